	.target	sm_90a

	.elftype	@"ET_EXEC"


//--------------------- .note.nv.tkinfo           --------------------------
	.section	.note.nv.tkinfo,"",@"SHT_NOTE"
	.sectionflags	@"SHF_NOTE_NV_TKINFO"
	.tkinfo
        /*0018*/ 	.word	0x00000002
        /*0030*/ 	.string	""
        /*0030*/ 	.string	"ptxas"
        /*0030*/ 	.string	"Cuda compilation tools, release 13.0, V13.0.88"
        /*0030*/ 	.string	"Build cuda_13.0.r13.0/compiler.36424714_0"
        /*0030*/ 	.string	"-arch sm_90a -m 64 "



//--------------------- .note.nv.cuinfo           --------------------------
	.section	.note.nv.cuinfo,"",@"SHT_NOTE"
	.sectionflags	@"SHF_NOTE_NV_CUINFO"
        /*0018*/ 	.short	0x0002
        /*001a*/ 	.short	0x005a
        /*001c*/ 	.short	0x0082
	.zero		2


//--------------------- .nv.info                  --------------------------
	.section	.nv.info,"",@"SHT_CUDA_INFO"
	.align	4


	//----- nvinfo : EIATTR_REGCOUNT
	.align		4
        /*0000*/ 	.byte	0x04, 0x2f
        /*0002*/ 	.short	(.L_23 - .L_22)
	.align		4
.L_22:
        /*0004*/ 	.word	index@(_ZN7cutlass13device_kernelIN5flash11enable_sm90INS1_16FlashAttnFwdSm90INS1_25CollectiveMainloopFwdSm90ILi2EN4cute5tupleIJNS5_1CILi1EEES8_S8_EEENS6_IJNS7_ILi192EEENS7_ILi144EEENS7_ILi96EEEEEELi96ENS_6half_tEfNS_4arch4Sm90ELb1ELb0ELb1ELb1ELb0ELb1ELb0ELb0ELb1ELb1ELb0ELb0EEENS1_21CollectiveEpilogueFwdINS6_IJSA_SC_SB_EEES9_SE_SG_Li384ELb1ELb1ELb0ELb0EEENS1_36VarlenDynamicPersistentTileSchedulerILi192ELi144ELi384ELi128ELb0ELb1ELb1ELb1ELb1ELb1EEEEEEEEEvNT_6ParamsE)
        /*0008*/ 	.word	0x00000080


	//----- nvinfo : EIATTR_FRAME_SIZE
	.align		4
.L_23:
        /*000c*/ 	.byte	0x04, 0x11
        /*000e*/ 	.short	(.L_25 - .L_24)
	.align		4
.L_24:
        /*0010*/ 	.word	index@(_ZN7cutlass13device_kernelIN5flash11enable_sm90INS1_16FlashAttnFwdSm90INS1_25CollectiveMainloopFwdSm90ILi2EN4cute5tupleIJNS5_1CILi1EEES8_S8_EEENS6_IJNS7_ILi192EEENS7_ILi144EEENS7_ILi96EEEEEELi96ENS_6half_tEfNS_4arch4Sm90ELb1ELb0ELb1ELb1ELb0ELb1ELb0ELb0ELb1ELb1ELb0ELb0EEENS1_21CollectiveEpilogueFwdINS6_IJSA_SC_SB_EEES9_SE_SG_Li384ELb1ELb1ELb0ELb0EEENS1_36VarlenDynamicPersistentTileSchedulerILi192ELi144ELi384ELi128ELb0ELb1ELb1ELb1ELb1ELb1EEEEEEEEEvNT_6ParamsE)
        /*0014*/ 	.word	0x000000c0


	//----- nvinfo : EIATTR_REGCOUNT
	.align		4
.L_25:
        /*0018*/ 	.byte	0x04, 0x2f
        /*001a*/ 	.short	(.L_27 - .L_26)
	.align		4
.L_26:
        /*001c*/ 	.word	index@(_ZN7cutlass13device_kernelIN5flash11enable_sm90INS1_16FlashAttnFwdSm90INS1_25CollectiveMainloopFwdSm90ILi2EN4cute5tupleIJNS5_1CILi1EEES8_S8_EEENS6_IJNS7_ILi192EEENS7_ILi144EEENS7_ILi96EEEEEELi96ENS_6half_tEfNS_4arch4Sm90ELb1ELb0ELb1ELb1ELb0ELb0ELb0ELb0ELb1ELb1ELb0ELb0EEENS1_21CollectiveEpilogueFwdINS6_IJSA_SC_SB_EEES9_SE_SG_Li384ELb1ELb1ELb0ELb0EEENS1_36VarlenDynamicPersistentTileSchedulerILi192ELi144ELi384ELi128ELb0ELb1ELb1ELb1ELb1ELb1EEEEEEEEEvNT_6ParamsE)
        /*0020*/ 	.word	0x00000080


	//----- nvinfo : EIATTR_FRAME_SIZE
	.align		4
.L_27:
        /*0024*/ 	.byte	0x04, 0x11
        /*0026*/ 	.short	(.L_29 - .L_28)
	.align		4
.L_28:
        /*0028*/ 	.word	index@(_ZN7cutlass13device_kernelIN5flash11enable_sm90INS1_16FlashAttnFwdSm90INS1_25CollectiveMainloopFwdSm90ILi2EN4cute5tupleIJNS5_1CILi1EEES8_S8_EEENS6_IJNS7_ILi192EEENS7_ILi144EEENS7_ILi96EEEEEELi96ENS_6half_tEfNS_4arch4Sm90ELb1ELb0ELb1ELb1ELb0ELb0ELb0ELb0ELb1ELb1ELb0ELb0EEENS1_21CollectiveEpilogueFwdINS6_IJSA_SC_SB_EEES9_SE_SG_Li384ELb1ELb1ELb0ELb0EEENS1_36VarlenDynamicPersistentTileSchedulerILi192ELi144ELi384ELi128ELb0ELb1ELb1ELb1ELb1ELb1EEEEEEEEEvNT_6ParamsE)
        /*002c*/ 	.word	0x00000038


	//----- nvinfo : EIATTR_REGCOUNT
	.align		4
.L_29:
        /*0030*/ 	.byte	0x04, 0x2f
        /*0032*/ 	.short	(.L_31 - .L_30)
	.align		4
.L_30:
        /*0034*/ 	.word	index@(_ZN7cutlass13device_kernelIN5flash11enable_sm90INS1_16FlashAttnFwdSm90INS1_25CollectiveMainloopFwdSm90ILi2EN4cute5tupleIJNS5_1CILi1EEES8_S8_EEENS6_IJNS7_ILi192EEENS7_ILi144EEENS7_ILi96EEEEEELi96ENS_6half_tEfNS_4arch4Sm90ELb1ELb0ELb1ELb0ELb0ELb0ELb0ELb0ELb1ELb1ELb0ELb0EEENS1_21CollectiveEpilogueFwdINS6_IJSA_SC_SB_EEES9_SE_SG_Li384ELb0ELb1ELb0ELb0EEENS1_30DynamicPersistentTileSchedulerILi384ELi128ELb0ELb1ELb1EEEEEEEEEvNT_6ParamsE)
        /*0038*/ 	.word	0x00000080


	//----- nvinfo : EIATTR_FRAME_SIZE
	.align		4
.L_31:
        /*003c*/ 	.byte	0x04, 0x11
        /*003e*/ 	.short	(.L_33 - .L_32)
	.align		4
.L_32:
        /*0040*/ 	.word	index@(_ZN7cutlass13device_kernelIN5flash11enable_sm90INS1_16FlashAttnFwdSm90INS1_25CollectiveMainloopFwdSm90ILi2EN4cute5tupleIJNS5_1CILi1EEES8_S8_EEENS6_IJNS7_ILi192EEENS7_ILi144EEENS7_ILi96EEEEEELi96ENS_6half_tEfNS_4arch4Sm90ELb1ELb0ELb1ELb0ELb0ELb0ELb0ELb0ELb1ELb1ELb0ELb0EEENS1_21CollectiveEpilogueFwdINS6_IJSA_SC_SB_EEES9_SE_SG_Li384ELb0ELb1ELb0ELb0EEENS1_30DynamicPersistentTileSchedulerILi384ELi128ELb0ELb1ELb1EEEEEEEEEvNT_6ParamsE)
        /*0044*/ 	.word	0x00000010


	//----- nvinfo : EIATTR_REGCOUNT
	.align		4
.L_33:
        /*0048*/ 	.byte	0x04, 0x2f
        /*004a*/ 	.short	(.L_35 - .L_34)
	.align		4
.L_34:
        /*004c*/ 	.word	index@(_ZN7cutlass13device_kernelIN5flash11enable_sm90INS1_16FlashAttnFwdSm90INS1_25CollectiveMainloopFwdSm90ILi2EN4cute5tupleIJNS5_1CILi1EEES8_S8_EEENS6_IJNS7_ILi192EEENS7_ILi128EEENS7_ILi96EEEEEELi96ENS_6half_tEfNS_4arch4Sm90ELb0ELb1ELb1ELb1ELb0ELb1ELb0ELb0ELb1ELb1ELb0ELb0EEENS1_21CollectiveEpilogueFwdINS6_IJSA_SC_SB_EEES9_SE_SG_Li384ELb1ELb1ELb0ELb0EEENS1_36VarlenDynamicPersistentTileSchedulerILi192ELi128ELi384ELi128ELb0ELb1ELb1ELb1ELb0ELb1EEEEEEEEEvNT_6ParamsE)
        /*0050*/ 	.word	0x00000080


	//----- nvinfo : EIATTR_FRAME_SIZE
	.align		4
.L_35:
        /*0054*/ 	.byte	0x04, 0x11
        /*0056*/ 	.short	(.L_37 - .L_36)
	.align		4
.L_36:
        /*0058*/ 	.word	index@(_ZN7cutlass13device_kernelIN5flash11enable_sm90INS1_16FlashAttnFwdSm90INS1_25CollectiveMainloopFwdSm90ILi2EN4cute5tupleIJNS5_1CILi1EEES8_S8_EEENS6_IJNS7_ILi192EEENS7_ILi128EEENS7_ILi96EEEEEELi96ENS_6half_tEfNS_4arch4Sm90ELb0ELb1ELb1ELb1ELb0ELb1ELb0ELb0ELb1ELb1ELb0ELb0EEENS1_21CollectiveEpilogueFwdINS6_IJSA_SC_SB_EEES9_SE_SG_Li384ELb1ELb1ELb0ELb0EEENS1_36VarlenDynamicPersistentTileSchedulerILi192ELi128ELi384ELi128ELb0ELb1ELb1ELb1ELb0ELb1EEEEEEEEEvNT_6ParamsE)
        /*005c*/ 	.word	0x00000060


	//----- nvinfo : EIATTR_REGCOUNT
	.align		4
.L_37:
        /*0060*/ 	.byte	0x04, 0x2f
        /*0062*/ 	.short	(.L_39 - .L_38)
	.align		4
.L_38:
        /*0064*/ 	.word	index@(_ZN7cutlass13device_kernelIN5flash11enable_sm90INS1_16FlashAttnFwdSm90INS1_25CollectiveMainloopFwdSm90ILi2EN4cute5tupleIJNS5_1CILi1EEES8_S8_EEENS6_IJNS7_ILi192EEENS7_ILi128EEENS7_ILi96EEEEEELi96ENS_6half_tEfNS_4arch4Sm90ELb0ELb1ELb1ELb1ELb0ELb0ELb0ELb0ELb1ELb1ELb0ELb0EEENS1_21CollectiveEpilogueFwdINS6_IJSA_SC_SB_EEES9_SE_SG_Li384ELb1ELb1ELb0ELb0EEENS1_36VarlenDynamicPersistentTileSchedulerILi192ELi128ELi384ELi128ELb0ELb1ELb1ELb1ELb0ELb1EEEEEEEEEvNT_6ParamsE)
        /*0068*/ 	.word	0x00000080


	//----- nvinfo : EIATTR_FRAME_SIZE
	.align		4
.L_39:
        /*006c*/ 	.byte	0x04, 0x11
        /*006e*/ 	.short	(.L_41 - .L_40)
	.align		4
.L_40:
        /*0070*/ 	.word	index@(_ZN7cutlass13device_kernelIN5flash11enable_sm90INS1_16FlashAttnFwdSm90INS1_25CollectiveMainloopFwdSm90ILi2EN4cute5tupleIJNS5_1CILi1EEES8_S8_EEENS6_IJNS7_ILi192EEENS7_ILi128EEENS7_ILi96EEEEEELi96ENS_6half_tEfNS_4arch4Sm90ELb0ELb1ELb1ELb1ELb0ELb0ELb0ELb0ELb1ELb1ELb0ELb0EEENS1_21CollectiveEpilogueFwdINS6_IJSA_SC_SB_EEES9_SE_SG_Li384ELb1ELb1ELb0ELb0EEENS1_36VarlenDynamicPersistentTileSchedulerILi192ELi128ELi384ELi128ELb0ELb1ELb1ELb1ELb0ELb1EEEEEEEEEvNT_6ParamsE)
        /*0074*/ 	.word	0x00000038


	//----- nvinfo : EIATTR_REGCOUNT
	.align		4
.L_41:
        /*0078*/ 	.byte	0x04, 0x2f
        /*007a*/ 	.short	(.L_43 - .L_42)
	.align		4
.L_42:
        /*007c*/ 	.word	index@(_ZN7cutlass13device_kernelIN5flash11enable_sm90INS1_16FlashAttnFwdSm90INS1_25CollectiveMainloopFwdSm90ILi2EN4cute5tupleIJNS5_1CILi1EEES8_S8_EEENS6_IJNS7_ILi192EEENS7_ILi128EEENS7_ILi96EEEEEELi96ENS_6half_tEfNS_4arch4Sm90ELb0ELb1ELb1ELb0ELb0ELb0ELb0ELb0ELb1ELb1ELb0ELb0EEENS1_21CollectiveEpilogueFwdINS6_IJSA_SC_SB_EEES9_SE_SG_Li384ELb0ELb1ELb0ELb0EEENS1_30DynamicPersistentTileSchedulerILi384ELi128ELb0ELb1ELb1EEEEEEEEEvNT_6ParamsE)
        /*0080*/ 	.word	0x00000080


	//----- nvinfo : EIATTR_FRAME_SIZE
	.align		4
.L_43:
        /*0084*/ 	.byte	0x04, 0x11
        /*0086*/ 	.short	(.L_45 - .L_44)
	.align		4
.L_44:
        /*0088*/ 	.word	index@(_ZN7cutlass13device_kernelIN5flash11enable_sm90INS1_16FlashAttnFwdSm90INS1_25CollectiveMainloopFwdSm90ILi2EN4cute5tupleIJNS5_1CILi1EEES8_S8_EEENS6_IJNS7_ILi192EEENS7_ILi128EEENS7_ILi96EEEEEELi96ENS_6half_tEfNS_4arch4Sm90ELb0ELb1ELb1ELb0ELb0ELb0ELb0ELb0ELb1ELb1ELb0ELb0EEENS1_21CollectiveEpilogueFwdINS6_IJSA_SC_SB_EEES9_SE_SG_Li384ELb0ELb1ELb0ELb0EEENS1_30DynamicPersistentTileSchedulerILi384ELi128ELb0ELb1ELb1EEEEEEEEEvNT_6ParamsE)
        /*008c*/ 	.word	0x00000000


	//----- nvinfo : EIATTR_REGCOUNT
	.align		4
.L_45:
        /*0090*/ 	.byte	0x04, 0x2f
        /*0092*/ 	.short	(.L_47 - .L_46)
	.align		4
.L_46:
        /*0094*/ 	.word	index@(_ZN7cutlass13device_kernelIN5flash11enable_sm90INS1_16FlashAttnFwdSm90INS1_25CollectiveMainloopFwdSm90ILi2EN4cute5tupleIJNS5_1CILi1EEES8_S8_EEENS6_IJNS7_ILi192EEENS7_ILi144EEENS7_ILi96EEEEEELi96ENS_6half_tEfNS_4arch4Sm90ELb0ELb0ELb1ELb1ELb0ELb1ELb0ELb0ELb1ELb1ELb0ELb0EEENS1_21CollectiveEpilogueFwdINS6_IJSA_SC_SB_EEES9_SE_SG_Li384ELb1ELb1ELb0ELb0EEENS1_36VarlenDynamicPersistentTileSchedulerILi192ELi144ELi384ELi128ELb0ELb1ELb1ELb0ELb1ELb1EEEEEEEEEvNT_6ParamsE)
        /*0098*/ 	.word	0x00000080


	//----- nvinfo : EIATTR_FRAME_SIZE
	.align		4
.L_47:
        /*009c*/ 	.byte	0x04, 0x11
        /*009e*/ 	.short	(.L_49 - .L_48)
	.align		4
.L_48:
        /*00a0*/ 	.word	index@(_ZN7cutlass13device_kernelIN5flash11enable_sm90INS1_16FlashAttnFwdSm90INS1_25CollectiveMainloopFwdSm90ILi2EN4cute5tupleIJNS5_1CILi1EEES8_S8_EEENS6_IJNS7_ILi192EEENS7_ILi144EEENS7_ILi96EEEEEELi96ENS_6half_tEfNS_4arch4Sm90ELb0ELb0ELb1ELb1ELb0ELb1ELb0ELb0ELb1ELb1ELb0ELb0EEENS1_21CollectiveEpilogueFwdINS6_IJSA_SC_SB_EEES9_SE_SG_Li384ELb1ELb1ELb0ELb0EEENS1_36VarlenDynamicPersistentTileSchedulerILi192ELi144ELi384ELi128ELb0ELb1ELb1ELb0ELb1ELb1EEEEEEEEEvNT_6ParamsE)
        /*00a4*/ 	.word	0x000000f0


	//----- nvinfo : EIATTR_REGCOUNT
	.align		4
.L_49:
        /*00a8*/ 	.byte	0x04, 0x2f
        /*00aa*/ 	.short	(.L_51 - .L_50)
	.align		4
.L_50:
        /*00ac*/ 	.word	index@(_ZN7cutlass13device_kernelIN5flash11enable_sm90INS1_16FlashAttnFwdSm90INS1_25CollectiveMainloopFwdSm90ILi2EN4cute5tupleIJNS5_1CILi1EEES8_S8_EEENS6_IJNS7_ILi192EEENS7_ILi144EEENS7_ILi96EEEEEELi96ENS_6half_tEfNS_4arch4Sm90ELb0ELb0ELb1ELb1ELb0ELb0ELb0ELb0ELb1ELb1ELb0ELb0EEENS1_21CollectiveEpilogueFwdINS6_IJSA_SC_SB_EEES9_SE_SG_Li384ELb1ELb1ELb0ELb0EEENS1_36VarlenDynamicPersistentTileSchedulerILi192ELi144ELi384ELi128ELb0ELb1ELb1ELb0ELb1ELb1EEEEEEEEEvNT_6ParamsE)
        /*00b0*/ 	.word	0x00000080


	//----- nvinfo : EIATTR_FRAME_SIZE
	.align		4
.L_51:
        /*00b4*/ 	.byte	0x04, 0x11
        /*00b6*/ 	.short	(.L_53 - .L_52)
	.align		4
.L_52:
        /*00b8*/ 	.word	index@(_ZN7cutlass13device_kernelIN5flash11enable_sm90INS1_16FlashAttnFwdSm90INS1_25CollectiveMainloopFwdSm90ILi2EN4cute5tupleIJNS5_1CILi1EEES8_S8_EEENS6_IJNS7_ILi192EEENS7_ILi144EEENS7_ILi96EEEEEELi96ENS_6half_tEfNS_4arch4Sm90ELb0ELb0ELb1ELb1ELb0ELb0ELb0ELb0ELb1ELb1ELb0ELb0EEENS1_21CollectiveEpilogueFwdINS6_IJSA_SC_SB_EEES9_SE_SG_Li384ELb1ELb1ELb0ELb0EEENS1_36VarlenDynamicPersistentTileSchedulerILi192ELi144ELi384ELi128ELb0ELb1ELb1ELb0ELb1ELb1EEEEEEEEEvNT_6ParamsE)
        /*00bc*/ 	.word	0x00000040


	//----- nvinfo : EIATTR_REGCOUNT
	.align		4
.L_53:
        /*00c0*/ 	.byte	0x04, 0x2f
        /*00c2*/ 	.short	(.L_55 - .L_54)
	.align		4
.L_54:
        /*00c4*/ 	.word	index@(_ZN7cutlass13device_kernelIN5flash11enable_sm90INS1_16FlashAttnFwdSm90INS1_25CollectiveMainloopFwdSm90ILi2EN4cute5tupleIJNS5_1CILi1EEES8_S8_EEENS6_IJNS7_ILi192EEENS7_ILi144EEENS7_ILi96EEEEEELi96ENS_6half_tEfNS_4arch4Sm90ELb0ELb0ELb1ELb0ELb0ELb0ELb0ELb0ELb1ELb1ELb0ELb0EEENS1_21CollectiveEpilogueFwdINS6_IJSA_SC_SB_EEES9_SE_SG_Li384ELb0ELb1ELb0ELb0EEENS1_29StaticPersistentTileSchedulerILb0EEEEEEEEEvNT_6ParamsE)
        /*00c8*/ 	.word	0x00000080


	//----- nvinfo : EIATTR_FRAME_SIZE
	.align		4
.L_55:
        /*00cc*/ 	.byte	0x04, 0x11
        /*00ce*/ 	.short	(.L_57 - .L_56)
	.align		4
.L_56:
        /*00d0*/ 	.word	index@(_ZN7cutlass13device_kernelIN5flash11enable_sm90INS1_16FlashAttnFwdSm90INS1_25CollectiveMainloopFwdSm90ILi2EN4cute5tupleIJNS5_1CILi1EEES8_S8_EEENS6_IJNS7_ILi192EEENS7_ILi144EEENS7_ILi96EEEEEELi96ENS_6half_tEfNS_4arch4Sm90ELb0ELb0ELb1ELb0ELb0ELb0ELb0ELb0ELb1ELb1ELb0ELb0EEENS1_21CollectiveEpilogueFwdINS6_IJSA_SC_SB_EEES9_SE_SG_Li384ELb0ELb1ELb0ELb0EEENS1_29StaticPersistentTileSchedulerILb0EEEEEEEEEvNT_6ParamsE)
        /*00d4*/ 	.word	0x00000030


	//----- nvinfo : EIATTR_MIN_STACK_SIZE
	.align		4
.L_57:
        /*00d8*/ 	.byte	0x04, 0x12
        /*00da*/ 	.short	(.L_59 - .L_58)
	.align		4
.L_58:
        /*00dc*/ 	.word	index@(_ZN7cutlass13device_kernelIN5flash11enable_sm90INS1_16FlashAttnFwdSm90INS1_25CollectiveMainloopFwdSm90ILi2EN4cute5tupleIJNS5_1CILi1EEES8_S8_EEENS6_IJNS7_ILi192EEENS7_ILi144EEENS7_ILi96EEEEEELi96ENS_6half_tEfNS_4arch4Sm90ELb0ELb0ELb1ELb0ELb0ELb0ELb0ELb0ELb1ELb1ELb0ELb0EEENS1_21CollectiveEpilogueFwdINS6_IJSA_SC_SB_EEES9_SE_SG_Li384ELb0ELb1ELb0ELb0EEENS1_29StaticPersistentTileSchedulerILb0EEEEEEEEEvNT_6ParamsE)
        /*00e0*/ 	.word	0x00000030


	//----- nvinfo : EIATTR_MIN_STACK_SIZE
	.align		4
.L_59:
        /*00e4*/ 	.byte	0x04, 0x12
        /*00e6*/ 	.short	(.L_61 - .L_60)
	.align		4
.L_60:
        /*00e8*/ 	.word	index@(_ZN7cutlass13device_kernelIN5flash11enable_sm90INS1_16FlashAttnFwdSm90INS1_25CollectiveMainloopFwdSm90ILi2EN4cute5tupleIJNS5_1CILi1EEES8_S8_EEENS6_IJNS7_ILi192EEENS7_ILi144EEENS7_ILi96EEEEEELi96ENS_6half_tEfNS_4arch4Sm90ELb0ELb0ELb1ELb1ELb0ELb0ELb0ELb0ELb1ELb1ELb0ELb0EEENS1_21CollectiveEpilogueFwdINS6_IJSA_SC_SB_EEES9_SE_SG_Li384ELb1ELb1ELb0ELb0EEENS1_36VarlenDynamicPersistentTileSchedulerILi192ELi144ELi384ELi128ELb0ELb1ELb1ELb0ELb1ELb1EEEEEEEEEvNT_6ParamsE)
        /*00ec*/ 	.word	0x00000040


	//----- nvinfo : EIATTR_MIN_STACK_SIZE
	.align		4
.L_61:
        /*00f0*/ 	.byte	0x04, 0x12
        /*00f2*/ 	.short	(.L_63 - .L_62)
	.align		4
.L_62:
        /*00f4*/ 	.word	index@(_ZN7cutlass13device_kernelIN5flash11enable_sm90INS1_16FlashAttnFwdSm90INS1_25CollectiveMainloopFwdSm90ILi2EN4cute5tupleIJNS5_1CILi1EEES8_S8_EEENS6_IJNS7_ILi192EEENS7_ILi144EEENS7_ILi96EEEEEELi96ENS_6half_tEfNS_4arch4Sm90ELb0ELb0ELb1ELb1ELb0ELb1ELb0ELb0ELb1ELb1ELb0ELb0EEENS1_21CollectiveEpilogueFwdINS6_IJSA_SC_SB_EEES9_SE_SG_Li384ELb1ELb1ELb0ELb0EEENS1_36VarlenDynamicPersistentTileSchedulerILi192ELi144ELi384ELi128ELb0ELb1ELb1ELb0ELb1ELb1EEEEEEEEEvNT_6ParamsE)
        /*00f8*/ 	.word	0x000000f0


	//----- nvinfo : EIATTR_MIN_STACK_SIZE
	.align		4
.L_63:
        /*00fc*/ 	.byte	0x04, 0x12
        /*00fe*/ 	.short	(.L_65 - .L_64)
	.align		4
.L_64:
        /*0100*/ 	.word	index@(_ZN7cutlass13device_kernelIN5flash11enable_sm90INS1_16FlashAttnFwdSm90INS1_25CollectiveMainloopFwdSm90ILi2EN4cute5tupleIJNS5_1CILi1EEES8_S8_EEENS6_IJNS7_ILi192EEENS7_ILi128EEENS7_ILi96EEEEEELi96ENS_6half_tEfNS_4arch4Sm90ELb0ELb1ELb1ELb0ELb0ELb0ELb0ELb0ELb1ELb1ELb0ELb0EEENS1_21CollectiveEpilogueFwdINS6_IJSA_SC_SB_EEES9_SE_SG_Li384ELb0ELb1ELb0ELb0EEENS1_30DynamicPersistentTileSchedulerILi384ELi128ELb0ELb1ELb1EEEEEEEEEvNT_6ParamsE)
        /*0104*/ 	.word	0x00000000


	//----- nvinfo : EIATTR_MIN_STACK_SIZE
	.align		4
.L_65:
        /*0108*/ 	.byte	0x04, 0x12
        /*010a*/ 	.short	(.L_67 - .L_66)
	.align		4
.L_66:
        /*010c*/ 	.word	index@(_ZN7cutlass13device_kernelIN5flash11enable_sm90INS1_16FlashAttnFwdSm90INS1_25CollectiveMainloopFwdSm90ILi2EN4cute5tupleIJNS5_1CILi1EEES8_S8_EEENS6_IJNS7_ILi192EEENS7_ILi128EEENS7_ILi96EEEEEELi96ENS_6half_tEfNS_4arch4Sm90ELb0ELb1ELb1ELb1ELb0ELb0ELb0ELb0ELb1ELb1ELb0ELb0EEENS1_21CollectiveEpilogueFwdINS6_IJSA_SC_SB_EEES9_SE_SG_Li384ELb1ELb1ELb0ELb0EEENS1_36VarlenDynamicPersistentTileSchedulerILi192ELi128ELi384ELi128ELb0ELb1ELb1ELb1ELb0ELb1EEEEEEEEEvNT_6ParamsE)
        /*0110*/ 	.word	0x00000038


	//----- nvinfo : EIATTR_MIN_STACK_SIZE
	.align		4
.L_67:
        /*0114*/ 	.byte	0x04, 0x12
        /*0116*/ 	.short	(.L_69 - .L_68)
	.align		4
.L_68:
        /*0118*/ 	.word	index@(_ZN7cutlass13device_kernelIN5flash11enable_sm90INS1_16FlashAttnFwdSm90INS1_25CollectiveMainloopFwdSm90ILi2EN4cute5tupleIJNS5_1CILi1EEES8_S8_EEENS6_IJNS7_ILi192EEENS7_ILi128EEENS7_ILi96EEEEEELi96ENS_6half_tEfNS_4arch4Sm90ELb0ELb1ELb1ELb1ELb0ELb1ELb0ELb0ELb1ELb1ELb0ELb0EEENS1_21CollectiveEpilogueFwdINS6_IJSA_SC_SB_EEES9_SE_SG_Li384ELb1ELb1ELb0ELb0EEENS1_36VarlenDynamicPersistentTileSchedulerILi192ELi128ELi384ELi128ELb0ELb1ELb1ELb1ELb0ELb1EEEEEEEEEvNT_6ParamsE)
        /*011c*/ 	.word	0x00000060


	//----- nvinfo : EIATTR_MIN_STACK_SIZE
	.align		4
.L_69:
        /*0120*/ 	.byte	0x04, 0x12
        /*0122*/ 	.short	(.L_71 - .L_70)
	.align		4
.L_70:
        /*0124*/ 	.word	index@(_ZN7cutlass13device_kernelIN5flash11enable_sm90INS1_16FlashAttnFwdSm90INS1_25CollectiveMainloopFwdSm90ILi2EN4cute5tupleIJNS5_1CILi1EEES8_S8_EEENS6_IJNS7_ILi192EEENS7_ILi144EEENS7_ILi96EEEEEELi96ENS_6half_tEfNS_4arch4Sm90ELb1ELb0ELb1ELb0ELb0ELb0ELb0ELb0ELb1ELb1ELb0ELb0EEENS1_21CollectiveEpilogueFwdINS6_IJSA_SC_SB_EEES9_SE_SG_Li384ELb0ELb1ELb0ELb0EEENS1_30DynamicPersistentTileSchedulerILi384ELi128ELb0ELb1ELb1EEEEEEEEEvNT_6ParamsE)
        /*0128*/ 	.word	0x00000010


	//----- nvinfo : EIATTR_MIN_STACK_SIZE
	.align		4
.L_71:
        /*012c*/ 	.byte	0x04, 0x12
        /*012e*/ 	.short	(.L_73 - .L_72)
	.align		4
.L_72:
        /*0130*/ 	.word	index@(_ZN7cutlass13device_kernelIN5flash11enable_sm90INS1_16FlashAttnFwdSm90INS1_25CollectiveMainloopFwdSm90ILi2EN4cute5tupleIJNS5_1CILi1EEES8_S8_EEENS6_IJNS7_ILi192EEENS7_ILi144EEENS7_ILi96EEEEEELi96ENS_6half_tEfNS_4arch4Sm90ELb1ELb0ELb1ELb1ELb0ELb0ELb0ELb0ELb1ELb1ELb0ELb0EEENS1_21CollectiveEpilogueFwdINS6_IJSA_SC_SB_EEES9_SE_SG_Li384ELb1ELb1ELb0ELb0EEENS1_36VarlenDynamicPersistentTileSchedulerILi192ELi144ELi384ELi128ELb0ELb1ELb1ELb1ELb1ELb1EEEEEEEEEvNT_6ParamsE)
        /*0134*/ 	.word	0x00000038


	//----- nvinfo : EIATTR_MIN_STACK_SIZE
	.align		4
.L_73:
        /*0138*/ 	.byte	0x04, 0x12
        /*013a*/ 	.short	(.L_75 - .L_74)
	.align		4
.L_74:
        /*013c*/ 	.word	index@(_ZN7cutlass13device_kernelIN5flash11enable_sm90INS1_16FlashAttnFwdSm90INS1_25CollectiveMainloopFwdSm90ILi2EN4cute5tupleIJNS5_1CILi1EEES8_S8_EEENS6_IJNS7_ILi192EEENS7_ILi144EEENS7_ILi96EEEEEELi96ENS_6half_tEfNS_4arch4Sm90ELb1ELb0ELb1ELb1ELb0ELb1ELb0ELb0ELb1ELb1ELb0ELb0EEENS1_21CollectiveEpilogueFwdINS6_IJSA_SC_SB_EEES9_SE_SG_Li384ELb1ELb1ELb0ELb0EEENS1_36VarlenDynamicPersistentTileSchedulerILi192ELi144ELi384ELi128ELb0ELb1ELb1ELb1ELb1ELb1EEEEEEEEEvNT_6ParamsE)
        /*0140*/ 	.word	0x000000c0
.L_75:


//--------------------- .nv.compat                --------------------------
	.section	.nv.compat,"",@"SHT_CUDA_COMPAT_INFO"
	.align	4
        /*0000*/ 	.byte	0x02, 0x09, 0x01, 0x00, 0x02, 0x02, 0x04, 0x00, 0x02, 0x05, 0x05, 0x00, 0x03, 0x07, 0x01, 0x01
        /*0010*/ 	.byte	0x02, 0x03, 0x01, 0x00, 0x02, 0x06, 0x01, 0x00, 0x04, 0x0b, 0x08, 0x00, 0x00, 0x00, 0x00, 0x00
        /*0020*/ 	.byte	0x00, 0x00, 0x00, 0x00


//--------------------- .nv.info._ZN7cutlass13device_kernelIN5flash11enable_sm90INS1_16FlashAttnFwdSm90INS1_25CollectiveMainloopFwdSm90ILi2EN4cute5tupleIJNS5_1CILi1EEES8_S8_EEENS6_IJNS7_ILi192EEENS7_ILi144EEENS7_ILi96EEEEEELi96ENS_6half_tEfNS_4arch4Sm90ELb0ELb0ELb1ELb0ELb0ELb0ELb0ELb0ELb1ELb1ELb0ELb0EEENS1_21CollectiveEpilogueFwdINS6_IJSA_SC_SB_EEES9_SE_SG_Li384ELb0ELb1ELb0ELb0EEENS1_29StaticPersistentTileSchedulerILb0EEEEEEEEEvNT_6ParamsE --------------------------
	.section	.nv.info._ZN7cutlass13device_kernelIN5flash11enable_sm90INS1_16FlashAttnFwdSm90INS1_25CollectiveMainloopFwdSm90ILi2EN4cute5tupleIJNS5_1CILi1EEES8_S8_EEENS6_IJNS7_ILi192EEENS7_ILi144EEENS7_ILi96EEEEEELi96ENS_6half_tEfNS_4arch4Sm90ELb0ELb0ELb1ELb0ELb0ELb0ELb0ELb0ELb1ELb1ELb0ELb0EEENS1_21CollectiveEpilogueFwdINS6_IJSA_SC_SB_EEES9_SE_SG_Li384ELb0ELb1ELb0ELb0EEENS1_29StaticPersistentTileSchedulerILb0EEEEEEEEEvNT_6ParamsE,"",@"SHT_CUDA_INFO"
	.sectionflags	@""
	.align	4


	//----- nvinfo : EIATTR_CUDA_API_VERSION
	.align		4
        /*0000*/ 	.byte	0x04, 0x37
        /*0002*/ 	.short	(.L_77 - .L_76)
.L_76:
        /*0004*/ 	.word	0x00000082


	//----- nvinfo : EIATTR_KPARAM_INFO
	.align		4
.L_77:
        /*0008*/ 	.byte	0x04, 0x17
        /*000a*/ 	.short	(.L_79 - .L_78)
.L_78:
        /*000c*/ 	.word	0x00000000
        /*0010*/ 	.short	0x0000
        /*0012*/ 	.short	0x0070
        /*0014*/ 	.byte	0x00, 0xf0, 0x01, 0x28


	//----- nvinfo : EIATTR_SPARSE_MMA_MASK
	.align		4
.L_79:
        /*0018*/ 	.byte	0x03, 0x50
        /*001a*/ 	.short	0x0000


	//----- nvinfo : EIATTR_MAXREG_COUNT
	.align		4
        /*001c*/ 	.byte	0x03, 0x1b
        /*001e*/ 	.short	0x0080


	//----- nvinfo : EIATTR_NUM_BARRIERS
	.align		4
        /*0020*/ 	.byte	0x02, 0x4c
        /*0022*/ 	.byte	0x10
	.zero		1


	//----- nvinfo : EIATTR_EXTERNS
	.align		4
        /*0024*/ 	.byte	0x04, 0x0f
        /*0026*/ 	.short	(.L_81 - .L_80)


	//   ....[0]....
	.align		4
.L_80:
        /*0028*/ 	.word	index@(__assertfail)


	//----- nvinfo : EIATTR_ANNOTATIONS
	.align		4
.L_81:
        /*002c*/ 	.byte	0x04, 0x55
        /*002e*/ 	.short	(.L_83 - .L_82)


	//   ....[0]....
.L_82:
        /*0030*/ 	.word	0x00000001
        /*0034*/ 	.byte	0x30, 0x09, 0x00, 0x00, 0x01, 0x00, 0x00, 0x00, 0x30, 0x0a, 0x00, 0x00, 0x01, 0x00, 0x00, 0x00
        /* <DEDUP_REMOVED lines=11> */
        /*00f4*/ 	.byte	0xd0, 0xef, 0x00, 0x00


	//----- nvinfo : EIATTR_MERCURY_ISA_VERSION
	.align		4
.L_83:
        /*00f8*/ 	.byte	0x03, 0x5f
        /*00fa*/ 	.short	0x0101


	//----- nvinfo : EIATTR_INT_WARP_WIDE_INSTR_OFFSETS
	.align		4
        /*00fc*/ 	.byte	0x04, 0x31
        /*00fe*/ 	.short	(.L_85 - .L_84)


	//   ....[0]....
.L_84:
        /*0100*/ 	.word	0x00000120


	//   ....[1]....
        /*0104*/ 	.word	0x000001c0


	//   ....[2]....
        /*0108*/ 	.word	0x00000230


	//----- nvinfo : EIATTR_COOP_GROUP_MASK_REGIDS
	.align		4
.L_85:
        /*010c*/ 	.byte	0x04, 0x29
        /*010e*/ 	.short	(.L_87 - .L_86)


	//   ....[0]....
.L_86:
        /*0110*/ 	.word	0xffffffff


	//   ....[1]....
        /*0114*/ 	.word	0xffffffff


	//   ....[2]....
        /*0118*/ 	.word	0xffffffff


	//   ....[3]....
        /*011c*/ 	.word	0xffffffff


	//   ....[4]....
        /*0120*/ 	.word	0xffffffff


	//   ....[5]....
        /*0124*/ 	.word	0xffffffff


	//   ....[6]....
        /*0128*/ 	.word	0xffffffff


	//   ....[7]....
        /*012c*/ 	.word	0xffffffff


	//   ....[8]....
        /*0130*/ 	.word	0xffffffff


	//   ....[9]....
        /*0134*/ 	.word	0xffffffff


	//   ....[10]....
        /*0138*/ 	.word	0xffffffff


	//   ....[11]....
        /*013c*/ 	.word	0xffffffff


	//   ....[12]....
        /*0140*/ 	.word	0xffffffff


	//   ....[13]....
        /*0144*/ 	.word	0xffffffff


	//   ....[14]....
        /*0148*/ 	.word	0xffffffff


	//   ....[15]....
        /*014c*/ 	.word	0xffffffff


	//   ....[16]....
        /*0150*/ 	.word	0xffffffff


	//   ....[17]....
        /*0154*/ 	.word	0xffffffff


	//   ....[18]....
        /*0158*/ 	.word	0xffffffff


	//   ....[19]....
        /*015c*/ 	.word	0xffffffff


	//   ....[20]....
        /*0160*/ 	.word	0xffffffff


	//   ....[21]....
        /*0164*/ 	.word	0xffffffff


	//   ....[22]....
        /*0168*/ 	.word	0xffffffff


	//   ....[23]....
        /*016c*/ 	.word	0xffffffff


	//   ....[24]....
        /*0170*/ 	.word	0xffffffff


	//   ....[25]....
        /*0174*/ 	.word	0xffffffff


	//   ....[26]....
        /*0178*/ 	.word	0xffffffff


	//   ....[27]....
        /*017c*/ 	.word	0xffffffff


	//   ....[28]....
        /*0180*/ 	.word	0xffffffff


	//   ....[29]....
        /*0184*/ 	.word	0xffffffff


	//   ....[30]....
        /*0188*/ 	.word	0xffffffff


	//   ....[31]....
        /*018c*/ 	.word	0xffffffff


	//   ....[32]....
        /*0190*/ 	.word	0xffffffff


	//   ....[33]....
        /*0194*/ 	.word	0xffffffff


	//   ....[34]....
        /*0198*/ 	.word	0xffffffff


	//   ....[35]....
        /*019c*/ 	.word	0xffffffff


	//   ....[36]....
        /*01a0*/ 	.word	0xffffffff


	//   ....[37]....
        /*01a4*/ 	.word	0xffffffff


	//   ....[38]....
        /*01a8*/ 	.word	0xffffffff


	//   ....[39]....
        /*01ac*/ 	.word	0xffffffff


	//   ....[40]....
        /*01b0*/ 	.word	0xffffffff


	//   ....[41]....
        /*01b4*/ 	.word	0xffffffff


	//   ....[42]....
        /*01b8*/ 	.word	0xffffffff


	//   ....[43]....
        /*01bc*/ 	.word	0xffffffff


	//   ....[44]....
        /*01c0*/ 	.word	0x0500000f


	//   ....[45]....
        /*01c4*/ 	.word	0x0500000f


	//   ....[46]....
        /*01c8*/ 	.word	0x0500000f


	//   ....[47]....
        /*01cc*/ 	.word	0x0500000f


	//   ....[48]....
        /*01d0*/ 	.word	0x0500000f


	//   ....[49]....
        /*01d4*/ 	.word	0x0500000f


	//   ....[50]....
        /*01d8*/ 	.word	0x0500000f


	//   ....[51]....
        /*01dc*/ 	.word	0x0500000f


	//   ....[52]....
        /*01e0*/ 	.word	0x0500000f


	//   ....[53]....
        /*01e4*/ 	.word	0x0500000f


	//   ....[54]....
        /*01e8*/ 	.word	0x0500000f


	//   ....[55]....
        /*01ec*/ 	.word	0x0500000f


	//   ....[56]....
        /*01f0*/ 	.word	0x0500000f


	//   ....[57]....
        /*01f4*/ 	.word	0x0500000f


	//----- nvinfo : EIATTR_COOP_GROUP_INSTR_OFFSETS
	.align		4
.L_87:
        /*01f8*/ 	.byte	0x04, 0x28
        /*01fa*/ 	.short	(.L_89 - .L_88)


	//   ....[0]....
.L_88:
        /*01fc*/ 	.word	0x00000060


	//   ....[1]....
        /*0200*/ 	.word	0x00000130


	//   ....[2]....
        /*0204*/ 	.word	0x000001e0


	//   ....[3]....
        /*0208*/ 	.word	0x000003a0


	//   ....[4]....
        /*020c*/ 	.word	0x00000500


	//   ....[5]....
        /*0210*/ 	.word	0x00000620


	//   ....[6]....
        /*0214*/ 	.word	0x00000780


	//   ....[7]....
        /*0218*/ 	.word	0x00000ee0


	//   ....[8]....
        /*021c*/ 	.word	0x00003a50


	//   ....[9]....
        /*0220*/ 	.word	0x00003a90


	//   ....[10]....
        /*0224*/ 	.word	0x00004050


	//   ....[11]....
        /*0228*/ 	.word	0x000040c0


	//   ....[12]....
        /*022c*/ 	.word	0x00005150


	//   ....[13]....
        /*0230*/ 	.word	0x00007630


	//   ....[14]....
        /*0234*/ 	.word	0x000076c0


	//   ....[15]....
        /*0238*/ 	.word	0x00007ed0


	//   ....[16]....
        /*023c*/ 	.word	0x00007f50


	//   ....[17]....
        /*0240*/ 	.word	0x00009310


	//   ....[18]....
        /*0244*/ 	.word	0x00009410


	//   ....[19]....
        /*0248*/ 	.word	0x00009470


	//   ....[20]....
        /*024c*/ 	.word	0x000095b0


	//   ....[21]....
        /*0250*/ 	.word	0x000095d0


	//   ....[22]....
        /*0254*/ 	.word	0x0000a500


	//   ....[23]....
        /*0258*/ 	.word	0x0000a530


	//   ....[24]....
        /*025c*/ 	.word	0x0000a590


	//   ....[25]....
        /*0260*/ 	.word	0x0000a5f0


	//   ....[26]....
        /*0264*/ 	.word	0x0000aa90


	//   ....[27]....
        /*0268*/ 	.word	0x0000aad0


	//   ....[28]....
        /*026c*/ 	.word	0x0000ac00


	//   ....[29]....
        /*0270*/ 	.word	0x0000ac40


	//   ....[30]....
        /*0274*/ 	.word	0x0000b630


	//   ....[31]....
        /*0278*/ 	.word	0x0000c1c0


	//   ....[32]....
        /*027c*/ 	.word	0x0000c1f0


	//   ....[33]....
        /*0280*/ 	.word	0x0000c210


	//   ....[34]....
        /*0284*/ 	.word	0x0000c2c0


	//   ....[35]....
        /*0288*/ 	.word	0x0000c2e0


	//   ....[36]....
        /*028c*/ 	.word	0x0000c380


	//   ....[37]....
        /*0290*/ 	.word	0x0000c3a0


	//   ....[38]....
        /*0294*/ 	.word	0x0000c3b0


	//   ....[39]....
        /*0298*/ 	.word	0x0000c440


	//   ....[40]....
        /*029c*/ 	.word	0x0000c490


	//   ....[41]....
        /*02a0*/ 	.word	0x0000c4a0


	//   ....[42]....
        /*02a4*/ 	.word	0x0000c4d0


	//   ....[43]....
        /*02a8*/ 	.word	0x0000ef50


	//   ....[44]....
        /*02ac*/ 	.word	0x0000f430


	//   ....[45]....
        /*02b0*/ 	.word	0x0000f5a0


	//   ....[46]....
        /*02b4*/ 	.word	0x0000f5f0


	//   ....[47]....
        /*02b8*/ 	.word	0x0000f690


	//   ....[48]....
        /*02bc*/ 	.word	0x0000f7a0


	//   ....[49]....
        /*02c0*/ 	.word	0x0000f800


	//   ....[50]....
        /*02c4*/ 	.word	0x0000f920


	//   ....[51]....
        /*02c8*/ 	.word	0x0000f980


	//   ....[52]....
        /*02cc*/ 	.word	0x0000fa30


	//   ....[53]....
        /*02d0*/ 	.word	0x0000fb00


	//   ....[54]....
        /*02d4*/ 	.word	0x0000fbd0


	//   ....[55]....
        /*02d8*/ 	.word	0x0000fc50


	//   ....[56]....
        /*02dc*/ 	.word	0x0000fd40


	//   ....[57]....
        /*02e0*/ 	.word	0x000100d0


	//----- nvinfo : EIATTR_REG_RECONFIG
	.align		4
.L_89:
        /*02e4*/ 	.byte	0x01, 0x54
	.zero		2


	//----- nvinfo : EIATTR_SYSCALL_OFFSETS
	.align		4
        /*02e8*/ 	.byte	0x04, 0x46
        /*02ea*/ 	.short	(.L_91 - .L_90)


	//   ....[0]....
.L_90:
        /*02ec*/ 	.word	0x00001260


	//   ....[1]....
        /*02f0*/ 	.word	0x0000b2c0


	//   ....[2]....
        /*02f4*/ 	.word	0x0000b400


	//   ....[3]....
        /*02f8*/ 	.word	0x0000b4f0


	//   ....[4]....
        /*02fc*/ 	.word	0x0000bcb0


	//----- nvinfo : EIATTR_MBARRIER_INSTR_OFFSETS
	.align		4
.L_91:
        /*0300*/ 	.byte	0x04, 0x39
        /*0302*/ 	.short	(.L_93 - .L_92)


	//   ....[0]....
.L_92:
        /*0304*/ 	.word	0x00000250
        /*0308*/ 	.word	0x000000ff
        /*030c*/ 	.word	0x00031c00
        /*0310*/ 	.short	0x0100
        /*0312*/ 	.byte	0x08
	.zero		1


	//   ....[1]....
        /*0314*/ 	.word	0x00000260
        /*0318*/ 	.word	0x000000ff
        /*031c*/ 	.word	0x00031c20
        /*0320*/ 	.short	0x0100
        /*0322*/ 	.byte	0x08
	.zero		1


	//   ....[2]....
        /*0324*/ 	.word	0x00000350
        /*0328*/ 	.word	0x000000ff
        /*032c*/ 	.word	0x00031c30
        /*0330*/ 	.short	0x0100
        /*0332*/ 	.byte	0x08
	.zero		1


	//   ....[3]....
        /*0334*/ 	.word	0x00000360
        /*0338*/ 	.word	0x000000ff
        /*033c*/ 	.word	0x00031c40
        /*0340*/ 	.short	0x0100
        /*0342*/ 	.byte	0x08
	.zero		1


	//   ....[4]....
        /*0344*/ 	.word	0x00000370
        /*0348*/ 	.word	0x000000ff
        /*034c*/ 	.word	0x00031c38
        /*0350*/ 	.short	0x0100
        /*0352*/ 	.byte	0x08
	.zero		1


	//   ....[5]....
        /*0354*/ 	.word	0x00000380
        /*0358*/ 	.word	0x000000ff
        /*035c*/ 	.word	0x00031c48
        /*0360*/ 	.short	0x0100
        /*0362*/ 	.byte	0x08
	.zero		1


	//   ....[6]....
        /*0364*/ 	.word	0x000004b0
        /*0368*/ 	.word	0x000000ff
        /*036c*/ 	.word	0x00031c50
        /*0370*/ 	.short	0x0100
        /*0372*/ 	.byte	0x08
	.zero		1


	//   ....[7]....
        /*0374*/ 	.word	0x000004c0
        /*0378*/ 	.word	0x000000ff
        /*037c*/ 	.word	0x00031c60
        /*0380*/ 	.short	0x0100
        /*0382*/ 	.byte	0x08
	.zero		1


	//   ....[8]....
        /*0384*/ 	.word	0x000004d0
        /*0388*/ 	.word	0x000000ff
        /*038c*/ 	.word	0x00031c58
        /*0390*/ 	.short	0x0100
        /*0392*/ 	.byte	0x08
	.zero		1


	//   ....[9]....
        /*0394*/ 	.word	0x000004e0
        /*0398*/ 	.word	0x000000ff
        /*039c*/ 	.word	0x00031c68
        /*03a0*/ 	.short	0x0100
        /*03a2*/ 	.byte	0x08
	.zero		1


	//   ....[10]....
        /*03a4*/ 	.word	0x000005d0
        /*03a8*/ 	.word	0x000000ff
        /*03ac*/ 	.word	0x00031c70
        /*03b0*/ 	.short	0x0100
        /*03b2*/ 	.byte	0x06
	.zero		1


	//   ....[11]....
        /*03b4*/ 	.word	0x000005e0
        /*03b8*/ 	.word	0x000000ff
        /*03bc*/ 	.word	0x00031c80
        /*03c0*/ 	.short	0x0100
        /*03c2*/ 	.byte	0x06
	.zero		1


	//   ....[12]....
        /*03c4*/ 	.word	0x000005f0
        /*03c8*/ 	.word	0x000000ff
        /*03cc*/ 	.word	0x00031c78
        /*03d0*/ 	.short	0x0100
        /*03d2*/ 	.byte	0x06
	.zero		1


	//   ....[13]....
        /*03d4*/ 	.word	0x00000600
        /*03d8*/ 	.word	0x000000ff
        /*03dc*/ 	.word	0x00031c88
        /*03e0*/ 	.short	0x0100
        /*03e2*/ 	.byte	0x06
	.zero		1


	//   ....[14]....
        /*03e4*/ 	.word	0x00000730
        /*03e8*/ 	.word	0x000000ff
        /*03ec*/ 	.word	0x00031c90
        /*03f0*/ 	.short	0x0100
        /*03f2*/ 	.byte	0x08
	.zero		1


	//   ....[15]....
        /*03f4*/ 	.word	0x00000740
        /*03f8*/ 	.word	0x000000ff
        /*03fc*/ 	.word	0x00031ca0
        /*0400*/ 	.short	0x0100
        /*0402*/ 	.byte	0x08
	.zero		1


	//   ....[16]....
        /*0404*/ 	.word	0x00000750
        /*0408*/ 	.word	0x000000ff
        /*040c*/ 	.word	0x00031c98
        /*0410*/ 	.short	0x0100
        /*0412*/ 	.byte	0x08
	.zero		1


	//   ....[17]....
        /*0414*/ 	.word	0x00000760
        /*0418*/ 	.word	0x000000ff
        /*041c*/ 	.word	0x00031ca8
        /*0420*/ 	.short	0x0100
        /*0422*/ 	.byte	0x08
	.zero		1


	//   ....[18]....
        /*0424*/ 	.word	0x00000890
        /*0428*/ 	.word	0x000000ff
        /*042c*/ 	.word	0x00031cb0
        /*0430*/ 	.short	0x0100
        /*0432*/ 	.byte	0x08
	.zero		1


	//   ....[19]....
        /*0434*/ 	.word	0x000008a0
        /*0438*/ 	.word	0x000000ff
        /*043c*/ 	.word	0x00031cc0
        /*0440*/ 	.short	0x0100
        /*0442*/ 	.byte	0x08
	.zero		1


	//   ....[20]....
        /*0444*/ 	.word	0x000008b0
        /*0448*/ 	.word	0x000000ff
        /*044c*/ 	.word	0x00031cb8
        /*0450*/ 	.short	0x0100
        /*0452*/ 	.byte	0x08
	.zero		1


	//   ....[21]....
        /*0454*/ 	.word	0x000008c0
        /*0458*/ 	.word	0x000000ff
        /*045c*/ 	.word	0x00031cc8
        /*0460*/ 	.short	0x0100
        /*0462*/ 	.byte	0x08
	.zero		1


	//   ....[22]....
        /*0464*/ 	.word	0x000012a0
        /*0468*/ 	.word	0x000000ff
        /*046c*/ 	.word	0x00031c00
        /*0470*/ 	.short	0x010a
        /*0472*/ 	.byte	0x25
	.zero		1


	//   ....[23]....
        /*0474*/ 	.word	0x00001310
        /*0478*/ 	.word	0x00000000
        /*047c*/ 	.word	0x00031c30
        /*0480*/ 	.short	0x010a
        /*0482*/ 	.byte	0x3f
	.zero		1


	//   ....[24]....
        /*0484*/ 	.word	0x00001380
        /*0488*/ 	.word	0x00000000
        /*048c*/ 	.word	0x00031c30
        /*0490*/ 	.short	0x010a
        /*0492*/ 	.byte	0x3f
	.zero		1


	//   ....[25]....
        /*0494*/ 	.word	0x00004300
        /*0498*/ 	.word	0x00000004
        /*049c*/ 	.word	0x00000000
        /*04a0*/ 	.short	0x0101
        /*04a2*/ 	.byte	0x3f
	.zero		1


	//   ....[26]....
        /*04a4*/ 	.word	0x00005400
        /*04a8*/ 	.word	0x000000ff
        /*04ac*/ 	.word	0x00031c30
        /*04b0*/ 	.short	0x010a
        /*04b2*/ 	.byte	0x04
	.zero		1


	//   ....[27]....
        /*04b4*/ 	.word	0x00005440
        /*04b8*/ 	.word	0x000000ff
        /*04bc*/ 	.word	0x00031c30
        /*04c0*/ 	.short	0x010a
        /*04c2*/ 	.byte	0x04
	.zero		1


	//   ....[28]....
        /*04c4*/ 	.word	0x00006ac0
        /*04c8*/ 	.word	0x000000ff
        /*04cc*/ 	.word	0x00031c50
        /*04d0*/ 	.short	0x010a
        /*04d2*/ 	.byte	0x04
	.zero		1


	//   ....[29]....
        /*04d4*/ 	.word	0x00006b00
        /*04d8*/ 	.word	0x000000ff
        /*04dc*/ 	.word	0x00031c50
        /*04e0*/ 	.short	0x010a
        /*04e2*/ 	.byte	0x04
	.zero		1


	//   ....[30]....
        /*04e4*/ 	.word	0x00008590
        /*04e8*/ 	.word	0x0000000d
        /*04ec*/ 	.word	0x00000000
        /*04f0*/ 	.short	0x0101
        /*04f2*/ 	.byte	0x3f
	.zero		1


	//   ....[31]....
        /*04f4*/ 	.word	0x00008850
        /*04f8*/ 	.word	0x00000006
        /*04fc*/ 	.word	0x00000000
        /*0500*/ 	.short	0x0101
        /*0502*/ 	.byte	0x3f
	.zero		1


	//   ....[32]....
        /*0504*/ 	.word	0x00009380
        /*0508*/ 	.word	0x000000ff
        /*050c*/ 	.word	0x00031c50
        /*0510*/ 	.short	0x010a
        /*0512*/ 	.byte	0x0c
	.zero		1


	//   ....[33]....
        /*0514*/ 	.word	0x000093c0
        /*0518*/ 	.word	0x000000ff
        /*051c*/ 	.word	0x00031c50
        /*0520*/ 	.short	0x010a
        /*0522*/ 	.byte	0x0c
	.zero		1


	//   ....[34]....
        /*0524*/ 	.word	0x0000a110
        /*0528*/ 	.word	0x00000014
        /*052c*/ 	.word	0x00000000
        /*0530*/ 	.short	0x0101
        /*0532*/ 	.byte	0x3f
	.zero		1


	//   ....[35]....
        /*0534*/ 	.word	0x0000aab0
        /*0538*/ 	.word	0x000000ff
        /*053c*/ 	.word	0x00000000
        /*0540*/ 	.short	0x0101
        /*0542*/ 	.byte	0x04
	.zero		1


	//   ....[36]....
        /*0544*/ 	.word	0x0000b850
        /*0548*/ 	.word	0x00000003
        /*054c*/ 	.word	0x00031c40
        /*0550*/ 	.short	0x010a
        /*0552*/ 	.byte	0x3f
	.zero		1


	//   ....[37]....
        /*0554*/ 	.word	0x0000c630
        /*0558*/ 	.word	0x000000ff
        /*055c*/ 	.word	0x00031c00
        /*0560*/ 	.short	0x0107
        /*0562*/ 	.byte	0x24
	.zero		1


	//   ....[38]....
        /*0564*/ 	.word	0x0000c6a0
        /*0568*/ 	.word	0x000000ff
        /*056c*/ 	.word	0x00031c00
        /*0570*/ 	.short	0x0101
        /*0572*/ 	.byte	0x24
	.zero		1


	//   ....[39]....
        /*0574*/ 	.word	0x0000c6d0
        /*0578*/ 	.word	0x000000ff
        /*057c*/ 	.word	0x00031c20
        /*0580*/ 	.short	0x010a
        /*0582*/ 	.byte	0x24
	.zero		1


	//   ....[40]....
        /*0584*/ 	.word	0x0000c9c0
        /*0588*/ 	.word	0x00000003
        /*058c*/ 	.word	0x00031c40
        /*0590*/ 	.short	0x010a
        /*0592*/ 	.byte	0x3f
	.zero		1


	//   ....[41]....
        /*0594*/ 	.word	0x0000ce40
        /*0598*/ 	.word	0x00000003
        /*059c*/ 	.word	0x00000060
        /*05a0*/ 	.short	0x010a
        /*05a2*/ 	.byte	0x3f
	.zero		1


	//   ....[42]....
        /*05a4*/ 	.word	0x0000d530
        /*05a8*/ 	.word	0x00000003
        /*05ac*/ 	.word	0x00031c40
        /*05b0*/ 	.short	0x010a
        /*05b2*/ 	.byte	0x3f
	.zero		1


	//   ....[43]....
        /*05b4*/ 	.word	0x0000d9b0
        /*05b8*/ 	.word	0x0000000d
        /*05bc*/ 	.word	0x00000060
        /*05c0*/ 	.short	0x010a
        /*05c2*/ 	.byte	0x3f
	.zero		1


	//   ....[44]....
        /*05c4*/ 	.word	0x0000dff0
        /*05c8*/ 	.word	0x00000002
        /*05cc*/ 	.word	0x00031c40
        /*05d0*/ 	.short	0x010a
        /*05d2*/ 	.byte	0x3f
	.zero		1


	//   ....[45]....
        /*05d4*/ 	.word	0x0000e480
        /*05d8*/ 	.word	0x00000007
        /*05dc*/ 	.word	0x00000060
        /*05e0*/ 	.short	0x010a
        /*05e2*/ 	.byte	0x3f
	.zero		1


	//   ....[46]....
        /*05e4*/ 	.word	0x0000e990
        /*05e8*/ 	.word	0x00000003
        /*05ec*/ 	.word	0x00031c60
        /*05f0*/ 	.short	0x010a
        /*05f2*/ 	.byte	0x3f
	.zero		1


	//   ....[47]....
        /*05f4*/ 	.word	0x0000eed0
        /*05f8*/ 	.word	0x00000009
        /*05fc*/ 	.word	0x00031c20
        /*0600*/ 	.short	0x010a
        /*0602*/ 	.byte	0x3f
	.zero		1


	//   ....[48]....
        /*0604*/ 	.word	0x0000f070
        /*0608*/ 	.word	0x00000007
        /*060c*/ 	.word	0x00000000
        /*0610*/ 	.short	0x010a
        /*0612*/ 	.byte	0x3f
	.zero		1


	//   ....[49]....
        /*0614*/ 	.word	0x0000f0e0
        /*0618*/ 	.word	0x00000003
        /*061c*/ 	.word	0x00000000
        /*0620*/ 	.short	0x010a
        /*0622*/ 	.byte	0x3f
	.zero		1


	//   ....[50]....
        /*0624*/ 	.word	0x0000f140
        /*0628*/ 	.word	0x00000005
        /*062c*/ 	.word	0x00000000
        /*0630*/ 	.short	0x010a
        /*0632*/ 	.byte	0x3f
	.zero		1


	//   ....[51]....
        /*0634*/ 	.word	0x0000f170
        /*0638*/ 	.word	0x00000003
        /*063c*/ 	.word	0x00000000
        /*0640*/ 	.short	0x010a
        /*0642*/ 	.byte	0x3f
	.zero		1


	//   ....[52]....
        /*0644*/ 	.word	0x0000f1e0
        /*0648*/ 	.word	0x00000003
        /*064c*/ 	.word	0x00031c00
        /*0650*/ 	.short	0x010a
        /*0652*/ 	.byte	0x3f
	.zero		1


	//   ....[53]....
        /*0654*/ 	.word	0x0000f230
        /*0658*/ 	.word	0x00000000
        /*065c*/ 	.word	0x00031c30
        /*0660*/ 	.short	0x010a
        /*0662*/ 	.byte	0x3f
	.zero		1


	//   ....[54]....
        /*0664*/ 	.word	0x0000f290
        /*0668*/ 	.word	0x00000009
        /*066c*/ 	.word	0x00031c30
        /*0670*/ 	.short	0x010a
        /*0672*/ 	.byte	0x3f
	.zero		1


	//   ....[55]....
        /*0674*/ 	.word	0x0000f2f0
        /*0678*/ 	.word	0x00000008
        /*067c*/ 	.word	0x00031c50
        /*0680*/ 	.short	0x010a
        /*0682*/ 	.byte	0x3f
	.zero		1


	//   ....[56]....
        /*0684*/ 	.word	0x0000f350
        /*0688*/ 	.word	0x00000005
        /*068c*/ 	.word	0x00031c50
        /*0690*/ 	.short	0x010a
        /*0692*/ 	.byte	0x3f
	.zero		1


	//   ....[57]....
        /*0694*/ 	.word	0x0000f4f0
        /*0698*/ 	.word	0x00000003
        /*069c*/ 	.word	0x00031c40
        /*06a0*/ 	.short	0x010a
        /*06a2*/ 	.byte	0x3f
	.zero		1


	//   ....[58]....
        /*06a4*/ 	.word	0x0000fd70
        /*06a8*/ 	.word	0x00000009
        /*06ac*/ 	.word	0x00031c20
        /*06b0*/ 	.short	0x010a
        /*06b2*/ 	.byte	0x3f
	.zero		1


	//   ....[59]....
        /*06b4*/ 	.word	0x0000fdc0
        /*06b8*/ 	.word	0x00000003
        /*06bc*/ 	.word	0x00031c40
        /*06c0*/ 	.short	0x010a
        /*06c2*/ 	.byte	0x3f
	.zero		1


	//   ....[60]....
        /*06c4*/ 	.word	0x0000fe10
        /*06c8*/ 	.word	0x00000003
        /*06cc*/ 	.word	0x00000060
        /*06d0*/ 	.short	0x010a
        /*06d2*/ 	.byte	0x3f
	.zero		1


	//   ....[61]....
        /*06d4*/ 	.word	0x0000fe60
        /*06d8*/ 	.word	0x00000003
        /*06dc*/ 	.word	0x00031c40
        /*06e0*/ 	.short	0x010a
        /*06e2*/ 	.byte	0x3f
	.zero		1


	//   ....[62]....
        /*06e4*/ 	.word	0x0000feb0
        /*06e8*/ 	.word	0x0000000d
        /*06ec*/ 	.word	0x00000060
        /*06f0*/ 	.short	0x010a
        /*06f2*/ 	.byte	0x3f
	.zero		1


	//   ....[63]....
        /*06f4*/ 	.word	0x0000ff00
        /*06f8*/ 	.word	0x00000002
        /*06fc*/ 	.word	0x00031c40
        /*0700*/ 	.short	0x010a
        /*0702*/ 	.byte	0x3f
	.zero		1


	//   ....[64]....
        /*0704*/ 	.word	0x0000ff50
        /*0708*/ 	.word	0x00000007
        /*070c*/ 	.word	0x00000060
        /*0710*/ 	.short	0x010a
        /*0712*/ 	.byte	0x3f
	.zero		1


	//   ....[65]....
        /*0714*/ 	.word	0x0000ffa0
        /*0718*/ 	.word	0x00000003
        /*071c*/ 	.word	0x00031c60
        /*0720*/ 	.short	0x010a
        /*0722*/ 	.byte	0x3f
	.zero		1


	//   ....[66]....
        /*0724*/ 	.word	0x0000fff0
        /*0728*/ 	.word	0x00000009
        /*072c*/ 	.word	0x00031c20
        /*0730*/ 	.short	0x010a
        /*0732*/ 	.byte	0x3f
	.zero		1


	//   ....[67]....
        /*0734*/ 	.word	0x00010190
        /*0738*/ 	.word	0x00000007
        /*073c*/ 	.word	0x00000000
        /*0740*/ 	.short	0x010a
        /*0742*/ 	.byte	0x3f
	.zero		1


	//   ....[68]....
        /*0744*/ 	.word	0x000101e0
        /*0748*/ 	.word	0x00000003
        /*074c*/ 	.word	0x00000000
        /*0750*/ 	.short	0x010a
        /*0752*/ 	.byte	0x3f
	.zero		1


	//   ....[69]....
        /*0754*/ 	.word	0x00010230
        /*0758*/ 	.word	0x00000005
        /*075c*/ 	.word	0x00000000
        /*0760*/ 	.short	0x010a
        /*0762*/ 	.byte	0x3f
	.zero		1


	//----- nvinfo : EIATTR_NUM_MBARRIERS
	.align		4
.L_93:
        /*0764*/ 	.byte	0x03, 0x38
        /*0766*/ 	.short	0x0016


	//----- nvinfo : EIATTR_EXIT_INSTR_OFFSETS
	.align		4
        /*0768*/ 	.byte	0x04, 0x1c
        /*076a*/ 	.short	(.L_95 - .L_94)


	//   ....[0]....
.L_94:
        /*076c*/ 	.word	0x00000a20


	//   ....[1]....
        /*0770*/ 	.word	0x0000ad70


	//   ....[2]....
        /*0774*/ 	.word	0x0000f1c0


	//----- nvinfo : EIATTR_MAX_THREADS
	.align		4
.L_95:
        /*0778*/ 	.byte	0x04, 0x05
        /*077a*/ 	.short	(.L_97 - .L_96)
.L_96:
        /*077c*/ 	.word	0x00000200
        /*0780*/ 	.word	0x00000001
        /*0784*/ 	.word	0x00000001


	//----- nvinfo : EIATTR_CRS_STACK_SIZE
	.align		4
.L_97:
        /*0788*/ 	.byte	0x04, 0x1e
        /*078a*/ 	.short	(.L_99 - .L_98)
.L_98:
        /*078c*/ 	.word	0x00000000


	//----- nvinfo : EIATTR_CBANK_PARAM_SIZE
	.align		4
.L_99:
        /*0790*/ 	.byte	0x03, 0x19
        /*0792*/ 	.short	0x0a70


	//----- nvinfo : EIATTR_PARAM_CBANK
	.align		4
        /*0794*/ 	.byte	0x04, 0x0a
        /*0796*/ 	.short	(.L_101 - .L_100)
	.align		4
.L_100:
        /*0798*/ 	.word	index@(.nv.constant0._ZN7cutlass13device_kernelIN5flash11enable_sm90INS1_16FlashAttnFwdSm90INS1_25CollectiveMainloopFwdSm90ILi2EN4cute5tupleIJNS5_1CILi1EEES8_S8_EEENS6_IJNS7_ILi192EEENS7_ILi144EEENS7_ILi96EEEEEELi96ENS_6half_tEfNS_4arch4Sm90ELb0ELb0ELb1ELb0ELb0ELb0ELb0ELb0ELb1ELb1ELb0ELb0EEENS1_21CollectiveEpilogueFwdINS6_IJSA_SC_SB_EEES9_SE_SG_Li384ELb0ELb1ELb0ELb0EEENS1_29StaticPersistentTileSchedulerILb0EEEEEEEEEvNT_6ParamsE)
        /*079c*/ 	.short	0x0210
        /*079e*/ 	.short	0x0a70


	//----- nvinfo : EIATTR_SW_WAR
	.align		4
.L_101:
        /*07a0*/ 	.byte	0x04, 0x36
        /*07a2*/ 	.short	(.L_103 - .L_102)
.L_102:
        /*07a4*/ 	.word	0x00000008
.L_103:


//--------------------- .nv.info._ZN7cutlass13device_kernelIN5flash11enable_sm90INS1_16FlashAttnFwdSm90INS1_25CollectiveMainloopFwdSm90ILi2EN4cute5tupleIJNS5_1CILi1EEES8_S8_EEENS6_IJNS7_ILi192EEENS7_ILi144EEENS7_ILi96EEEEEELi96ENS_6half_tEfNS_4arch4Sm90ELb0ELb0ELb1ELb1ELb0ELb0ELb0ELb0ELb1ELb1ELb0ELb0EEENS1_21CollectiveEpilogueFwdINS6_IJSA_SC_SB_EEES9_SE_SG_Li384ELb1ELb1ELb0ELb0EEENS1_36VarlenDynamicPersistentTileSchedulerILi192ELi144ELi384ELi128ELb0ELb1ELb1ELb0ELb1ELb1EEEEEEEEEvNT_6ParamsE --------------------------
	.section	.nv.info._ZN7cutlass13device_kernelIN5flash11enable_sm90INS1_16FlashAttnFwdSm90INS1_25CollectiveMainloopFwdSm90ILi2EN4cute5tupleIJNS5_1CILi1EEES8_S8_EEENS6_IJNS7_ILi192EEENS7_ILi144EEENS7_ILi96EEEEEELi96ENS_6half_tEfNS_4arch4Sm90ELb0ELb0ELb1ELb1ELb0ELb0ELb0ELb0ELb1ELb1ELb0ELb0EEENS1_21CollectiveEpilogueFwdINS6_IJSA_SC_SB_EEES9_SE_SG_Li384ELb1ELb1ELb0ELb0EEENS1_36VarlenDynamicPersistentTileSchedulerILi192ELi144ELi384ELi128ELb0ELb1ELb1ELb0ELb1ELb1EEEEEEEEEvNT_6ParamsE,"",@"SHT_CUDA_INFO"
	.sectionflags	@""
	.align	4


	//----- nvinfo : EIATTR_CUDA_API_VERSION
	.align		4
        /*0000*/ 	.byte	0x04, 0x37
        /*0002*/ 	.short	(.L_105 - .L_104)
.L_104:
        /*0004*/ 	.word	0x00000082


	//----- nvinfo : EIATTR_KPARAM_INFO
	.align		4
.L_105:
        /*0008*/ 	.byte	0x04, 0x17
        /*000a*/ 	.short	(.L_107 - .L_106)
.L_106:
        /*000c*/ 	.word	0x00000000
        /*0010*/ 	.short	0x0000
        /*0012*/ 	.short	0x0070
        /*0014*/ 	.byte	0x00, 0xf0, 0x01, 0x2a


	//----- nvinfo : EIATTR_SPARSE_MMA_MASK
	.align		4
.L_107:
        /*0018*/ 	.byte	0x03, 0x50
        /*001a*/ 	.short	0x0000


	//----- nvinfo : EIATTR_MAXREG_COUNT
	.align		4
        /*001c*/ 	.byte	0x03, 0x1b
        /*001e*/ 	.short	0x0080


	//----- nvinfo : EIATTR_NUM_BARRIERS
	.align		4
        /*0020*/ 	.byte	0x02, 0x4c
        /*0022*/ 	.byte	0x10
	.zero		1


	//----- nvinfo : EIATTR_EXTERNS
	.align		4
        /*0024*/ 	.byte	0x04, 0x0f
        /*0026*/ 	.short	(.L_109 - .L_108)


	//   ....[0]....
	.align		4
.L_108:
        /*0028*/ 	.word	index@(__assertfail)


	//----- nvinfo : EIATTR_ANNOTATIONS
	.align		4
.L_109:
        /*002c*/ 	.byte	0x04, 0x55
        /*002e*/ 	.short	(.L_111 - .L_110)


	//   ....[0]....
.L_110:
        /* <DEDUP_REMOVED lines=23> */
        /*0194*/ 	.byte	0xa0, 0x18, 0x01, 0x00, 0x01, 0x00, 0x00, 0x00, 0x10, 0x1e, 0x01, 0x00


	//----- nvinfo : EIATTR_MERCURY_ISA_VERSION
	.align		4
.L_111:
        /*01a0*/ 	.byte	0x03, 0x5f
        /*01a2*/ 	.short	0x0101


	//----- nvinfo : EIATTR_UNUSED_LOAD_BYTE_OFFSET
	.align		4
        /*01a4*/ 	.byte	0x04, 0x44
        /*01a6*/ 	.short	(.L_113 - .L_112)


	//   ....[0]....
.L_112:
        /*01a8*/ 	.word	0x00000a40
        /*01ac*/ 	.word	0x0000fff0


	//   ....[1]....
        /*01b0*/ 	.word	0x0000a1b0
        /*01b4*/ 	.word	0x0000fff0


	//----- nvinfo : EIATTR_INT_WARP_WIDE_INSTR_OFFSETS
	.align		4
.L_113:
        /*01b8*/ 	.byte	0x04, 0x31
        /*01ba*/ 	.short	(.L_115 - .L_114)


	//   ....[0]....
.L_114:
        /*01bc*/ 	.word	0x00000120


	//   ....[1]....
        /*01c0*/ 	.word	0x000001c0


	//   ....[2]....
        /*01c4*/ 	.word	0x00000230


	//   ....[3]....
        /*01c8*/ 	.word	0x0000cc30


	//   ....[4]....
        /*01cc*/ 	.word	0x0000ccc0


	//   ....[5]....
        /*01d0*/ 	.word	0x00010760


	//   ....[6]....
        /*01d4*/ 	.word	0x000107f0


	//----- nvinfo : EIATTR_COOP_GROUP_MASK_REGIDS
	.align		4
.L_115:
        /*01d8*/ 	.byte	0x04, 0x29
        /*01da*/ 	.short	(.L_117 - .L_116)


	//   ....[0]....
.L_116:
        /*01dc*/ 	.word	0xffffffff


	//   ....[1]....
        /*01e0*/ 	.word	0xffffffff


	//   ....[2]....
        /*01e4*/ 	.word	0xffffffff


	//   ....[3]....
        /*01e8*/ 	.word	0xffffffff


	//   ....[4]....
        /*01ec*/ 	.word	0xffffffff


	//   ....[5]....
        /*01f0*/ 	.word	0xffffffff


	//   ....[6]....
        /*01f4*/ 	.word	0xffffffff


	//   ....[7]....
        /*01f8*/ 	.word	0xffffffff


	//   ....[8]....
        /*01fc*/ 	.word	0xffffffff


	//   ....[9]....
        /*0200*/ 	.word	0xffffffff


	//   ....[10]....
        /*0204*/ 	.word	0xffffffff


	//   ....[11]....
        /*0208*/ 	.word	0xffffffff


	//   ....[12]....
        /*020c*/ 	.word	0xffffffff


	//   ....[13]....
        /*0210*/ 	.word	0xffffffff


	//   ....[14]....
        /*0214*/ 	.word	0xffffffff


	//   ....[15]....
        /*0218*/ 	.word	0xffffffff


	//   ....[16]....
        /*021c*/ 	.word	0xffffffff


	//   ....[17]....
        /*0220*/ 	.word	0xffffffff


	//   ....[18]....
        /*0224*/ 	.word	0xffffffff


	//   ....[19]....
        /*0228*/ 	.word	0xffffffff


	//   ....[20]....
        /*022c*/ 	.word	0xffffffff


	//   ....[21]....
        /*0230*/ 	.word	0xffffffff


	//   ....[22]....
        /*0234*/ 	.word	0xffffffff


	//   ....[23]....
        /*0238*/ 	.word	0xffffffff


	//   ....[24]....
        /*023c*/ 	.word	0xffffffff


	//   ....[25]....
        /*0240*/ 	.word	0xffffffff


	//   ....[26]....
        /*0244*/ 	.word	0xffffffff


	//   ....[27]....
        /*0248*/ 	.word	0xffffffff


	//   ....[28]....
        /*024c*/ 	.word	0xffffffff


	//   ....[29]....
        /*0250*/ 	.word	0xffffffff


	//   ....[30]....
        /*0254*/ 	.word	0xffffffff


	//   ....[31]....
        /*0258*/ 	.word	0xffffffff


	//   ....[32]....
        /*025c*/ 	.word	0xffffffff


	//   ....[33]....
        /*0260*/ 	.word	0xffffffff


	//   ....[34]....
        /*0264*/ 	.word	0xffffffff


	//   ....[35]....
        /*0268*/ 	.word	0xffffffff


	//   ....[36]....
        /*026c*/ 	.word	0xffffffff


	//   ....[37]....
        /*0270*/ 	.word	0xffffffff


	//   ....[38]....
        /*0274*/ 	.word	0xffffffff


	//   ....[39]....
        /*0278*/ 	.word	0xffffffff


	//   ....[40]....
        /*027c*/ 	.word	0xffffffff


	//   ....[41]....
        /*0280*/ 	.word	0xffffffff


	//   ....[42]....
        /*0284*/ 	.word	0xffffffff


	//   ....[43]....
        /*0288*/ 	.word	0xffffffff


	//   ....[44]....
        /*028c*/ 	.word	0xffffffff


	//   ....[45]....
        /*0290*/ 	.word	0xffffffff


	//   ....[46]....
        /*0294*/ 	.word	0xffffffff


	//   ....[47]....
        /*0298*/ 	.word	0xffffffff


	//   ....[48]....
        /*029c*/ 	.word	0xffffffff


	//   ....[49]....
        /*02a0*/ 	.word	0xffffffff


	//   ....[50]....
        /*02a4*/ 	.word	0xffffffff


	//   ....[51]....
        /*02a8*/ 	.word	0xffffffff


	//   ....[52]....
        /*02ac*/ 	.word	0xffffffff


	//   ....[53]....
        /*02b0*/ 	.word	0xffffffff


	//   ....[54]....
        /*02b4*/ 	.word	0xffffffff


	//   ....[55]....
        /*02b8*/ 	.word	0xffffffff


	//   ....[56]....
        /*02bc*/ 	.word	0xffffffff


	//   ....[57]....
        /*02c0*/ 	.word	0xffffffff


	//   ....[58]....
        /*02c4*/ 	.word	0xffffffff


	//   ....[59]....
        /*02c8*/ 	.word	0xffffffff


	//   ....[60]....
        /*02cc*/ 	.word	0xffffffff


	//   ....[61]....
        /*02d0*/ 	.word	0xffffffff


	//   ....[62]....
        /*02d4*/ 	.word	0xffffffff


	//   ....[63]....
        /*02d8*/ 	.word	0xffffffff


	//   ....[64]....
        /*02dc*/ 	.word	0xffffffff


	//   ....[65]....
        /*02e0*/ 	.word	0xffffffff


	//   ....[66]....
        /*02e4*/ 	.word	0xffffffff


	//   ....[67]....
        /*02e8*/ 	.word	0xffffffff


	//   ....[68]....
        /*02ec*/ 	.word	0xffffffff


	//   ....[69]....
        /*02f0*/ 	.word	0xffffffff


	//   ....[70]....
        /*02f4*/ 	.word	0xffffffff


	//   ....[71]....
        /*02f8*/ 	.word	0xffffffff


	//   ....[72]....
        /*02fc*/ 	.word	0xffffffff


	//   ....[73]....
        /*0300*/ 	.word	0xffffffff


	//   ....[74]....
        /*0304*/ 	.word	0xffffffff


	//   ....[75]....
        /*0308*/ 	.word	0xffffffff


	//   ....[76]....
        /*030c*/ 	.word	0xffffffff


	//   ....[77]....
        /*0310*/ 	.word	0xffffffff


	//   ....[78]....
        /*0314*/ 	.word	0xffffffff


	//   ....[79]....
        /*0318*/ 	.word	0xffffffff


	//   ....[80]....
        /*031c*/ 	.word	0xffffffff


	//   ....[81]....
        /*0320*/ 	.word	0x0500000f


	//   ....[82]....
        /*0324*/ 	.word	0x0500000f


	//   ....[83]....
        /*0328*/ 	.word	0x0500000f


	//   ....[84]....
        /*032c*/ 	.word	0x0500000f


	//   ....[85]....
        /*0330*/ 	.word	0x0500000f


	//   ....[86]....
        /*0334*/ 	.word	0x0500000f


	//   ....[87]....
        /*0338*/ 	.word	0x0500000f


	//   ....[88]....
        /*033c*/ 	.word	0x0500000f


	//   ....[89]....
        /*0340*/ 	.word	0x0500000f


	//   ....[90]....
        /*0344*/ 	.word	0x0500000f


	//   ....[91]....
        /*0348*/ 	.word	0x0500000f


	//   ....[92]....
        /*034c*/ 	.word	0x0500000f


	//   ....[93]....
        /*0350*/ 	.word	0x0500000f


	//   ....[94]....
        /*0354*/ 	.word	0x0500000f


	//   ....[95]....
        /*0358*/ 	.word	0x0500000f


	//   ....[96]....
        /*035c*/ 	.word	0x0500000f


	//   ....[97]....
        /*0360*/ 	.word	0x0500000f


	//   ....[98]....
        /*0364*/ 	.word	0x0500000f


	//   ....[99]....
        /*0368*/ 	.word	0x0500000f


	//   ....[100]....
        /*036c*/ 	.word	0x0500000f


	//   ....[101]....
        /*0370*/ 	.word	0x0500000f


	//   ....[102]....
        /*0374*/ 	.word	0x0500000f


	//   ....[103]....
        /*0378*/ 	.word	0x0500000f


	//   ....[104]....
        /*037c*/ 	.word	0x0500000f


	//   ....[105]....
        /*0380*/ 	.word	0x0500000f


	//   ....[106]....
        /*0384*/ 	.word	0x0500000f


	//   ....[107]....
        /*0388*/ 	.word	0x0500000f


	//   ....[108]....
        /*038c*/ 	.word	0x0500000f


	//   ....[109]....
        /*0390*/ 	.word	0x0500000f


	//   ....[110]....
        /*0394*/ 	.word	0x0500000f


	//   ....[111]....
        /*0398*/ 	.word	0x0500000f


	//----- nvinfo : EIATTR_COOP_GROUP_INSTR_OFFSETS
	.align		4
.L_117:
        /*039c*/ 	.byte	0x04, 0x28
        /*039e*/ 	.short	(.L_119 - .L_118)


	//   ....[0]....
.L_118:
        /*03a0*/ 	.word	0x00000060


	//   ....[1]....
        /*03a4*/ 	.word	0x00000130


	//   ....[2]....
        /*03a8*/ 	.word	0x000001e0


	//   ....[3]....
        /*03ac*/ 	.word	0x000003a0


	//   ....[4]....
        /*03b0*/ 	.word	0x00000500


	//   ....[5]....
        /*03b4*/ 	.word	0x00000620


	//   ....[6]....
        /*03b8*/ 	.word	0x00000780


	//   ....[7]....
        /*03bc*/ 	.word	0x00001390


	//   ....[8]....
        /*03c0*/ 	.word	0x00003e50


	//   ....[9]....
        /*03c4*/ 	.word	0x00003e90


	//   ....[10]....
        /*03c8*/ 	.word	0x00004470


	//   ....[11]....
        /*03cc*/ 	.word	0x000044d0


	//   ....[12]....
        /*03d0*/ 	.word	0x00005550


	//   ....[13]....
        /*03d4*/ 	.word	0x00007ed0


	//   ....[14]....
        /*03d8*/ 	.word	0x00007fe0


	//   ....[15]....
        /*03dc*/ 	.word	0x00008070


	//   ....[16]....
        /*03e0*/ 	.word	0x00008110


	//   ....[17]....
        /*03e4*/ 	.word	0x00009710


	//   ....[18]....
        /*03e8*/ 	.word	0x00009810


	//   ....[19]....
        /*03ec*/ 	.word	0x00009870


	//   ....[20]....
        /*03f0*/ 	.word	0x00009980


	//   ....[21]....
        /*03f4*/ 	.word	0x000099a0


	//   ....[22]....
        /*03f8*/ 	.word	0x0000ab00


	//   ....[23]....
        /*03fc*/ 	.word	0x0000ab40


	//   ....[24]....
        /*0400*/ 	.word	0x0000ab80


	//   ....[25]....
        /*0404*/ 	.word	0x0000abb0


	//   ....[26]....
        /*0408*/ 	.word	0x0000b000


	//   ....[27]....
        /*040c*/ 	.word	0x0000b040


	//   ....[28]....
        /*0410*/ 	.word	0x0000b140


	//   ....[29]....
        /*0414*/ 	.word	0x0000b160


	//   ....[30]....
        /*0418*/ 	.word	0x0000b990


	//   ....[31]....
        /*041c*/ 	.word	0x0000b9a0


	//   ....[32]....
        /*0420*/ 	.word	0x0000baa0


	//   ....[33]....
        /*0424*/ 	.word	0x0000bac0


	//   ....[34]....
        /*0428*/ 	.word	0x0000bc20


	//   ....[35]....
        /*042c*/ 	.word	0x0000be00


	//   ....[36]....
        /*0430*/ 	.word	0x0000be30


	//   ....[37]....
        /*0434*/ 	.word	0x0000be60


	//   ....[38]....
        /*0438*/ 	.word	0x0000be90


	//   ....[39]....
        /*043c*/ 	.word	0x0000bec0


	//   ....[40]....
        /*0440*/ 	.word	0x0000bef0


	//   ....[41]....
        /*0444*/ 	.word	0x0000c060


	//   ....[42]....
        /*0448*/ 	.word	0x0000c090


	//   ....[43]....
        /*044c*/ 	.word	0x0000c0c0


	//   ....[44]....
        /*0450*/ 	.word	0x0000c0f0


	//   ....[45]....
        /*0454*/ 	.word	0x0000c120


	//   ....[46]....
        /*0458*/ 	.word	0x0000c150


	//   ....[47]....
        /*045c*/ 	.word	0x0000c1e0


	//   ....[48]....
        /*0460*/ 	.word	0x0000c210


	//   ....[49]....
        /*0464*/ 	.word	0x0000c290


	//   ....[50]....
        /*0468*/ 	.word	0x0000d1d0


	//   ....[51]....
        /*046c*/ 	.word	0x0000deb0


	//   ....[52]....
        /*0470*/ 	.word	0x0000ded0


	//   ....[53]....
        /*0474*/ 	.word	0x0000df90


	//   ....[54]....
        /*0478*/ 	.word	0x0000dfb0


	//   ....[55]....
        /*047c*/ 	.word	0x0000e050


	//   ....[56]....
        /*0480*/ 	.word	0x0000e070


	//   ....[57]....
        /*0484*/ 	.word	0x0000e080


	//   ....[58]....
        /*0488*/ 	.word	0x0000e110


	//   ....[59]....
        /*048c*/ 	.word	0x0000e160


	//   ....[60]....
        /*0490*/ 	.word	0x0000e170


	//   ....[61]....
        /*0494*/ 	.word	0x0000e1a0


	//   ....[62]....
        /*0498*/ 	.word	0x0000e250


	//   ....[63]....
        /*049c*/ 	.word	0x00010e90


	//   ....[64]....
        /*04a0*/ 	.word	0x00010ec0


	//   ....[65]....
        /*04a4*/ 	.word	0x00010f00


	//   ....[66]....
        /*04a8*/ 	.word	0x00010f30


	//   ....[67]....
        /*04ac*/ 	.word	0x00010f60


	//   ....[68]....
        /*04b0*/ 	.word	0x00010f90


	//   ....[69]....
        /*04b4*/ 	.word	0x00010fc0


	//   ....[70]....
        /*04b8*/ 	.word	0x00010ff0


	//   ....[71]....
        /*04bc*/ 	.word	0x00011170


	//   ....[72]....
        /*04c0*/ 	.word	0x000111a0


	//   ....[73]....
        /*04c4*/ 	.word	0x000111d0


	//   ....[74]....
        /*04c8*/ 	.word	0x00011200


	//   ....[75]....
        /*04cc*/ 	.word	0x00011230


	//   ....[76]....
        /*04d0*/ 	.word	0x00011260


	//   ....[77]....
        /*04d4*/ 	.word	0x00011320


	//   ....[78]....
        /*04d8*/ 	.word	0x00011340


	//   ....[79]....
        /*04dc*/ 	.word	0x000113b0


	//   ....[80]....
        /*04e0*/ 	.word	0x00011820


	//   ....[81]....
        /*04e4*/ 	.word	0x00011d00


	//   ....[82]....
        /*04e8*/ 	.word	0x00011eb0


	//   ....[83]....
        /*04ec*/ 	.word	0x00011f00


	//   ....[84]....
        /*04f0*/ 	.word	0x00011f60


	//   ....[85]....
        /*04f4*/ 	.word	0x00012070


	//   ....[86]....
        /*04f8*/ 	.word	0x000120d0


	//   ....[87]....
        /*04fc*/ 	.word	0x000121f0


	//   ....[88]....
        /*0500*/ 	.word	0x00012250


	//   ....[89]....
        /*0504*/ 	.word	0x00012300


	//   ....[90]....
        /*0508*/ 	.word	0x000123d0


	//   ....[91]....
        /*050c*/ 	.word	0x000124a0


	//   ....[92]....
        /*0510*/ 	.word	0x00012520


	//   ....[93]....
        /*0514*/ 	.word	0x00012610


	//   ....[94]....
        /*0518*/ 	.word	0x00012930


	//   ....[95]....
        /*051c*/ 	.word	0x000129d0


	//   ....[96]....
        /*0520*/ 	.word	0x00012af0


	//   ....[97]....
        /*0524*/ 	.word	0x00012b60


	//   ....[98]....
        /*0528*/ 	.word	0x00012bd0


	//   ....[99]....
        /*052c*/ 	.word	0x00012c40


	//   ....[100]....
        /*0530*/ 	.word	0x00012cb0


	//   ....[101]....
        /*0534*/ 	.word	0x00012d30


	//   ....[102]....
        /*0538*/ 	.word	0x00012dc0


	//   ....[103]....
        /*053c*/ 	.word	0x00012e50


	//   ....[104]....
        /*0540*/ 	.word	0x00012ec0


	//   ....[105]....
        /*0544*/ 	.word	0x00012f30


	//   ....[106]....
        /*0548*/ 	.word	0x00012fa0


	//   ....[107]....
        /*054c*/ 	.word	0x00013020


	//   ....[108]....
        /*0550*/ 	.word	0x00013090


	//   ....[109]....
        /*0554*/ 	.word	0x00013130


	//   ....[110]....
        /*0558*/ 	.word	0x000131c0


	//   ....[111]....
        /*055c*/ 	.word	0x000132e0


	//----- nvinfo : EIATTR_REG_RECONFIG
	.align		4
.L_119:
        /*0560*/ 	.byte	0x01, 0x54
	.zero		2


	//----- nvinfo : EIATTR_SYSCALL_OFFSETS
	.align		4
        /*0564*/ 	.byte	0x04, 0x46
        /*0566*/ 	.short	(.L_121 - .L_120)


	//   ....[0]....
.L_120:
        /*0568*/ 	.word	0x00001540


	//   ....[1]....
        /*056c*/ 	.word	0x0000ce20


	//   ....[2]....
        /*0570*/ 	.word	0x0000cf70


	//   ....[3]....
        /*0574*/ 	.word	0x0000d070


	//   ....[4]....
        /*0578*/ 	.word	0x0000d930


	//----- nvinfo : EIATTR_MBARRIER_INSTR_OFFSETS
	.align		4
.L_121:
        /*057c*/ 	.byte	0x04, 0x39
        /*057e*/ 	.short	(.L_123 - .L_122)


	//   ....[0]....
.L_122:
        /*0580*/ 	.word	0x00000250
        /*0584*/ 	.word	0x000000ff
        /*0588*/ 	.word	0x00031c00
        /*058c*/ 	.short	0x0100
        /*058e*/ 	.byte	0x08
	.zero		1


	//   ....[1]....
        /*0590*/ 	.word	0x00000260
        /*0594*/ 	.word	0x000000ff
        /*0598*/ 	.word	0x00031c20
        /*059c*/ 	.short	0x0100
        /*059e*/ 	.byte	0x08
	.zero		1


	//   ....[2]....
        /*05a0*/ 	.word	0x00000350
        /*05a4*/ 	.word	0x000000ff
        /*05a8*/ 	.word	0x00031c30
        /*05ac*/ 	.short	0x0100
        /*05ae*/ 	.byte	0x08
	.zero		1


	//   ....[3]....
        /*05b0*/ 	.word	0x00000360
        /*05b4*/ 	.word	0x000000ff
        /*05b8*/ 	.word	0x00031c40
        /*05bc*/ 	.short	0x0100
        /*05be*/ 	.byte	0x08
	.zero		1


	//   ....[4]....
        /*05c0*/ 	.word	0x00000370
        /*05c4*/ 	.word	0x000000ff
        /*05c8*/ 	.word	0x00031c38
        /*05cc*/ 	.short	0x0100
        /*05ce*/ 	.byte	0x08
	.zero		1


	//   ....[5]....
        /*05d0*/ 	.word	0x00000380
        /*05d4*/ 	.word	0x000000ff
        /*05d8*/ 	.word	0x00031c48
        /*05dc*/ 	.short	0x0100
        /*05de*/ 	.byte	0x08
	.zero		1


	//   ....[6]....
        /*05e0*/ 	.word	0x000004b0
        /*05e4*/ 	.word	0x000000ff
        /*05e8*/ 	.word	0x00031c50
        /*05ec*/ 	.short	0x0100
        /*05ee*/ 	.byte	0x08
	.zero		1


	//   ....[7]....
        /*05f0*/ 	.word	0x000004c0
        /*05f4*/ 	.word	0x000000ff
        /*05f8*/ 	.word	0x00031c60
        /*05fc*/ 	.short	0x0100
        /*05fe*/ 	.byte	0x08
	.zero		1


	//   ....[8]....
        /*0600*/ 	.word	0x000004d0
        /*0604*/ 	.word	0x000000ff
        /*0608*/ 	.word	0x00031c58
        /*060c*/ 	.short	0x0100
        /*060e*/ 	.byte	0x08
	.zero		1


	//   ....[9]....
        /*0610*/ 	.word	0x000004e0
        /*0614*/ 	.word	0x000000ff
        /*0618*/ 	.word	0x00031c68
        /*061c*/ 	.short	0x0100
        /*061e*/ 	.byte	0x08
	.zero		1


	//   ....[10]....
        /*0620*/ 	.word	0x000005d0
        /*0624*/ 	.word	0x000000ff
        /*0628*/ 	.word	0x00031c70
        /*062c*/ 	.short	0x0100
        /*062e*/ 	.byte	0x06
	.zero		1


	//   ....[11]....
        /*0630*/ 	.word	0x000005e0
        /*0634*/ 	.word	0x000000ff
        /*0638*/ 	.word	0x00031c80
        /*063c*/ 	.short	0x0100
        /*063e*/ 	.byte	0x06
	.zero		1


	//   ....[12]....
        /*0640*/ 	.word	0x000005f0
        /*0644*/ 	.word	0x000000ff
        /*0648*/ 	.word	0x00031c78
        /*064c*/ 	.short	0x0100
        /*064e*/ 	.byte	0x06
	.zero		1


	//   ....[13]....
        /*0650*/ 	.word	0x00000600
        /*0654*/ 	.word	0x000000ff
        /*0658*/ 	.word	0x00031c88
        /*065c*/ 	.short	0x0100
        /*065e*/ 	.byte	0x06
	.zero		1


	//   ....[14]....
        /*0660*/ 	.word	0x00000730
        /*0664*/ 	.word	0x000000ff
        /*0668*/ 	.word	0x00031c90
        /*066c*/ 	.short	0x0100
        /*066e*/ 	.byte	0x08
	.zero		1


	//   ....[15]....
        /*0670*/ 	.word	0x00000740
        /*0674*/ 	.word	0x000000ff
        /*0678*/ 	.word	0x00031ca0
        /*067c*/ 	.short	0x0100
        /*067e*/ 	.byte	0x08
	.zero		1


	//   ....[16]....
        /*0680*/ 	.word	0x00000750
        /*0684*/ 	.word	0x000000ff
        /*0688*/ 	.word	0x00031c98
        /*068c*/ 	.short	0x0100
        /*068e*/ 	.byte	0x08
	.zero		1


	//   ....[17]....
        /*0690*/ 	.word	0x00000760
        /*0694*/ 	.word	0x000000ff
        /*0698*/ 	.word	0x00031ca8
        /*069c*/ 	.short	0x0100
        /*069e*/ 	.byte	0x08
	.zero		1


	//   ....[18]....
        /*06a0*/ 	.word	0x00000890
        /*06a4*/ 	.word	0x000000ff
        /*06a8*/ 	.word	0x00031cb0
        /*06ac*/ 	.short	0x0100
        /*06ae*/ 	.byte	0x08
	.zero		1


	//   ....[19]....
        /*06b0*/ 	.word	0x000008a0
        /*06b4*/ 	.word	0x000000ff
        /*06b8*/ 	.word	0x00031cc0
        /*06bc*/ 	.short	0x0100
        /*06be*/ 	.byte	0x08
	.zero		1


	//   ....[20]....
        /*06c0*/ 	.word	0x000008b0
        /*06c4*/ 	.word	0x000000ff
        /*06c8*/ 	.word	0x00031cb8
        /*06cc*/ 	.short	0x0100
        /*06ce*/ 	.byte	0x08
	.zero		1


	//   ....[21]....
        /*06d0*/ 	.word	0x000008c0
        /*06d4*/ 	.word	0x000000ff
        /*06d8*/ 	.word	0x00031cc8
        /*06dc*/ 	.short	0x0100
        /*06de*/ 	.byte	0x08
	.zero		1


	//   ....[22]....
        /*06e0*/ 	.word	0x000015a0
        /*06e4*/ 	.word	0x000000ff
        /*06e8*/ 	.word	0x00031c00
        /*06ec*/ 	.short	0x010a
        /*06ee*/ 	.byte	0x24
	.zero		1


	//   ....[23]....
        /*06f0*/ 	.word	0x00001610
        /*06f4*/ 	.word	0x00000000
        /*06f8*/ 	.word	0x00031c30
        /*06fc*/ 	.short	0x010a
        /*06fe*/ 	.byte	0x3f
	.zero		1


	//   ....[24]....
        /*0700*/ 	.word	0x00001680
        /*0704*/ 	.word	0x00000000
        /*0708*/ 	.word	0x00031c30
        /*070c*/ 	.short	0x010a
        /*070e*/ 	.byte	0x3f
	.zero		1


	//   ....[25]....
        /*0710*/ 	.word	0x000046a0
        /*0714*/ 	.word	0x00000004
        /*0718*/ 	.word	0x00000000
        /*071c*/ 	.short	0x0101
        /*071e*/ 	.byte	0x3f
	.zero		1


	//   ....[26]....
        /*0720*/ 	.word	0x00005800
        /*0724*/ 	.word	0x000000ff
        /*0728*/ 	.word	0x00031c30
        /*072c*/ 	.short	0x010a
        /*072e*/ 	.byte	0x06
	.zero		1


	//   ....[27]....
        /*0730*/ 	.word	0x00005840
        /*0734*/ 	.word	0x000000ff
        /*0738*/ 	.word	0x00031c30
        /*073c*/ 	.short	0x010a
        /*073e*/ 	.byte	0x06
	.zero		1


	//   ....[28]....
        /*0740*/ 	.word	0x00006ec0
        /*0744*/ 	.word	0x000000ff
        /*0748*/ 	.word	0x00031c50
        /*074c*/ 	.short	0x010a
        /*074e*/ 	.byte	0x06
	.zero		1


	//   ....[29]....
        /*0750*/ 	.word	0x00006f00
        /*0754*/ 	.word	0x000000ff
        /*0758*/ 	.word	0x00031c50
        /*075c*/ 	.short	0x010a
        /*075e*/ 	.byte	0x06
	.zero		1


	//   ....[30]....
        /*0760*/ 	.word	0x000086b0
        /*0764*/ 	.word	0x00000007
        /*0768*/ 	.word	0x00000000
        /*076c*/ 	.short	0x0101
        /*076e*/ 	.byte	0x3f
	.zero		1


	//   ....[31]....
        /*0770*/ 	.word	0x00008860
        /*0774*/ 	.word	0x00000007
        /*0778*/ 	.word	0x00000000
        /*077c*/ 	.short	0x0101
        /*077e*/ 	.byte	0x3f
	.zero		1


	//   ....[32]....
        /*0780*/ 	.word	0x00009780
        /*0784*/ 	.word	0x000000ff
        /*0788*/ 	.word	0x00031c50
        /*078c*/ 	.short	0x010a
        /*078e*/ 	.byte	0x09
	.zero		1


	//   ....[33]....
        /*0790*/ 	.word	0x000097c0
        /*0794*/ 	.word	0x000000ff
        /*0798*/ 	.word	0x00031c50
        /*079c*/ 	.short	0x010a
        /*079e*/ 	.byte	0x09
	.zero		1


	//   ....[34]....
        /*07a0*/ 	.word	0x00009e50
        /*07a4*/ 	.word	0x00000004
        /*07a8*/ 	.word	0x00000000
        /*07ac*/ 	.short	0x0101
        /*07ae*/ 	.byte	0x3f
	.zero		1


	//   ....[35]....
        /*07b0*/ 	.word	0x0000b030
        /*07b4*/ 	.word	0x000000ff
        /*07b8*/ 	.word	0x00000000
        /*07bc*/ 	.short	0x0101
        /*07be*/ 	.byte	0x04
	.zero		1


	//   ....[36]....
        /*07c0*/ 	.word	0x0000d3e0
        /*07c4*/ 	.word	0x00000000
        /*07c8*/ 	.word	0x00031c40
        /*07cc*/ 	.short	0x010a
        /*07ce*/ 	.byte	0x3f
	.zero		1


	//   ....[37]....
        /*07d0*/ 	.word	0x0000e320
        /*07d4*/ 	.word	0x00000016
        /*07d8*/ 	.word	0x00031c00
        /*07dc*/ 	.short	0x0107
        /*07de*/ 	.byte	0x3f
	.zero		1


	//   ....[38]....
        /*07e0*/ 	.word	0x0000e420
        /*07e4*/ 	.word	0x00000016
        /*07e8*/ 	.word	0x00031c00
        /*07ec*/ 	.short	0x0101
        /*07ee*/ 	.byte	0x3f
	.zero		1


	//   ....[39]....
        /*07f0*/ 	.word	0x0000e440
        /*07f4*/ 	.word	0x00000016
        /*07f8*/ 	.word	0x00031c20
        /*07fc*/ 	.short	0x010a
        /*07fe*/ 	.byte	0x3f
	.zero		1


	//   ....[40]....
        /*0800*/ 	.word	0x0000e760
        /*0804*/ 	.word	0x00000003
        /*0808*/ 	.word	0x00031c40
        /*080c*/ 	.short	0x010a
        /*080e*/ 	.byte	0x3f
	.zero		1


	//   ....[41]....
        /*0810*/ 	.word	0x0000ebe0
        /*0814*/ 	.word	0x00000003
        /*0818*/ 	.word	0x00000060
        /*081c*/ 	.short	0x010a
        /*081e*/ 	.byte	0x3f
	.zero		1


	//   ....[42]....
        /*0820*/ 	.word	0x0000f310
        /*0824*/ 	.word	0x00000003
        /*0828*/ 	.word	0x00031c40
        /*082c*/ 	.short	0x010a
        /*082e*/ 	.byte	0x3f
	.zero		1


	//   ....[43]....
        /*0830*/ 	.word	0x0000f790
        /*0834*/ 	.word	0x0000000c
        /*0838*/ 	.word	0x00000060
        /*083c*/ 	.short	0x010a
        /*083e*/ 	.byte	0x3f
	.zero		1


	//   ....[44]....
        /*0840*/ 	.word	0x0000fdf0
        /*0844*/ 	.word	0x00000002
        /*0848*/ 	.word	0x00031c40
        /*084c*/ 	.short	0x010a
        /*084e*/ 	.byte	0x3f
	.zero		1


	//   ....[45]....
        /*0850*/ 	.word	0x00010280
        /*0854*/ 	.word	0x00000008
        /*0858*/ 	.word	0x00000060
        /*085c*/ 	.short	0x010a
        /*085e*/ 	.byte	0x3f
	.zero		1


	//   ....[46]....
        /*0860*/ 	.word	0x000108a0
        /*0864*/ 	.word	0x00000003
        /*0868*/ 	.word	0x00031c60
        /*086c*/ 	.short	0x010a
        /*086e*/ 	.byte	0x3f
	.zero		1


	//   ....[47]....
        /*0870*/ 	.word	0x000117a0
        /*0874*/ 	.word	0x00000009
        /*0878*/ 	.word	0x00031c20
        /*087c*/ 	.short	0x010a
        /*087e*/ 	.byte	0x3f
	.zero		1


	//   ....[48]....
        /*0880*/ 	.word	0x00011940
        /*0884*/ 	.word	0x00000005
        /*0888*/ 	.word	0x00000000
        /*088c*/ 	.short	0x010a
        /*088e*/ 	.byte	0x3f
	.zero		1


	//   ....[49]....
        /*0890*/ 	.word	0x000119b0
        /*0894*/ 	.word	0x00000003
        /*0898*/ 	.word	0x00000000
        /*089c*/ 	.short	0x010a
        /*089e*/ 	.byte	0x3f
	.zero		1


	//   ....[50]....
        /*08a0*/ 	.word	0x00011a10
        /*08a4*/ 	.word	0x00000017
        /*08a8*/ 	.word	0x00000000
        /*08ac*/ 	.short	0x010a
        /*08ae*/ 	.byte	0x3f
	.zero		1


	//   ....[51]....
        /*08b0*/ 	.word	0x00011a40
        /*08b4*/ 	.word	0x00000007
        /*08b8*/ 	.word	0x00000000
        /*08bc*/ 	.short	0x010a
        /*08be*/ 	.byte	0x3f
	.zero		1


	//   ....[52]....
        /*08c0*/ 	.word	0x00011ab0
        /*08c4*/ 	.word	0x00000003
        /*08c8*/ 	.word	0x00031c00
        /*08cc*/ 	.short	0x010a
        /*08ce*/ 	.byte	0x3f
	.zero		1


	//   ....[53]....
        /*08d0*/ 	.word	0x00011b00
        /*08d4*/ 	.word	0x00000000
        /*08d8*/ 	.word	0x00031c30
        /*08dc*/ 	.short	0x010a
        /*08de*/ 	.byte	0x3f
	.zero		1


	//   ....[54]....
        /*08e0*/ 	.word	0x00011b60
        /*08e4*/ 	.word	0x00000009
        /*08e8*/ 	.word	0x00031c30
        /*08ec*/ 	.short	0x010a
        /*08ee*/ 	.byte	0x3f
	.zero		1


	//   ....[55]....
        /*08f0*/ 	.word	0x00011bc0
        /*08f4*/ 	.word	0x00000008
        /*08f8*/ 	.word	0x00031c50
        /*08fc*/ 	.short	0x010a
        /*08fe*/ 	.byte	0x3f
	.zero		1


	//   ....[56]....
        /*0900*/ 	.word	0x00011c20
        /*0904*/ 	.word	0x00000005
        /*0908*/ 	.word	0x00031c50
        /*090c*/ 	.short	0x010a
        /*090e*/ 	.byte	0x3f
	.zero		1


	//   ....[57]....
        /*0910*/ 	.word	0x00011dc0
        /*0914*/ 	.word	0x00000000
        /*0918*/ 	.word	0x00031c40
        /*091c*/ 	.short	0x010a
        /*091e*/ 	.byte	0x3f
	.zero		1


	//   ....[58]....
        /*0920*/ 	.word	0x00012650
        /*0924*/ 	.word	0x00000016
        /*0928*/ 	.word	0x00031c20
        /*092c*/ 	.short	0x010a
        /*092e*/ 	.byte	0x3f
	.zero		1


	//   ....[59]....
        /*0930*/ 	.word	0x000126a0
        /*0934*/ 	.word	0x00000003
        /*0938*/ 	.word	0x00031c40
        /*093c*/ 	.short	0x010a
        /*093e*/ 	.byte	0x3f
	.zero		1


	//   ....[60]....
        /*0940*/ 	.word	0x000126f0
        /*0944*/ 	.word	0x00000003
        /*0948*/ 	.word	0x00000060
        /*094c*/ 	.short	0x010a
        /*094e*/ 	.byte	0x3f
	.zero		1


	//   ....[61]....
        /*0950*/ 	.word	0x00012740
        /*0954*/ 	.word	0x00000003
        /*0958*/ 	.word	0x00031c40
        /*095c*/ 	.short	0x010a
        /*095e*/ 	.byte	0x3f
	.zero		1


	//   ....[62]....
        /*0960*/ 	.word	0x00012790
        /*0964*/ 	.word	0x0000000c
        /*0968*/ 	.word	0x00000060
        /*096c*/ 	.short	0x010a
        /*096e*/ 	.byte	0x3f
	.zero		1


	//   ....[63]....
        /*0970*/ 	.word	0x000127e0
        /*0974*/ 	.word	0x00000002
        /*0978*/ 	.word	0x00031c40
        /*097c*/ 	.short	0x010a
        /*097e*/ 	.byte	0x3f
	.zero		1


	//   ....[64]....
        /*0980*/ 	.word	0x00012830
        /*0984*/ 	.word	0x00000008
        /*0988*/ 	.word	0x00000060
        /*098c*/ 	.short	0x010a
        /*098e*/ 	.byte	0x3f
	.zero		1


	//   ....[65]....
        /*0990*/ 	.word	0x00012880
        /*0994*/ 	.word	0x00000003
        /*0998*/ 	.word	0x00031c60
        /*099c*/ 	.short	0x010a
        /*099e*/ 	.byte	0x3f
	.zero		1


	//   ....[66]....
        /*09a0*/ 	.word	0x00013200
        /*09a4*/ 	.word	0x00000009
        /*09a8*/ 	.word	0x00031c20
        /*09ac*/ 	.short	0x010a
        /*09ae*/ 	.byte	0x3f
	.zero		1


	//   ....[67]....
        /*09b0*/ 	.word	0x000133a0
        /*09b4*/ 	.word	0x00000005
        /*09b8*/ 	.word	0x00000000
        /*09bc*/ 	.short	0x010a
        /*09be*/ 	.byte	0x3f
	.zero		1


	//   ....[68]....
        /*09c0*/ 	.word	0x000133f0
        /*09c4*/ 	.word	0x00000003
        /*09c8*/ 	.word	0x00000000
        /*09cc*/ 	.short	0x010a
        /*09ce*/ 	.byte	0x3f
	.zero		1


	//   ....[69]....
        /*09d0*/ 	.word	0x00013440
        /*09d4*/ 	.word	0x00000017
        /*09d8*/ 	.word	0x00000000
        /*09dc*/ 	.short	0x010a
        /*09de*/ 	.byte	0x3f
	.zero		1


	//----- nvinfo : EIATTR_NUM_MBARRIERS
	.align		4
.L_123:
        /*09e0*/ 	.byte	0x03, 0x38
        /*09e2*/ 	.short	0x0016


	//----- nvinfo : EIATTR_EXIT_INSTR_OFFSETS
	.align		4
        /*09e4*/ 	.byte	0x04, 0x1c
        /*09e6*/ 	.short	(.L_125 - .L_124)


	//   ....[0]....
.L_124:
        /*09e8*/ 	.word	0x00000a70


	//   ....[1]....
        /*09ec*/ 	.word	0x0000bbe0


	//   ....[2]....
        /*09f0*/ 	.word	0x00011a90


	//----- nvinfo : EIATTR_MAX_THREADS
	.align		4
.L_125:
        /*09f4*/ 	.byte	0x04, 0x05
        /*09f6*/ 	.short	(.L_127 - .L_126)
.L_126:
        /*09f8*/ 	.word	0x00000200
        /*09fc*/ 	.word	0x00000001
        /*0a00*/ 	.word	0x00000001


	//----- nvinfo : EIATTR_CRS_STACK_SIZE
	.align		4
.L_127:
        /*0a04*/ 	.byte	0x04, 0x1e
        /*0a06*/ 	.short	(.L_129 - .L_128)
.L_128:
        /*0a08*/ 	.word	0x00000000


	//----- nvinfo : EIATTR_CBANK_PARAM_SIZE
	.align		4
.L_129:
        /*0a0c*/ 	.byte	0x03, 0x19
        /*0a0e*/ 	.short	0x0af0


	//----- nvinfo : EIATTR_PARAM_CBANK
	.align		4
        /*0a10*/ 	.byte	0x04, 0x0a
        /*0a12*/ 	.short	(.L_131 - .L_130)
	.align		4
.L_130:
        /*0a14*/ 	.word	index@(.nv.constant0._ZN7cutlass13device_kernelIN5flash11enable_sm90INS1_16FlashAttnFwdSm90INS1_25CollectiveMainloopFwdSm90ILi2EN4cute5tupleIJNS5_1CILi1EEES8_S8_EEENS6_IJNS7_ILi192EEENS7_ILi144EEENS7_ILi96EEEEEELi96ENS_6half_tEfNS_4arch4Sm90ELb0ELb0ELb1ELb1ELb0ELb0ELb0ELb0ELb1ELb1ELb0ELb0EEENS1_21CollectiveEpilogueFwdINS6_IJSA_SC_SB_EEES9_SE_SG_Li384ELb1ELb1ELb0ELb0EEENS1_36VarlenDynamicPersistentTileSchedulerILi192ELi144ELi384ELi128ELb0ELb1ELb1ELb0ELb1ELb1EEEEEEEEEvNT_6ParamsE)
        /*0a18*/ 	.short	0x0210
        /*0a1a*/ 	.short	0x0af0


	//----- nvinfo : EIATTR_SW_WAR
	.align		4
.L_131:
        /*0a1c*/ 	.byte	0x04, 0x36
        /*0a1e*/ 	.short	(.L_133 - .L_132)
.L_132:
        /*0a20*/ 	.word	0x00000008
.L_133:


//--------------------- .nv.info._ZN7cutlass13device_kernelIN5flash11enable_sm90INS1_16FlashAttnFwdSm90INS1_25CollectiveMainloopFwdSm90ILi2EN4cute5tupleIJNS5_1CILi1EEES8_S8_EEENS6_IJNS7_ILi192EEENS7_ILi144EEENS7_ILi96EEEEEELi96ENS_6half_tEfNS_4arch4Sm90ELb0ELb0ELb1ELb1ELb0ELb1ELb0ELb0ELb1ELb1ELb0ELb0EEENS1_21CollectiveEpilogueFwdINS6_IJSA_SC_SB_EEES9_SE_SG_Li384ELb1ELb1ELb0ELb0EEENS1_36VarlenDynamicPersistentTileSchedulerILi192ELi144ELi384ELi128ELb0ELb1ELb1ELb0ELb1ELb1EEEEEEEEEvNT_6ParamsE --------------------------
	.section	.nv.info._ZN7cutlass13device_kernelIN5flash11enable_sm90INS1_16FlashAttnFwdSm90INS1_25CollectiveMainloopFwdSm90ILi2EN4cute5tupleIJNS5_1CILi1EEES8_S8_EEENS6_IJNS7_ILi192EEENS7_ILi144EEENS7_ILi96EEEEEELi96ENS_6half_tEfNS_4arch4Sm90ELb0ELb0ELb1ELb1ELb0ELb1ELb0ELb0ELb1ELb1ELb0ELb0EEENS1_21CollectiveEpilogueFwdINS6_IJSA_SC_SB_EEES9_SE_SG_Li384ELb1ELb1ELb0ELb0EEENS1_36VarlenDynamicPersistentTileSchedulerILi192ELi144ELi384ELi128ELb0ELb1ELb1ELb0ELb1ELb1EEEEEEEEEvNT_6ParamsE,"",@"SHT_CUDA_INFO"
	.sectionflags	@""
	.align	4


	//----- nvinfo : EIATTR_CUDA_API_VERSION
	.align		4
        /*0000*/ 	.byte	0x04, 0x37
        /*0002*/ 	.short	(.L_135 - .L_134)
.L_134:
        /*0004*/ 	.word	0x00000082


	//----- nvinfo : EIATTR_KPARAM_INFO
	.align		4
.L_135:
        /*0008*/ 	.byte	0x04, 0x17
        /*000a*/ 	.short	(.L_137 - .L_136)
.L_136:
        /*000c*/ 	.word	0x00000000
        /*0010*/ 	.short	0x0000
        /*0012*/ 	.short	0x0070
        /*0014*/ 	.byte	0x00, 0xf0, 0x01, 0x2a


	//----- nvinfo : EIATTR_SPARSE_MMA_MASK
	.align		4
.L_137:
        /*0018*/ 	.byte	0x03, 0x50
        /*001a*/ 	.short	0x0000


	//----- nvinfo : EIATTR_MAXREG_COUNT
	.align		4
        /*001c*/ 	.byte	0x03, 0x1b
        /*001e*/ 	.short	0x0080


	//----- nvinfo : EIATTR_NUM_BARRIERS
	.align		4
        /*0020*/ 	.byte	0x02, 0x4c
        /*0022*/ 	.byte	0x10
	.zero		1


	//----- nvinfo : EIATTR_EXTERNS
	.align		4
        /*0024*/ 	.byte	0x04, 0x0f
        /*0026*/ 	.short	(.L_139 - .L_138)


	//   ....[0]....
	.align		4
.L_138:
        /*0028*/ 	.word	index@(__assertfail)


	//----- nvinfo : EIATTR_ANNOTATIONS
	.align		4
.L_139:
        /*002c*/ 	.byte	0x04, 0x55
        /*002e*/ 	.short	(.L_141 - .L_140)


	//   ....[0]....
.L_140:
        /* <DEDUP_REMOVED lines=115> */


	//----- nvinfo : EIATTR_MERCURY_ISA_VERSION
	.align		4
.L_141:
        /*0750*/ 	.byte	0x03, 0x5f
        /*0752*/ 	.short	0x0101


	//----- nvinfo : EIATTR_UNUSED_LOAD_BYTE_OFFSET
	.align		4
        /*0754*/ 	.byte	0x04, 0x44
        /*0756*/ 	.short	(.L_143 - .L_142)


	//   ....[0]....
.L_142:
        /*0758*/ 	.word	0x00000ad0
        /*075c*/ 	.word	0x0000fff0


	//   ....[1]....
        /*0760*/ 	.word	0x000157f0
        /*0764*/ 	.word	0x0000fff0


	//----- nvinfo : EIATTR_INT_WARP_WIDE_INSTR_OFFSETS
	.align		4
.L_143:
        /*0768*/ 	.byte	0x04, 0x31
        /*076a*/ 	.short	(.L_145 - .L_144)


	//   ....[0]....
.L_144:
        /*076c*/ 	.word	0x00000180


	//   ....[1]....
        /*0770*/ 	.word	0x00000220


	//   ....[2]....
        /*0774*/ 	.word	0x00000290


	//   ....[3]....
        /*0778*/ 	.word	0x00019aa0


	//   ....[4]....
        /*077c*/ 	.word	0x00019b30


	//   ....[5]....
        /*0780*/ 	.word	0x0001d670


	//   ....[6]....
        /*0784*/ 	.word	0x0001d700


	//----- nvinfo : EIATTR_COOP_GROUP_MASK_REGIDS
	.align		4
.L_145:
        /*0788*/ 	.byte	0x04, 0x29
        /*078a*/ 	.short	(.L_147 - .L_146)


	//   ....[0]....
.L_146:
        /*078c*/ 	.word	0xffffffff


	//   ....[1]....
        /*0790*/ 	.word	0xffffffff


	//   ....[2]....
        /*0794*/ 	.word	0xffffffff


	//   ....[3]....
        /*0798*/ 	.word	0xffffffff


	//   ....[4]....
        /*079c*/ 	.word	0xffffffff


	//   ....[5]....
        /*07a0*/ 	.word	0xffffffff


	//   ....[6]....
        /*07a4*/ 	.word	0xffffffff


	//   ....[7]....
        /*07a8*/ 	.word	0xffffffff


	//   ....[8]....
        /*07ac*/ 	.word	0xffffffff


	//   ....[9]....
        /*07b0*/ 	.word	0xffffffff


	//   ....[10]....
        /*07b4*/ 	.word	0xffffffff


	//   ....[11]....
        /*07b8*/ 	.word	0xffffffff


	//   ....[12]....
        /*07bc*/ 	.word	0xffffffff


	//   ....[13]....
        /*07c0*/ 	.word	0xffffffff


	//   ....[14]....
        /*07c4*/ 	.word	0xffffffff


	//   ....[15]....
        /*07c8*/ 	.word	0xffffffff


	//   ....[16]....
        /*07cc*/ 	.word	0xffffffff


	//   ....[17]....
        /*07d0*/ 	.word	0xffffffff


	//   ....[18]....
        /*07d4*/ 	.word	0xffffffff


	//   ....[19]....
        /*07d8*/ 	.word	0xffffffff


	//   ....[20]....
        /*07dc*/ 	.word	0xffffffff


	//   ....[21]....
        /*07e0*/ 	.word	0xffffffff


	//   ....[22]....
        /*07e4*/ 	.word	0xffffffff


	//   ....[23]....
        /*07e8*/ 	.word	0xffffffff


	//   ....[24]....
        /*07ec*/ 	.word	0xffffffff


	//   ....[25]....
        /*07f0*/ 	.word	0xffffffff


	//   ....[26]....
        /*07f4*/ 	.word	0xffffffff


	//   ....[27]....
        /*07f8*/ 	.word	0xffffffff


	//   ....[28]....
        /*07fc*/ 	.word	0xffffffff


	//   ....[29]....
        /*0800*/ 	.word	0xffffffff


	//   ....[30]....
        /*0804*/ 	.word	0xffffffff


	//   ....[31]....
        /*0808*/ 	.word	0xffffffff


	//   ....[32]....
        /*080c*/ 	.word	0xffffffff


	//   ....[33]....
        /*0810*/ 	.word	0xffffffff


	//   ....[34]....
        /*0814*/ 	.word	0xffffffff


	//   ....[35]....
        /*0818*/ 	.word	0xffffffff


	//   ....[36]....
        /*081c*/ 	.word	0xffffffff


	//   ....[37]....
        /*0820*/ 	.word	0xffffffff


	//   ....[38]....
        /*0824*/ 	.word	0xffffffff


	//   ....[39]....
        /*0828*/ 	.word	0xffffffff


	//   ....[40]....
        /*082c*/ 	.word	0xffffffff


	//   ....[41]....
        /*0830*/ 	.word	0xffffffff


	//   ....[42]....
        /*0834*/ 	.word	0xffffffff


	//   ....[43]....
        /*0838*/ 	.word	0xffffffff


	//   ....[44]....
        /*083c*/ 	.word	0xffffffff


	//   ....[45]....
        /*0840*/ 	.word	0xffffffff


	//   ....[46]....
        /*0844*/ 	.word	0xffffffff


	//   ....[47]....
        /*0848*/ 	.word	0xffffffff


	//   ....[48]....
        /*084c*/ 	.word	0xffffffff


	//   ....[49]....
        /*0850*/ 	.word	0xffffffff


	//   ....[50]....
        /*0854*/ 	.word	0xffffffff


	//   ....[51]....
        /*0858*/ 	.word	0xffffffff


	//   ....[52]....
        /*085c*/ 	.word	0xffffffff


	//   ....[53]....
        /*0860*/ 	.word	0xffffffff


	//   ....[54]....
        /*0864*/ 	.word	0xffffffff


	//   ....[55]....
        /*0868*/ 	.word	0xffffffff


	//   ....[56]....
        /*086c*/ 	.word	0xffffffff


	//   ....[57]....
        /*0870*/ 	.word	0xffffffff


	//   ....[58]....
        /*0874*/ 	.word	0xffffffff


	//   ....[59]....
        /*0878*/ 	.word	0xffffffff


	//   ....[60]....
        /*087c*/ 	.word	0xffffffff


	//   ....[61]....
        /*0880*/ 	.word	0xffffffff


	//   ....[62]....
        /*0884*/ 	.word	0xffffffff


	//   ....[63]....
        /*0888*/ 	.word	0xffffffff


	//   ....[64]....
        /*088c*/ 	.word	0xffffffff


	//   ....[65]....
        /*0890*/ 	.word	0xffffffff


	//   ....[66]....
        /*0894*/ 	.word	0xffffffff


	//   ....[67]....
        /*0898*/ 	.word	0xffffffff


	//   ....[68]....
        /*089c*/ 	.word	0xffffffff


	//   ....[69]....
        /*08a0*/ 	.word	0xffffffff


	//   ....[70]....
        /*08a4*/ 	.word	0xffffffff


	//   ....[71]....
        /*08a8*/ 	.word	0xffffffff


	//   ....[72]....
        /*08ac*/ 	.word	0xffffffff


	//   ....[73]....
        /*08b0*/ 	.word	0xffffffff


	//   ....[74]....
        /*08b4*/ 	.word	0xffffffff


	//   ....[75]....
        /*08b8*/ 	.word	0xffffffff


	//   ....[76]....
        /*08bc*/ 	.word	0xffffffff


	//   ....[77]....
        /*08c0*/ 	.word	0xffffffff


	//   ....[78]....
        /*08c4*/ 	.word	0xffffffff


	//   ....[79]....
        /*08c8*/ 	.word	0xffffffff


	//   ....[80]....
        /*08cc*/ 	.word	0xffffffff


	//   ....[81]....
        /*08d0*/ 	.word	0xffffffff


	//   ....[82]....
        /*08d4*/ 	.word	0xffffffff


	//   ....[83]....
        /*08d8*/ 	.word	0xffffffff


	//   ....[84]....
        /*08dc*/ 	.word	0xffffffff


	//   ....[85]....
        /*08e0*/ 	.word	0xffffffff


	//   ....[86]....
        /*08e4*/ 	.word	0xffffffff


	//   ....[87]....
        /*08e8*/ 	.word	0xffffffff


	//   ....[88]....
        /*08ec*/ 	.word	0xffffffff


	//   ....[89]....
        /*08f0*/ 	.word	0xffffffff


	//   ....[90]....
        /*08f4*/ 	.word	0x0500000f


	//   ....[91]....
        /*08f8*/ 	.word	0x0500000f


	//   ....[92]....
        /*08fc*/ 	.word	0x0500000f


	//   ....[93]....
        /*0900*/ 	.word	0x0500000f


	//   ....[94]....
        /*0904*/ 	.word	0x0500000f


	//   ....[95]....
        /*0908*/ 	.word	0x0500000f


	//   ....[96]....
        /*090c*/ 	.word	0x0500000f


	//   ....[97]....
        /*0910*/ 	.word	0x0500000f


	//   ....[98]....
        /*0914*/ 	.word	0x0500000f


	//   ....[99]....
        /*0918*/ 	.word	0x0500000f


	//   ....[100]....
        /*091c*/ 	.word	0x0500000f


	//   ....[101]....
        /*0920*/ 	.word	0x0500000f


	//   ....[102]....
        /*0924*/ 	.word	0x0500000f


	//   ....[103]....
        /*0928*/ 	.word	0x0500000f


	//   ....[104]....
        /*092c*/ 	.word	0x0500000f


	//   ....[105]....
        /*0930*/ 	.word	0x0500000f


	//   ....[106]....
        /*0934*/ 	.word	0x0500000f


	//   ....[107]....
        /*0938*/ 	.word	0x0500000f


	//   ....[108]....
        /*093c*/ 	.word	0x0500000f


	//   ....[109]....
        /*0940*/ 	.word	0x0500000f


	//   ....[110]....
        /*0944*/ 	.word	0x0500000f


	//   ....[111]....
        /*0948*/ 	.word	0x0500000f


	//   ....[112]....
        /*094c*/ 	.word	0x0500000f


	//   ....[113]....
        /*0950*/ 	.word	0x0500000f


	//   ....[114]....
        /*0954*/ 	.word	0x0500000f


	//   ....[115]....
        /*0958*/ 	.word	0x0500000f


	//   ....[116]....
        /*095c*/ 	.word	0x0500000f


	//   ....[117]....
        /*0960*/ 	.word	0x0500000f


	//   ....[118]....
        /*0964*/ 	.word	0x0500000f


	//   ....[119]....
        /*0968*/ 	.word	0x0500000f


	//   ....[120]....
        /*096c*/ 	.word	0x0500000f


	//   ....[121]....
        /*0970*/ 	.word	0x0500000f


	//   ....[122]....
        /*0974*/ 	.word	0x0500000f


	//   ....[123]....
        /*0978*/ 	.word	0x0500000f


	//   ....[124]....
        /*097c*/ 	.word	0x0500000f


	//   ....[125]....
        /*0980*/ 	.word	0x0500000f


	//   ....[126]....
        /*0984*/ 	.word	0x0500000f


	//   ....[127]....
        /*0988*/ 	.word	0x0500000f


	//   ....[128]....
        /*098c*/ 	.word	0x0500000f


	//   ....[129]....
        /*0990*/ 	.word	0x0500000f


	//   ....[130]....
        /*0994*/ 	.word	0x0500000f


	//   ....[131]....
        /*0998*/ 	.word	0x0500000f


	//   ....[132]....
        /*099c*/ 	.word	0x0500000f


	//   ....[133]....
        /*09a0*/ 	.word	0x0500000f


	//   ....[134]....
        /*09a4*/ 	.word	0x0500000f


	//----- nvinfo : EIATTR_COOP_GROUP_INSTR_OFFSETS
	.align		4
.L_147:
        /*09a8*/ 	.byte	0x04, 0x28
        /*09aa*/ 	.short	(.L_149 - .L_148)


	//   ....[0]....
.L_148:
        /*09ac*/ 	.word	0x00000060


	//   ....[1]....
        /*09b0*/ 	.word	0x00000190


	//   ....[2]....
        /*09b4*/ 	.word	0x00000240


	//   ....[3]....
        /*09b8*/ 	.word	0x00000400


	//   ....[4]....
        /*09bc*/ 	.word	0x00000560


	//   ....[5]....
        /*09c0*/ 	.word	0x00000680


	//   ....[6]....
        /*09c4*/ 	.word	0x000007e0


	//   ....[7]....
        /*09c8*/ 	.word	0x00006e60


	//   ....[8]....
        /*09cc*/ 	.word	0x00007430


	//   ....[9]....
        /*09d0*/ 	.word	0x00007440


	//   ....[10]....
        /*09d4*/ 	.word	0x00007450


	//   ....[11]....
        /*09d8*/ 	.word	0x00007460


	//   ....[12]....
        /*09dc*/ 	.word	0x00008fe0


	//   ....[13]....
        /*09e0*/ 	.word	0x00008ff0


	//   ....[14]....
        /*09e4*/ 	.word	0x00009000


	//   ....[15]....
        /*09e8*/ 	.word	0x00009010


	//   ....[16]....
        /*09ec*/ 	.word	0x0000dcf0


	//   ....[17]....
        /*09f0*/ 	.word	0x0000dd10


	//   ....[18]....
        /*09f4*/ 	.word	0x0000e170


	//   ....[19]....
        /*09f8*/ 	.word	0x0000e1b0


	//   ....[20]....
        /*09fc*/ 	.word	0x0000f4e0


	//   ....[21]....
        /*0a00*/ 	.word	0x00012660


	//   ....[22]....
        /*0a04*/ 	.word	0x000126c0


	//   ....[23]....
        /*0a08*/ 	.word	0x000130a0


	//   ....[24]....
        /*0a0c*/ 	.word	0x000130c0


	//   ....[25]....
        /*0a10*/ 	.word	0x000149c0


	//   ....[26]....
        /*0a14*/ 	.word	0x00014e40


	//   ....[27]....
        /*0a18*/ 	.word	0x00015140


	//   ....[28]....
        /*0a1c*/ 	.word	0x00015170


	//   ....[29]....
        /*0a20*/ 	.word	0x000151c0


	//   ....[30]....
        /*0a24*/ 	.word	0x000161f0


	//   ....[31]....
        /*0a28*/ 	.word	0x00016220


	//   ....[32]....
        /*0a2c*/ 	.word	0x00016270


	//   ....[33]....
        /*0a30*/ 	.word	0x00016290


	//   ....[34]....
        /*0a34*/ 	.word	0x00016730


	//   ....[35]....
        /*0a38*/ 	.word	0x00016750


	//   ....[36]....
        /*0a3c*/ 	.word	0x00016850


	//   ....[37]....
        /*0a40*/ 	.word	0x00016870


	//   ....[38]....
        /*0a44*/ 	.word	0x000170c0


	//   ....[39]....
        /*0a48*/ 	.word	0x000170d0


	//   ....[40]....
        /*0a4c*/ 	.word	0x00017230


	//   ....[41]....
        /*0a50*/ 	.word	0x00017240


	//   ....[42]....
        /*0a54*/ 	.word	0x000173e0


	//   ....[43]....
        /*0a58*/ 	.word	0x000175d0


	//   ....[44]....
        /*0a5c*/ 	.word	0x00017600


	//   ....[45]....
        /*0a60*/ 	.word	0x00017630


	//   ....[46]....
        /*0a64*/ 	.word	0x00017660


	//   ....[47]....
        /*0a68*/ 	.word	0x00017690


	//   ....[48]....
        /*0a6c*/ 	.word	0x000176c0


	//   ....[49]....
        /*0a70*/ 	.word	0x00017830


	//   ....[50]....
        /*0a74*/ 	.word	0x00017860


	//   ....[51]....
        /*0a78*/ 	.word	0x00017890


	//   ....[52]....
        /*0a7c*/ 	.word	0x000178c0


	//   ....[53]....
        /*0a80*/ 	.word	0x000178f0


	//   ....[54]....
        /*0a84*/ 	.word	0x00017920


	//   ....[55]....
        /*0a88*/ 	.word	0x000179b0


	//   ....[56]....
        /*0a8c*/ 	.word	0x000179e0


	//   ....[57]....
        /*0a90*/ 	.word	0x00017a60


	//   ....[58]....
        /*0a94*/ 	.word	0x000185e0


	//   ....[59]....
        /*0a98*/ 	.word	0x0001a060


	//   ....[60]....
        /*0a9c*/ 	.word	0x0001ad90


	//   ....[61]....
        /*0aa0*/ 	.word	0x0001adb0


	//   ....[62]....
        /*0aa4*/ 	.word	0x0001ae70


	//   ....[63]....
        /*0aa8*/ 	.word	0x0001ae90


	//   ....[64]....
        /*0aac*/ 	.word	0x0001af30


	//   ....[65]....
        /*0ab0*/ 	.word	0x0001af50


	//   ....[66]....
        /*0ab4*/ 	.word	0x0001af60


	//   ....[67]....
        /*0ab8*/ 	.word	0x0001aff0


	//   ....[68]....
        /*0abc*/ 	.word	0x0001b010


	//   ....[69]....
        /*0ac0*/ 	.word	0x0001b080


	//   ....[70]....
        /*0ac4*/ 	.word	0x0001b0c0


	//   ....[71]....
        /*0ac8*/ 	.word	0x0001b130


	//   ....[72]....
        /*0acc*/ 	.word	0x0001dda0


	//   ....[73]....
        /*0ad0*/ 	.word	0x0001ddd0


	//   ....[74]....
        /*0ad4*/ 	.word	0x0001de10


	//   ....[75]....
        /*0ad8*/ 	.word	0x0001de40


	//   ....[76]....
        /*0adc*/ 	.word	0x0001de70


	//   ....[77]....
        /*0ae0*/ 	.word	0x0001dea0


	//   ....[78]....
        /*0ae4*/ 	.word	0x0001ded0


	//   ....[79]....
        /*0ae8*/ 	.word	0x0001df00


	//   ....[80]....
        /*0aec*/ 	.word	0x0001e080


	//   ....[81]....
        /*0af0*/ 	.word	0x0001e0b0


	//   ....[82]....
        /*0af4*/ 	.word	0x0001e0e0


	//   ....[83]....
        /*0af8*/ 	.word	0x0001e110


	//   ....[84]....
        /*0afc*/ 	.word	0x0001e140


	//   ....[85]....
        /*0b00*/ 	.word	0x0001e170


	//   ....[86]....
        /*0b04*/ 	.word	0x0001e230


	//   ....[87]....
        /*0b08*/ 	.word	0x0001e250


	//   ....[88]....
        /*0b0c*/ 	.word	0x0001e2c0


	//   ....[89]....
        /*0b10*/ 	.word	0x0001e730


	//   ....[90]....
        /*0b14*/ 	.word	0x0001eb90


	//   ....[91]....
        /*0b18*/ 	.word	0x0001ec40


	//   ....[92]....
        /*0b1c*/ 	.word	0x0001ecd0


	//   ....[93]....
        /*0b20*/ 	.word	0x0001ed20


	//   ....[94]....
        /*0b24*/ 	.word	0x0001ed70


	//   ....[95]....
        /*0b28*/ 	.word	0x0001ee50


	//   ....[96]....
        /*0b2c*/ 	.word	0x0001eee0


	//   ....[97]....
        /*0b30*/ 	.word	0x0001ef40


	//   ....[98]....
        /*0b34*/ 	.word	0x0001efa0


	//   ....[99]....
        /*0b38*/ 	.word	0x0001f1b0


	//   ....[100]....
        /*0b3c*/ 	.word	0x0001f200


	//   ....[101]....
        /*0b40*/ 	.word	0x0001f290


	//   ....[102]....
        /*0b44*/ 	.word	0x0001f320


	//   ....[103]....
        /*0b48*/ 	.word	0x0001f3e0


	//   ....[104]....
        /*0b4c*/ 	.word	0x0001f6c0


	//   ....[105]....
        /*0b50*/ 	.word	0x0001f870


	//   ....[106]....
        /*0b54*/ 	.word	0x0001f8c0


	//   ....[107]....
        /*0b58*/ 	.word	0x0001f920


	//   ....[108]....
        /*0b5c*/ 	.word	0x0001fa30


	//   ....[109]....
        /*0b60*/ 	.word	0x0001fa90


	//   ....[110]....
        /*0b64*/ 	.word	0x0001fbb0


	//   ....[111]....
        /*0b68*/ 	.word	0x0001fc10


	//   ....[112]....
        /*0b6c*/ 	.word	0x0001fcf0


	//   ....[113]....
        /*0b70*/ 	.word	0x0001fdc0


	//   ....[114]....
        /*0b74*/ 	.word	0x0001fe70


	//   ....[115]....
        /*0b78*/ 	.word	0x0001ff40


	//   ....[116]....
        /*0b7c*/ 	.word	0x0001ffd0


	//   ....[117]....
        /*0b80*/ 	.word	0x00020350


	//   ....[118]....
        /*0b84*/ 	.word	0x000203f0


	//   ....[119]....
        /*0b88*/ 	.word	0x00020510


	//   ....[120]....
        /*0b8c*/ 	.word	0x00020580


	//   ....[121]....
        /*0b90*/ 	.word	0x000205f0


	//   ....[122]....
        /*0b94*/ 	.word	0x00020660


	//   ....[123]....
        /*0b98*/ 	.word	0x000206d0


	//   ....[124]....
        /*0b9c*/ 	.word	0x00020750


	//   ....[125]....
        /*0ba0*/ 	.word	0x000207e0


	//   ....[126]....
        /*0ba4*/ 	.word	0x00020870


	//   ....[127]....
        /*0ba8*/ 	.word	0x000208e0


	//   ....[128]....
        /*0bac*/ 	.word	0x00020950


	//   ....[129]....
        /*0bb0*/ 	.word	0x000209c0


	//   ....[130]....
        /*0bb4*/ 	.word	0x00020a40


	//   ....[131]....
        /*0bb8*/ 	.word	0x00020ab0


	//   ....[132]....
        /*0bbc*/ 	.word	0x00020b50


	//   ....[133]....
        /*0bc0*/ 	.word	0x00020be0


	//   ....[134]....
        /*0bc4*/ 	.word	0x00020d00


	//----- nvinfo : EIATTR_REG_RECONFIG
	.align		4
.L_149:
        /*0bc8*/ 	.byte	0x01, 0x54
	.zero		2


	//----- nvinfo : EIATTR_SYSCALL_OFFSETS
	.align		4
        /*0bcc*/ 	.byte	0x04, 0x46
        /*0bce*/ 	.short	(.L_151 - .L_150)


	//   ....[0]....
.L_150:
        /*0bd0*/ 	.word	0x00001bc0


	//   ....[1]....
        /*0bd4*/ 	.word	0x00001d10


	//   ....[2]....
        /*0bd8*/ 	.word	0x00007030


	//   ....[3]....
        /*0bdc*/ 	.word	0x000073b0


	//   ....[4]....
        /*0be0*/ 	.word	0x00019c90


	//   ....[5]....
        /*0be4*/ 	.word	0x00019de0


	//   ....[6]....
        /*0be8*/ 	.word	0x00019ee0


	//   ....[7]....
        /*0bec*/ 	.word	0x0001a810


	//----- nvinfo : EIATTR_MBARRIER_INSTR_OFFSETS
	.align		4
.L_151:
        /*0bf0*/ 	.byte	0x04, 0x39
        /*0bf2*/ 	.short	(.L_153 - .L_152)


	//   ....[0]....
.L_152:
        /*0bf4*/ 	.word	0x000002b0
        /*0bf8*/ 	.word	0x000000ff
        /*0bfc*/ 	.word	0x00031c00
        /*0c00*/ 	.short	0x0100
        /*0c02*/ 	.byte	0x08
	.zero		1


	//   ....[1]....
        /*0c04*/ 	.word	0x000002c0
        /*0c08*/ 	.word	0x000000ff
        /*0c0c*/ 	.word	0x00031c20
        /*0c10*/ 	.short	0x0100
        /*0c12*/ 	.byte	0x08
	.zero		1


	//   ....[2]....
        /*0c14*/ 	.word	0x000003b0
        /*0c18*/ 	.word	0x000000ff
        /*0c1c*/ 	.word	0x00031c30
        /*0c20*/ 	.short	0x0100
        /*0c22*/ 	.byte	0x08
	.zero		1


	//   ....[3]....
        /*0c24*/ 	.word	0x000003c0
        /*0c28*/ 	.word	0x000000ff
        /*0c2c*/ 	.word	0x00031c40
        /*0c30*/ 	.short	0x0100
        /*0c32*/ 	.byte	0x08
	.zero		1


	//   ....[4]....
        /*0c34*/ 	.word	0x000003d0
        /*0c38*/ 	.word	0x000000ff
        /*0c3c*/ 	.word	0x00031c38
        /*0c40*/ 	.short	0x0100
        /*0c42*/ 	.byte	0x08
	.zero		1


	//   ....[5]....
        /*0c44*/ 	.word	0x000003e0
        /*0c48*/ 	.word	0x000000ff
        /*0c4c*/ 	.word	0x00031c48
        /*0c50*/ 	.short	0x0100
        /*0c52*/ 	.byte	0x08
	.zero		1


	//   ....[6]....
        /*0c54*/ 	.word	0x00000510
        /*0c58*/ 	.word	0x000000ff
        /*0c5c*/ 	.word	0x00031c50
        /*0c60*/ 	.short	0x0100
        /*0c62*/ 	.byte	0x08
	.zero		1


	//   ....[7]....
        /*0c64*/ 	.word	0x00000520
        /*0c68*/ 	.word	0x000000ff
        /*0c6c*/ 	.word	0x00031c60
        /*0c70*/ 	.short	0x0100
        /*0c72*/ 	.byte	0x08
	.zero		1


	//   ....[8]....
        /*0c74*/ 	.word	0x00000530
        /*0c78*/ 	.word	0x000000ff
        /*0c7c*/ 	.word	0x00031c58
        /*0c80*/ 	.short	0x0100
        /*0c82*/ 	.byte	0x08
	.zero		1


	//   ....[9]....
        /*0c84*/ 	.word	0x00000540
        /*0c88*/ 	.word	0x000000ff
        /*0c8c*/ 	.word	0x00031c68
        /*0c90*/ 	.short	0x0100
        /*0c92*/ 	.byte	0x08
	.zero		1


	//   ....[10]....
        /*0c94*/ 	.word	0x00000630
        /*0c98*/ 	.word	0x000000ff
        /*0c9c*/ 	.word	0x00031c70
        /*0ca0*/ 	.short	0x0100
        /*0ca2*/ 	.byte	0x06
	.zero		1


	//   ....[11]....
        /*0ca4*/ 	.word	0x00000640
        /*0ca8*/ 	.word	0x000000ff
        /*0cac*/ 	.word	0x00031c80
        /*0cb0*/ 	.short	0x0100
        /*0cb2*/ 	.byte	0x06
	.zero		1


	//   ....[12]....
        /*0cb4*/ 	.word	0x00000650
        /*0cb8*/ 	.word	0x000000ff
        /*0cbc*/ 	.word	0x00031c78
        /*0cc0*/ 	.short	0x0100
        /*0cc2*/ 	.byte	0x06
	.zero		1


	//   ....[13]....
        /*0cc4*/ 	.word	0x00000660
        /*0cc8*/ 	.word	0x000000ff
        /*0ccc*/ 	.word	0x00031c88
        /*0cd0*/ 	.short	0x0100
        /*0cd2*/ 	.byte	0x06
	.zero		1


	//   ....[14]....
        /*0cd4*/ 	.word	0x00000790
        /*0cd8*/ 	.word	0x000000ff
        /*0cdc*/ 	.word	0x00031c90
        /*0ce0*/ 	.short	0x0100
        /*0ce2*/ 	.byte	0x08
	.zero		1


	//   ....[15]....
        /*0ce4*/ 	.word	0x000007a0
        /*0ce8*/ 	.word	0x000000ff
        /*0cec*/ 	.word	0x00031ca0
        /*0cf0*/ 	.short	0x0100
        /*0cf2*/ 	.byte	0x08
	.zero		1


	//   ....[16]....
        /*0cf4*/ 	.word	0x000007b0
        /*0cf8*/ 	.word	0x000000ff
        /*0cfc*/ 	.word	0x00031c98
        /*0d00*/ 	.short	0x0100
        /*0d02*/ 	.byte	0x08
	.zero		1


	//   ....[17]....
        /*0d04*/ 	.word	0x000007c0
        /*0d08*/ 	.word	0x000000ff
        /*0d0c*/ 	.word	0x00031ca8
        /*0d10*/ 	.short	0x0100
        /*0d12*/ 	.byte	0x08
	.zero		1


	//   ....[18]....
        /*0d14*/ 	.word	0x000008f0
        /*0d18*/ 	.word	0x000000ff
        /*0d1c*/ 	.word	0x00031cb0
        /*0d20*/ 	.short	0x0100
        /*0d22*/ 	.byte	0x08
	.zero		1


	//   ....[19]....
        /*0d24*/ 	.word	0x00000900
        /*0d28*/ 	.word	0x000000ff
        /*0d2c*/ 	.word	0x00031cc0
        /*0d30*/ 	.short	0x0100
        /*0d32*/ 	.byte	0x08
	.zero		1


	//   ....[20]....
        /*0d34*/ 	.word	0x00000910
        /*0d38*/ 	.word	0x000000ff
        /*0d3c*/ 	.word	0x00031cb8
        /*0d40*/ 	.short	0x0100
        /*0d42*/ 	.byte	0x08
	.zero		1


	//   ....[21]....
        /*0d44*/ 	.word	0x00000920
        /*0d48*/ 	.word	0x000000ff
        /*0d4c*/ 	.word	0x00031cc8
        /*0d50*/ 	.short	0x0100
        /*0d52*/ 	.byte	0x08
	.zero		1


	//   ....[22]....
        /*0d54*/ 	.word	0x00003140
        /*0d58*/ 	.word	0x00000015
        /*0d5c*/ 	.word	0x00031c90
        /*0d60*/ 	.short	0x010a
        /*0d62*/ 	.byte	0x3f
	.zero		1


	//   ....[23]....
        /*0d64*/ 	.word	0x00004b40
        /*0d68*/ 	.word	0x00000015
        /*0d6c*/ 	.word	0x00031c90
        /*0d70*/ 	.short	0x010a
        /*0d72*/ 	.byte	0x3f
	.zero		1


	//   ....[24]....
        /*0d74*/ 	.word	0x00006540
        /*0d78*/ 	.word	0x00000015
        /*0d7c*/ 	.word	0x00031c90
        /*0d80*/ 	.short	0x010a
        /*0d82*/ 	.byte	0x3f
	.zero		1


	//   ....[25]....
        /*0d84*/ 	.word	0x000067b0
        /*0d88*/ 	.word	0x00000024
        /*0d8c*/ 	.word	0x00000000
        /*0d90*/ 	.short	0x0101
        /*0d92*/ 	.byte	0x3f
	.zero		1


	//   ....[26]....
        /*0d94*/ 	.word	0x000067f0
        /*0d98*/ 	.word	0x00000015
        /*0d9c*/ 	.word	0x00031cb0
        /*0da0*/ 	.short	0x010a
        /*0da2*/ 	.byte	0x3f
	.zero		1


	//   ....[27]....
        /*0da4*/ 	.word	0x00006b30
        /*0da8*/ 	.word	0x00000015
        /*0dac*/ 	.word	0x00000000
        /*0db0*/ 	.short	0x0101
        /*0db2*/ 	.byte	0x3f
	.zero		1


	//   ....[28]....
        /*0db4*/ 	.word	0x000070d0
        /*0db8*/ 	.word	0x00000010
        /*0dbc*/ 	.word	0x00031c00
        /*0dc0*/ 	.short	0x010a
        /*0dc2*/ 	.byte	0x3f
	.zero		1


	//   ....[29]....
        /*0dc4*/ 	.word	0x00007120
        /*0dc8*/ 	.word	0x00000010
        /*0dcc*/ 	.word	0x00031c00
        /*0dd0*/ 	.short	0x010a
        /*0dd2*/ 	.byte	0x3f
	.zero		1


	//   ....[30]....
        /*0dd4*/ 	.word	0x00007ba0
        /*0dd8*/ 	.word	0x00000010
        /*0ddc*/ 	.word	0x00031c00
        /*0de0*/ 	.short	0x010a
        /*0de2*/ 	.byte	0x3f
	.zero		1


	//   ....[31]....
        /*0de4*/ 	.word	0x000094c0
        /*0de8*/ 	.word	0x00000010
        /*0dec*/ 	.word	0x00031c00
        /*0df0*/ 	.short	0x010a
        /*0df2*/ 	.byte	0x3f
	.zero		1


	//   ....[32]....
        /*0df4*/ 	.word	0x0000ab70
        /*0df8*/ 	.word	0x00000000
        /*0dfc*/ 	.word	0x00031c30
        /*0e00*/ 	.short	0x010a
        /*0e02*/ 	.byte	0x3f
	.zero		1


	//   ....[33]....
        /*0e04*/ 	.word	0x0000ac40
        /*0e08*/ 	.word	0x00000000
        /*0e0c*/ 	.word	0x00031c30
        /*0e10*/ 	.short	0x010a
        /*0e12*/ 	.byte	0x3f
	.zero		1


	//   ....[34]....
        /*0e14*/ 	.word	0x0000e6b0
        /*0e18*/ 	.word	0x00000000
        /*0e1c*/ 	.word	0x00000000
        /*0e20*/ 	.short	0x0101
        /*0e22*/ 	.byte	0x3f
	.zero		1


	//   ....[35]....
        /*0e24*/ 	.word	0x0000f7c0
        /*0e28*/ 	.word	0x0000000e
        /*0e2c*/ 	.word	0x00031c30
        /*0e30*/ 	.short	0x010a
        /*0e32*/ 	.byte	0x3f
	.zero		1


	//   ....[36]....
        /*0e34*/ 	.word	0x0000f810
        /*0e38*/ 	.word	0x0000000e
        /*0e3c*/ 	.word	0x00031c30
        /*0e40*/ 	.short	0x010a
        /*0e42*/ 	.byte	0x3f
	.zero		1


	//   ....[37]....
        /*0e44*/ 	.word	0x00011db0
        /*0e48*/ 	.word	0x0000000f
        /*0e4c*/ 	.word	0x00031c50
        /*0e50*/ 	.short	0x010a
        /*0e52*/ 	.byte	0x3f
	.zero		1


	//   ....[38]....
        /*0e54*/ 	.word	0x00011df0
        /*0e58*/ 	.word	0x0000000f
        /*0e5c*/ 	.word	0x00031c50
        /*0e60*/ 	.short	0x010a
        /*0e62*/ 	.byte	0x3f
	.zero		1


	//   ....[39]....
        /*0e64*/ 	.word	0x00013a80
        /*0e68*/ 	.word	0x0000006f
        /*0e6c*/ 	.word	0x00000000
        /*0e70*/ 	.short	0x0101
        /*0e72*/ 	.byte	0x3f
	.zero		1


	//   ....[40]....
        /*0e74*/ 	.word	0x00013a90
        /*0e78*/ 	.word	0x0000006c
        /*0e7c*/ 	.word	0x00000000
        /*0e80*/ 	.short	0x0101
        /*0e82*/ 	.byte	0x3f
	.zero		1


	//   ....[41]....
        /*0e84*/ 	.word	0x00014a50
        /*0e88*/ 	.word	0x00000009
        /*0e8c*/ 	.word	0x00031c50
        /*0e90*/ 	.short	0x010a
        /*0e92*/ 	.byte	0x3f
	.zero		1


	//   ....[42]....
        /*0e94*/ 	.word	0x00014b00
        /*0e98*/ 	.word	0x00000009
        /*0e9c*/ 	.word	0x00031c50
        /*0ea0*/ 	.short	0x010a
        /*0ea2*/ 	.byte	0x3f
	.zero		1


	//   ....[43]....
        /*0ea4*/ 	.word	0x000154a0
        /*0ea8*/ 	.word	0x00000009
        /*0eac*/ 	.word	0x00000000
        /*0eb0*/ 	.short	0x0101
        /*0eb2*/ 	.byte	0x3f
	.zero		1


	//   ....[44]....
        /*0eb4*/ 	.word	0x00016740
        /*0eb8*/ 	.word	0x00000000
        /*0ebc*/ 	.word	0x00000000
        /*0ec0*/ 	.short	0x0101
        /*0ec2*/ 	.byte	0x3f
	.zero		1


	//   ....[45]....
        /*0ec4*/ 	.word	0x000186c0
        /*0ec8*/ 	.word	0x00000016
        /*0ecc*/ 	.word	0x00031c20
        /*0ed0*/ 	.short	0x010a
        /*0ed2*/ 	.byte	0x3f
	.zero		1


	//   ....[46]....
        /*0ed4*/ 	.word	0x00018780
        /*0ed8*/ 	.word	0x00000008
        /*0edc*/ 	.word	0x00031ca0
        /*0ee0*/ 	.short	0x010a
        /*0ee2*/ 	.byte	0x3f
	.zero		1


	//   ....[47]....
        /*0ee4*/ 	.word	0x00018bb0
        /*0ee8*/ 	.word	0x00000008
        /*0eec*/ 	.word	0x00031cc0
        /*0ef0*/ 	.short	0x010a
        /*0ef2*/ 	.byte	0x3f
	.zero		1


	//   ....[48]....
        /*0ef4*/ 	.word	0x00019110
        /*0ef8*/ 	.word	0x00000008
        /*0efc*/ 	.word	0x00031ca0
        /*0f00*/ 	.short	0x010a
        /*0f02*/ 	.byte	0x3f
	.zero		1


	//   ....[49]....
        /*0f04*/ 	.word	0x00019530
        /*0f08*/ 	.word	0x00000008
        /*0f0c*/ 	.word	0x00031cc0
        /*0f10*/ 	.short	0x010a
        /*0f12*/ 	.byte	0x3f
	.zero		1


	//   ....[50]....
        /*0f14*/ 	.word	0x0001a2a0
        /*0f18*/ 	.word	0x00000000
        /*0f1c*/ 	.word	0x00031c40
        /*0f20*/ 	.short	0x010a
        /*0f22*/ 	.byte	0x3f
	.zero		1


	//   ....[51]....
        /*0f24*/ 	.word	0x0001b200
        /*0f28*/ 	.word	0x00000016
        /*0f2c*/ 	.word	0x00031c00
        /*0f30*/ 	.short	0x0107
        /*0f32*/ 	.byte	0x3f
	.zero		1


	//   ....[52]....
        /*0f34*/ 	.word	0x0001b2f0
        /*0f38*/ 	.word	0x00000016
        /*0f3c*/ 	.word	0x00031c00
        /*0f40*/ 	.short	0x0101
        /*0f42*/ 	.byte	0x3f
	.zero		1


	//   ....[53]....
        /*0f44*/ 	.word	0x0001b310
        /*0f48*/ 	.word	0x00000016
        /*0f4c*/ 	.word	0x00031c20
        /*0f50*/ 	.short	0x010a
        /*0f52*/ 	.byte	0x3f
	.zero		1


	//   ....[54]....
        /*0f54*/ 	.word	0x0001b650
        /*0f58*/ 	.word	0x00000003
        /*0f5c*/ 	.word	0x00031c40
        /*0f60*/ 	.short	0x010a
        /*0f62*/ 	.byte	0x3f
	.zero		1


	//   ....[55]....
        /*0f64*/ 	.word	0x0001bad0
        /*0f68*/ 	.word	0x00000003
        /*0f6c*/ 	.word	0x00000060
        /*0f70*/ 	.short	0x010a
        /*0f72*/ 	.byte	0x3f
	.zero		1


	//   ....[56]....
        /*0f74*/ 	.word	0x0001c210
        /*0f78*/ 	.word	0x00000003
        /*0f7c*/ 	.word	0x00031c40
        /*0f80*/ 	.short	0x010a
        /*0f82*/ 	.byte	0x3f
	.zero		1


	//   ....[57]....
        /*0f84*/ 	.word	0x0001c690
        /*0f88*/ 	.word	0x0000000c
        /*0f8c*/ 	.word	0x00000060
        /*0f90*/ 	.short	0x010a
        /*0f92*/ 	.byte	0x3f
	.zero		1


	//   ....[58]....
        /*0f94*/ 	.word	0x0001cd00
        /*0f98*/ 	.word	0x00000002
        /*0f9c*/ 	.word	0x00031c40
        /*0fa0*/ 	.short	0x010a
        /*0fa2*/ 	.byte	0x3f
	.zero		1


	//   ....[59]....
        /*0fa4*/ 	.word	0x0001d190
        /*0fa8*/ 	.word	0x00000007
        /*0fac*/ 	.word	0x00000060
        /*0fb0*/ 	.short	0x010a
        /*0fb2*/ 	.byte	0x3f
	.zero		1


	//   ....[60]....
        /*0fb4*/ 	.word	0x0001d7b0
        /*0fb8*/ 	.word	0x00000003
        /*0fbc*/ 	.word	0x00031c60
        /*0fc0*/ 	.short	0x010a
        /*0fc2*/ 	.byte	0x3f
	.zero		1


	//   ....[61]....
        /*0fc4*/ 	.word	0x0001e6b0
        /*0fc8*/ 	.word	0x00000009
        /*0fcc*/ 	.word	0x00031c20
        /*0fd0*/ 	.short	0x010a
        /*0fd2*/ 	.byte	0x3f
	.zero		1


	//   ....[62]....
        /*0fd4*/ 	.word	0x0001e840
        /*0fd8*/ 	.word	0x00000005
        /*0fdc*/ 	.word	0x00000000
        /*0fe0*/ 	.short	0x010a
        /*0fe2*/ 	.byte	0x3f
	.zero		1


	//   ....[63]....
        /*0fe4*/ 	.word	0x0001e8b0
        /*0fe8*/ 	.word	0x00000003
        /*0fec*/ 	.word	0x00000000
        /*0ff0*/ 	.short	0x010a
        /*0ff2*/ 	.byte	0x3f
	.zero		1


	//   ....[64]....
        /*0ff4*/ 	.word	0x0001e910
        /*0ff8*/ 	.word	0x00000017
        /*0ffc*/ 	.word	0x00000000
        /*1000*/ 	.short	0x010a
        /*1002*/ 	.byte	0x3f
	.zero		1


	//   ....[65]....
        /*1004*/ 	.word	0x0001e940
        /*1008*/ 	.word	0x00000007
        /*100c*/ 	.word	0x00000000
        /*1010*/ 	.short	0x010a
        /*1012*/ 	.byte	0x3f
	.zero		1


	//   ....[66]....
        /*1014*/ 	.word	0x0001e9a0
        /*1018*/ 	.word	0x00000015
        /*101c*/ 	.word	0x00031c90
        /*1020*/ 	.short	0x010a
        /*1022*/ 	.byte	0x3f
	.zero		1


	//   ....[67]....
        /*1024*/ 	.word	0x0001e9f0
        /*1028*/ 	.word	0x00000015
        /*102c*/ 	.word	0x00031c90
        /*1030*/ 	.short	0x010a
        /*1032*/ 	.byte	0x3f
	.zero		1


	//   ....[68]....
        /*1034*/ 	.word	0x0001ea40
        /*1038*/ 	.word	0x00000015
        /*103c*/ 	.word	0x00031c90
        /*1040*/ 	.short	0x010a
        /*1042*/ 	.byte	0x3f
	.zero		1


	//   ....[69]....
        /*1044*/ 	.word	0x0001ea90
        /*1048*/ 	.word	0x00000015
        /*104c*/ 	.word	0x00031cb0
        /*1050*/ 	.short	0x010a
        /*1052*/ 	.byte	0x3f
	.zero		1


	//   ....[70]....
        /*1054*/ 	.word	0x0001eda0
        /*1058*/ 	.word	0x00000010
        /*105c*/ 	.word	0x00031c00
        /*1060*/ 	.short	0x010a
        /*1062*/ 	.byte	0x3f
	.zero		1


	//   ....[71]....
        /*1064*/ 	.word	0x0001efd0
        /*1068*/ 	.word	0x00000010
        /*106c*/ 	.word	0x00031c00
        /*1070*/ 	.short	0x010a
        /*1072*/ 	.byte	0x3f
	.zero		1


	//   ....[72]....
        /*1074*/ 	.word	0x0001f020
        /*1078*/ 	.word	0x00000000
        /*107c*/ 	.word	0x00031c30
        /*1080*/ 	.short	0x010a
        /*1082*/ 	.byte	0x3f
	.zero		1


	//   ....[73]....
        /*1084*/ 	.word	0x0001f070
        /*1088*/ 	.word	0x0000000e
        /*108c*/ 	.word	0x00031c30
        /*1090*/ 	.short	0x010a
        /*1092*/ 	.byte	0x3f
	.zero		1


	//   ....[74]....
        /*1094*/ 	.word	0x0001f0c0
        /*1098*/ 	.word	0x0000000f
        /*109c*/ 	.word	0x00031c50
        /*10a0*/ 	.short	0x010a
        /*10a2*/ 	.byte	0x3f
	.zero		1


	//   ....[75]....
        /*10a4*/ 	.word	0x0001f110
        /*10a8*/ 	.word	0x00000009
        /*10ac*/ 	.word	0x00031c50
        /*10b0*/ 	.short	0x010a
        /*10b2*/ 	.byte	0x3f
	.zero		1


	//   ....[76]....
        /*10b4*/ 	.word	0x0001f4a0
        /*10b8*/ 	.word	0x00000016
        /*10bc*/ 	.word	0x00031c20
        /*10c0*/ 	.short	0x010a
        /*10c2*/ 	.byte	0x3f
	.zero		1


	//   ....[77]....
        /*10c4*/ 	.word	0x0001f4f0
        /*10c8*/ 	.word	0x00000008
        /*10cc*/ 	.word	0x00031ca0
        /*10d0*/ 	.short	0x010a
        /*10d2*/ 	.byte	0x3f
	.zero		1


	//   ....[78]....
        /*10d4*/ 	.word	0x0001f540
        /*10d8*/ 	.word	0x00000008
        /*10dc*/ 	.word	0x00031cc0
        /*10e0*/ 	.short	0x010a
        /*10e2*/ 	.byte	0x3f
	.zero		1


	//   ....[79]....
        /*10e4*/ 	.word	0x0001f590
        /*10e8*/ 	.word	0x00000008
        /*10ec*/ 	.word	0x00031ca0
        /*10f0*/ 	.short	0x010a
        /*10f2*/ 	.byte	0x3f
	.zero		1


	//   ....[80]....
        /*10f4*/ 	.word	0x0001f5e0
        /*10f8*/ 	.word	0x00000008
        /*10fc*/ 	.word	0x00031cc0
        /*1100*/ 	.short	0x010a
        /*1102*/ 	.byte	0x3f
	.zero		1


	//   ....[81]....
        /*1104*/ 	.word	0x0001f780
        /*1108*/ 	.word	0x00000000
        /*110c*/ 	.word	0x00031c40
        /*1110*/ 	.short	0x010a
        /*1112*/ 	.byte	0x3f
	.zero		1


	//   ....[82]....
        /*1114*/ 	.word	0x00020070
        /*1118*/ 	.word	0x00000016
        /*111c*/ 	.word	0x00031c20
        /*1120*/ 	.short	0x010a
        /*1122*/ 	.byte	0x3f
	.zero		1


	//   ....[83]....
        /*1124*/ 	.word	0x000200c0
        /*1128*/ 	.word	0x00000003
        /*112c*/ 	.word	0x00031c40
        /*1130*/ 	.short	0x010a
        /*1132*/ 	.byte	0x3f
	.zero		1


	//   ....[84]....
        /*1134*/ 	.word	0x00020110
        /*1138*/ 	.word	0x00000003
        /*113c*/ 	.word	0x00000060
        /*1140*/ 	.short	0x010a
        /*1142*/ 	.byte	0x3f
	.zero		1


	//   ....[85]....
        /*1144*/ 	.word	0x00020160
        /*1148*/ 	.word	0x00000003
        /*114c*/ 	.word	0x00031c40
        /*1150*/ 	.short	0x010a
        /*1152*/ 	.byte	0x3f
	.zero		1


	//   ....[86]....
        /*1154*/ 	.word	0x000201b0
        /*1158*/ 	.word	0x0000000c
        /*115c*/ 	.word	0x00000060
        /*1160*/ 	.short	0x010a
        /*1162*/ 	.byte	0x3f
	.zero		1


	//   ....[87]....
        /*1164*/ 	.word	0x00020200
        /*1168*/ 	.word	0x00000002
        /*116c*/ 	.word	0x00031c40
        /*1170*/ 	.short	0x010a
        /*1172*/ 	.byte	0x3f
	.zero		1


	//   ....[88]....
        /*1174*/ 	.word	0x00020250
        /*1178*/ 	.word	0x00000007
        /*117c*/ 	.word	0x00000060
        /*1180*/ 	.short	0x010a
        /*1182*/ 	.byte	0x3f
	.zero		1


	//   ....[89]....
        /*1184*/ 	.word	0x000202a0
        /*1188*/ 	.word	0x00000003
        /*118c*/ 	.word	0x00031c60
        /*1190*/ 	.short	0x010a
        /*1192*/ 	.byte	0x3f
	.zero		1


	//   ....[90]....
        /*1194*/ 	.word	0x00020c20
        /*1198*/ 	.word	0x00000009
        /*119c*/ 	.word	0x00031c20
        /*11a0*/ 	.short	0x010a
        /*11a2*/ 	.byte	0x3f
	.zero		1


	//   ....[91]....
        /*11a4*/ 	.word	0x00020dc0
        /*11a8*/ 	.word	0x00000005
        /*11ac*/ 	.word	0x00000000
        /*11b0*/ 	.short	0x010a
        /*11b2*/ 	.byte	0x3f
	.zero		1


	//   ....[92]....
        /*11b4*/ 	.word	0x00020e10
        /*11b8*/ 	.word	0x00000003
        /*11bc*/ 	.word	0x00000000
        /*11c0*/ 	.short	0x010a
        /*11c2*/ 	.byte	0x3f
	.zero		1


	//   ....[93]....
        /*11c4*/ 	.word	0x00020e60
        /*11c8*/ 	.word	0x00000017
        /*11cc*/ 	.word	0x00000000
        /*11d0*/ 	.short	0x010a
        /*11d2*/ 	.byte	0x3f
	.zero		1


	//----- nvinfo : EIATTR_NUM_MBARRIERS
	.align		4
.L_153:
        /*11d4*/ 	.byte	0x03, 0x38
        /*11d6*/ 	.short	0x0016


	//----- nvinfo : EIATTR_EXIT_INSTR_OFFSETS
	.align		4
        /*11d8*/ 	.byte	0x04, 0x1c
        /*11da*/ 	.short	(.L_155 - .L_154)


	//   ....[0]....
.L_154:
        /*11dc*/ 	.word	0x0001e990


	//----- nvinfo : EIATTR_MAX_THREADS
	.align		4
.L_155:
        /*11e0*/ 	.byte	0x04, 0x05
        /*11e2*/ 	.short	(.L_157 - .L_156)
.L_156:
        /*11e4*/ 	.word	0x00000200
        /*11e8*/ 	.word	0x00000001
        /*11ec*/ 	.word	0x00000001


	//----- nvinfo : EIATTR_CRS_STACK_SIZE
	.align		4
.L_157:
        /*11f0*/ 	.byte	0x04, 0x1e
        /*11f2*/ 	.short	(.L_159 - .L_158)
.L_158:
        /*11f4*/ 	.word	0x00000000


	//----- nvinfo : EIATTR_CBANK_PARAM_SIZE
	.align		4
.L_159:
        /*11f8*/ 	.byte	0x03, 0x19
        /*11fa*/ 	.short	0x0af0


	//----- nvinfo : EIATTR_PARAM_CBANK
	.align		4
        /*11fc*/ 	.byte	0x04, 0x0a
        /*11fe*/ 	.short	(.L_161 - .L_160)
	.align		4
.L_160:
        /*1200*/ 	.word	index@(.nv.constant0._ZN7cutlass13device_kernelIN5flash11enable_sm90INS1_16FlashAttnFwdSm90INS1_25CollectiveMainloopFwdSm90ILi2EN4cute5tupleIJNS5_1CILi1EEES8_S8_EEENS6_IJNS7_ILi192EEENS7_ILi144EEENS7_ILi96EEEEEELi96ENS_6half_tEfNS_4arch4Sm90ELb0ELb0ELb1ELb1ELb0ELb1ELb0ELb0ELb1ELb1ELb0ELb0EEENS1_21CollectiveEpilogueFwdINS6_IJSA_SC_SB_EEES9_SE_SG_Li384ELb1ELb1ELb0ELb0EEENS1_36VarlenDynamicPersistentTileSchedulerILi192ELi144ELi384ELi128ELb0ELb1ELb1ELb0ELb1ELb1EEEEEEEEEvNT_6ParamsE)
        /*1204*/ 	.short	0x0210
        /*1206*/ 	.short	0x0af0


	//----- nvinfo : EIATTR_SW_WAR
	.align		4
.L_161:
        /*1208*/ 	.byte	0x04, 0x36
        /*120a*/ 	.short	(.L_163 - .L_162)
.L_162:
        /*120c*/ 	.word	0x00000008
.L_163:


//--------------------- .nv.info._ZN7cutlass13device_kernelIN5flash11enable_sm90INS1_16FlashAttnFwdSm90INS1_25CollectiveMainloopFwdSm90ILi2EN4cute5tupleIJNS5_1CILi1EEES8_S8_EEENS6_IJNS7_ILi192EEENS7_ILi128EEENS7_ILi96EEEEEELi96ENS_6half_tEfNS_4arch4Sm90ELb0ELb1ELb1ELb0ELb0ELb0ELb0ELb0ELb1ELb1ELb0ELb0EEENS1_21CollectiveEpilogueFwdINS6_IJSA_SC_SB_EEES9_SE_SG_Li384ELb0ELb1ELb0ELb0EEENS1_30DynamicPersistentTileSchedulerILi384ELi128ELb0ELb1ELb1EEEEEEEEEvNT_6ParamsE --------------------------
	.section	.nv.info._ZN7cutlass13device_kernelIN5flash11enable_sm90INS1_16FlashAttnFwdSm90INS1_25CollectiveMainloopFwdSm90ILi2EN4cute5tupleIJNS5_1CILi1EEES8_S8_EEENS6_IJNS7_ILi192EEENS7_ILi128EEENS7_ILi96EEEEEELi96ENS_6half_tEfNS_4arch4Sm90ELb0ELb1ELb1ELb0ELb0ELb0ELb0ELb0ELb1ELb1ELb0ELb0EEENS1_21CollectiveEpilogueFwdINS6_IJSA_SC_SB_EEES9_SE_SG_Li384ELb0ELb1ELb0ELb0EEENS1_30DynamicPersistentTileSchedulerILi384ELi128ELb0ELb1ELb1EEEEEEEEEvNT_6ParamsE,"",@"SHT_CUDA_INFO"
	.sectionflags	@""
	.align	4


	//----- nvinfo : EIATTR_CUDA_API_VERSION
	.align		4
        /*0000*/ 	.byte	0x04, 0x37
        /*0002*/ 	.short	(.L_165 - .L_164)
.L_164:
        /*0004*/ 	.word	0x00000082


	//----- nvinfo : EIATTR_KPARAM_INFO
	.align		4
.L_165:
        /*0008*/ 	.byte	0x04, 0x17
        /*000a*/ 	.short	(.L_167 - .L_166)
.L_166:
        /*000c*/ 	.word	0x00000000
        /*0010*/ 	.short	0x0000
        /*0012*/ 	.short	0x0070
        /*0014*/ 	.byte	0x00, 0xf0, 0x01, 0x2a


	//----- nvinfo : EIATTR_SPARSE_MMA_MASK
	.align		4
.L_167:
        /*0018*/ 	.byte	0x03, 0x50
        /*001a*/ 	.short	0x0000


	//----- nvinfo : EIATTR_MAXREG_COUNT
	.align		4
        /*001c*/ 	.byte	0x03, 0x1b
        /*001e*/ 	.short	0x0080


	//----- nvinfo : EIATTR_NUM_BARRIERS
	.align		4
        /*0020*/ 	.byte	0x02, 0x4c
        /*0022*/ 	.byte	0x10
	.zero		1


	//----- nvinfo : EIATTR_EXTERNS
	.align		4
        /*0024*/ 	.byte	0x04, 0x0f
        /*0026*/ 	.short	(.L_169 - .L_168)


	//   ....[0]....
	.align		4
.L_168:
        /*0028*/ 	.word	index@(__assertfail)


	//----- nvinfo : EIATTR_MERCURY_ISA_VERSION
	.align		4
.L_169:
        /*002c*/ 	.byte	0x03, 0x5f
        /*002e*/ 	.short	0x0101


	//----- nvinfo : EIATTR_INT_WARP_WIDE_INSTR_OFFSETS
	.align		4
        /*0030*/ 	.byte	0x04, 0x31
        /*0032*/ 	.short	(.L_171 - .L_170)


	//   ....[0]....
.L_170:
        /*0034*/ 	.word	0x00000120


	//   ....[1]....
        /*0038*/ 	.word	0x00000160


	//   ....[2]....
        /*003c*/ 	.word	0x000001d0


	//   ....[3]....
        /*0040*/ 	.word	0x000121b0


	//   ....[4]....
        /*0044*/ 	.word	0x00012240


	//   ....[5]....
        /*0048*/ 	.word	0x00015a20


	//   ....[6]....
        /*004c*/ 	.word	0x00015ab0


	//----- nvinfo : EIATTR_COOP_GROUP_MASK_REGIDS
	.align		4
.L_171:
        /*0050*/ 	.byte	0x04, 0x29
        /*0052*/ 	.short	(.L_173 - .L_172)


	//   ....[0]....
.L_172:
        /*0054*/ 	.word	0xffffffff


	//   ....[1]....
        /*0058*/ 	.word	0xffffffff


	//   ....[2]....
        /*005c*/ 	.word	0xffffffff


	//   ....[3]....
        /*0060*/ 	.word	0xffffffff


	//   ....[4]....
        /*0064*/ 	.word	0xffffffff


	//   ....[5]....
        /*0068*/ 	.word	0xffffffff


	//   ....[6]....
        /*006c*/ 	.word	0xffffffff


	//   ....[7]....
        /*0070*/ 	.word	0xffffffff


	//   ....[8]....
        /*0074*/ 	.word	0xffffffff


	//   ....[9]....
        /*0078*/ 	.word	0xffffffff


	//   ....[10]....
        /*007c*/ 	.word	0xffffffff


	//   ....[11]....
        /*0080*/ 	.word	0xffffffff


	//   ....[12]....
        /*0084*/ 	.word	0xffffffff


	//   ....[13]....
        /*0088*/ 	.word	0xffffffff


	//   ....[14]....
        /*008c*/ 	.word	0xffffffff


	//   ....[15]....
        /*0090*/ 	.word	0xffffffff


	//   ....[16]....
        /*0094*/ 	.word	0xffffffff


	//   ....[17]....
        /*0098*/ 	.word	0xffffffff


	//   ....[18]....
        /*009c*/ 	.word	0xffffffff


	//   ....[19]....
        /*00a0*/ 	.word	0xffffffff


	//   ....[20]....
        /*00a4*/ 	.word	0xffffffff


	//   ....[21]....
        /*00a8*/ 	.word	0xffffffff


	//   ....[22]....
        /*00ac*/ 	.word	0xffffffff


	//   ....[23]....
        /*00b0*/ 	.word	0xffffffff


	//   ....[24]....
        /*00b4*/ 	.word	0xffffffff


	//   ....[25]....
        /*00b8*/ 	.word	0xffffffff


	//   ....[26]....
        /*00bc*/ 	.word	0xffffffff


	//   ....[27]....
        /*00c0*/ 	.word	0xffffffff


	//   ....[28]....
        /*00c4*/ 	.word	0xffffffff


	//   ....[29]....
        /*00c8*/ 	.word	0xffffffff


	//   ....[30]....
        /*00cc*/ 	.word	0xffffffff


	//   ....[31]....
        /*00d0*/ 	.word	0xffffffff


	//   ....[32]....
        /*00d4*/ 	.word	0xffffffff


	//   ....[33]....
        /*00d8*/ 	.word	0xffffffff


	//   ....[34]....
        /*00dc*/ 	.word	0xffffffff


	//   ....[35]....
        /*00e0*/ 	.word	0xffffffff


	//   ....[36]....
        /*00e4*/ 	.word	0xffffffff


	//   ....[37]....
        /*00e8*/ 	.word	0xffffffff


	//   ....[38]....
        /*00ec*/ 	.word	0xffffffff


	//   ....[39]....
        /*00f0*/ 	.word	0xffffffff


	//   ....[40]....
        /*00f4*/ 	.word	0xffffffff


	//   ....[41]....
        /*00f8*/ 	.word	0xffffffff


	//   ....[42]....
        /*00fc*/ 	.word	0xffffffff


	//   ....[43]....
        /*0100*/ 	.word	0xffffffff


	//   ....[44]....
        /*0104*/ 	.word	0xffffffff


	//   ....[45]....
        /*0108*/ 	.word	0xffffffff


	//   ....[46]....
        /*010c*/ 	.word	0xffffffff


	//   ....[47]....
        /*0110*/ 	.word	0xffffffff


	//   ....[48]....
        /*0114*/ 	.word	0xffffffff


	//   ....[49]....
        /*0118*/ 	.word	0xffffffff


	//   ....[50]....
        /*011c*/ 	.word	0xffffffff


	//   ....[51]....
        /*0120*/ 	.word	0xffffffff


	//   ....[52]....
        /*0124*/ 	.word	0xffffffff


	//   ....[53]....
        /*0128*/ 	.word	0xffffffff


	//   ....[54]....
        /*012c*/ 	.word	0xffffffff


	//   ....[55]....
        /*0130*/ 	.word	0xffffffff


	//   ....[56]....
        /*0134*/ 	.word	0xffffffff


	//   ....[57]....
        /*0138*/ 	.word	0xffffffff


	//   ....[58]....
        /*013c*/ 	.word	0xffffffff


	//   ....[59]....
        /*0140*/ 	.word	0xffffffff


	//   ....[60]....
        /*0144*/ 	.word	0xffffffff


	//   ....[61]....
        /*0148*/ 	.word	0xffffffff


	//   ....[62]....
        /*014c*/ 	.word	0xffffffff


	//   ....[63]....
        /*0150*/ 	.word	0xffffffff


	//   ....[64]....
        /*0154*/ 	.word	0xffffffff


	//   ....[65]....
        /*0158*/ 	.word	0xffffffff


	//   ....[66]....
        /*015c*/ 	.word	0x0500000f


	//   ....[67]....
        /*0160*/ 	.word	0x0500000f


	//   ....[68]....
        /*0164*/ 	.word	0x0500000f


	//   ....[69]....
        /*0168*/ 	.word	0x0500000f


	//   ....[70]....
        /*016c*/ 	.word	0x0500000f


	//   ....[71]....
        /*0170*/ 	.word	0x0500000f


	//   ....[72]....
        /*0174*/ 	.word	0x0500000f


	//   ....[73]....
        /*0178*/ 	.word	0x0500000f


	//   ....[74]....
        /*017c*/ 	.word	0x0500000f


	//   ....[75]....
        /*0180*/ 	.word	0x0500000f


	//   ....[76]....
        /*0184*/ 	.word	0x0500000f


	//   ....[77]....
        /*0188*/ 	.word	0x0500000f


	//   ....[78]....
        /*018c*/ 	.word	0x0500000f


	//   ....[79]....
        /*0190*/ 	.word	0x0500000f


	//   ....[80]....
        /*0194*/ 	.word	0x0500000f


	//----- nvinfo : EIATTR_COOP_GROUP_INSTR_OFFSETS
	.align		4
.L_173:
        /*0198*/ 	.byte	0x04, 0x28
        /*019a*/ 	.short	(.L_175 - .L_174)


	//   ....[0]....
.L_174:
        /*019c*/ 	.word	0x00000060


	//   ....[1]....
        /*01a0*/ 	.word	0x00000130


	//   ....[2]....
        /*01a4*/ 	.word	0x00000180


	//   ....[3]....
        /*01a8*/ 	.word	0x000003b0


	//   ....[4]....
        /*01ac*/ 	.word	0x00000510


	//   ....[5]....
        /*01b0*/ 	.word	0x00000630


	//   ....[6]....
        /*01b4*/ 	.word	0x00000790


	//   ....[7]....
        /*01b8*/ 	.word	0x000018e0


	//   ....[8]....
        /*01bc*/ 	.word	0x00002180


	//   ....[9]....
        /*01c0*/ 	.word	0x00003630


	//   ....[10]....
        /*01c4*/ 	.word	0x000041d0


	//   ....[11]....
        /*01c8*/ 	.word	0x000041f0


	//   ....[12]....
        /*01cc*/ 	.word	0x000047d0


	//   ....[13]....
        /*01d0*/ 	.word	0x00004830


	//   ....[14]....
        /*01d4*/ 	.word	0x000053f0


	//   ....[15]....
        /*01d8*/ 	.word	0x00006890


	//   ....[16]....
        /*01dc*/ 	.word	0x00006b00


	//   ....[17]....
        /*01e0*/ 	.word	0x000076e0


	//   ....[18]....
        /*01e4*/ 	.word	0x000077e0


	//   ....[19]....
        /*01e8*/ 	.word	0x00007fd0


	//   ....[20]....
        /*01ec*/ 	.word	0x00008060


	//   ....[21]....
        /*01f0*/ 	.word	0x00009070


	//   ....[22]....
        /*01f4*/ 	.word	0x0000a1b0


	//   ....[23]....
        /*01f8*/ 	.word	0x0000a220


	//   ....[24]....
        /*01fc*/ 	.word	0x0000a910


	//   ....[25]....
        /*0200*/ 	.word	0x0000a9f0


	//   ....[26]....
        /*0204*/ 	.word	0x0000bbb0


	//   ....[27]....
        /*0208*/ 	.word	0x0000c410


	//   ....[28]....
        /*020c*/ 	.word	0x0000cfa0


	//   ....[29]....
        /*0210*/ 	.word	0x0000db70


	//   ....[30]....
        /*0214*/ 	.word	0x0000dc70


	//   ....[31]....
        /*0218*/ 	.word	0x0000e4a0


	//   ....[32]....
        /*021c*/ 	.word	0x0000e530


	//   ....[33]....
        /*0220*/ 	.word	0x0000f500


	//   ....[34]....
        /*0224*/ 	.word	0x0000f610


	//   ....[35]....
        /*0228*/ 	.word	0x0000f670


	//   ....[36]....
        /*022c*/ 	.word	0x0000f7b0


	//   ....[37]....
        /*0230*/ 	.word	0x0000f7d0


	//   ....[38]....
        /*0234*/ 	.word	0x000106a0


	//   ....[39]....
        /*0238*/ 	.word	0x000106d0


	//   ....[40]....
        /*023c*/ 	.word	0x00010700


	//   ....[41]....
        /*0240*/ 	.word	0x00010730


	//   ....[42]....
        /*0244*/ 	.word	0x00010c40


	//   ....[43]....
        /*0248*/ 	.word	0x00010c60


	//   ....[44]....
        /*024c*/ 	.word	0x00010d70


	//   ....[45]....
        /*0250*/ 	.word	0x00010d90


	//   ....[46]....
        /*0254*/ 	.word	0x00011430


	//   ....[47]....
        /*0258*/ 	.word	0x00011440


	//   ....[48]....
        /*025c*/ 	.word	0x00011540


	//   ....[49]....
        /*0260*/ 	.word	0x00011560


	//   ....[50]....
        /*0264*/ 	.word	0x00011700


	//   ....[51]....
        /*0268*/ 	.word	0x00012780


	//   ....[52]....
        /*026c*/ 	.word	0x000132d0


	//   ....[53]....
        /*0270*/ 	.word	0x00013300


	//   ....[54]....
        /*0274*/ 	.word	0x00013370


	//   ....[55]....
        /*0278*/ 	.word	0x000133d0


	//   ....[56]....
        /*027c*/ 	.word	0x00013420


	//   ....[57]....
        /*0280*/ 	.word	0x00013480


	//   ....[58]....
        /*0284*/ 	.word	0x000134a0


	//   ....[59]....
        /*0288*/ 	.word	0x000134d0


	//   ....[60]....
        /*028c*/ 	.word	0x000134f0


	//   ....[61]....
        /*0290*/ 	.word	0x00013550


	//   ....[62]....
        /*0294*/ 	.word	0x00013590


	//   ....[63]....
        /*0298*/ 	.word	0x00013630


	//   ....[64]....
        /*029c*/ 	.word	0x00016060


	//   ....[65]....
        /*02a0*/ 	.word	0x00016230


	//   ....[66]....
        /*02a4*/ 	.word	0x00016850


	//   ....[67]....
        /*02a8*/ 	.word	0x000169b0


	//   ....[68]....
        /*02ac*/ 	.word	0x00016a10


	//   ....[69]....
        /*02b0*/ 	.word	0x00016ac0


	//   ....[70]....
        /*02b4*/ 	.word	0x00016b90


	//   ....[71]....
        /*02b8*/ 	.word	0x00016c10


	//   ....[72]....
        /*02bc*/ 	.word	0x00016ce0


	//   ....[73]....
        /*02c0*/ 	.word	0x00016d60


	//   ....[74]....
        /*02c4*/ 	.word	0x00016e50


	//   ....[75]....
        /*02c8*/ 	.word	0x00016ec0


	//   ....[76]....
        /*02cc*/ 	.word	0x00016fa0


	//   ....[77]....
        /*02d0*/ 	.word	0x00017010


	//   ....[78]....
        /*02d4*/ 	.word	0x000170e0


	//   ....[79]....
        /*02d8*/ 	.word	0x000173f0


	//   ....[80]....
        /*02dc*/ 	.word	0x00017510


	//----- nvinfo : EIATTR_REG_RECONFIG
	.align		4
.L_175:
        /*02e0*/ 	.byte	0x01, 0x54
	.zero		2


	//----- nvinfo : EIATTR_SYSCALL_OFFSETS
	.align		4
        /*02e4*/ 	.byte	0x04, 0x46
        /*02e6*/ 	.short	(.L_177 - .L_176)


	//   ....[0]....
.L_176:
        /*02e8*/ 	.word	0x00001ad0


	//   ....[1]....
        /*02ec*/ 	.word	0x000123a0


	//   ....[2]....
        /*02f0*/ 	.word	0x000124f0


	//   ....[3]....
        /*02f4*/ 	.word	0x000125e0


	//   ....[4]....
        /*02f8*/ 	.word	0x00012df0


	//----- nvinfo : EIATTR_MBARRIER_INSTR_OFFSETS
	.align		4
.L_177:
        /*02fc*/ 	.byte	0x04, 0x39
        /*02fe*/ 	.short	(.L_179 - .L_178)


	//   ....[0]....
.L_178:
        /*0300*/ 	.word	0x00000260
        /*0304*/ 	.word	0x000000ff
        /*0308*/ 	.word	0x0002d800
        /*030c*/ 	.short	0x0100
        /*030e*/ 	.byte	0x08
	.zero		1


	//   ....[1]....
        /*0310*/ 	.word	0x00000270
        /*0314*/ 	.word	0x000000ff
        /*0318*/ 	.word	0x0002d820
        /*031c*/ 	.short	0x0100
        /*031e*/ 	.byte	0x08
	.zero		1


	//   ....[2]....
        /*0320*/ 	.word	0x00000360
        /*0324*/ 	.word	0x000000ff
        /*0328*/ 	.word	0x0002d830
        /*032c*/ 	.short	0x0100
        /*032e*/ 	.byte	0x08
	.zero		1


	//   ....[3]....
        /*0330*/ 	.word	0x00000370
        /*0334*/ 	.word	0x000000ff
        /*0338*/ 	.word	0x0002d840
        /*033c*/ 	.short	0x0100
        /*033e*/ 	.byte	0x08
	.zero		1


	//   ....[4]....
        /*0340*/ 	.word	0x00000380
        /*0344*/ 	.word	0x000000ff
        /*0348*/ 	.word	0x0002d838
        /*034c*/ 	.short	0x0100
        /*034e*/ 	.byte	0x08
	.zero		1


	//   ....[5]....
        /*0350*/ 	.word	0x00000390
        /*0354*/ 	.word	0x000000ff
        /*0358*/ 	.word	0x0002d848
        /*035c*/ 	.short	0x0100
        /*035e*/ 	.byte	0x08
	.zero		1


	//   ....[6]....
        /*0360*/ 	.word	0x000004c0
        /*0364*/ 	.word	0x000000ff
        /*0368*/ 	.word	0x0002d850
        /*036c*/ 	.short	0x0100
        /*036e*/ 	.byte	0x08
	.zero		1


	//   ....[7]....
        /*0370*/ 	.word	0x000004d0
        /*0374*/ 	.word	0x000000ff
        /*0378*/ 	.word	0x0002d860
        /*037c*/ 	.short	0x0100
        /*037e*/ 	.byte	0x08
	.zero		1


	//   ....[8]....
        /*0380*/ 	.word	0x000004e0
        /*0384*/ 	.word	0x000000ff
        /*0388*/ 	.word	0x0002d858
        /*038c*/ 	.short	0x0100
        /*038e*/ 	.byte	0x08
	.zero		1


	//   ....[9]....
        /*0390*/ 	.word	0x000004f0
        /*0394*/ 	.word	0x000000ff
        /*0398*/ 	.word	0x0002d868
        /*039c*/ 	.short	0x0100
        /*039e*/ 	.byte	0x08
	.zero		1


	//   ....[10]....
        /*03a0*/ 	.word	0x000005e0
        /*03a4*/ 	.word	0x000000ff
        /*03a8*/ 	.word	0x0002d870
        /*03ac*/ 	.short	0x0100
        /*03ae*/ 	.byte	0x06
	.zero		1


	//   ....[11]....
        /*03b0*/ 	.word	0x000005f0
        /*03b4*/ 	.word	0x000000ff
        /*03b8*/ 	.word	0x0002d880
        /*03bc*/ 	.short	0x0100
        /*03be*/ 	.byte	0x06
	.zero		1


	//   ....[12]....
        /*03c0*/ 	.word	0x00000600
        /*03c4*/ 	.word	0x000000ff
        /*03c8*/ 	.word	0x0002d878
        /*03cc*/ 	.short	0x0100
        /*03ce*/ 	.byte	0x06
	.zero		1


	//   ....[13]....
        /*03d0*/ 	.word	0x00000610
        /*03d4*/ 	.word	0x000000ff
        /*03d8*/ 	.word	0x0002d888
        /*03dc*/ 	.short	0x0100
        /*03de*/ 	.byte	0x06
	.zero		1


	//   ....[14]....
        /*03e0*/ 	.word	0x00000740
        /*03e4*/ 	.word	0x000000ff
        /*03e8*/ 	.word	0x0002d890
        /*03ec*/ 	.short	0x0100
        /*03ee*/ 	.byte	0x08
	.zero		1


	//   ....[15]....
        /*03f0*/ 	.word	0x00000750
        /*03f4*/ 	.word	0x000000ff
        /*03f8*/ 	.word	0x0002d8a0
        /*03fc*/ 	.short	0x0100
        /*03fe*/ 	.byte	0x08
	.zero		1


	//   ....[16]....
        /*0400*/ 	.word	0x00000760
        /*0404*/ 	.word	0x000000ff
        /*0408*/ 	.word	0x0002d898
        /*040c*/ 	.short	0x0100
        /*040e*/ 	.byte	0x08
	.zero		1


	//   ....[17]....
        /*0410*/ 	.word	0x00000770
        /*0414*/ 	.word	0x000000ff
        /*0418*/ 	.word	0x0002d8a8
        /*041c*/ 	.short	0x0100
        /*041e*/ 	.byte	0x08
	.zero		1


	//   ....[18]....
        /*0420*/ 	.word	0x000008a0
        /*0424*/ 	.word	0x000000ff
        /*0428*/ 	.word	0x0002d8b0
        /*042c*/ 	.short	0x0100
        /*042e*/ 	.byte	0x08
	.zero		1


	//   ....[19]....
        /*0430*/ 	.word	0x000008b0
        /*0434*/ 	.word	0x000000ff
        /*0438*/ 	.word	0x0002d8c0
        /*043c*/ 	.short	0x0100
        /*043e*/ 	.byte	0x08
	.zero		1


	//   ....[20]....
        /*0440*/ 	.word	0x000008c0
        /*0444*/ 	.word	0x000000ff
        /*0448*/ 	.word	0x0002d8b8
        /*044c*/ 	.short	0x0100
        /*044e*/ 	.byte	0x08
	.zero		1


	//   ....[21]....
        /*0450*/ 	.word	0x000008d0
        /*0454*/ 	.word	0x000000ff
        /*0458*/ 	.word	0x0002d8c8
        /*045c*/ 	.short	0x0100
        /*045e*/ 	.byte	0x08
	.zero		1


	//   ....[22]....
        /*0460*/ 	.word	0x00001b50
        /*0464*/ 	.word	0x000000ff
        /*0468*/ 	.word	0x0002d800
        /*046c*/ 	.short	0x010a
        /*046e*/ 	.byte	0x2a
	.zero		1


	//   ....[23]....
        /*0470*/ 	.word	0x00001bd0
        /*0474*/ 	.word	0x0000005a
        /*0478*/ 	.word	0x0002d830
        /*047c*/ 	.short	0x010a
        /*047e*/ 	.byte	0x3f
	.zero		1


	//   ....[24]....
        /*0480*/ 	.word	0x00001c30
        /*0484*/ 	.word	0x0000005a
        /*0488*/ 	.word	0x0002d830
        /*048c*/ 	.short	0x010a
        /*048e*/ 	.byte	0x3f
	.zero		1


	//   ....[25]....
        /*0490*/ 	.word	0x000024f0
        /*0494*/ 	.word	0x0000005a
        /*0498*/ 	.word	0x00000000
        /*049c*/ 	.short	0x0101
        /*049e*/ 	.byte	0x3f
	.zero		1


	//   ....[26]....
        /*04a0*/ 	.word	0x00005820
        /*04a4*/ 	.word	0x000000ff
        /*04a8*/ 	.word	0x0002d830
        /*04ac*/ 	.short	0x010a
        /*04ae*/ 	.byte	0x06
	.zero		1


	//   ....[27]....
        /*04b0*/ 	.word	0x00005860
        /*04b4*/ 	.word	0x000000ff
        /*04b8*/ 	.word	0x0002d830
        /*04bc*/ 	.short	0x010a
        /*04be*/ 	.byte	0x06
	.zero		1


	//   ....[28]....
        /*04c0*/ 	.word	0x00005b00
        /*04c4*/ 	.word	0x000000ff
        /*04c8*/ 	.word	0x0002d850
        /*04cc*/ 	.short	0x010a
        /*04ce*/ 	.byte	0x06
	.zero		1


	//   ....[29]....
        /*04d0*/ 	.word	0x00005b40
        /*04d4*/ 	.word	0x000000ff
        /*04d8*/ 	.word	0x0002d850
        /*04dc*/ 	.short	0x010a
        /*04de*/ 	.byte	0x06
	.zero		1


	//   ....[30]....
        /*04e0*/ 	.word	0x00006960
        /*04e4*/ 	.word	0x0000002f
        /*04e8*/ 	.word	0x00000000
        /*04ec*/ 	.short	0x0101
        /*04ee*/ 	.byte	0x3f
	.zero		1


	//   ....[31]....
        /*04f0*/ 	.word	0x00008360
        /*04f4*/ 	.word	0x00000026
        /*04f8*/ 	.word	0x00000000
        /*04fc*/ 	.short	0x0101
        /*04fe*/ 	.byte	0x3f
	.zero		1


	//   ....[32]....
        /*0500*/ 	.word	0x00009450
        /*0504*/ 	.word	0x000000ff
        /*0508*/ 	.word	0x0002d830
        /*050c*/ 	.short	0x010a
        /*050e*/ 	.byte	0x06
	.zero		1


	//   ....[33]....
        /*0510*/ 	.word	0x00009490
        /*0514*/ 	.word	0x000000ff
        /*0518*/ 	.word	0x0002d830
        /*051c*/ 	.short	0x010a
        /*051e*/ 	.byte	0x06
	.zero		1


	//   ....[34]....
        /*0520*/ 	.word	0x00009730
        /*0524*/ 	.word	0x000000ff
        /*0528*/ 	.word	0x0002d850
        /*052c*/ 	.short	0x010a
        /*052e*/ 	.byte	0x06
	.zero		1


	//   ....[35]....
        /*0530*/ 	.word	0x00009770
        /*0534*/ 	.word	0x000000ff
        /*0538*/ 	.word	0x0002d850
        /*053c*/ 	.short	0x010a
        /*053e*/ 	.byte	0x06
	.zero		1


	//   ....[36]....
        /*0540*/ 	.word	0x0000b020
        /*0544*/ 	.word	0x00000025
        /*0548*/ 	.word	0x00000000
        /*054c*/ 	.short	0x0101
        /*054e*/ 	.byte	0x3f
	.zero		1


	//   ....[37]....
        /*0550*/ 	.word	0x0000b0e0
        /*0554*/ 	.word	0x00000026
        /*0558*/ 	.word	0x00000000
        /*055c*/ 	.short	0x0101
        /*055e*/ 	.byte	0x3f
	.zero		1


	//   ....[38]....
        /*0560*/ 	.word	0x0000bd40
        /*0564*/ 	.word	0x000000ff
        /*0568*/ 	.word	0x0002d830
        /*056c*/ 	.short	0x010a
        /*056e*/ 	.byte	0x06
	.zero		1


	//   ....[39]....
        /*0570*/ 	.word	0x0000bd80
        /*0574*/ 	.word	0x000000ff
        /*0578*/ 	.word	0x0002d830
        /*057c*/ 	.short	0x010a
        /*057e*/ 	.byte	0x06
	.zero		1


	//   ....[40]....
        /*0580*/ 	.word	0x0000c020
        /*0584*/ 	.word	0x000000ff
        /*0588*/ 	.word	0x0002d850
        /*058c*/ 	.short	0x010a
        /*058e*/ 	.byte	0x06
	.zero		1


	//   ....[41]....
        /*0590*/ 	.word	0x0000c060
        /*0594*/ 	.word	0x000000ff
        /*0598*/ 	.word	0x0002d850
        /*059c*/ 	.short	0x010a
        /*059e*/ 	.byte	0x06
	.zero		1


	//   ....[42]....
        /*05a0*/ 	.word	0x0000cdd0
        /*05a4*/ 	.word	0x00000051
        /*05a8*/ 	.word	0x00000000
        /*05ac*/ 	.short	0x0101
        /*05ae*/ 	.byte	0x3f
	.zero		1


	//   ....[43]....
        /*05b0*/ 	.word	0x0000e850
        /*05b4*/ 	.word	0x00000026
        /*05b8*/ 	.word	0x00000000
        /*05bc*/ 	.short	0x0101
        /*05be*/ 	.byte	0x3f
	.zero		1


	//   ....[44]....
        /*05c0*/ 	.word	0x0000f580
        /*05c4*/ 	.word	0x000000ff
        /*05c8*/ 	.word	0x0002d850
        /*05cc*/ 	.short	0x010a
        /*05ce*/ 	.byte	0x09
	.zero		1


	//   ....[45]....
        /*05d0*/ 	.word	0x0000f5c0
        /*05d4*/ 	.word	0x000000ff
        /*05d8*/ 	.word	0x0002d850
        /*05dc*/ 	.short	0x010a
        /*05de*/ 	.byte	0x09
	.zero		1


	//   ....[46]....
        /*05e0*/ 	.word	0x0000fc00
        /*05e4*/ 	.word	0x00000005
        /*05e8*/ 	.word	0x00000000
        /*05ec*/ 	.short	0x0101
        /*05ee*/ 	.byte	0x3f
	.zero		1


	//   ....[47]....
        /*05f0*/ 	.word	0x00010c70
        /*05f4*/ 	.word	0x000000ff
        /*05f8*/ 	.word	0x00000000
        /*05fc*/ 	.short	0x0101
        /*05fe*/ 	.byte	0x05
	.zero		1


	//   ....[48]....
        /*0600*/ 	.word	0x000129b0
        /*0604*/ 	.word	0x00000003
        /*0608*/ 	.word	0x0002d840
        /*060c*/ 	.short	0x010a
        /*060e*/ 	.byte	0x3f
	.zero		1


	//   ....[49]....
        /*0610*/ 	.word	0x00013730
        /*0614*/ 	.word	0x00000011
        /*0618*/ 	.word	0x0002d800
        /*061c*/ 	.short	0x0107
        /*061e*/ 	.byte	0x3f
	.zero		1


	//   ....[50]....
        /*0620*/ 	.word	0x00013800
        /*0624*/ 	.word	0x00000011
        /*0628*/ 	.word	0x0002d800
        /*062c*/ 	.short	0x0101
        /*062e*/ 	.byte	0x3f
	.zero		1


	//   ....[51]....
        /*0630*/ 	.word	0x00013820
        /*0634*/ 	.word	0x00000011
        /*0638*/ 	.word	0x0002d820
        /*063c*/ 	.short	0x010a
        /*063e*/ 	.byte	0x3f
	.zero		1


	//   ....[52]....
        /*0640*/ 	.word	0x00013b40
        /*0644*/ 	.word	0x00000003
        /*0648*/ 	.word	0x0002d840
        /*064c*/ 	.short	0x010a
        /*064e*/ 	.byte	0x3f
	.zero		1


	//   ....[53]....
        /*0650*/ 	.word	0x00013f70
        /*0654*/ 	.word	0x00000002
        /*0658*/ 	.word	0x00000060
        /*065c*/ 	.short	0x010a
        /*065e*/ 	.byte	0x3f
	.zero		1


	//   ....[54]....
        /*0660*/ 	.word	0x00014690
        /*0664*/ 	.word	0x00000003
        /*0668*/ 	.word	0x0002d840
        /*066c*/ 	.short	0x010a
        /*066e*/ 	.byte	0x3f
	.zero		1


	//   ....[55]....
        /*0670*/ 	.word	0x00014ac0
        /*0674*/ 	.word	0x0000000c
        /*0678*/ 	.word	0x00000060
        /*067c*/ 	.short	0x010a
        /*067e*/ 	.byte	0x3f
	.zero		1


	//   ....[56]....
        /*0680*/ 	.word	0x000150f0
        /*0684*/ 	.word	0x00000002
        /*0688*/ 	.word	0x0002d840
        /*068c*/ 	.short	0x010a
        /*068e*/ 	.byte	0x3f
	.zero		1


	//   ....[57]....
        /*0690*/ 	.word	0x00015560
        /*0694*/ 	.word	0x00000008
        /*0698*/ 	.word	0x00000060
        /*069c*/ 	.short	0x010a
        /*069e*/ 	.byte	0x3f
	.zero		1


	//   ....[58]....
        /*06a0*/ 	.word	0x00015b50
        /*06a4*/ 	.word	0x00000003
        /*06a8*/ 	.word	0x0002d860
        /*06ac*/ 	.short	0x010a
        /*06ae*/ 	.byte	0x3f
	.zero		1


	//   ....[59]....
        /*06b0*/ 	.word	0x000161b0
        /*06b4*/ 	.word	0x00000009
        /*06b8*/ 	.word	0x0002d820
        /*06bc*/ 	.short	0x010a
        /*06be*/ 	.byte	0x3f
	.zero		1


	//   ....[60]....
        /*06c0*/ 	.word	0x00016350
        /*06c4*/ 	.word	0x00000007
        /*06c8*/ 	.word	0x00000000
        /*06cc*/ 	.short	0x010a
        /*06ce*/ 	.byte	0x3f
	.zero		1


	//   ....[61]....
        /*06d0*/ 	.word	0x000163c0
        /*06d4*/ 	.word	0x00000003
        /*06d8*/ 	.word	0x00000000
        /*06dc*/ 	.short	0x010a
        /*06de*/ 	.byte	0x3f
	.zero		1


	//   ....[62]....
        /*06e0*/ 	.word	0x00016420
        /*06e4*/ 	.word	0x00000005
        /*06e8*/ 	.word	0x00000000
        /*06ec*/ 	.short	0x010a
        /*06ee*/ 	.byte	0x3f
	.zero		1


	//   ....[63]....
        /*06f0*/ 	.word	0x00016450
        /*06f4*/ 	.word	0x00000003
        /*06f8*/ 	.word	0x00000000
        /*06fc*/ 	.short	0x010a
        /*06fe*/ 	.byte	0x3f
	.zero		1


	//   ....[64]....
        /*0700*/ 	.word	0x000164c0
        /*0704*/ 	.word	0x00000003
        /*0708*/ 	.word	0x0002d800
        /*070c*/ 	.short	0x010a
        /*070e*/ 	.byte	0x3f
	.zero		1


	//   ....[65]....
        /*0710*/ 	.word	0x00016510
        /*0714*/ 	.word	0x0000005a
        /*0718*/ 	.word	0x0002d830
        /*071c*/ 	.short	0x010a
        /*071e*/ 	.byte	0x3f
	.zero		1


	//   ....[66]....
        /*0720*/ 	.word	0x00016570
        /*0724*/ 	.word	0x00000006
        /*0728*/ 	.word	0x0002d830
        /*072c*/ 	.short	0x010a
        /*072e*/ 	.byte	0x3f
	.zero		1


	//   ....[67]....
        /*0730*/ 	.word	0x000165d0
        /*0734*/ 	.word	0x00000006
        /*0738*/ 	.word	0x0002d850
        /*073c*/ 	.short	0x010a
        /*073e*/ 	.byte	0x3f
	.zero		1


	//   ....[68]....
        /*0740*/ 	.word	0x00016630
        /*0744*/ 	.word	0x00000009
        /*0748*/ 	.word	0x0002d830
        /*074c*/ 	.short	0x010a
        /*074e*/ 	.byte	0x3f
	.zero		1


	//   ....[69]....
        /*0750*/ 	.word	0x00016690
        /*0754*/ 	.word	0x00000009
        /*0758*/ 	.word	0x0002d850
        /*075c*/ 	.short	0x010a
        /*075e*/ 	.byte	0x3f
	.zero		1


	//   ....[70]....
        /*0760*/ 	.word	0x000166f0
        /*0764*/ 	.word	0x00000007
        /*0768*/ 	.word	0x0002d830
        /*076c*/ 	.short	0x010a
        /*076e*/ 	.byte	0x3f
	.zero		1


	//   ....[71]....
        /*0770*/ 	.word	0x00016750
        /*0774*/ 	.word	0x00000007
        /*0778*/ 	.word	0x0002d850
        /*077c*/ 	.short	0x010a
        /*077e*/ 	.byte	0x3f
	.zero		1


	//   ....[72]....
        /*0780*/ 	.word	0x000167b0
        /*0784*/ 	.word	0x00000005
        /*0788*/ 	.word	0x0002d850
        /*078c*/ 	.short	0x010a
        /*078e*/ 	.byte	0x3f
	.zero		1


	//   ....[73]....
        /*0790*/ 	.word	0x00016900
        /*0794*/ 	.word	0x00000003
        /*0798*/ 	.word	0x0002d840
        /*079c*/ 	.short	0x010a
        /*079e*/ 	.byte	0x3f
	.zero		1


	//   ....[74]....
        /*07a0*/ 	.word	0x00017110
        /*07a4*/ 	.word	0x00000011
        /*07a8*/ 	.word	0x0002d820
        /*07ac*/ 	.short	0x010a
        /*07ae*/ 	.byte	0x3f
	.zero		1


	//   ....[75]....
        /*07b0*/ 	.word	0x00017160
        /*07b4*/ 	.word	0x00000003
        /*07b8*/ 	.word	0x0002d840
        /*07bc*/ 	.short	0x010a
        /*07be*/ 	.byte	0x3f
	.zero		1


	//   ....[76]....
        /*07c0*/ 	.word	0x000171b0
        /*07c4*/ 	.word	0x00000002
        /*07c8*/ 	.word	0x00000060
        /*07cc*/ 	.short	0x010a
        /*07ce*/ 	.byte	0x3f
	.zero		1


	//   ....[77]....
        /*07d0*/ 	.word	0x00017200
        /*07d4*/ 	.word	0x00000003
        /*07d8*/ 	.word	0x0002d840
        /*07dc*/ 	.short	0x010a
        /*07de*/ 	.byte	0x3f
	.zero		1


	//   ....[78]....
        /*07e0*/ 	.word	0x00017250
        /*07e4*/ 	.word	0x0000000c
        /*07e8*/ 	.word	0x00000060
        /*07ec*/ 	.short	0x010a
        /*07ee*/ 	.byte	0x3f
	.zero		1


	//   ....[79]....
        /*07f0*/ 	.word	0x000172a0
        /*07f4*/ 	.word	0x00000002
        /*07f8*/ 	.word	0x0002d840
        /*07fc*/ 	.short	0x010a
        /*07fe*/ 	.byte	0x3f
	.zero		1


	//   ....[80]....
        /*0800*/ 	.word	0x000172f0
        /*0804*/ 	.word	0x00000008
        /*0808*/ 	.word	0x00000060
        /*080c*/ 	.short	0x010a
        /*080e*/ 	.byte	0x3f
	.zero		1


	//   ....[81]....
        /*0810*/ 	.word	0x00017340
        /*0814*/ 	.word	0x00000003
        /*0818*/ 	.word	0x0002d860
        /*081c*/ 	.short	0x010a
        /*081e*/ 	.byte	0x3f
	.zero		1


	//   ....[82]....
        /*0820*/ 	.word	0x00017430
        /*0824*/ 	.word	0x00000009
        /*0828*/ 	.word	0x0002d820
        /*082c*/ 	.short	0x010a
        /*082e*/ 	.byte	0x3f
	.zero		1


	//   ....[83]....
        /*0830*/ 	.word	0x000175d0
        /*0834*/ 	.word	0x00000007
        /*0838*/ 	.word	0x00000000
        /*083c*/ 	.short	0x010a
        /*083e*/ 	.byte	0x3f
	.zero		1


	//   ....[84]....
        /*0840*/ 	.word	0x00017620
        /*0844*/ 	.word	0x00000003
        /*0848*/ 	.word	0x00000000
        /*084c*/ 	.short	0x010a
        /*084e*/ 	.byte	0x3f
	.zero		1


	//   ....[85]....
        /*0850*/ 	.word	0x00017670
        /*0854*/ 	.word	0x00000005
        /*0858*/ 	.word	0x00000000
        /*085c*/ 	.short	0x010a
        /*085e*/ 	.byte	0x3f
	.zero		1


	//----- nvinfo : EIATTR_NUM_MBARRIERS
	.align		4
.L_179:
        /*0860*/ 	.byte	0x03, 0x38
        /*0862*/ 	.short	0x0016


	//----- nvinfo : EIATTR_EXIT_INSTR_OFFSETS
	.align		4
        /*0864*/ 	.byte	0x04, 0x1c
        /*0866*/ 	.short	(.L_181 - .L_180)


	//   ....[0]....
.L_180:
        /*0868*/ 	.word	0x00000a30


	//   ....[1]....
        /*086c*/ 	.word	0x00011690


	//   ....[2]....
        /*0870*/ 	.word	0x000164a0


	//----- nvinfo : EIATTR_MAX_THREADS
	.align		4
.L_181:
        /*0874*/ 	.byte	0x04, 0x05
        /*0876*/ 	.short	(.L_183 - .L_182)
.L_182:
        /*0878*/ 	.word	0x00000200
        /*087c*/ 	.word	0x00000001
        /*0880*/ 	.word	0x00000001


	//----- nvinfo : EIATTR_CRS_STACK_SIZE
	.align		4
.L_183:
        /*0884*/ 	.byte	0x04, 0x1e
        /*0886*/ 	.short	(.L_185 - .L_184)
.L_184:
        /*0888*/ 	.word	0x00000000


	//----- nvinfo : EIATTR_CBANK_PARAM_SIZE
	.align		4
.L_185:
        /*088c*/ 	.byte	0x03, 0x19
        /*088e*/ 	.short	0x0af0


	//----- nvinfo : EIATTR_PARAM_CBANK
	.align		4
        /*0890*/ 	.byte	0x04, 0x0a
        /*0892*/ 	.short	(.L_187 - .L_186)
	.align		4
.L_186:
        /*0894*/ 	.word	index@(.nv.constant0._ZN7cutlass13device_kernelIN5flash11enable_sm90INS1_16FlashAttnFwdSm90INS1_25CollectiveMainloopFwdSm90ILi2EN4cute5tupleIJNS5_1CILi1EEES8_S8_EEENS6_IJNS7_ILi192EEENS7_ILi128EEENS7_ILi96EEEEEELi96ENS_6half_tEfNS_4arch4Sm90ELb0ELb1ELb1ELb0ELb0ELb0ELb0ELb0ELb1ELb1ELb0ELb0EEENS1_21CollectiveEpilogueFwdINS6_IJSA_SC_SB_EEES9_SE_SG_Li384ELb0ELb1ELb0ELb0EEENS1_30DynamicPersistentTileSchedulerILi384ELi128ELb0ELb1ELb1EEEEEEEEEvNT_6ParamsE)
        /*0898*/ 	.short	0x0210
        /*089a*/ 	.short	0x0af0


	//----- nvinfo : EIATTR_SW_WAR
	.align		4
.L_187:
        /*089c*/ 	.byte	0x04, 0x36
        /*089e*/ 	.short	(.L_189 - .L_188)
.L_188:
        /*08a0*/ 	.word	0x00000008
.L_189:


//--------------------- .nv.info._ZN7cutlass13device_kernelIN5flash11enable_sm90INS1_16FlashAttnFwdSm90INS1_25CollectiveMainloopFwdSm90ILi2EN4cute5tupleIJNS5_1CILi1EEES8_S8_EEENS6_IJNS7_ILi192EEENS7_ILi128EEENS7_ILi96EEEEEELi96ENS_6half_tEfNS_4arch4Sm90ELb0ELb1ELb1ELb1ELb0ELb0ELb0ELb0ELb1ELb1ELb0ELb0EEENS1_21CollectiveEpilogueFwdINS6_IJSA_SC_SB_EEES9_SE_SG_Li384ELb1ELb1ELb0ELb0EEENS1_36VarlenDynamicPersistentTileSchedulerILi192ELi128ELi384ELi128ELb0ELb1ELb1ELb1ELb0ELb1EEEEEEEEEvNT_6ParamsE --------------------------
	.section	.nv.info._ZN7cutlass13device_kernelIN5flash11enable_sm90INS1_16FlashAttnFwdSm90INS1_25CollectiveMainloopFwdSm90ILi2EN4cute5tupleIJNS5_1CILi1EEES8_S8_EEENS6_IJNS7_ILi192EEENS7_ILi128EEENS7_ILi96EEEEEELi96ENS_6half_tEfNS_4arch4Sm90ELb0ELb1ELb1ELb1ELb0ELb0ELb0ELb0ELb1ELb1ELb0ELb0EEENS1_21CollectiveEpilogueFwdINS6_IJSA_SC_SB_EEES9_SE_SG_Li384ELb1ELb1ELb0ELb0EEENS1_36VarlenDynamicPersistentTileSchedulerILi192ELi128ELi384ELi128ELb0ELb1ELb1ELb1ELb0ELb1EEEEEEEEEvNT_6ParamsE,"",@"SHT_CUDA_INFO"
	.sectionflags	@""
	.align	4


	//----- nvinfo : EIATTR_CUDA_API_VERSION
	.align		4
        /*0000*/ 	.byte	0x04, 0x37
        /*0002*/ 	.short	(.L_191 - .L_190)
.L_190:
        /*0004*/ 	.word	0x00000082


	//----- nvinfo : EIATTR_KPARAM_INFO
	.align		4
.L_191:
        /*0008*/ 	.byte	0x04, 0x17
        /*000a*/ 	.short	(.L_193 - .L_192)
.L_192:
        /*000c*/ 	.word	0x00000000
        /*0010*/ 	.short	0x0000
        /*0012*/ 	.short	0x0070
        /*0014*/ 	.byte	0x00, 0xf0, 0x01, 0x2a


	//----- nvinfo : EIATTR_SPARSE_MMA_MASK
	.align		4
.L_193:
        /*0018*/ 	.byte	0x03, 0x50
        /*001a*/ 	.short	0x0000


	//----- nvinfo : EIATTR_MAXREG_COUNT
	.align		4
        /*001c*/ 	.byte	0x03, 0x1b
        /*001e*/ 	.short	0x0080


	//----- nvinfo : EIATTR_NUM_BARRIERS
	.align		4
        /*0020*/ 	.byte	0x02, 0x4c
        /*0022*/ 	.byte	0x10
	.zero		1


	//----- nvinfo : EIATTR_EXTERNS
	.align		4
        /*0024*/ 	.byte	0x04, 0x0f
        /*0026*/ 	.short	(.L_195 - .L_194)


	//   ....[0]....
	.align		4
.L_194:
        /*0028*/ 	.word	index@(__assertfail)


	//----- nvinfo : EIATTR_ANNOTATIONS
	.align		4
.L_195:
        /*002c*/ 	.byte	0x04, 0x55
        /*002e*/ 	.short	(.L_197 - .L_196)


	//   ....[0]....
.L_196:
        /* <DEDUP_REMOVED lines=23> */


	//----- nvinfo : EIATTR_MERCURY_ISA_VERSION
	.align		4
.L_197:
        /*0190*/ 	.byte	0x03, 0x5f
        /*0192*/ 	.short	0x0101


	//----- nvinfo : EIATTR_UNUSED_LOAD_BYTE_OFFSET
	.align		4
        /*0194*/ 	.byte	0x04, 0x44
        /*0196*/ 	.short	(.L_199 - .L_198)


	//   ....[0]....
.L_198:
        /*0198*/ 	.word	0x00000a50
        /*019c*/ 	.word	0x0000fff0


	//   ....[1]....
        /*01a0*/ 	.word	0x000100c0
        /*01a4*/ 	.word	0x0000fff0


	//----- nvinfo : EIATTR_INT_WARP_WIDE_INSTR_OFFSETS
	.align		4
.L_199:
        /*01a8*/ 	.byte	0x04, 0x31
        /*01aa*/ 	.short	(.L_201 - .L_200)


	//   ....[0]....
.L_200:
        /*01ac*/ 	.word	0x00000130


	//   ....[1]....
        /*01b0*/ 	.word	0x00000170


	//   ....[2]....
        /*01b4*/ 	.word	0x000001e0


	//   ....[3]....
        /*01b8*/ 	.word	0x000132e0


	//   ....[4]....
        /*01bc*/ 	.word	0x00013370


	//   ....[5]....
        /*01c0*/ 	.word	0x00016e60


	//   ....[6]....
        /*01c4*/ 	.word	0x00016ef0


	//----- nvinfo : EIATTR_COOP_GROUP_MASK_REGIDS
	.align		4
.L_201:
        /*01c8*/ 	.byte	0x04, 0x29
        /*01ca*/ 	.short	(.L_203 - .L_202)


	//   ....[0]....
.L_202:
        /*01cc*/ 	.word	0xffffffff


	//   ....[1]....
        /*01d0*/ 	.word	0xffffffff


	//   ....[2]....
        /*01d4*/ 	.word	0xffffffff


	//   ....[3]....
        /*01d8*/ 	.word	0xffffffff


	//   ....[4]....
        /*01dc*/ 	.word	0xffffffff


	//   ....[5]....
        /*01e0*/ 	.word	0xffffffff


	//   ....[6]....
        /*01e4*/ 	.word	0xffffffff


	//   ....[7]....
        /*01e8*/ 	.word	0xffffffff


	//   ....[8]....
        /*01ec*/ 	.word	0xffffffff


	//   ....[9]....
        /*01f0*/ 	.word	0xffffffff


	//   ....[10]....
        /*01f4*/ 	.word	0xffffffff


	//   ....[11]....
        /*01f8*/ 	.word	0xffffffff


	//   ....[12]....
        /*01fc*/ 	.word	0xffffffff


	//   ....[13]....
        /*0200*/ 	.word	0xffffffff


	//   ....[14]....
        /*0204*/ 	.word	0xffffffff


	//   ....[15]....
        /*0208*/ 	.word	0xffffffff


	//   ....[16]....
        /*020c*/ 	.word	0xffffffff


	//   ....[17]....
        /*0210*/ 	.word	0xffffffff


	//   ....[18]....
        /*0214*/ 	.word	0xffffffff


	//   ....[19]....
        /*0218*/ 	.word	0xffffffff


	//   ....[20]....
        /*021c*/ 	.word	0xffffffff


	//   ....[21]....
        /*0220*/ 	.word	0xffffffff


	//   ....[22]....
        /*0224*/ 	.word	0xffffffff


	//   ....[23]....
        /*0228*/ 	.word	0xffffffff


	//   ....[24]....
        /*022c*/ 	.word	0xffffffff


	//   ....[25]....
        /*0230*/ 	.word	0xffffffff


	//   ....[26]....
        /*0234*/ 	.word	0xffffffff


	//   ....[27]....
        /*0238*/ 	.word	0xffffffff


	//   ....[28]....
        /*023c*/ 	.word	0xffffffff


	//   ....[29]....
        /*0240*/ 	.word	0xffffffff


	//   ....[30]....
        /*0244*/ 	.word	0xffffffff


	//   ....[31]....
        /*0248*/ 	.word	0xffffffff


	//   ....[32]....
        /*024c*/ 	.word	0xffffffff


	//   ....[33]....
        /*0250*/ 	.word	0xffffffff


	//   ....[34]....
        /*0254*/ 	.word	0xffffffff


	//   ....[35]....
        /*0258*/ 	.word	0xffffffff


	//   ....[36]....
        /*025c*/ 	.word	0xffffffff


	//   ....[37]....
        /*0260*/ 	.word	0xffffffff


	//   ....[38]....
        /*0264*/ 	.word	0xffffffff


	//   ....[39]....
        /*0268*/ 	.word	0xffffffff


	//   ....[40]....
        /*026c*/ 	.word	0xffffffff


	//   ....[41]....
        /*0270*/ 	.word	0xffffffff


	//   ....[42]....
        /*0274*/ 	.word	0xffffffff


	//   ....[43]....
        /*0278*/ 	.word	0xffffffff


	//   ....[44]....
        /*027c*/ 	.word	0xffffffff


	//   ....[45]....
        /*0280*/ 	.word	0xffffffff


	//   ....[46]....
        /*0284*/ 	.word	0xffffffff


	//   ....[47]....
        /*0288*/ 	.word	0xffffffff


	//   ....[48]....
        /*028c*/ 	.word	0xffffffff


	//   ....[49]....
        /*0290*/ 	.word	0xffffffff


	//   ....[50]....
        /*0294*/ 	.word	0xffffffff


	//   ....[51]....
        /*0298*/ 	.word	0xffffffff


	//   ....[52]....
        /*029c*/ 	.word	0xffffffff


	//   ....[53]....
        /*02a0*/ 	.word	0xffffffff


	//   ....[54]....
        /*02a4*/ 	.word	0xffffffff


	//   ....[55]....
        /*02a8*/ 	.word	0xffffffff


	//   ....[56]....
        /*02ac*/ 	.word	0xffffffff


	//   ....[57]....
        /*02b0*/ 	.word	0xffffffff


	//   ....[58]....
        /*02b4*/ 	.word	0xffffffff


	//   ....[59]....
        /*02b8*/ 	.word	0xffffffff


	//   ....[60]....
        /*02bc*/ 	.word	0xffffffff


	//   ....[61]....
        /*02c0*/ 	.word	0xffffffff


	//   ....[62]....
        /*02c4*/ 	.word	0xffffffff


	//   ....[63]....
        /*02c8*/ 	.word	0xffffffff


	//   ....[64]....
        /*02cc*/ 	.word	0xffffffff


	//   ....[65]....
        /*02d0*/ 	.word	0xffffffff


	//   ....[66]....
        /*02d4*/ 	.word	0xffffffff


	//   ....[67]....
        /*02d8*/ 	.word	0xffffffff


	//   ....[68]....
        /*02dc*/ 	.word	0xffffffff


	//   ....[69]....
        /*02e0*/ 	.word	0xffffffff


	//   ....[70]....
        /*02e4*/ 	.word	0xffffffff


	//   ....[71]....
        /*02e8*/ 	.word	0xffffffff


	//   ....[72]....
        /*02ec*/ 	.word	0xffffffff


	//   ....[73]....
        /*02f0*/ 	.word	0xffffffff


	//   ....[74]....
        /*02f4*/ 	.word	0xffffffff


	//   ....[75]....
        /*02f8*/ 	.word	0xffffffff


	//   ....[76]....
        /*02fc*/ 	.word	0xffffffff


	//   ....[77]....
        /*0300*/ 	.word	0xffffffff


	//   ....[78]....
        /*0304*/ 	.word	0xffffffff


	//   ....[79]....
        /*0308*/ 	.word	0xffffffff


	//   ....[80]....
        /*030c*/ 	.word	0xffffffff


	//   ....[81]....
        /*0310*/ 	.word	0xffffffff


	//   ....[82]....
        /*0314*/ 	.word	0xffffffff


	//   ....[83]....
        /*0318*/ 	.word	0xffffffff


	//   ....[84]....
        /*031c*/ 	.word	0xffffffff


	//   ....[85]....
        /*0320*/ 	.word	0xffffffff


	//   ....[86]....
        /*0324*/ 	.word	0xffffffff


	//   ....[87]....
        /*0328*/ 	.word	0xffffffff


	//   ....[88]....
        /*032c*/ 	.word	0xffffffff


	//   ....[89]....
        /*0330*/ 	.word	0xffffffff


	//   ....[90]....
        /*0334*/ 	.word	0xffffffff


	//   ....[91]....
        /*0338*/ 	.word	0xffffffff


	//   ....[92]....
        /*033c*/ 	.word	0xffffffff


	//   ....[93]....
        /*0340*/ 	.word	0xffffffff


	//   ....[94]....
        /*0344*/ 	.word	0xffffffff


	//   ....[95]....
        /*0348*/ 	.word	0xffffffff


	//   ....[96]....
        /*034c*/ 	.word	0xffffffff


	//   ....[97]....
        /*0350*/ 	.word	0x0500000f


	//   ....[98]....
        /*0354*/ 	.word	0x0500000f


	//   ....[99]....
        /*0358*/ 	.word	0x0500000f


	//   ....[100]....
        /*035c*/ 	.word	0x0500000f


	//   ....[101]....
        /*0360*/ 	.word	0x0500000f


	//   ....[102]....
        /*0364*/ 	.word	0x0500000f


	//   ....[103]....
        /*0368*/ 	.word	0x0500000f


	//   ....[104]....
        /*036c*/ 	.word	0x0500000f


	//   ....[105]....
        /*0370*/ 	.word	0x0500000f


	//   ....[106]....
        /*0374*/ 	.word	0x0500000f


	//   ....[107]....
        /*0378*/ 	.word	0x0500000f


	//   ....[108]....
        /*037c*/ 	.word	0x0500000f


	//   ....[109]....
        /*0380*/ 	.word	0x0500000f


	//   ....[110]....
        /*0384*/ 	.word	0x0500000f


	//   ....[111]....
        /*0388*/ 	.word	0x0500000f


	//   ....[112]....
        /*038c*/ 	.word	0x0500000f


	//   ....[113]....
        /*0390*/ 	.word	0x0500000f


	//   ....[114]....
        /*0394*/ 	.word	0x0500000f


	//   ....[115]....
        /*0398*/ 	.word	0x0500000f


	//   ....[116]....
        /*039c*/ 	.word	0x0500000f


	//   ....[117]....
        /*03a0*/ 	.word	0x0500000f


	//   ....[118]....
        /*03a4*/ 	.word	0x0500000f


	//   ....[119]....
        /*03a8*/ 	.word	0x0500000f


	//   ....[120]....
        /*03ac*/ 	.word	0x0500000f


	//   ....[121]....
        /*03b0*/ 	.word	0x0500000f


	//   ....[122]....
        /*03b4*/ 	.word	0x0500000f


	//   ....[123]....
        /*03b8*/ 	.word	0x0500000f


	//   ....[124]....
        /*03bc*/ 	.word	0x0500000f


	//   ....[125]....
        /*03c0*/ 	.word	0x0500000f


	//   ....[126]....
        /*03c4*/ 	.word	0x0500000f


	//   ....[127]....
        /*03c8*/ 	.word	0x0500000f


	//----- nvinfo : EIATTR_COOP_GROUP_INSTR_OFFSETS
	.align		4
.L_203:
        /*03cc*/ 	.byte	0x04, 0x28
        /*03ce*/ 	.short	(.L_205 - .L_204)


	//   ....[0]....
.L_204:
        /*03d0*/ 	.word	0x00000070


	//   ....[1]....
        /*03d4*/ 	.word	0x00000140


	//   ....[2]....
        /*03d8*/ 	.word	0x00000190


	//   ....[3]....
        /*03dc*/ 	.word	0x000003c0


	//   ....[4]....
        /*03e0*/ 	.word	0x00000520


	//   ....[5]....
        /*03e4*/ 	.word	0x00000640


	//   ....[6]....
        /*03e8*/ 	.word	0x000007a0


	//   ....[7]....
        /*03ec*/ 	.word	0x00001a40


	//   ....[8]....
        /*03f0*/ 	.word	0x00002240


	//   ....[9]....
        /*03f4*/ 	.word	0x000031f0


	//   ....[10]....
        /*03f8*/ 	.word	0x00004020


	//   ....[11]....
        /*03fc*/ 	.word	0x000040f0


	//   ....[12]....
        /*0400*/ 	.word	0x00004920


	//   ....[13]....
        /*0404*/ 	.word	0x00004980


	//   ....[14]....
        /*0408*/ 	.word	0x00005550


	//   ....[15]....
        /*040c*/ 	.word	0x00006a00


	//   ....[16]....
        /*0410*/ 	.word	0x00006c40


	//   ....[17]....
        /*0414*/ 	.word	0x000077c0


	//   ....[18]....
        /*0418*/ 	.word	0x000077e0


	//   ....[19]....
        /*041c*/ 	.word	0x000081e0


	//   ....[20]....
        /*0420*/ 	.word	0x00008250


	//   ....[21]....
        /*0424*/ 	.word	0x000091b0


	//   ....[22]....
        /*0428*/ 	.word	0x0000a320


	//   ....[23]....
        /*042c*/ 	.word	0x0000a390


	//   ....[24]....
        /*0430*/ 	.word	0x0000aa80


	//   ....[25]....
        /*0434*/ 	.word	0x0000ab20


	//   ....[26]....
        /*0438*/ 	.word	0x0000bd20


	//   ....[27]....
        /*043c*/ 	.word	0x0000ceb0


	//   ....[28]....
        /*0440*/ 	.word	0x0000d100


	//   ....[29]....
        /*0444*/ 	.word	0x0000dcd0


	//   ....[30]....
        /*0448*/ 	.word	0x0000dd80


	//   ....[31]....
        /*044c*/ 	.word	0x0000e600


	//   ....[32]....
        /*0450*/ 	.word	0x0000e6a0


	//   ....[33]....
        /*0454*/ 	.word	0x0000f660


	//   ....[34]....
        /*0458*/ 	.word	0x0000f770


	//   ....[35]....
        /*045c*/ 	.word	0x0000f7d0


	//   ....[36]....
        /*0460*/ 	.word	0x0000f8e0


	//   ....[37]....
        /*0464*/ 	.word	0x0000f900


	//   ....[38]....
        /*0468*/ 	.word	0x00010a90


	//   ....[39]....
        /*046c*/ 	.word	0x00010ad0


	//   ....[40]....
        /*0470*/ 	.word	0x00010b00


	//   ....[41]....
        /*0474*/ 	.word	0x00010b40


	//   ....[42]....
        /*0478*/ 	.word	0x00010ff0


	//   ....[43]....
        /*047c*/ 	.word	0x00011010


	//   ....[44]....
        /*0480*/ 	.word	0x00011120


	//   ....[45]....
        /*0484*/ 	.word	0x00011140


	//   ....[46]....
        /*0488*/ 	.word	0x00011a10


	//   ....[47]....
        /*048c*/ 	.word	0x00011a20


	//   ....[48]....
        /*0490*/ 	.word	0x00011b20


	//   ....[49]....
        /*0494*/ 	.word	0x00011b40


	//   ....[50]....
        /*0498*/ 	.word	0x00011cc0


	//   ....[51]....
        /*049c*/ 	.word	0x00011eb0


	//   ....[52]....
        /*04a0*/ 	.word	0x00011ee0


	//   ....[53]....
        /*04a4*/ 	.word	0x00011f10


	//   ....[54]....
        /*04a8*/ 	.word	0x00011f40


	//   ....[55]....
        /*04ac*/ 	.word	0x00011f70


	//   ....[56]....
        /*04b0*/ 	.word	0x00011fa0


	//   ....[57]....
        /*04b4*/ 	.word	0x00012110


	//   ....[58]....
        /*04b8*/ 	.word	0x00012140


	//   ....[59]....
        /*04bc*/ 	.word	0x00012170


	//   ....[60]....
        /*04c0*/ 	.word	0x000121a0


	//   ....[61]....
        /*04c4*/ 	.word	0x000121d0


	//   ....[62]....
        /*04c8*/ 	.word	0x00012200


	//   ....[63]....
        /*04cc*/ 	.word	0x000122a0


	//   ....[64]....
        /*04d0*/ 	.word	0x00012300


	//   ....[65]....
        /*04d4*/ 	.word	0x000123a0


	//   ....[66]....
        /*04d8*/ 	.word	0x00013860


	//   ....[67]....
        /*04dc*/ 	.word	0x00014570


	//   ....[68]....
        /*04e0*/ 	.word	0x00014580


	//   ....[69]....
        /*04e4*/ 	.word	0x000145a0


	//   ....[70]....
        /*04e8*/ 	.word	0x00014660


	//   ....[71]....
        /*04ec*/ 	.word	0x00014680


	//   ....[72]....
        /*04f0*/ 	.word	0x00014720


	//   ....[73]....
        /*04f4*/ 	.word	0x00014740


	//   ....[74]....
        /*04f8*/ 	.word	0x00014750


	//   ....[75]....
        /*04fc*/ 	.word	0x000147e0


	//   ....[76]....
        /*0500*/ 	.word	0x00014830


	//   ....[77]....
        /*0504*/ 	.word	0x00014840


	//   ....[78]....
        /*0508*/ 	.word	0x00014870


	//   ....[79]....
        /*050c*/ 	.word	0x000175a0


	//   ....[80]....
        /*0510*/ 	.word	0x000175f0


	//   ....[81]....
        /*0514*/ 	.word	0x00017620


	//   ....[82]....
        /*0518*/ 	.word	0x00017650


	//   ....[83]....
        /*051c*/ 	.word	0x00017660


	//   ....[84]....
        /*0520*/ 	.word	0x00017690


	//   ....[85]....
        /*0524*/ 	.word	0x000176c0


	//   ....[86]....
        /*0528*/ 	.word	0x000176f0


	//   ....[87]....
        /*052c*/ 	.word	0x00017870


	//   ....[88]....
        /*0530*/ 	.word	0x000178a0


	//   ....[89]....
        /*0534*/ 	.word	0x000178d0


	//   ....[90]....
        /*0538*/ 	.word	0x00017900


	//   ....[91]....
        /*053c*/ 	.word	0x00017930


	//   ....[92]....
        /*0540*/ 	.word	0x00017960


	//   ....[93]....
        /*0544*/ 	.word	0x00017a20


	//   ....[94]....
        /*0548*/ 	.word	0x00017a40


	//   ....[95]....
        /*054c*/ 	.word	0x00017ab0


	//   ....[96]....
        /*0550*/ 	.word	0x00018150


	//   ....[97]....
        /*0554*/ 	.word	0x000187b0


	//   ....[98]....
        /*0558*/ 	.word	0x00018970


	//   ....[99]....
        /*055c*/ 	.word	0x000189c0


	//   ....[100]....
        /*0560*/ 	.word	0x00018a20


	//   ....[101]....
        /*0564*/ 	.word	0x00018b30


	//   ....[102]....
        /*0568*/ 	.word	0x00018b90


	//   ....[103]....
        /*056c*/ 	.word	0x00018cb0


	//   ....[104]....
        /*0570*/ 	.word	0x00018d10


	//   ....[105]....
        /*0574*/ 	.word	0x00018db0


	//   ....[106]....
        /*0578*/ 	.word	0x00018e80


	//   ....[107]....
        /*057c*/ 	.word	0x00018f80


	//   ....[108]....
        /*0580*/ 	.word	0x00019000


	//   ....[109]....
        /*0584*/ 	.word	0x000190f0


	//   ....[110]....
        /*0588*/ 	.word	0x00019400


	//   ....[111]....
        /*058c*/ 	.word	0x000194a0


	//   ....[112]....
        /*0590*/ 	.word	0x000195c0


	//   ....[113]....
        /*0594*/ 	.word	0x00019630


	//   ....[114]....
        /*0598*/ 	.word	0x000196a0


	//   ....[115]....
        /*059c*/ 	.word	0x00019710


	//   ....[116]....
        /*05a0*/ 	.word	0x00019780


	//   ....[117]....
        /*05a4*/ 	.word	0x00019800


	//   ....[118]....
        /*05a8*/ 	.word	0x00019890


	//   ....[119]....
        /*05ac*/ 	.word	0x00019920


	//   ....[120]....
        /*05b0*/ 	.word	0x00019990


	//   ....[121]....
        /*05b4*/ 	.word	0x00019a00


	//   ....[122]....
        /*05b8*/ 	.word	0x00019a70


	//   ....[123]....
        /*05bc*/ 	.word	0x00019af0


	//   ....[124]....
        /*05c0*/ 	.word	0x00019b60


	//   ....[125]....
        /*05c4*/ 	.word	0x00019c00


	//   ....[126]....
        /*05c8*/ 	.word	0x00019c90


	//   ....[127]....
        /*05cc*/ 	.word	0x00019db0


	//----- nvinfo : EIATTR_REG_RECONFIG
	.align		4
.L_205:
        /*05d0*/ 	.byte	0x01, 0x54
	.zero		2


	//----- nvinfo : EIATTR_SYSCALL_OFFSETS
	.align		4
        /*05d4*/ 	.byte	0x04, 0x46
        /*05d6*/ 	.short	(.L_207 - .L_206)


	//   ....[0]....
.L_206:
        /*05d8*/ 	.word	0x00001c30


	//   ....[1]....
        /*05dc*/ 	.word	0x000134d0


	//   ....[2]....
        /*05e0*/ 	.word	0x00013620


	//   ....[3]....
        /*05e4*/ 	.word	0x00013710


	//   ....[4]....
        /*05e8*/ 	.word	0x00013fe0


	//----- nvinfo : EIATTR_MBARRIER_INSTR_OFFSETS
	.align		4
.L_207:
        /*05ec*/ 	.byte	0x04, 0x39
        /*05ee*/ 	.short	(.L_209 - .L_208)


	//   ....[0]....
.L_208:
        /*05f0*/ 	.word	0x00000270
        /*05f4*/ 	.word	0x000000ff
        /*05f8*/ 	.word	0x0002d800
        /*05fc*/ 	.short	0x0100
        /*05fe*/ 	.byte	0x08
	.zero		1


	//   ....[1]....
        /*0600*/ 	.word	0x00000280
        /*0604*/ 	.word	0x000000ff
        /*0608*/ 	.word	0x0002d820
        /*060c*/ 	.short	0x0100
        /*060e*/ 	.byte	0x08
	.zero		1


	//   ....[2]....
        /*0610*/ 	.word	0x00000370
        /*0614*/ 	.word	0x000000ff
        /*0618*/ 	.word	0x0002d830
        /*061c*/ 	.short	0x0100
        /*061e*/ 	.byte	0x08
	.zero		1


	//   ....[3]....
        /*0620*/ 	.word	0x00000380
        /*0624*/ 	.word	0x000000ff
        /*0628*/ 	.word	0x0002d840
        /*062c*/ 	.short	0x0100
        /*062e*/ 	.byte	0x08
	.zero		1


	//   ....[4]....
        /*0630*/ 	.word	0x00000390
        /*0634*/ 	.word	0x000000ff
        /*0638*/ 	.word	0x0002d838
        /*063c*/ 	.short	0x0100
        /*063e*/ 	.byte	0x08
	.zero		1


	//   ....[5]....
        /*0640*/ 	.word	0x000003a0
        /*0644*/ 	.word	0x000000ff
        /*0648*/ 	.word	0x0002d848
        /*064c*/ 	.short	0x0100
        /*064e*/ 	.byte	0x08
	.zero		1


	//   ....[6]....
        /*0650*/ 	.word	0x000004d0
        /*0654*/ 	.word	0x000000ff
        /*0658*/ 	.word	0x0002d850
        /*065c*/ 	.short	0x0100
        /*065e*/ 	.byte	0x08
	.zero		1


	//   ....[7]....
        /*0660*/ 	.word	0x000004e0
        /*0664*/ 	.word	0x000000ff
        /*0668*/ 	.word	0x0002d860
        /*066c*/ 	.short	0x0100
        /*066e*/ 	.byte	0x08
	.zero		1


	//   ....[8]....
        /*0670*/ 	.word	0x000004f0
        /*0674*/ 	.word	0x000000ff
        /*0678*/ 	.word	0x0002d858
        /*067c*/ 	.short	0x0100
        /*067e*/ 	.byte	0x08
	.zero		1


	//   ....[9]....
        /*0680*/ 	.word	0x00000500
        /*0684*/ 	.word	0x000000ff
        /*0688*/ 	.word	0x0002d868
        /*068c*/ 	.short	0x0100
        /*068e*/ 	.byte	0x08
	.zero		1


	//   ....[10]....
        /*0690*/ 	.word	0x000005f0
        /*0694*/ 	.word	0x000000ff
        /*0698*/ 	.word	0x0002d870
        /*069c*/ 	.short	0x0100
        /*069e*/ 	.byte	0x06
	.zero		1


	//   ....[11]....
        /*06a0*/ 	.word	0x00000600
        /*06a4*/ 	.word	0x000000ff
        /*06a8*/ 	.word	0x0002d880
        /*06ac*/ 	.short	0x0100
        /*06ae*/ 	.byte	0x06
	.zero		1


	//   ....[12]....
        /*06b0*/ 	.word	0x00000610
        /*06b4*/ 	.word	0x000000ff
        /*06b8*/ 	.word	0x0002d878
        /*06bc*/ 	.short	0x0100
        /*06be*/ 	.byte	0x06
	.zero		1


	//   ....[13]....
        /*06c0*/ 	.word	0x00000620
        /*06c4*/ 	.word	0x000000ff
        /*06c8*/ 	.word	0x0002d888
        /*06cc*/ 	.short	0x0100
        /*06ce*/ 	.byte	0x06
	.zero		1


	//   ....[14]....
        /*06d0*/ 	.word	0x00000750
        /*06d4*/ 	.word	0x000000ff
        /*06d8*/ 	.word	0x0002d890
        /*06dc*/ 	.short	0x0100
        /*06de*/ 	.byte	0x08
	.zero		1


	//   ....[15]....
        /*06e0*/ 	.word	0x00000760
        /*06e4*/ 	.word	0x000000ff
        /*06e8*/ 	.word	0x0002d8a0
        /*06ec*/ 	.short	0x0100
        /*06ee*/ 	.byte	0x08
	.zero		1


	//   ....[16]....
        /*06f0*/ 	.word	0x00000770
        /*06f4*/ 	.word	0x000000ff
        /*06f8*/ 	.word	0x0002d898
        /*06fc*/ 	.short	0x0100
        /*06fe*/ 	.byte	0x08
	.zero		1


	//   ....[17]....
        /*0700*/ 	.word	0x00000780
        /*0704*/ 	.word	0x000000ff
        /*0708*/ 	.word	0x0002d8a8
        /*070c*/ 	.short	0x0100
        /*070e*/ 	.byte	0x08
	.zero		1


	//   ....[18]....
        /*0710*/ 	.word	0x000008b0
        /*0714*/ 	.word	0x000000ff
        /*0718*/ 	.word	0x0002d8b0
        /*071c*/ 	.short	0x0100
        /*071e*/ 	.byte	0x08
	.zero		1


	//   ....[19]....
        /*0720*/ 	.word	0x000008c0
        /*0724*/ 	.word	0x000000ff
        /*0728*/ 	.word	0x0002d8c0
        /*072c*/ 	.short	0x0100
        /*072e*/ 	.byte	0x08
	.zero		1


	//   ....[20]....
        /*0730*/ 	.word	0x000008d0
        /*0734*/ 	.word	0x000000ff
        /*0738*/ 	.word	0x0002d8b8
        /*073c*/ 	.short	0x0100
        /*073e*/ 	.byte	0x08
	.zero		1


	//   ....[21]....
        /*0740*/ 	.word	0x000008e0
        /*0744*/ 	.word	0x000000ff
        /*0748*/ 	.word	0x0002d8c8
        /*074c*/ 	.short	0x0100
        /*074e*/ 	.byte	0x08
	.zero		1


	//   ....[22]....
        /*0750*/ 	.word	0x00001cb0
        /*0754*/ 	.word	0x000000ff
        /*0758*/ 	.word	0x0002d800
        /*075c*/ 	.short	0x010a
        /*075e*/ 	.byte	0x2a
	.zero		1


	//   ....[23]....
        /*0760*/ 	.word	0x00001d30
        /*0764*/ 	.word	0x0000005a
        /*0768*/ 	.word	0x0002d830
        /*076c*/ 	.short	0x010a
        /*076e*/ 	.byte	0x3f
	.zero		1


	//   ....[24]....
        /*0770*/ 	.word	0x00001d90
        /*0774*/ 	.word	0x0000005a
        /*0778*/ 	.word	0x0002d830
        /*077c*/ 	.short	0x010a
        /*077e*/ 	.byte	0x3f
	.zero		1


	//   ....[25]....
        /*0780*/ 	.word	0x00002640
        /*0784*/ 	.word	0x0000005a
        /*0788*/ 	.word	0x00000000
        /*078c*/ 	.short	0x0101
        /*078e*/ 	.byte	0x3f
	.zero		1


	//   ....[26]....
        /*0790*/ 	.word	0x00005980
        /*0794*/ 	.word	0x000000ff
        /*0798*/ 	.word	0x0002d830
        /*079c*/ 	.short	0x010a
        /*079e*/ 	.byte	0x06
	.zero		1


	//   ....[27]....
        /*07a0*/ 	.word	0x000059c0
        /*07a4*/ 	.word	0x000000ff
        /*07a8*/ 	.word	0x0002d830
        /*07ac*/ 	.short	0x010a
        /*07ae*/ 	.byte	0x06
	.zero		1


	//   ....[28]....
        /*07b0*/ 	.word	0x00005c60
        /*07b4*/ 	.word	0x000000ff
        /*07b8*/ 	.word	0x0002d850
        /*07bc*/ 	.short	0x010a
        /*07be*/ 	.byte	0x06
	.zero		1


	//   ....[29]....
        /*07c0*/ 	.word	0x00005ca0
        /*07c4*/ 	.word	0x000000ff
        /*07c8*/ 	.word	0x0002d850
        /*07cc*/ 	.short	0x010a
        /*07ce*/ 	.byte	0x06
	.zero		1


	//   ....[30]....
        /*07d0*/ 	.word	0x00006aa0
        /*07d4*/ 	.word	0x0000002f
        /*07d8*/ 	.word	0x00000000
        /*07dc*/ 	.short	0x0101
        /*07de*/ 	.byte	0x3f
	.zero		1


	//   ....[31]....
        /*07e0*/ 	.word	0x00008500
        /*07e4*/ 	.word	0x0000001e
        /*07e8*/ 	.word	0x00000000
        /*07ec*/ 	.short	0x0101
        /*07ee*/ 	.byte	0x3f
	.zero		1


	//   ....[32]....
        /*07f0*/ 	.word	0x000095c0
        /*07f4*/ 	.word	0x000000ff
        /*07f8*/ 	.word	0x0002d830
        /*07fc*/ 	.short	0x010a
        /*07fe*/ 	.byte	0x06
	.zero		1


	//   ....[33]....
        /*0800*/ 	.word	0x00009600
        /*0804*/ 	.word	0x000000ff
        /*0808*/ 	.word	0x0002d830
        /*080c*/ 	.short	0x010a
        /*080e*/ 	.byte	0x06
	.zero		1


	//   ....[34]....
        /*0810*/ 	.word	0x000098a0
        /*0814*/ 	.word	0x000000ff
        /*0818*/ 	.word	0x0002d850
        /*081c*/ 	.short	0x010a
        /*081e*/ 	.byte	0x06
	.zero		1


	//   ....[35]....
        /*0820*/ 	.word	0x000098e0
        /*0824*/ 	.word	0x000000ff
        /*0828*/ 	.word	0x0002d850
        /*082c*/ 	.short	0x010a
        /*082e*/ 	.byte	0x06
	.zero		1


	//   ....[36]....
        /*0830*/ 	.word	0x0000b1b0
        /*0834*/ 	.word	0x00000008
        /*0838*/ 	.word	0x00000000
        /*083c*/ 	.short	0x0101
        /*083e*/ 	.byte	0x3f
	.zero		1


	//   ....[37]....
        /*0840*/ 	.word	0x0000b240
        /*0844*/ 	.word	0x0000000a
        /*0848*/ 	.word	0x00000000
        /*084c*/ 	.short	0x0101
        /*084e*/ 	.byte	0x3f
	.zero		1


	//   ....[38]....
        /*0850*/ 	.word	0x0000bea0
        /*0854*/ 	.word	0x000000ff
        /*0858*/ 	.word	0x0002d830
        /*085c*/ 	.short	0x010a
        /*085e*/ 	.byte	0x06
	.zero		1


	//   ....[39]....
        /*0860*/ 	.word	0x0000bee0
        /*0864*/ 	.word	0x000000ff
        /*0868*/ 	.word	0x0002d830
        /*086c*/ 	.short	0x010a
        /*086e*/ 	.byte	0x06
	.zero		1


	//   ....[40]....
        /*0870*/ 	.word	0x0000c180
        /*0874*/ 	.word	0x000000ff
        /*0878*/ 	.word	0x0002d850
        /*087c*/ 	.short	0x010a
        /*087e*/ 	.byte	0x06
	.zero		1


	//   ....[41]....
        /*0880*/ 	.word	0x0000c1c0
        /*0884*/ 	.word	0x000000ff
        /*0888*/ 	.word	0x0002d850
        /*088c*/ 	.short	0x010a
        /*088e*/ 	.byte	0x06
	.zero		1


	//   ....[42]....
        /*0890*/ 	.word	0x0000cf40
        /*0894*/ 	.word	0x0000004d
        /*0898*/ 	.word	0x00000000
        /*089c*/ 	.short	0x0101
        /*089e*/ 	.byte	0x3f
	.zero		1


	//   ....[43]....
        /*08a0*/ 	.word	0x0000eae0
        /*08a4*/ 	.word	0x0000002d
        /*08a8*/ 	.word	0x00000000
        /*08ac*/ 	.short	0x0101
        /*08ae*/ 	.byte	0x3f
	.zero		1


	//   ....[44]....
        /*08b0*/ 	.word	0x0000f6e0
        /*08b4*/ 	.word	0x000000ff
        /*08b8*/ 	.word	0x0002d850
        /*08bc*/ 	.short	0x010a
        /*08be*/ 	.byte	0x09
	.zero		1


	//   ....[45]....
        /*08c0*/ 	.word	0x0000f720
        /*08c4*/ 	.word	0x000000ff
        /*08c8*/ 	.word	0x0002d850
        /*08cc*/ 	.short	0x010a
        /*08ce*/ 	.byte	0x09
	.zero		1


	//   ....[46]....
        /*08d0*/ 	.word	0x0000fd60
        /*08d4*/ 	.word	0x00000006
        /*08d8*/ 	.word	0x00000000
        /*08dc*/ 	.short	0x0101
        /*08de*/ 	.byte	0x3f
	.zero		1


	//   ....[47]....
        /*08e0*/ 	.word	0x00011020
        /*08e4*/ 	.word	0x000000ff
        /*08e8*/ 	.word	0x00000000
        /*08ec*/ 	.short	0x0101
        /*08ee*/ 	.byte	0x04
	.zero		1


	//   ....[48]....
        /*08f0*/ 	.word	0x00013a80
        /*08f4*/ 	.word	0x00000000
        /*08f8*/ 	.word	0x0002d840
        /*08fc*/ 	.short	0x010a
        /*08fe*/ 	.byte	0x3f
	.zero		1


	//   ....[49]....
        /*0900*/ 	.word	0x00014a00
        /*0904*/ 	.word	0x00000016
        /*0908*/ 	.word	0x0002d800
        /*090c*/ 	.short	0x0107
        /*090e*/ 	.byte	0x3f
	.zero		1


	//   ....[50]....
        /*0910*/ 	.word	0x00014b00
        /*0914*/ 	.word	0x00000016
        /*0918*/ 	.word	0x0002d800
        /*091c*/ 	.short	0x0101
        /*091e*/ 	.byte	0x3f
	.zero		1


	//   ....[51]....
        /*0920*/ 	.word	0x00014b20
        /*0924*/ 	.word	0x00000016
        /*0928*/ 	.word	0x0002d820
        /*092c*/ 	.short	0x010a
        /*092e*/ 	.byte	0x3f
	.zero		1


	//   ....[52]....
        /*0930*/ 	.word	0x00014e40
        /*0934*/ 	.word	0x00000003
        /*0938*/ 	.word	0x0002d840
        /*093c*/ 	.short	0x010a
        /*093e*/ 	.byte	0x3f
	.zero		1


	//   ....[53]....
        /*0940*/ 	.word	0x000152c0
        /*0944*/ 	.word	0x00000003
        /*0948*/ 	.word	0x00000060
        /*094c*/ 	.short	0x010a
        /*094e*/ 	.byte	0x3f
	.zero		1


	//   ....[54]....
        /*0950*/ 	.word	0x00015a00
        /*0954*/ 	.word	0x00000003
        /*0958*/ 	.word	0x0002d840
        /*095c*/ 	.short	0x010a
        /*095e*/ 	.byte	0x3f
	.zero		1


	//   ....[55]....
        /*0960*/ 	.word	0x00015e80
        /*0964*/ 	.word	0x0000000c
        /*0968*/ 	.word	0x00000060
        /*096c*/ 	.short	0x010a
        /*096e*/ 	.byte	0x3f
	.zero		1


	//   ....[56]....
        /*0970*/ 	.word	0x000164f0
        /*0974*/ 	.word	0x00000002
        /*0978*/ 	.word	0x0002d840
        /*097c*/ 	.short	0x010a
        /*097e*/ 	.byte	0x3f
	.zero		1


	//   ....[57]....
        /*0980*/ 	.word	0x00016980
        /*0984*/ 	.word	0x00000007
        /*0988*/ 	.word	0x00000060
        /*098c*/ 	.short	0x010a
        /*098e*/ 	.byte	0x3f
	.zero		1


	//   ....[58]....
        /*0990*/ 	.word	0x00016fa0
        /*0994*/ 	.word	0x00000003
        /*0998*/ 	.word	0x0002d860
        /*099c*/ 	.short	0x010a
        /*099e*/ 	.byte	0x3f
	.zero		1


	//   ....[59]....
        /*09a0*/ 	.word	0x000180d0
        /*09a4*/ 	.word	0x00000009
        /*09a8*/ 	.word	0x0002d820
        /*09ac*/ 	.short	0x010a
        /*09ae*/ 	.byte	0x3f
	.zero		1


	//   ....[60]....
        /*09b0*/ 	.word	0x00018270
        /*09b4*/ 	.word	0x00000005
        /*09b8*/ 	.word	0x00000000
        /*09bc*/ 	.short	0x010a
        /*09be*/ 	.byte	0x3f
	.zero		1


	//   ....[61]....
        /*09c0*/ 	.word	0x000182e0
        /*09c4*/ 	.word	0x00000003
        /*09c8*/ 	.word	0x00000000
        /*09cc*/ 	.short	0x010a
        /*09ce*/ 	.byte	0x3f
	.zero		1


	//   ....[62]....
        /*09d0*/ 	.word	0x00018340
        /*09d4*/ 	.word	0x00000017
        /*09d8*/ 	.word	0x00000000
        /*09dc*/ 	.short	0x010a
        /*09de*/ 	.byte	0x3f
	.zero		1


	//   ....[63]....
        /*09e0*/ 	.word	0x00018370
        /*09e4*/ 	.word	0x00000007
        /*09e8*/ 	.word	0x00000000
        /*09ec*/ 	.short	0x010a
        /*09ee*/ 	.byte	0x3f
	.zero		1


	//   ....[64]....
        /*09f0*/ 	.word	0x000183e0
        /*09f4*/ 	.word	0x00000003
        /*09f8*/ 	.word	0x0002d800
        /*09fc*/ 	.short	0x010a
        /*09fe*/ 	.byte	0x3f
	.zero		1


	//   ....[65]....
        /*0a00*/ 	.word	0x00018430
        /*0a04*/ 	.word	0x0000005a
        /*0a08*/ 	.word	0x0002d830
        /*0a0c*/ 	.short	0x010a
        /*0a0e*/ 	.byte	0x3f
	.zero		1


	//   ....[66]....
        /*0a10*/ 	.word	0x00018490
        /*0a14*/ 	.word	0x00000006
        /*0a18*/ 	.word	0x0002d830
        /*0a1c*/ 	.short	0x010a
        /*0a1e*/ 	.byte	0x3f
	.zero		1


	//   ....[67]....
        /*0a20*/ 	.word	0x000184f0
        /*0a24*/ 	.word	0x00000006
        /*0a28*/ 	.word	0x0002d850
        /*0a2c*/ 	.short	0x010a
        /*0a2e*/ 	.byte	0x3f
	.zero		1


	//   ....[68]....
        /*0a30*/ 	.word	0x00018550
        /*0a34*/ 	.word	0x00000007
        /*0a38*/ 	.word	0x0002d830
        /*0a3c*/ 	.short	0x010a
        /*0a3e*/ 	.byte	0x3f
	.zero		1


	//   ....[69]....
        /*0a40*/ 	.word	0x000185b0
        /*0a44*/ 	.word	0x00000007
        /*0a48*/ 	.word	0x0002d850
        /*0a4c*/ 	.short	0x010a
        /*0a4e*/ 	.byte	0x3f
	.zero		1


	//   ....[70]....
        /*0a50*/ 	.word	0x00018610
        /*0a54*/ 	.word	0x00000007
        /*0a58*/ 	.word	0x0002d830
        /*0a5c*/ 	.short	0x010a
        /*0a5e*/ 	.byte	0x3f
	.zero		1


	//   ....[71]....
        /*0a60*/ 	.word	0x00018670
        /*0a64*/ 	.word	0x00000007
        /*0a68*/ 	.word	0x0002d850
        /*0a6c*/ 	.short	0x010a
        /*0a6e*/ 	.byte	0x3f
	.zero		1


	//   ....[72]....
        /*0a70*/ 	.word	0x000186d0
        /*0a74*/ 	.word	0x00000005
        /*0a78*/ 	.word	0x0002d850
        /*0a7c*/ 	.short	0x010a
        /*0a7e*/ 	.byte	0x3f
	.zero		1


	//   ....[73]....
        /*0a80*/ 	.word	0x00018870
        /*0a84*/ 	.word	0x00000000
        /*0a88*/ 	.word	0x0002d840
        /*0a8c*/ 	.short	0x010a
        /*0a8e*/ 	.byte	0x3f
	.zero		1


	//   ....[74]....
        /*0a90*/ 	.word	0x00019120
        /*0a94*/ 	.word	0x00000016
        /*0a98*/ 	.word	0x0002d820
        /*0a9c*/ 	.short	0x010a
        /*0a9e*/ 	.byte	0x3f
	.zero		1


	//   ....[75]....
        /*0aa0*/ 	.word	0x00019170
        /*0aa4*/ 	.word	0x00000003
        /*0aa8*/ 	.word	0x0002d840
        /*0aac*/ 	.short	0x010a
        /*0aae*/ 	.byte	0x3f
	.zero		1


	//   ....[76]....
        /*0ab0*/ 	.word	0x000191c0
        /*0ab4*/ 	.word	0x00000003
        /*0ab8*/ 	.word	0x00000060
        /*0abc*/ 	.short	0x010a
        /*0abe*/ 	.byte	0x3f
	.zero		1


	//   ....[77]....
        /*0ac0*/ 	.word	0x00019210
        /*0ac4*/ 	.word	0x00000003
        /*0ac8*/ 	.word	0x0002d840
        /*0acc*/ 	.short	0x010a
        /*0ace*/ 	.byte	0x3f
	.zero		1


	//   ....[78]....
        /*0ad0*/ 	.word	0x00019260
        /*0ad4*/ 	.word	0x0000000c
        /*0ad8*/ 	.word	0x00000060
        /*0adc*/ 	.short	0x010a
        /*0ade*/ 	.byte	0x3f
	.zero		1


	//   ....[79]....
        /*0ae0*/ 	.word	0x000192b0
        /*0ae4*/ 	.word	0x00000002
        /*0ae8*/ 	.word	0x0002d840
        /*0aec*/ 	.short	0x010a
        /*0aee*/ 	.byte	0x3f
	.zero		1


	//   ....[80]....
        /*0af0*/ 	.word	0x00019300
        /*0af4*/ 	.word	0x00000007
        /*0af8*/ 	.word	0x00000060
        /*0afc*/ 	.short	0x010a
        /*0afe*/ 	.byte	0x3f
	.zero		1


	//   ....[81]....
        /*0b00*/ 	.word	0x00019350
        /*0b04*/ 	.word	0x00000003
        /*0b08*/ 	.word	0x0002d860
        /*0b0c*/ 	.short	0x010a
        /*0b0e*/ 	.byte	0x3f
	.zero		1


	//   ....[82]....
        /*0b10*/ 	.word	0x00019cd0
        /*0b14*/ 	.word	0x00000009
        /*0b18*/ 	.word	0x0002d820
        /*0b1c*/ 	.short	0x010a
        /*0b1e*/ 	.byte	0x3f
	.zero		1


	//   ....[83]....
        /*0b20*/ 	.word	0x00019e70
        /*0b24*/ 	.word	0x00000005
        /*0b28*/ 	.word	0x00000000
        /*0b2c*/ 	.short	0x010a
        /*0b2e*/ 	.byte	0x3f
	.zero		1


	//   ....[84]....
        /*0b30*/ 	.word	0x00019ec0
        /*0b34*/ 	.word	0x00000003
        /*0b38*/ 	.word	0x00000000
        /*0b3c*/ 	.short	0x010a
        /*0b3e*/ 	.byte	0x3f
	.zero		1


	//   ....[85]....
        /*0b40*/ 	.word	0x00019f10
        /*0b44*/ 	.word	0x00000017
        /*0b48*/ 	.word	0x00000000
        /*0b4c*/ 	.short	0x010a
        /*0b4e*/ 	.byte	0x3f
	.zero		1


	//----- nvinfo : EIATTR_NUM_MBARRIERS
	.align		4
.L_209:
        /*0b50*/ 	.byte	0x03, 0x38
        /*0b52*/ 	.short	0x0016


	//----- nvinfo : EIATTR_EXIT_INSTR_OFFSETS
	.align		4
        /*0b54*/ 	.byte	0x04, 0x1c
        /*0b56*/ 	.short	(.L_211 - .L_210)


	//   ....[0]....
.L_210:
        /*0b58*/ 	.word	0x00000a80


	//   ....[1]....
        /*0b5c*/ 	.word	0x00011c70


	//   ....[2]....
        /*0b60*/ 	.word	0x000183c0


	//----- nvinfo : EIATTR_MAX_THREADS
	.align		4
.L_211:
        /*0b64*/ 	.byte	0x04, 0x05
        /*0b66*/ 	.short	(.L_213 - .L_212)
.L_212:
        /*0b68*/ 	.word	0x00000200
        /*0b6c*/ 	.word	0x00000001
        /*0b70*/ 	.word	0x00000001


	//----- nvinfo : EIATTR_CRS_STACK_SIZE
	.align		4
.L_213:
        /*0b74*/ 	.byte	0x04, 0x1e
        /*0b76*/ 	.short	(.L_215 - .L_214)
.L_214:
        /*0b78*/ 	.word	0x00000000


	//----- nvinfo : EIATTR_CBANK_PARAM_SIZE
	.align		4
.L_215:
        /*0b7c*/ 	.byte	0x03, 0x19
        /*0b7e*/ 	.short	0x0af0


	//----- nvinfo : EIATTR_PARAM_CBANK
	.align		4
        /*0b80*/ 	.byte	0x04, 0x0a
        /*0b82*/ 	.short	(.L_217 - .L_216)
	.align		4
.L_216:
        /*0b84*/ 	.word	index@(.nv.constant0._ZN7cutlass13device_kernelIN5flash11enable_sm90INS1_16FlashAttnFwdSm90INS1_25CollectiveMainloopFwdSm90ILi2EN4cute5tupleIJNS5_1CILi1EEES8_S8_EEENS6_IJNS7_ILi192EEENS7_ILi128EEENS7_ILi96EEEEEELi96ENS_6half_tEfNS_4arch4Sm90ELb0ELb1ELb1ELb1ELb0ELb0ELb0ELb0ELb1ELb1ELb0ELb0EEENS1_21CollectiveEpilogueFwdINS6_IJSA_SC_SB_EEES9_SE_SG_Li384ELb1ELb1ELb0ELb0EEENS1_36VarlenDynamicPersistentTileSchedulerILi192ELi128ELi384ELi128ELb0ELb1ELb1ELb1ELb0ELb1EEEEEEEEEvNT_6ParamsE)
        /*0b88*/ 	.short	0x0210
        /*0b8a*/ 	.short	0x0af0


	//----- nvinfo : EIATTR_SW_WAR
	.align		4
.L_217:
        /*0b8c*/ 	.byte	0x04, 0x36
        /*0b8e*/ 	.short	(.L_219 - .L_218)
.L_218:
        /*0b90*/ 	.word	0x00000008
.L_219:


//--------------------- .nv.info._ZN7cutlass13device_kernelIN5flash11enable_sm90INS1_16FlashAttnFwdSm90INS1_25CollectiveMainloopFwdSm90ILi2EN4cute5tupleIJNS5_1CILi1EEES8_S8_EEENS6_IJNS7_ILi192EEENS7_ILi128EEENS7_ILi96EEEEEELi96ENS_6half_tEfNS_4arch4Sm90ELb0ELb1ELb1ELb1ELb0ELb1ELb0ELb0ELb1ELb1ELb0ELb0EEENS1_21CollectiveEpilogueFwdINS6_IJSA_SC_SB_EEES9_SE_SG_Li384ELb1ELb1ELb0ELb0EEENS1_36VarlenDynamicPersistentTileSchedulerILi192ELi128ELi384ELi128ELb0ELb1ELb1ELb1ELb0ELb1EEEEEEEEEvNT_6ParamsE --------------------------
	.section	.nv.info._ZN7cutlass13device_kernelIN5flash11enable_sm90INS1_16FlashAttnFwdSm90INS1_25CollectiveMainloopFwdSm90ILi2EN4cute5tupleIJNS5_1CILi1EEES8_S8_EEENS6_IJNS7_ILi192EEENS7_ILi128EEENS7_ILi96EEEEEELi96ENS_6half_tEfNS_4arch4Sm90ELb0ELb1ELb1ELb1ELb0ELb1ELb0ELb0ELb1ELb1ELb0ELb0EEENS1_21CollectiveEpilogueFwdINS6_IJSA_SC_SB_EEES9_SE_SG_Li384ELb1ELb1ELb0ELb0EEENS1_36VarlenDynamicPersistentTileSchedulerILi192ELi128ELi384ELi128ELb0ELb1ELb1ELb1ELb0ELb1EEEEEEEEEvNT_6ParamsE,"",@"SHT_CUDA_INFO"
	.sectionflags	@""
	.align	4


	//----- nvinfo : EIATTR_CUDA_API_VERSION
	.align		4
        /*0000*/ 	.byte	0x04, 0x37
        /*0002*/ 	.short	(.L_221 - .L_220)
.L_220:
        /*0004*/ 	.word	0x00000082


	//----- nvinfo : EIATTR_KPARAM_INFO
	.align		4
.L_221:
        /*0008*/ 	.byte	0x04, 0x17
        /*000a*/ 	.short	(.L_223 - .L_222)
.L_222:
        /*000c*/ 	.word	0x00000000
        /*0010*/ 	.short	0x0000
        /*0012*/ 	.short	0x0070
        /*0014*/ 	.byte	0x00, 0xf0, 0x01, 0x2a


	//----- nvinfo : EIATTR_SPARSE_MMA_MASK
	.align		4
.L_223:
        /*0018*/ 	.byte	0x03, 0x50
        /*001a*/ 	.short	0x0000


	//----- nvinfo : EIATTR_MAXREG_COUNT
	.align		4
        /*001c*/ 	.byte	0x03, 0x1b
        /*001e*/ 	.short	0x0080


	//----- nvinfo : EIATTR_NUM_BARRIERS
	.align		4
        /*0020*/ 	.byte	0x02, 0x4c
        /*0022*/ 	.byte	0x10
	.zero		1


	//----- nvinfo : EIATTR_EXTERNS
	.align		4
        /*0024*/ 	.byte	0x04, 0x0f
        /*0026*/ 	.short	(.L_225 - .L_224)


	//   ....[0]....
	.align		4
.L_224:
        /*0028*/ 	.word	index@(__assertfail)


	//----- nvinfo : EIATTR_ANNOTATIONS
	.align		4
.L_225:
        /*002c*/ 	.byte	0x04, 0x55
        /*002e*/ 	.short	(.L_227 - .L_226)


	//   ....[0]....
.L_226:
        /* <DEDUP_REMOVED lines=78> */


	//----- nvinfo : EIATTR_MERCURY_ISA_VERSION
	.align		4
.L_227:
        /*04f8*/ 	.byte	0x03, 0x5f
        /*04fa*/ 	.short	0x0101


	//----- nvinfo : EIATTR_UNUSED_LOAD_BYTE_OFFSET
	.align		4
        /*04fc*/ 	.byte	0x04, 0x44
        /*04fe*/ 	.short	(.L_229 - .L_228)


	//   ....[0]....
.L_228:
        /*0500*/ 	.word	0x00000ae0
        /*0504*/ 	.word	0x0000fff0


	//   ....[1]....
        /*0508*/ 	.word	0x0001a670
        /*050c*/ 	.word	0x0000fff0


	//----- nvinfo : EIATTR_INT_WARP_WIDE_INSTR_OFFSETS
	.align		4
.L_229:
        /*0510*/ 	.byte	0x04, 0x31
        /*0512*/ 	.short	(.L_231 - .L_230)


	//   ....[0]....
.L_230:
        /*0514*/ 	.word	0x00000190


	//   ....[1]....
        /*0518*/ 	.word	0x000001d0


	//   ....[2]....
        /*051c*/ 	.word	0x00000240


	//   ....[3]....
        /*0520*/ 	.word	0x0001f3b0


	//   ....[4]....
        /*0524*/ 	.word	0x0001f440


	//   ....[5]....
        /*0528*/ 	.word	0x00022f70


	//   ....[6]....
        /*052c*/ 	.word	0x00023000


	//----- nvinfo : EIATTR_COOP_GROUP_MASK_REGIDS
	.align		4
.L_231:
        /*0530*/ 	.byte	0x04, 0x29
        /*0532*/ 	.short	(.L_233 - .L_232)


	//   ....[0]....
.L_232:
        /*0534*/ 	.word	0xffffffff


	//   ....[1]....
        /*0538*/ 	.word	0xffffffff


	//   ....[2]....
        /*053c*/ 	.word	0xffffffff


	//   ....[3]....
        /*0540*/ 	.word	0xffffffff


	//   ....[4]....
        /*0544*/ 	.word	0xffffffff


	//   ....[5]....
        /*0548*/ 	.word	0xffffffff


	//   ....[6]....
        /*054c*/ 	.word	0xffffffff


	//   ....[7]....
        /*0550*/ 	.word	0xffffffff


	//   ....[8]....
        /*0554*/ 	.word	0xffffffff


	//   ....[9]....
        /*0558*/ 	.word	0xffffffff


	//   ....[10]....
        /*055c*/ 	.word	0xffffffff


	//   ....[11]....
        /*0560*/ 	.word	0xffffffff


	//   ....[12]....
        /*0564*/ 	.word	0xffffffff


	//   ....[13]....
        /*0568*/ 	.word	0xffffffff


	//   ....[14]....
        /*056c*/ 	.word	0xffffffff


	//   ....[15]....
        /*0570*/ 	.word	0xffffffff


	//   ....[16]....
        /*0574*/ 	.word	0xffffffff


	//   ....[17]....
        /*0578*/ 	.word	0xffffffff


	//   ....[18]....
        /*057c*/ 	.word	0xffffffff


	//   ....[19]....
        /*0580*/ 	.word	0xffffffff


	//   ....[20]....
        /*0584*/ 	.word	0xffffffff


	//   ....[21]....
        /*0588*/ 	.word	0xffffffff


	//   ....[22]....
        /*058c*/ 	.word	0xffffffff


	//   ....[23]....
        /*0590*/ 	.word	0xffffffff


	//   ....[24]....
        /*0594*/ 	.word	0xffffffff


	//   ....[25]....
        /*0598*/ 	.word	0xffffffff


	//   ....[26]....
        /*059c*/ 	.word	0xffffffff


	//   ....[27]....
        /*05a0*/ 	.word	0xffffffff


	//   ....[28]....
        /*05a4*/ 	.word	0xffffffff


	//   ....[29]....
        /*05a8*/ 	.word	0xffffffff


	//   ....[30]....
        /*05ac*/ 	.word	0xffffffff


	//   ....[31]....
        /*05b0*/ 	.word	0xffffffff


	//   ....[32]....
        /*05b4*/ 	.word	0xffffffff


	//   ....[33]....
        /*05b8*/ 	.word	0xffffffff


	//   ....[34]....
        /*05bc*/ 	.word	0xffffffff


	//   ....[35]....
        /*05c0*/ 	.word	0xffffffff


	//   ....[36]....
        /*05c4*/ 	.word	0xffffffff


	//   ....[37]....
        /*05c8*/ 	.word	0xffffffff


	//   ....[38]....
        /*05cc*/ 	.word	0xffffffff


	//   ....[39]....
        /*05d0*/ 	.word	0xffffffff


	//   ....[40]....
        /*05d4*/ 	.word	0xffffffff


	//   ....[41]....
        /*05d8*/ 	.word	0xffffffff


	//   ....[42]....
        /*05dc*/ 	.word	0xffffffff


	//   ....[43]....
        /*05e0*/ 	.word	0xffffffff


	//   ....[44]....
        /*05e4*/ 	.word	0xffffffff


	//   ....[45]....
        /*05e8*/ 	.word	0xffffffff


	//   ....[46]....
        /*05ec*/ 	.word	0xffffffff


	//   ....[47]....
        /*05f0*/ 	.word	0xffffffff


	//   ....[48]....
        /*05f4*/ 	.word	0xffffffff


	//   ....[49]....
        /*05f8*/ 	.word	0xffffffff


	//   ....[50]....
        /*05fc*/ 	.word	0xffffffff


	//   ....[51]....
        /*0600*/ 	.word	0xffffffff


	//   ....[52]....
        /*0604*/ 	.word	0xffffffff


	//   ....[53]....
        /*0608*/ 	.word	0xffffffff


	//   ....[54]....
        /*060c*/ 	.word	0xffffffff


	//   ....[55]....
        /*0610*/ 	.word	0xffffffff


	//   ....[56]....
        /*0614*/ 	.word	0xffffffff


	//   ....[57]....
        /*0618*/ 	.word	0xffffffff


	//   ....[58]....
        /*061c*/ 	.word	0xffffffff


	//   ....[59]....
        /*0620*/ 	.word	0xffffffff


	//   ....[60]....
        /*0624*/ 	.word	0xffffffff


	//   ....[61]....
        /*0628*/ 	.word	0xffffffff


	//   ....[62]....
        /*062c*/ 	.word	0xffffffff


	//   ....[63]....
        /*0630*/ 	.word	0xffffffff


	//   ....[64]....
        /*0634*/ 	.word	0xffffffff


	//   ....[65]....
        /*0638*/ 	.word	0xffffffff


	//   ....[66]....
        /*063c*/ 	.word	0xffffffff


	//   ....[67]....
        /*0640*/ 	.word	0xffffffff


	//   ....[68]....
        /*0644*/ 	.word	0xffffffff


	//   ....[69]....
        /*0648*/ 	.word	0xffffffff


	//   ....[70]....
        /*064c*/ 	.word	0xffffffff


	//   ....[71]....
        /*0650*/ 	.word	0xffffffff


	//   ....[72]....
        /*0654*/ 	.word	0xffffffff


	//   ....[73]....
        /*0658*/ 	.word	0xffffffff


	//   ....[74]....
        /*065c*/ 	.word	0xffffffff


	//   ....[75]....
        /*0660*/ 	.word	0xffffffff


	//   ....[76]....
        /*0664*/ 	.word	0xffffffff


	//   ....[77]....
        /*0668*/ 	.word	0xffffffff


	//   ....[78]....
        /*066c*/ 	.word	0xffffffff


	//   ....[79]....
        /*0670*/ 	.word	0xffffffff


	//   ....[80]....
        /*0674*/ 	.word	0xffffffff


	//   ....[81]....
        /*0678*/ 	.word	0xffffffff


	//   ....[82]....
        /*067c*/ 	.word	0xffffffff


	//   ....[83]....
        /*0680*/ 	.word	0xffffffff


	//   ....[84]....
        /*0684*/ 	.word	0xffffffff


	//   ....[85]....
        /*0688*/ 	.word	0xffffffff


	//   ....[86]....
        /*068c*/ 	.word	0xffffffff


	//   ....[87]....
        /*0690*/ 	.word	0xffffffff


	//   ....[88]....
        /*0694*/ 	.word	0xffffffff


	//   ....[89]....
        /*0698*/ 	.word	0xffffffff


	//   ....[90]....
        /*069c*/ 	.word	0xffffffff


	//   ....[91]....
        /*06a0*/ 	.word	0xffffffff


	//   ....[92]....
        /*06a4*/ 	.word	0xffffffff


	//   ....[93]....
        /*06a8*/ 	.word	0xffffffff


	//   ....[94]....
        /*06ac*/ 	.word	0xffffffff


	//   ....[95]....
        /*06b0*/ 	.word	0xffffffff


	//   ....[96]....
        /*06b4*/ 	.word	0xffffffff


	//   ....[97]....
        /*06b8*/ 	.word	0xffffffff


	//   ....[98]....
        /*06bc*/ 	.word	0xffffffff


	//   ....[99]....
        /*06c0*/ 	.word	0xffffffff


	//   ....[100]....
        /*06c4*/ 	.word	0xffffffff


	//   ....[101]....
        /*06c8*/ 	.word	0xffffffff


	//   ....[102]....
        /*06cc*/ 	.word	0xffffffff


	//   ....[103]....
        /*06d0*/ 	.word	0xffffffff


	//   ....[104]....
        /*06d4*/ 	.word	0xffffffff


	//   ....[105]....
        /*06d8*/ 	.word	0xffffffff


	//   ....[106]....
        /*06dc*/ 	.word	0x0500000f


	//   ....[107]....
        /*06e0*/ 	.word	0x0500000f


	//   ....[108]....
        /*06e4*/ 	.word	0x0500000f


	//   ....[109]....
        /*06e8*/ 	.word	0x0500000f


	//   ....[110]....
        /*06ec*/ 	.word	0x0500000f


	//   ....[111]....
        /*06f0*/ 	.word	0x0500000f


	//   ....[112]....
        /*06f4*/ 	.word	0x0500000f


	//   ....[113]....
        /*06f8*/ 	.word	0x0500000f


	//   ....[114]....
        /*06fc*/ 	.word	0x0500000f


	//   ....[115]....
        /*0700*/ 	.word	0x0500000f


	//   ....[116]....
        /*0704*/ 	.word	0x0500000f


	//   ....[117]....
        /*0708*/ 	.word	0x0500000f


	//   ....[118]....
        /*070c*/ 	.word	0x0500000f


	//   ....[119]....
        /*0710*/ 	.word	0x0500000f


	//   ....[120]....
        /*0714*/ 	.word	0x0500000f


	//   ....[121]....
        /*0718*/ 	.word	0x0500000f


	//   ....[122]....
        /*071c*/ 	.word	0x0500000f


	//   ....[123]....
        /*0720*/ 	.word	0x0500000f


	//   ....[124]....
        /*0724*/ 	.word	0x0500000f


	//   ....[125]....
        /*0728*/ 	.word	0x0500000f


	//   ....[126]....
        /*072c*/ 	.word	0x0500000f


	//   ....[127]....
        /*0730*/ 	.word	0x0500000f


	//   ....[128]....
        /*0734*/ 	.word	0x0500000f


	//   ....[129]....
        /*0738*/ 	.word	0x0500000f


	//   ....[130]....
        /*073c*/ 	.word	0x0500000f


	//   ....[131]....
        /*0740*/ 	.word	0x0500000f


	//   ....[132]....
        /*0744*/ 	.word	0x0500000f


	//   ....[133]....
        /*0748*/ 	.word	0x0500000f


	//   ....[134]....
        /*074c*/ 	.word	0x0500000f


	//   ....[135]....
        /*0750*/ 	.word	0x0500000f


	//   ....[136]....
        /*0754*/ 	.word	0x0500000f


	//   ....[137]....
        /*0758*/ 	.word	0x0500000f


	//   ....[138]....
        /*075c*/ 	.word	0x0500000f


	//   ....[139]....
        /*0760*/ 	.word	0x0500000f


	//   ....[140]....
        /*0764*/ 	.word	0x0500000f


	//   ....[141]....
        /*0768*/ 	.word	0x0500000f


	//   ....[142]....
        /*076c*/ 	.word	0x0500000f


	//   ....[143]....
        /*0770*/ 	.word	0x0500000f


	//   ....[144]....
        /*0774*/ 	.word	0x0500000f


	//   ....[145]....
        /*0778*/ 	.word	0x0500000f


	//   ....[146]....
        /*077c*/ 	.word	0x0500000f


	//   ....[147]....
        /*0780*/ 	.word	0x0500000f


	//   ....[148]....
        /*0784*/ 	.word	0x0500000f


	//   ....[149]....
        /*0788*/ 	.word	0x0500000f


	//   ....[150]....
        /*078c*/ 	.word	0x0500000f


	//----- nvinfo : EIATTR_COOP_GROUP_INSTR_OFFSETS
	.align		4
.L_233:
        /*0790*/ 	.byte	0x04, 0x28
        /*0792*/ 	.short	(.L_235 - .L_234)


	//   ....[0]....
.L_234:
        /*0794*/ 	.word	0x00000070


	//   ....[1]....
        /*0798*/ 	.word	0x000001a0


	//   ....[2]....
        /*079c*/ 	.word	0x000001f0


	//   ....[3]....
        /*07a0*/ 	.word	0x00000420


	//   ....[4]....
        /*07a4*/ 	.word	0x00000580


	//   ....[5]....
        /*07a8*/ 	.word	0x000006a0


	//   ....[6]....
        /*07ac*/ 	.word	0x00000800


	//   ....[7]....
        /*07b0*/ 	.word	0x00007440


	//   ....[8]....
        /*07b4*/ 	.word	0x00007bb0


	//   ....[9]....
        /*07b8*/ 	.word	0x00007bc0


	//   ....[10]....
        /*07bc*/ 	.word	0x00007bd0


	//   ....[11]....
        /*07c0*/ 	.word	0x00007be0


	//   ....[12]....
        /*07c4*/ 	.word	0x00009a40


	//   ....[13]....
        /*07c8*/ 	.word	0x00009a50


	//   ....[14]....
        /*07cc*/ 	.word	0x00009a60


	//   ....[15]....
        /*07d0*/ 	.word	0x00009a70


	//   ....[16]....
        /*07d4*/ 	.word	0x0000c070


	//   ....[17]....
        /*07d8*/ 	.word	0x0000c690


	//   ....[18]....
        /*07dc*/ 	.word	0x0000d930


	//   ....[19]....
        /*07e0*/ 	.word	0x0000d9d0


	//   ....[20]....
        /*07e4*/ 	.word	0x0000e0a0


	//   ....[21]....
        /*07e8*/ 	.word	0x0000e0f0


	//   ....[22]....
        /*07ec*/ 	.word	0x0000efc0


	//   ....[23]....
        /*07f0*/ 	.word	0x0000fd90


	//   ....[24]....
        /*07f4*/ 	.word	0x00010970


	//   ....[25]....
        /*07f8*/ 	.word	0x00011380


	//   ....[26]....
        /*07fc*/ 	.word	0x000113a0


	//   ....[27]....
        /*0800*/ 	.word	0x00012050


	//   ....[28]....
        /*0804*/ 	.word	0x00012080


	//   ....[29]....
        /*0808*/ 	.word	0x00012f00


	//   ....[30]....
        /*080c*/ 	.word	0x00014160


	//   ....[31]....
        /*0810*/ 	.word	0x000141c0


	//   ....[32]....
        /*0814*/ 	.word	0x000148d0


	//   ....[33]....
        /*0818*/ 	.word	0x000148f0


	//   ....[34]....
        /*081c*/ 	.word	0x00015d70


	//   ....[35]....
        /*0820*/ 	.word	0x000167c0


	//   ....[36]....
        /*0824*/ 	.word	0x00017420


	//   ....[37]....
        /*0828*/ 	.word	0x00017e20


	//   ....[38]....
        /*082c*/ 	.word	0x00017e40


	//   ....[39]....
        /*0830*/ 	.word	0x00018b50


	//   ....[40]....
        /*0834*/ 	.word	0x00018b70


	//   ....[41]....
        /*0838*/ 	.word	0x000199a0


	//   ....[42]....
        /*083c*/ 	.word	0x00019bb0


	//   ....[43]....
        /*0840*/ 	.word	0x00019be0


	//   ....[44]....
        /*0844*/ 	.word	0x00019d00


	//   ....[45]....
        /*0848*/ 	.word	0x0001a100


	//   ....[46]....
        /*084c*/ 	.word	0x0001b0c0


	//   ....[47]....
        /*0850*/ 	.word	0x0001b100


	//   ....[48]....
        /*0854*/ 	.word	0x0001b130


	//   ....[49]....
        /*0858*/ 	.word	0x0001b140


	//   ....[50]....
        /*085c*/ 	.word	0x0001b690


	//   ....[51]....
        /*0860*/ 	.word	0x0001b6b0


	//   ....[52]....
        /*0864*/ 	.word	0x0001b7d0


	//   ....[53]....
        /*0868*/ 	.word	0x0001b7f0


	//   ....[54]....
        /*086c*/ 	.word	0x0001c040


	//   ....[55]....
        /*0870*/ 	.word	0x0001c050


	//   ....[56]....
        /*0874*/ 	.word	0x0001c1b0


	//   ....[57]....
        /*0878*/ 	.word	0x0001c1c0


	//   ....[58]....
        /*087c*/ 	.word	0x0001c360


	//   ....[59]....
        /*0880*/ 	.word	0x0001c550


	//   ....[60]....
        /*0884*/ 	.word	0x0001c580


	//   ....[61]....
        /*0888*/ 	.word	0x0001c5b0


	//   ....[62]....
        /*088c*/ 	.word	0x0001c5e0


	//   ....[63]....
        /*0890*/ 	.word	0x0001c610


	//   ....[64]....
        /*0894*/ 	.word	0x0001c640


	//   ....[65]....
        /*0898*/ 	.word	0x0001c7b0


	//   ....[66]....
        /*089c*/ 	.word	0x0001c7e0


	//   ....[67]....
        /*08a0*/ 	.word	0x0001c810


	//   ....[68]....
        /*08a4*/ 	.word	0x0001c840


	//   ....[69]....
        /*08a8*/ 	.word	0x0001c870


	//   ....[70]....
        /*08ac*/ 	.word	0x0001c8a0


	//   ....[71]....
        /*08b0*/ 	.word	0x0001c940


	//   ....[72]....
        /*08b4*/ 	.word	0x0001c9a0


	//   ....[73]....
        /*08b8*/ 	.word	0x0001ca40


	//   ....[74]....
        /*08bc*/ 	.word	0x0001db20


	//   ....[75]....
        /*08c0*/ 	.word	0x0001f940


	//   ....[76]....
        /*08c4*/ 	.word	0x00020650


	//   ....[77]....
        /*08c8*/ 	.word	0x00020670


	//   ....[78]....
        /*08cc*/ 	.word	0x00020740


	//   ....[79]....
        /*08d0*/ 	.word	0x00020760


	//   ....[80]....
        /*08d4*/ 	.word	0x00020800


	//   ....[81]....
        /*08d8*/ 	.word	0x00020820


	//   ....[82]....
        /*08dc*/ 	.word	0x00020830


	//   ....[83]....
        /*08e0*/ 	.word	0x000208c0


	//   ....[84]....
        /*08e4*/ 	.word	0x000208e0


	//   ....[85]....
        /*08e8*/ 	.word	0x00020950


	//   ....[86]....
        /*08ec*/ 	.word	0x00020990


	//   ....[87]....
        /*08f0*/ 	.word	0x00020a00


	//   ....[88]....
        /*08f4*/ 	.word	0x000236a0


	//   ....[89]....
        /*08f8*/ 	.word	0x000236d0


	//   ....[90]....
        /*08fc*/ 	.word	0x00023710


	//   ....[91]....
        /*0900*/ 	.word	0x00023740


	//   ....[92]....
        /*0904*/ 	.word	0x00023770


	//   ....[93]....
        /*0908*/ 	.word	0x000237a0


	//   ....[94]....
        /*090c*/ 	.word	0x000237d0


	//   ....[95]....
        /*0910*/ 	.word	0x00023800


	//   ....[96]....
        /*0914*/ 	.word	0x00023980


	//   ....[97]....
        /*0918*/ 	.word	0x000239b0


	//   ....[98]....
        /*091c*/ 	.word	0x000239e0


	//   ....[99]....
        /*0920*/ 	.word	0x00023a10


	//   ....[100]....
        /*0924*/ 	.word	0x00023a40


	//   ....[101]....
        /*0928*/ 	.word	0x00023a70


	//   ....[102]....
        /*092c*/ 	.word	0x00023b30


	//   ....[103]....
        /*0930*/ 	.word	0x00023b50


	//   ....[104]....
        /*0934*/ 	.word	0x00023bc0


	//   ....[105]....
        /*0938*/ 	.word	0x00024260


	//   ....[106]....
        /*093c*/ 	.word	0x000246c0


	//   ....[107]....
        /*0940*/ 	.word	0x00024760


	//   ....[108]....
        /*0944*/ 	.word	0x000247f0


	//   ....[109]....
        /*0948*/ 	.word	0x00024840


	//   ....[110]....
        /*094c*/ 	.word	0x00024890


	//   ....[111]....
        /*0950*/ 	.word	0x00024960


	//   ....[112]....
        /*0954*/ 	.word	0x000249f0


	//   ....[113]....
        /*0958*/ 	.word	0x00024a50


	//   ....[114]....
        /*095c*/ 	.word	0x00024ab0


	//   ....[115]....
        /*0960*/ 	.word	0x00024e00


	//   ....[116]....
        /*0964*/ 	.word	0x00024e50


	//   ....[117]....
        /*0968*/ 	.word	0x00024ee0


	//   ....[118]....
        /*096c*/ 	.word	0x00024f70


	//   ....[119]....
        /*0970*/ 	.word	0x00025030


	//   ....[120]....
        /*0974*/ 	.word	0x00025310


	//   ....[121]....
        /*0978*/ 	.word	0x000254d0


	//   ....[122]....
        /*097c*/ 	.word	0x00025520


	//   ....[123]....
        /*0980*/ 	.word	0x00025580


	//   ....[124]....
        /*0984*/ 	.word	0x00025690


	//   ....[125]....
        /*0988*/ 	.word	0x000256f0


	//   ....[126]....
        /*098c*/ 	.word	0x00025810


	//   ....[127]....
        /*0990*/ 	.word	0x00025870


	//   ....[128]....
        /*0994*/ 	.word	0x00025910


	//   ....[129]....
        /*0998*/ 	.word	0x000259e0


	//   ....[130]....
        /*099c*/ 	.word	0x00025a60


	//   ....[131]....
        /*09a0*/ 	.word	0x00025b20


	//   ....[132]....
        /*09a4*/ 	.word	0x00025ba0


	//   ....[133]....
        /*09a8*/ 	.word	0x00025f50


	//   ....[134]....
        /*09ac*/ 	.word	0x00025ff0


	//   ....[135]....
        /*09b0*/ 	.word	0x00026110


	//   ....[136]....
        /*09b4*/ 	.word	0x00026180


	//   ....[137]....
        /*09b8*/ 	.word	0x000261f0


	//   ....[138]....
        /*09bc*/ 	.word	0x00026260


	//   ....[139]....
        /*09c0*/ 	.word	0x000262d0


	//   ....[140]....
        /*09c4*/ 	.word	0x00026350


	//   ....[141]....
        /*09c8*/ 	.word	0x000263e0


	//   ....[142]....
        /*09cc*/ 	.word	0x00026470


	//   ....[143]....
        /*09d0*/ 	.word	0x000264e0


	//   ....[144]....
        /*09d4*/ 	.word	0x00026550


	//   ....[145]....
        /*09d8*/ 	.word	0x000265c0


	//   ....[146]....
        /*09dc*/ 	.word	0x00026640


	//   ....[147]....
        /*09e0*/ 	.word	0x000266b0


	//   ....[148]....
        /*09e4*/ 	.word	0x00026750


	//   ....[149]....
        /*09e8*/ 	.word	0x000267e0


	//   ....[150]....
        /*09ec*/ 	.word	0x00026910


	//----- nvinfo : EIATTR_REG_RECONFIG
	.align		4
.L_235:
        /*09f0*/ 	.byte	0x01, 0x54
	.zero		2


	//----- nvinfo : EIATTR_SYSCALL_OFFSETS
	.align		4
        /*09f4*/ 	.byte	0x04, 0x46
        /*09f6*/ 	.short	(.L_237 - .L_236)


	//   ....[0]....
.L_236:
        /*09f8*/ 	.word	0x00001d80


	//   ....[1]....
        /*09fc*/ 	.word	0x00001ed0


	//   ....[2]....
        /*0a00*/ 	.word	0x00007640


	//   ....[3]....
        /*0a04*/ 	.word	0x00007960


	//   ....[4]....
        /*0a08*/ 	.word	0x0001f5a0


	//   ....[5]....
        /*0a0c*/ 	.word	0x0001f6f0


	//   ....[6]....
        /*0a10*/ 	.word	0x0001f7e0


	//   ....[7]....
        /*0a14*/ 	.word	0x000200c0


	//----- nvinfo : EIATTR_MBARRIER_INSTR_OFFSETS
	.align		4
.L_237:
        /*0a18*/ 	.byte	0x04, 0x39
        /*0a1a*/ 	.short	(.L_239 - .L_238)


	//   ....[0]....
.L_238:
        /*0a1c*/ 	.word	0x000002d0
        /*0a20*/ 	.word	0x000000ff
        /*0a24*/ 	.word	0x0002d800
        /*0a28*/ 	.short	0x0100
        /*0a2a*/ 	.byte	0x08
	.zero		1


	//   ....[1]....
        /*0a2c*/ 	.word	0x000002e0
        /*0a30*/ 	.word	0x000000ff
        /*0a34*/ 	.word	0x0002d820
        /*0a38*/ 	.short	0x0100
        /*0a3a*/ 	.byte	0x08
	.zero		1


	//   ....[2]....
        /*0a3c*/ 	.word	0x000003d0
        /*0a40*/ 	.word	0x000000ff
        /*0a44*/ 	.word	0x0002d830
        /*0a48*/ 	.short	0x0100
        /*0a4a*/ 	.byte	0x08
	.zero		1


	//   ....[3]....
        /*0a4c*/ 	.word	0x000003e0
        /*0a50*/ 	.word	0x000000ff
        /*0a54*/ 	.word	0x0002d840
        /*0a58*/ 	.short	0x0100
        /*0a5a*/ 	.byte	0x08
	.zero		1


	//   ....[4]....
        /*0a5c*/ 	.word	0x000003f0
        /*0a60*/ 	.word	0x000000ff
        /*0a64*/ 	.word	0x0002d838
        /*0a68*/ 	.short	0x0100
        /*0a6a*/ 	.byte	0x08
	.zero		1


	//   ....[5]....
        /*0a6c*/ 	.word	0x00000400
        /*0a70*/ 	.word	0x000000ff
        /*0a74*/ 	.word	0x0002d848
        /*0a78*/ 	.short	0x0100
        /*0a7a*/ 	.byte	0x08
	.zero		1


	//   ....[6]....
        /*0a7c*/ 	.word	0x00000530
        /*0a80*/ 	.word	0x000000ff
        /*0a84*/ 	.word	0x0002d850
        /*0a88*/ 	.short	0x0100
        /*0a8a*/ 	.byte	0x08
	.zero		1


	//   ....[7]....
        /*0a8c*/ 	.word	0x00000540
        /*0a90*/ 	.word	0x000000ff
        /*0a94*/ 	.word	0x0002d860
        /*0a98*/ 	.short	0x0100
        /*0a9a*/ 	.byte	0x08
	.zero		1


	//   ....[8]....
        /*0a9c*/ 	.word	0x00000550
        /*0aa0*/ 	.word	0x000000ff
        /*0aa4*/ 	.word	0x0002d858
        /*0aa8*/ 	.short	0x0100
        /*0aaa*/ 	.byte	0x08
	.zero		1


	//   ....[9]....
        /*0aac*/ 	.word	0x00000560
        /*0ab0*/ 	.word	0x000000ff
        /*0ab4*/ 	.word	0x0002d868
        /*0ab8*/ 	.short	0x0100
        /*0aba*/ 	.byte	0x08
	.zero		1


	//   ....[10]....
        /*0abc*/ 	.word	0x00000650
        /*0ac0*/ 	.word	0x000000ff
        /*0ac4*/ 	.word	0x0002d870
        /*0ac8*/ 	.short	0x0100
        /*0aca*/ 	.byte	0x06
	.zero		1


	//   ....[11]....
        /*0acc*/ 	.word	0x00000660
        /*0ad0*/ 	.word	0x000000ff
        /*0ad4*/ 	.word	0x0002d880
        /*0ad8*/ 	.short	0x0100
        /*0ada*/ 	.byte	0x06
	.zero		1


	//   ....[12]....
        /*0adc*/ 	.word	0x00000670
        /*0ae0*/ 	.word	0x000000ff
        /*0ae4*/ 	.word	0x0002d878
        /*0ae8*/ 	.short	0x0100
        /*0aea*/ 	.byte	0x06
	.zero		1


	//   ....[13]....
        /*0aec*/ 	.word	0x00000680
        /*0af0*/ 	.word	0x000000ff
        /*0af4*/ 	.word	0x0002d888
        /*0af8*/ 	.short	0x0100
        /*0afa*/ 	.byte	0x06
	.zero		1


	//   ....[14]....
        /*0afc*/ 	.word	0x000007b0
        /*0b00*/ 	.word	0x000000ff
        /*0b04*/ 	.word	0x0002d890
        /*0b08*/ 	.short	0x0100
        /*0b0a*/ 	.byte	0x08
	.zero		1


	//   ....[15]....
        /*0b0c*/ 	.word	0x000007c0
        /*0b10*/ 	.word	0x000000ff
        /*0b14*/ 	.word	0x0002d8a0
        /*0b18*/ 	.short	0x0100
        /*0b1a*/ 	.byte	0x08
	.zero		1


	//   ....[16]....
        /*0b1c*/ 	.word	0x000007d0
        /*0b20*/ 	.word	0x000000ff
        /*0b24*/ 	.word	0x0002d898
        /*0b28*/ 	.short	0x0100
        /*0b2a*/ 	.byte	0x08
	.zero		1


	//   ....[17]....
        /*0b2c*/ 	.word	0x000007e0
        /*0b30*/ 	.word	0x000000ff
        /*0b34*/ 	.word	0x0002d8a8
        /*0b38*/ 	.short	0x0100
        /*0b3a*/ 	.byte	0x08
	.zero		1


	//   ....[18]....
        /*0b3c*/ 	.word	0x00000910
        /*0b40*/ 	.word	0x000000ff
        /*0b44*/ 	.word	0x0002d8b0
        /*0b48*/ 	.short	0x0100
        /*0b4a*/ 	.byte	0x08
	.zero		1


	//   ....[19]....
        /*0b4c*/ 	.word	0x00000920
        /*0b50*/ 	.word	0x000000ff
        /*0b54*/ 	.word	0x0002d8c0
        /*0b58*/ 	.short	0x0100
        /*0b5a*/ 	.byte	0x08
	.zero		1


	//   ....[20]....
        /*0b5c*/ 	.word	0x00000930
        /*0b60*/ 	.word	0x000000ff
        /*0b64*/ 	.word	0x0002d8b8
        /*0b68*/ 	.short	0x0100
        /*0b6a*/ 	.byte	0x08
	.zero		1


	//   ....[21]....
        /*0b6c*/ 	.word	0x00000940
        /*0b70*/ 	.word	0x000000ff
        /*0b74*/ 	.word	0x0002d8c8
        /*0b78*/ 	.short	0x0100
        /*0b7a*/ 	.byte	0x08
	.zero		1


	//   ....[22]....
        /*0b7c*/ 	.word	0x00003360
        /*0b80*/ 	.word	0x0000000e
        /*0b84*/ 	.word	0x0002d890
        /*0b88*/ 	.short	0x010a
        /*0b8a*/ 	.byte	0x3f
	.zero		1


	//   ....[23]....
        /*0b8c*/ 	.word	0x00004d70
        /*0b90*/ 	.word	0x0000000e
        /*0b94*/ 	.word	0x0002d890
        /*0b98*/ 	.short	0x010a
        /*0b9a*/ 	.byte	0x3f
	.zero		1


	//   ....[24]....
        /*0b9c*/ 	.word	0x00006700
        /*0ba0*/ 	.word	0x0000000e
        /*0ba4*/ 	.word	0x0002d890
        /*0ba8*/ 	.short	0x010a
        /*0baa*/ 	.byte	0x3f
	.zero		1


	//   ....[25]....
        /*0bac*/ 	.word	0x00006970
        /*0bb0*/ 	.word	0x0000001c
        /*0bb4*/ 	.word	0x00000000
        /*0bb8*/ 	.short	0x0101
        /*0bba*/ 	.byte	0x3f
	.zero		1


	//   ....[26]....
        /*0bbc*/ 	.word	0x000069b0
        /*0bc0*/ 	.word	0x0000000e
        /*0bc4*/ 	.word	0x0002d8b0
        /*0bc8*/ 	.short	0x010a
        /*0bca*/ 	.byte	0x3f
	.zero		1


	//   ....[27]....
        /*0bcc*/ 	.word	0x00006cd0
        /*0bd0*/ 	.word	0x0000000e
        /*0bd4*/ 	.word	0x00000000
        /*0bd8*/ 	.short	0x0101
        /*0bda*/ 	.byte	0x3f
	.zero		1


	//   ....[28]....
        /*0bdc*/ 	.word	0x000076e0
        /*0be0*/ 	.word	0x00000002
        /*0be4*/ 	.word	0x0002d800
        /*0be8*/ 	.short	0x010a
        /*0bea*/ 	.byte	0x3f
	.zero		1


	//   ....[29]....
        /*0bec*/ 	.word	0x00007730
        /*0bf0*/ 	.word	0x00000002
        /*0bf4*/ 	.word	0x0002d800
        /*0bf8*/ 	.short	0x010a
        /*0bfa*/ 	.byte	0x3f
	.zero		1


	//   ....[30]....
        /*0bfc*/ 	.word	0x00008310
        /*0c00*/ 	.word	0x00000002
        /*0c04*/ 	.word	0x0002d800
        /*0c08*/ 	.short	0x010a
        /*0c0a*/ 	.byte	0x3f
	.zero		1


	//   ....[31]....
        /*0c0c*/ 	.word	0x00009ef0
        /*0c10*/ 	.word	0x00000002
        /*0c14*/ 	.word	0x0002d800
        /*0c18*/ 	.short	0x010a
        /*0c1a*/ 	.byte	0x3f
	.zero		1


	//   ....[32]....
        /*0c1c*/ 	.word	0x0000b600
        /*0c20*/ 	.word	0x00000000
        /*0c24*/ 	.word	0x0002d830
        /*0c28*/ 	.short	0x010a
        /*0c2a*/ 	.byte	0x3f
	.zero		1


	//   ....[33]....
        /*0c2c*/ 	.word	0x0000b670
        /*0c30*/ 	.word	0x00000000
        /*0c34*/ 	.word	0x0002d830
        /*0c38*/ 	.short	0x010a
        /*0c3a*/ 	.byte	0x3f
	.zero		1


	//   ....[34]....
        /*0c3c*/ 	.word	0x0000bff0
        /*0c40*/ 	.word	0x00000000
        /*0c44*/ 	.word	0x00000000
        /*0c48*/ 	.short	0x0101
        /*0c4a*/ 	.byte	0x3f
	.zero		1


	//   ....[35]....
        /*0c4c*/ 	.word	0x0000f4a0
        /*0c50*/ 	.word	0x0000000b
        /*0c54*/ 	.word	0x0002d830
        /*0c58*/ 	.short	0x010a
        /*0c5a*/ 	.byte	0x3f
	.zero		1


	//   ....[36]....
        /*0c5c*/ 	.word	0x0000f4f0
        /*0c60*/ 	.word	0x0000000b
        /*0c64*/ 	.word	0x0002d830
        /*0c68*/ 	.short	0x010a
        /*0c6a*/ 	.byte	0x3f
	.zero		1


	//   ....[37]....
        /*0c6c*/ 	.word	0x0000f900
        /*0c70*/ 	.word	0x0000000b
        /*0c74*/ 	.word	0x0002d850
        /*0c78*/ 	.short	0x010a
        /*0c7a*/ 	.byte	0x3f
	.zero		1


	//   ....[38]....
        /*0c7c*/ 	.word	0x0000f940
        /*0c80*/ 	.word	0x0000000b
        /*0c84*/ 	.word	0x0002d850
        /*0c88*/ 	.short	0x010a
        /*0c8a*/ 	.byte	0x3f
	.zero		1


	//   ....[39]....
        /*0c8c*/ 	.word	0x00010770
        /*0c90*/ 	.word	0x00000032
        /*0c94*/ 	.word	0x00000000
        /*0c98*/ 	.short	0x0101
        /*0c9a*/ 	.byte	0x3f
	.zero		1


	//   ....[40]....
        /*0c9c*/ 	.word	0x00011170
        /*0ca0*/ 	.word	0x0000000a
        /*0ca4*/ 	.word	0x00000000
        /*0ca8*/ 	.short	0x0101
        /*0caa*/ 	.byte	0x3f
	.zero		1


	//   ....[41]....
        /*0cac*/ 	.word	0x000132e0
        /*0cb0*/ 	.word	0x0000000c
        /*0cb4*/ 	.word	0x0002d830
        /*0cb8*/ 	.short	0x010a
        /*0cba*/ 	.byte	0x3f
	.zero		1


	//   ....[42]....
        /*0cbc*/ 	.word	0x00013330
        /*0cc0*/ 	.word	0x0000000c
        /*0cc4*/ 	.word	0x0002d830
        /*0cc8*/ 	.short	0x010a
        /*0cca*/ 	.byte	0x3f
	.zero		1


	//   ....[43]....
        /*0ccc*/ 	.word	0x00013740
        /*0cd0*/ 	.word	0x0000000d
        /*0cd4*/ 	.word	0x0002d850
        /*0cd8*/ 	.short	0x010a
        /*0cda*/ 	.byte	0x3f
	.zero		1


	//   ....[44]....
        /*0cdc*/ 	.word	0x00013780
        /*0ce0*/ 	.word	0x0000000d
        /*0ce4*/ 	.word	0x0002d850
        /*0ce8*/ 	.short	0x010a
        /*0cea*/ 	.byte	0x3f
	.zero		1


	//   ....[45]....
        /*0cec*/ 	.word	0x00015030
        /*0cf0*/ 	.word	0x0000001b
        /*0cf4*/ 	.word	0x00000000
        /*0cf8*/ 	.short	0x0101
        /*0cfa*/ 	.byte	0x3f
	.zero		1


	//   ....[46]....
        /*0cfc*/ 	.word	0x00015050
        /*0d00*/ 	.word	0x0000000a
        /*0d04*/ 	.word	0x00000000
        /*0d08*/ 	.short	0x0101
        /*0d0a*/ 	.byte	0x3f
	.zero		1


	//   ....[47]....
        /*0d0c*/ 	.word	0x00015ec0
        /*0d10*/ 	.word	0x0000000c
        /*0d14*/ 	.word	0x0002d830
        /*0d18*/ 	.short	0x010a
        /*0d1a*/ 	.byte	0x3f
	.zero		1


	//   ....[48]....
        /*0d1c*/ 	.word	0x00015f10
        /*0d20*/ 	.word	0x0000000c
        /*0d24*/ 	.word	0x0002d830
        /*0d28*/ 	.short	0x010a
        /*0d2a*/ 	.byte	0x3f
	.zero		1


	//   ....[49]....
        /*0d2c*/ 	.word	0x00016320
        /*0d30*/ 	.word	0x0000000d
        /*0d34*/ 	.word	0x0002d850
        /*0d38*/ 	.short	0x010a
        /*0d3a*/ 	.byte	0x3f
	.zero		1


	//   ....[50]....
        /*0d3c*/ 	.word	0x00016360
        /*0d40*/ 	.word	0x0000000d
        /*0d44*/ 	.word	0x0002d850
        /*0d48*/ 	.short	0x010a
        /*0d4a*/ 	.byte	0x3f
	.zero		1


	//   ....[51]....
        /*0d4c*/ 	.word	0x00017220
        /*0d50*/ 	.word	0x00000032
        /*0d54*/ 	.word	0x00000000
        /*0d58*/ 	.short	0x0101
        /*0d5a*/ 	.byte	0x3f
	.zero		1


	//   ....[52]....
        /*0d5c*/ 	.word	0x00017c10
        /*0d60*/ 	.word	0x0000000b
        /*0d64*/ 	.word	0x00000000
        /*0d68*/ 	.short	0x0101
        /*0d6a*/ 	.byte	0x3f
	.zero		1


	//   ....[53]....
        /*0d6c*/ 	.word	0x00019a20
        /*0d70*/ 	.word	0x0000000b
        /*0d74*/ 	.word	0x0002d850
        /*0d78*/ 	.short	0x010a
        /*0d7a*/ 	.byte	0x3f
	.zero		1


	//   ....[54]....
        /*0d7c*/ 	.word	0x00019ad0
        /*0d80*/ 	.word	0x0000000b
        /*0d84*/ 	.word	0x0002d850
        /*0d88*/ 	.short	0x010a
        /*0d8a*/ 	.byte	0x3f
	.zero		1


	//   ....[55]....
        /*0d8c*/ 	.word	0x0001a2b0
        /*0d90*/ 	.word	0x00000009
        /*0d94*/ 	.word	0x00000000
        /*0d98*/ 	.short	0x0101
        /*0d9a*/ 	.byte	0x3f
	.zero		1


	//   ....[56]....
        /*0d9c*/ 	.word	0x0001b6a0
        /*0da0*/ 	.word	0x00000000
        /*0da4*/ 	.word	0x00000000
        /*0da8*/ 	.short	0x0101
        /*0daa*/ 	.byte	0x3f
	.zero		1


	//   ....[57]....
        /*0dac*/ 	.word	0x0001dc00
        /*0db0*/ 	.word	0x00000016
        /*0db4*/ 	.word	0x0002d820
        /*0db8*/ 	.short	0x010a
        /*0dba*/ 	.byte	0x3f
	.zero		1


	//   ....[58]....
        /*0dbc*/ 	.word	0x0001dc90
        /*0dc0*/ 	.word	0x0000000b
        /*0dc4*/ 	.word	0x0002d8a0
        /*0dc8*/ 	.short	0x010a
        /*0dca*/ 	.byte	0x3f
	.zero		1


	//   ....[59]....
        /*0dcc*/ 	.word	0x0001e0e0
        /*0dd0*/ 	.word	0x0000000b
        /*0dd4*/ 	.word	0x0002d8c0
        /*0dd8*/ 	.short	0x010a
        /*0dda*/ 	.byte	0x3f
	.zero		1


	//   ....[60]....
        /*0ddc*/ 	.word	0x0001e5f0
        /*0de0*/ 	.word	0x00000006
        /*0de4*/ 	.word	0x0002d8a0
        /*0de8*/ 	.short	0x010a
        /*0dea*/ 	.byte	0x3f
	.zero		1


	//   ....[61]....
        /*0dec*/ 	.word	0x0001ea30
        /*0df0*/ 	.word	0x00000006
        /*0df4*/ 	.word	0x0002d8c0
        /*0df8*/ 	.short	0x010a
        /*0dfa*/ 	.byte	0x3f
	.zero		1


	//   ....[62]....
        /*0dfc*/ 	.word	0x0001fb60
        /*0e00*/ 	.word	0x00000000
        /*0e04*/ 	.word	0x0002d840
        /*0e08*/ 	.short	0x010a
        /*0e0a*/ 	.byte	0x3f
	.zero		1


	//   ....[63]....
        /*0e0c*/ 	.word	0x00020ad0
        /*0e10*/ 	.word	0x00000016
        /*0e14*/ 	.word	0x0002d800
        /*0e18*/ 	.short	0x0107
        /*0e1a*/ 	.byte	0x3f
	.zero		1


	//   ....[64]....
        /*0e1c*/ 	.word	0x00020bc0
        /*0e20*/ 	.word	0x00000016
        /*0e24*/ 	.word	0x0002d800
        /*0e28*/ 	.short	0x0101
        /*0e2a*/ 	.byte	0x3f
	.zero		1


	//   ....[65]....
        /*0e2c*/ 	.word	0x00020be0
        /*0e30*/ 	.word	0x00000016
        /*0e34*/ 	.word	0x0002d820
        /*0e38*/ 	.short	0x010a
        /*0e3a*/ 	.byte	0x3f
	.zero		1


	//   ....[66]....
        /*0e3c*/ 	.word	0x00020f20
        /*0e40*/ 	.word	0x00000003
        /*0e44*/ 	.word	0x0002d840
        /*0e48*/ 	.short	0x010a
        /*0e4a*/ 	.byte	0x3f
	.zero		1


	//   ....[67]....
        /*0e4c*/ 	.word	0x000213a0
        /*0e50*/ 	.word	0x00000003
        /*0e54*/ 	.word	0x00000060
        /*0e58*/ 	.short	0x010a
        /*0e5a*/ 	.byte	0x3f
	.zero		1


	//   ....[68]....
        /*0e5c*/ 	.word	0x00021af0
        /*0e60*/ 	.word	0x00000003
        /*0e64*/ 	.word	0x0002d840
        /*0e68*/ 	.short	0x010a
        /*0e6a*/ 	.byte	0x3f
	.zero		1


	//   ....[69]....
        /*0e6c*/ 	.word	0x00021f70
        /*0e70*/ 	.word	0x0000000b
        /*0e74*/ 	.word	0x00000060
        /*0e78*/ 	.short	0x010a
        /*0e7a*/ 	.byte	0x3f
	.zero		1


	//   ....[70]....
        /*0e7c*/ 	.word	0x000225f0
        /*0e80*/ 	.word	0x00000002
        /*0e84*/ 	.word	0x0002d840
        /*0e88*/ 	.short	0x010a
        /*0e8a*/ 	.byte	0x3f
	.zero		1


	//   ....[71]....
        /*0e8c*/ 	.word	0x00022a80
        /*0e90*/ 	.word	0x00000007
        /*0e94*/ 	.word	0x00000060
        /*0e98*/ 	.short	0x010a
        /*0e9a*/ 	.byte	0x3f
	.zero		1


	//   ....[72]....
        /*0e9c*/ 	.word	0x000230b0
        /*0ea0*/ 	.word	0x00000003
        /*0ea4*/ 	.word	0x0002d860
        /*0ea8*/ 	.short	0x010a
        /*0eaa*/ 	.byte	0x3f
	.zero		1


	//   ....[73]....
        /*0eac*/ 	.word	0x000241e0
        /*0eb0*/ 	.word	0x00000009
        /*0eb4*/ 	.word	0x0002d820
        /*0eb8*/ 	.short	0x010a
        /*0eba*/ 	.byte	0x3f
	.zero		1


	//   ....[74]....
        /*0ebc*/ 	.word	0x00024370
        /*0ec0*/ 	.word	0x00000005
        /*0ec4*/ 	.word	0x00000000
        /*0ec8*/ 	.short	0x010a
        /*0eca*/ 	.byte	0x3f
	.zero		1


	//   ....[75]....
        /*0ecc*/ 	.word	0x000243e0
        /*0ed0*/ 	.word	0x00000003
        /*0ed4*/ 	.word	0x00000000
        /*0ed8*/ 	.short	0x010a
        /*0eda*/ 	.byte	0x3f
	.zero		1


	//   ....[76]....
        /*0edc*/ 	.word	0x00024440
        /*0ee0*/ 	.word	0x00000017
        /*0ee4*/ 	.word	0x00000000
        /*0ee8*/ 	.short	0x010a
        /*0eea*/ 	.byte	0x3f
	.zero		1


	//   ....[77]....
        /*0eec*/ 	.word	0x00024470
        /*0ef0*/ 	.word	0x00000007
        /*0ef4*/ 	.word	0x00000000
        /*0ef8*/ 	.short	0x010a
        /*0efa*/ 	.byte	0x3f
	.zero		1


	//   ....[78]....
        /*0efc*/ 	.word	0x000244d0
        /*0f00*/ 	.word	0x0000000e
        /*0f04*/ 	.word	0x0002d890
        /*0f08*/ 	.short	0x010a
        /*0f0a*/ 	.byte	0x3f
	.zero		1


	//   ....[79]....
        /*0f0c*/ 	.word	0x00024520
        /*0f10*/ 	.word	0x0000000e
        /*0f14*/ 	.word	0x0002d890
        /*0f18*/ 	.short	0x010a
        /*0f1a*/ 	.byte	0x3f
	.zero		1


	//   ....[80]....
        /*0f1c*/ 	.word	0x00024570
        /*0f20*/ 	.word	0x0000000e
        /*0f24*/ 	.word	0x0002d890
        /*0f28*/ 	.short	0x010a
        /*0f2a*/ 	.byte	0x3f
	.zero		1


	//   ....[81]....
        /*0f2c*/ 	.word	0x000245c0
        /*0f30*/ 	.word	0x0000000e
        /*0f34*/ 	.word	0x0002d8b0
        /*0f38*/ 	.short	0x010a
        /*0f3a*/ 	.byte	0x3f
	.zero		1


	//   ....[82]....
        /*0f3c*/ 	.word	0x000248c0
        /*0f40*/ 	.word	0x00000002
        /*0f44*/ 	.word	0x0002d800
        /*0f48*/ 	.short	0x010a
        /*0f4a*/ 	.byte	0x3f
	.zero		1


	//   ....[83]....
        /*0f4c*/ 	.word	0x00024ae0
        /*0f50*/ 	.word	0x00000002
        /*0f54*/ 	.word	0x0002d800
        /*0f58*/ 	.short	0x010a
        /*0f5a*/ 	.byte	0x3f
	.zero		1


	//   ....[84]....
        /*0f5c*/ 	.word	0x00024b30
        /*0f60*/ 	.word	0x00000000
        /*0f64*/ 	.word	0x0002d830
        /*0f68*/ 	.short	0x010a
        /*0f6a*/ 	.byte	0x3f
	.zero		1


	//   ....[85]....
        /*0f6c*/ 	.word	0x00024b80
        /*0f70*/ 	.word	0x0000000b
        /*0f74*/ 	.word	0x0002d830
        /*0f78*/ 	.short	0x010a
        /*0f7a*/ 	.byte	0x3f
	.zero		1


	//   ....[86]....
        /*0f7c*/ 	.word	0x00024bd0
        /*0f80*/ 	.word	0x0000000b
        /*0f84*/ 	.word	0x0002d850
        /*0f88*/ 	.short	0x010a
        /*0f8a*/ 	.byte	0x3f
	.zero		1


	//   ....[87]....
        /*0f8c*/ 	.word	0x00024c20
        /*0f90*/ 	.word	0x0000000c
        /*0f94*/ 	.word	0x0002d830
        /*0f98*/ 	.short	0x010a
        /*0f9a*/ 	.byte	0x3f
	.zero		1


	//   ....[88]....
        /*0f9c*/ 	.word	0x00024c70
        /*0fa0*/ 	.word	0x0000000d
        /*0fa4*/ 	.word	0x0002d850
        /*0fa8*/ 	.short	0x010a
        /*0faa*/ 	.byte	0x3f
	.zero		1


	//   ....[89]....
        /*0fac*/ 	.word	0x00024cc0
        /*0fb0*/ 	.word	0x0000000c
        /*0fb4*/ 	.word	0x0002d830
        /*0fb8*/ 	.short	0x010a
        /*0fba*/ 	.byte	0x3f
	.zero		1


	//   ....[90]....
        /*0fbc*/ 	.word	0x00024d10
        /*0fc0*/ 	.word	0x0000000d
        /*0fc4*/ 	.word	0x0002d850
        /*0fc8*/ 	.short	0x010a
        /*0fca*/ 	.byte	0x3f
	.zero		1


	//   ....[91]....
        /*0fcc*/ 	.word	0x00024d60
        /*0fd0*/ 	.word	0x0000000b
        /*0fd4*/ 	.word	0x0002d850
        /*0fd8*/ 	.short	0x010a
        /*0fda*/ 	.byte	0x3f
	.zero		1


	//   ....[92]....
        /*0fdc*/ 	.word	0x000250f0
        /*0fe0*/ 	.word	0x00000016
        /*0fe4*/ 	.word	0x0002d820
        /*0fe8*/ 	.short	0x010a
        /*0fea*/ 	.byte	0x3f
	.zero		1


	//   ....[93]....
        /*0fec*/ 	.word	0x00025140
        /*0ff0*/ 	.word	0x0000000b
        /*0ff4*/ 	.word	0x0002d8a0
        /*0ff8*/ 	.short	0x010a
        /*0ffa*/ 	.byte	0x3f
	.zero		1


	//   ....[94]....
        /*0ffc*/ 	.word	0x00025190
        /*1000*/ 	.word	0x0000000b
        /*1004*/ 	.word	0x0002d8c0
        /*1008*/ 	.short	0x010a
        /*100a*/ 	.byte	0x3f
	.zero		1


	//   ....[95]....
        /*100c*/ 	.word	0x000251e0
        /*1010*/ 	.word	0x00000006
        /*1014*/ 	.word	0x0002d8a0
        /*1018*/ 	.short	0x010a
        /*101a*/ 	.byte	0x3f
	.zero		1


	//   ....[96]....
        /*101c*/ 	.word	0x00025230
        /*1020*/ 	.word	0x00000006
        /*1024*/ 	.word	0x0002d8c0
        /*1028*/ 	.short	0x010a
        /*102a*/ 	.byte	0x3f
	.zero		1


	//   ....[97]....
        /*102c*/ 	.word	0x000253d0
        /*1030*/ 	.word	0x00000000
        /*1034*/ 	.word	0x0002d840
        /*1038*/ 	.short	0x010a
        /*103a*/ 	.byte	0x3f
	.zero		1


	//   ....[98]....
        /*103c*/ 	.word	0x00025c70
        /*1040*/ 	.word	0x00000016
        /*1044*/ 	.word	0x0002d820
        /*1048*/ 	.short	0x010a
        /*104a*/ 	.byte	0x3f
	.zero		1


	//   ....[99]....
        /*104c*/ 	.word	0x00025cc0
        /*1050*/ 	.word	0x00000003
        /*1054*/ 	.word	0x0002d840
        /*1058*/ 	.short	0x010a
        /*105a*/ 	.byte	0x3f
	.zero		1


	//   ....[100]....
        /*105c*/ 	.word	0x00025d10
        /*1060*/ 	.word	0x00000003
        /*1064*/ 	.word	0x00000060
        /*1068*/ 	.short	0x010a
        /*106a*/ 	.byte	0x3f
	.zero		1


	//   ....[101]....
        /*106c*/ 	.word	0x00025d60
        /*1070*/ 	.word	0x00000003
        /*1074*/ 	.word	0x0002d840
        /*1078*/ 	.short	0x010a
        /*107a*/ 	.byte	0x3f
	.zero		1


	//   ....[102]....
        /*107c*/ 	.word	0x00025db0
        /*1080*/ 	.word	0x0000000b
        /*1084*/ 	.word	0x00000060
        /*1088*/ 	.short	0x010a
        /*108a*/ 	.byte	0x3f
	.zero		1


	//   ....[103]....
        /*108c*/ 	.word	0x00025e00
        /*1090*/ 	.word	0x00000002
        /*1094*/ 	.word	0x0002d840
        /*1098*/ 	.short	0x010a
        /*109a*/ 	.byte	0x3f
	.zero		1


	//   ....[104]....
        /*109c*/ 	.word	0x00025e50
        /*10a0*/ 	.word	0x00000007
        /*10a4*/ 	.word	0x00000060
        /*10a8*/ 	.short	0x010a
        /*10aa*/ 	.byte	0x3f
	.zero		1


	//   ....[105]....
        /*10ac*/ 	.word	0x00025ea0
        /*10b0*/ 	.word	0x00000003
        /*10b4*/ 	.word	0x0002d860
        /*10b8*/ 	.short	0x010a
        /*10ba*/ 	.byte	0x3f
	.zero		1


	//   ....[106]....
        /*10bc*/ 	.word	0x00026830
        /*10c0*/ 	.word	0x00000009
        /*10c4*/ 	.word	0x0002d820
        /*10c8*/ 	.short	0x010a
        /*10ca*/ 	.byte	0x3f
	.zero		1


	//   ....[107]....
        /*10cc*/ 	.word	0x000269d0
        /*10d0*/ 	.word	0x00000005
        /*10d4*/ 	.word	0x00000000
        /*10d8*/ 	.short	0x010a
        /*10da*/ 	.byte	0x3f
	.zero		1


	//   ....[108]....
        /*10dc*/ 	.word	0x00026a20
        /*10e0*/ 	.word	0x00000003
        /*10e4*/ 	.word	0x00000000
        /*10e8*/ 	.short	0x010a
        /*10ea*/ 	.byte	0x3f
	.zero		1


	//   ....[109]....
        /*10ec*/ 	.word	0x00026a70
        /*10f0*/ 	.word	0x00000017
        /*10f4*/ 	.word	0x00000000
        /*10f8*/ 	.short	0x010a
        /*10fa*/ 	.byte	0x3f
	.zero		1


	//----- nvinfo : EIATTR_NUM_MBARRIERS
	.align		4
.L_239:
        /*10fc*/ 	.byte	0x03, 0x38
        /*10fe*/ 	.short	0x0016


	//----- nvinfo : EIATTR_EXIT_INSTR_OFFSETS
	.align		4
        /*1100*/ 	.byte	0x04, 0x1c
        /*1102*/ 	.short	(.L_241 - .L_240)


	//   ....[0]....
.L_240:
        /*1104*/ 	.word	0x000244c0


	//----- nvinfo : EIATTR_MAX_THREADS
	.align		4
.L_241:
        /*1108*/ 	.byte	0x04, 0x05
        /*110a*/ 	.short	(.L_243 - .L_242)
.L_242:
        /*110c*/ 	.word	0x00000200
        /*1110*/ 	.word	0x00000001
        /*1114*/ 	.word	0x00000001


	//----- nvinfo : EIATTR_CRS_STACK_SIZE
	.align		4
.L_243:
        /*1118*/ 	.byte	0x04, 0x1e
        /*111a*/ 	.short	(.L_245 - .L_244)
.L_244:
        /*111c*/ 	.word	0x00000000


	//----- nvinfo : EIATTR_CBANK_PARAM_SIZE
	.align		4
.L_245:
        /*1120*/ 	.byte	0x03, 0x19
        /*1122*/ 	.short	0x0af0


	//----- nvinfo : EIATTR_PARAM_CBANK
	.align		4
        /*1124*/ 	.byte	0x04, 0x0a
        /*1126*/ 	.short	(.L_247 - .L_246)
	.align		4
.L_246:
        /*1128*/ 	.word	index@(.nv.constant0._ZN7cutlass13device_kernelIN5flash11enable_sm90INS1_16FlashAttnFwdSm90INS1_25CollectiveMainloopFwdSm90ILi2EN4cute5tupleIJNS5_1CILi1EEES8_S8_EEENS6_IJNS7_ILi192EEENS7_ILi128EEENS7_ILi96EEEEEELi96ENS_6half_tEfNS_4arch4Sm90ELb0ELb1ELb1ELb1ELb0ELb1ELb0ELb0ELb1ELb1ELb0ELb0EEENS1_21CollectiveEpilogueFwdINS6_IJSA_SC_SB_EEES9_SE_SG_Li384ELb1ELb1ELb0ELb0EEENS1_36VarlenDynamicPersistentTileSchedulerILi192ELi128ELi384ELi128ELb0ELb1ELb1ELb1ELb0ELb1EEEEEEEEEvNT_6ParamsE)
        /*112c*/ 	.short	0x0210
        /*112e*/ 	.short	0x0af0


	//----- nvinfo : EIATTR_SW_WAR
	.align		4
.L_247:
        /*1130*/ 	.byte	0x04, 0x36
        /*1132*/ 	.short	(.L_249 - .L_248)
.L_248:
        /*1134*/ 	.word	0x00000008
.L_249:


//--------------------- .nv.info._ZN7cutlass13device_kernelIN5flash11enable_sm90INS1_16FlashAttnFwdSm90INS1_25CollectiveMainloopFwdSm90ILi2EN4cute5tupleIJNS5_1CILi1EEES8_S8_EEENS6_IJNS7_ILi192EEENS7_ILi144EEENS7_ILi96EEEEEELi96ENS_6half_tEfNS_4arch4Sm90ELb1ELb0ELb1ELb0ELb0ELb0ELb0ELb0ELb1ELb1ELb0ELb0EEENS1_21CollectiveEpilogueFwdINS6_IJSA_SC_SB_EEES9_SE_SG_Li384ELb0ELb1ELb0ELb0EEENS1_30DynamicPersistentTileSchedulerILi384ELi128ELb0ELb1ELb1EEEEEEEEEvNT_6ParamsE --------------------------
	.section	.nv.info._ZN7cutlass13device_kernelIN5flash11enable_sm90INS1_16FlashAttnFwdSm90INS1_25CollectiveMainloopFwdSm90ILi2EN4cute5tupleIJNS5_1CILi1EEES8_S8_EEENS6_IJNS7_ILi192EEENS7_ILi144EEENS7_ILi96EEEEEELi96ENS_6half_tEfNS_4arch4Sm90ELb1ELb0ELb1ELb0ELb0ELb0ELb0ELb0ELb1ELb1ELb0ELb0EEENS1_21CollectiveEpilogueFwdINS6_IJSA_SC_SB_EEES9_SE_SG_Li384ELb0ELb1ELb0ELb0EEENS1_30DynamicPersistentTileSchedulerILi384ELi128ELb0ELb1ELb1EEEEEEEEEvNT_6ParamsE,"",@"SHT_CUDA_INFO"
	.sectionflags	@""
	.align	4


	//----- nvinfo : EIATTR_CUDA_API_VERSION
	.align		4
        /*0000*/ 	.byte	0x04, 0x37
        /*0002*/ 	.short	(.L_251 - .L_250)
.L_250:
        /*0004*/ 	.word	0x00000082


	//----- nvinfo : EIATTR_KPARAM_INFO
	.align		4
.L_251:
        /*0008*/ 	.byte	0x04, 0x17
        /*000a*/ 	.short	(.L_253 - .L_252)
.L_252:
        /*000c*/ 	.word	0x00000000
        /*0010*/ 	.short	0x0000
        /*0012*/ 	.short	0x0070
        /*0014*/ 	.byte	0x00, 0xf0, 0x01, 0x2a


	//----- nvinfo : EIATTR_SPARSE_MMA_MASK
	.align		4
.L_253:
        /*0018*/ 	.byte	0x03, 0x50
        /*001a*/ 	.short	0x0000


	//----- nvinfo : EIATTR_MAXREG_COUNT
	.align		4
        /*001c*/ 	.byte	0x03, 0x1b
        /*001e*/ 	.short	0x0080


	//----- nvinfo : EIATTR_NUM_BARRIERS
	.align		4
        /*0020*/ 	.byte	0x02, 0x4c
        /*0022*/ 	.byte	0x10
	.zero		1


	//----- nvinfo : EIATTR_EXTERNS
	.align		4
        /*0024*/ 	.byte	0x04, 0x0f
        /*0026*/ 	.short	(.L_255 - .L_254)


	//   ....[0]....
	.align		4
.L_254:
        /*0028*/ 	.word	index@(__assertfail)


	//----- nvinfo : EIATTR_ANNOTATIONS
	.align		4
.L_255:
        /*002c*/ 	.byte	0x04, 0x55
        /*002e*/ 	.short	(.L_257 - .L_256)


	//   ....[0]....
.L_256:
        /*0030*/ 	.word	0x00000001
        /*0034*/ 	.byte	0x50, 0x09, 0x00, 0x00, 0x01, 0x00, 0x00, 0x00, 0x60, 0x0a, 0x00, 0x00, 0x01, 0x00, 0x00, 0x00
        /*0044*/ 	.byte	0xc0, 0x0b, 0x01, 0x00, 0x01, 0x00, 0x00, 0x00, 0xd0, 0x0b, 0x01, 0x00, 0x01, 0x00, 0x00, 0x00
        /*0054*/ 	.byte	0x50, 0x0c, 0x01, 0x00, 0x01, 0x00, 0x00, 0x00, 0x30, 0x29, 0x01, 0x00, 0x01, 0x00, 0x00, 0x00
        /*0064*/ 	.byte	0x50, 0x29, 0x01, 0x00, 0x01, 0x00, 0x00, 0x00, 0x20, 0x51, 0x01, 0x00, 0x01, 0x00, 0x00, 0x00
        /*0074*/ 	.byte	0xc0, 0x52, 0x01, 0x00, 0x01, 0x00, 0x00, 0x00, 0x60, 0x54, 0x01, 0x00


	//----- nvinfo : EIATTR_MERCURY_ISA_VERSION
	.align		4
.L_257:
        /*0080*/ 	.byte	0x03, 0x5f
        /*0082*/ 	.short	0x0101


	//----- nvinfo : EIATTR_INT_WARP_WIDE_INSTR_OFFSETS
	.align		4
        /*0084*/ 	.byte	0x04, 0x31
        /*0086*/ 	.short	(.L_259 - .L_258)


	//   ....[0]....
.L_258:
        /*0088*/ 	.word	0x00000130


	//   ....[1]....
        /*008c*/ 	.word	0x00000170


	//   ....[2]....
        /*0090*/ 	.word	0x000001e0


	//   ....[3]....
        /*0094*/ 	.word	0x000112b0


	//   ....[4]....
        /*0098*/ 	.word	0x00011350


	//   ....[5]....
        /*009c*/ 	.word	0x00014ba0


	//   ....[6]....
        /*00a0*/ 	.word	0x00014c40


	//----- nvinfo : EIATTR_COOP_GROUP_MASK_REGIDS
	.align		4
.L_259:
        /*00a4*/ 	.byte	0x04, 0x29
        /*00a6*/ 	.short	(.L_261 - .L_260)


	//   ....[0]....
.L_260:
        /*00a8*/ 	.word	0xffffffff


	//   ....[1]....
        /*00ac*/ 	.word	0xffffffff


	//   ....[2]....
        /*00b0*/ 	.word	0xffffffff


	//   ....[3]....
        /*00b4*/ 	.word	0xffffffff


	//   ....[4]....
        /*00b8*/ 	.word	0xffffffff


	//   ....[5]....
        /*00bc*/ 	.word	0xffffffff


	//   ....[6]....
        /*00c0*/ 	.word	0xffffffff


	//   ....[7]....
        /*00c4*/ 	.word	0xffffffff


	//   ....[8]....
        /*00c8*/ 	.word	0xffffffff


	//   ....[9]....
        /*00cc*/ 	.word	0xffffffff


	//   ....[10]....
        /*00d0*/ 	.word	0xffffffff


	//   ....[11]....
        /*00d4*/ 	.word	0xffffffff


	//   ....[12]....
        /*00d8*/ 	.word	0xffffffff


	//   ....[13]....
        /*00dc*/ 	.word	0xffffffff


	//   ....[14]....
        /*00e0*/ 	.word	0xffffffff


	//   ....[15]....
        /*00e4*/ 	.word	0xffffffff


	//   ....[16]....
        /*00e8*/ 	.word	0xffffffff


	//   ....[17]....
        /*00ec*/ 	.word	0xffffffff


	//   ....[18]....
        /*00f0*/ 	.word	0xffffffff


	//   ....[19]....
        /*00f4*/ 	.word	0xffffffff


	//   ....[20]....
        /*00f8*/ 	.word	0xffffffff


	//   ....[21]....
        /*00fc*/ 	.word	0xffffffff


	//   ....[22]....
        /*0100*/ 	.word	0xffffffff


	//   ....[23]....
        /*0104*/ 	.word	0xffffffff


	//   ....[24]....
        /*0108*/ 	.word	0xffffffff


	//   ....[25]....
        /*010c*/ 	.word	0xffffffff


	//   ....[26]....
        /*0110*/ 	.word	0xffffffff


	//   ....[27]....
        /*0114*/ 	.word	0xffffffff


	//   ....[28]....
        /*0118*/ 	.word	0xffffffff


	//   ....[29]....
        /*011c*/ 	.word	0xffffffff


	//   ....[30]....
        /*0120*/ 	.word	0xffffffff


	//   ....[31]....
        /*0124*/ 	.word	0xffffffff


	//   ....[32]....
        /*0128*/ 	.word	0xffffffff


	//   ....[33]....
        /*012c*/ 	.word	0xffffffff


	//   ....[34]....
        /*0130*/ 	.word	0xffffffff


	//   ....[35]....
        /*0134*/ 	.word	0xffffffff


	//   ....[36]....
        /*0138*/ 	.word	0xffffffff


	//   ....[37]....
        /*013c*/ 	.word	0xffffffff


	//   ....[38]....
        /*0140*/ 	.word	0xffffffff


	//   ....[39]....
        /*0144*/ 	.word	0xffffffff


	//   ....[40]....
        /*0148*/ 	.word	0xffffffff


	//   ....[41]....
        /*014c*/ 	.word	0xffffffff


	//   ....[42]....
        /*0150*/ 	.word	0xffffffff


	//   ....[43]....
        /*0154*/ 	.word	0xffffffff


	//   ....[44]....
        /*0158*/ 	.word	0xffffffff


	//   ....[45]....
        /*015c*/ 	.word	0xffffffff


	//   ....[46]....
        /*0160*/ 	.word	0xffffffff


	//   ....[47]....
        /*0164*/ 	.word	0xffffffff


	//   ....[48]....
        /*0168*/ 	.word	0xffffffff


	//   ....[49]....
        /*016c*/ 	.word	0xffffffff


	//   ....[50]....
        /*0170*/ 	.word	0xffffffff


	//   ....[51]....
        /*0174*/ 	.word	0xffffffff


	//   ....[52]....
        /*0178*/ 	.word	0xffffffff


	//   ....[53]....
        /*017c*/ 	.word	0xffffffff


	//   ....[54]....
        /*0180*/ 	.word	0xffffffff


	//   ....[55]....
        /*0184*/ 	.word	0xffffffff


	//   ....[56]....
        /*0188*/ 	.word	0xffffffff


	//   ....[57]....
        /*018c*/ 	.word	0xffffffff


	//   ....[58]....
        /*0190*/ 	.word	0xffffffff


	//   ....[59]....
        /*0194*/ 	.word	0x0500000f


	//   ....[60]....
        /*0198*/ 	.word	0x0500000f


	//   ....[61]....
        /*019c*/ 	.word	0x0500000f


	//   ....[62]....
        /*01a0*/ 	.word	0x0500000f


	//   ....[63]....
        /*01a4*/ 	.word	0x0500000f


	//   ....[64]....
        /*01a8*/ 	.word	0x0500000f


	//   ....[65]....
        /*01ac*/ 	.word	0x0500000f


	//   ....[66]....
        /*01b0*/ 	.word	0x0500000f


	//   ....[67]....
        /*01b4*/ 	.word	0x0500000f


	//   ....[68]....
        /*01b8*/ 	.word	0x0500000f


	//   ....[69]....
        /*01bc*/ 	.word	0x0500000f


	//   ....[70]....
        /*01c0*/ 	.word	0x0500000f


	//   ....[71]....
        /*01c4*/ 	.word	0x0500000f


	//   ....[72]....
        /*01c8*/ 	.word	0x0500000f


	//   ....[73]....
        /*01cc*/ 	.word	0x0500000f


	//----- nvinfo : EIATTR_COOP_GROUP_INSTR_OFFSETS
	.align		4
.L_261:
        /*01d0*/ 	.byte	0x04, 0x28
        /*01d2*/ 	.short	(.L_263 - .L_262)


	//   ....[0]....
.L_262:
        /*01d4*/ 	.word	0x00000070


	//   ....[1]....
        /*01d8*/ 	.word	0x00000140


	//   ....[2]....
        /*01dc*/ 	.word	0x00000190


	//   ....[3]....
        /*01e0*/ 	.word	0x000003c0


	//   ....[4]....
        /*01e4*/ 	.word	0x00000520


	//   ....[5]....
        /*01e8*/ 	.word	0x00000640


	//   ....[6]....
        /*01ec*/ 	.word	0x000007a0


	//   ....[7]....
        /*01f0*/ 	.word	0x000015a0


	//   ....[8]....
        /*01f4*/ 	.word	0x000033b0


	//   ....[9]....
        /*01f8*/ 	.word	0x00004030


	//   ....[10]....
        /*01fc*/ 	.word	0x000040b0


	//   ....[11]....
        /*0200*/ 	.word	0x00004110


	//   ....[12]....
        /*0204*/ 	.word	0x00004cd0


	//   ....[13]....
        /*0208*/ 	.word	0x00004d20


	//   ....[14]....
        /*020c*/ 	.word	0x00005bd0


	//   ....[15]....
        /*0210*/ 	.word	0x00007730


	//   ....[16]....
        /*0214*/ 	.word	0x000085f0


	//   ....[17]....
        /*0218*/ 	.word	0x00008650


	//   ....[18]....
        /*021c*/ 	.word	0x000086b0


	//   ....[19]....
        /*0220*/ 	.word	0x00009360


	//   ....[20]....
        /*0224*/ 	.word	0x000093c0


	//   ....[21]....
        /*0228*/ 	.word	0x0000a700


	//   ....[22]....
        /*022c*/ 	.word	0x0000caf0


	//   ....[23]....
        /*0230*/ 	.word	0x0000cb60


	//   ....[24]....
        /*0234*/ 	.word	0x0000d380


	//   ....[25]....
        /*0238*/ 	.word	0x0000d3e0


	//   ....[26]....
        /*023c*/ 	.word	0x0000e7b0


	//   ....[27]....
        /*0240*/ 	.word	0x0000e8c0


	//   ....[28]....
        /*0244*/ 	.word	0x0000e920


	//   ....[29]....
        /*0248*/ 	.word	0x0000ea30


	//   ....[30]....
        /*024c*/ 	.word	0x0000ea70


	//   ....[31]....
        /*0250*/ 	.word	0x0000f9f0


	//   ....[32]....
        /*0254*/ 	.word	0x0000fa20


	//   ....[33]....
        /*0258*/ 	.word	0x0000fa60


	//   ....[34]....
        /*025c*/ 	.word	0x0000fa90


	//   ....[35]....
        /*0260*/ 	.word	0x0000ffd0


	//   ....[36]....
        /*0264*/ 	.word	0x0000fff0


	//   ....[37]....
        /*0268*/ 	.word	0x00010100


	//   ....[38]....
        /*026c*/ 	.word	0x00010120


	//   ....[39]....
        /*0270*/ 	.word	0x00010890


	//   ....[40]....
        /*0274*/ 	.word	0x000108a0


	//   ....[41]....
        /*0278*/ 	.word	0x000109b0


	//   ....[42]....
        /*027c*/ 	.word	0x000109d0


	//   ....[43]....
        /*0280*/ 	.word	0x00010b80


	//   ....[44]....
        /*0284*/ 	.word	0x00011890


	//   ....[45]....
        /*0288*/ 	.word	0x000123f0


	//   ....[46]....
        /*028c*/ 	.word	0x00012430


	//   ....[47]....
        /*0290*/ 	.word	0x00012460


	//   ....[48]....
        /*0294*/ 	.word	0x00012530


	//   ....[49]....
        /*0298*/ 	.word	0x00012540


	//   ....[50]....
        /*029c*/ 	.word	0x000125f0


	//   ....[51]....
        /*02a0*/ 	.word	0x00012600


	//   ....[52]....
        /*02a4*/ 	.word	0x00012610


	//   ....[53]....
        /*02a8*/ 	.word	0x00012620


	//   ....[54]....
        /*02ac*/ 	.word	0x00012630


	//   ....[55]....
        /*02b0*/ 	.word	0x00012710


	//   ....[56]....
        /*02b4*/ 	.word	0x000127b0


	//   ....[57]....
        /*02b8*/ 	.word	0x00015200


	//   ....[58]....
        /*02bc*/ 	.word	0x000153e0


	//   ....[59]....
        /*02c0*/ 	.word	0x00015960


	//   ....[60]....
        /*02c4*/ 	.word	0x00015ac0


	//   ....[61]....
        /*02c8*/ 	.word	0x00015b30


	//   ....[62]....
        /*02cc*/ 	.word	0x00015ca0


	//   ....[63]....
        /*02d0*/ 	.word	0x00015cf0


	//   ....[64]....
        /*02d4*/ 	.word	0x00015e20


	//   ....[65]....
        /*02d8*/ 	.word	0x00015e70


	//   ....[66]....
        /*02dc*/ 	.word	0x00015f90


	//   ....[67]....
        /*02e0*/ 	.word	0x00016010


	//   ....[68]....
        /*02e4*/ 	.word	0x00016120


	//   ....[69]....
        /*02e8*/ 	.word	0x00016170


	//   ....[70]....
        /*02ec*/ 	.word	0x00016270


	//   ....[71]....
        /*02f0*/ 	.word	0x000162c0


	//   ....[72]....
        /*02f4*/ 	.word	0x000165d0


	//   ....[73]....
        /*02f8*/ 	.word	0x000166f0


	//----- nvinfo : EIATTR_REG_RECONFIG
	.align		4
.L_263:
        /*02fc*/ 	.byte	0x01, 0x54
	.zero		2


	//----- nvinfo : EIATTR_SYSCALL_OFFSETS
	.align		4
        /*0300*/ 	.byte	0x04, 0x46
        /*0302*/ 	.short	(.L_265 - .L_264)


	//   ....[0]....
.L_264:
        /*0304*/ 	.word	0x000017a0


	//   ....[1]....
        /*0308*/ 	.word	0x000114b0


	//   ....[2]....
        /*030c*/ 	.word	0x00011600


	//   ....[3]....
        /*0310*/ 	.word	0x000116f0


	//   ....[4]....
        /*0314*/ 	.word	0x00011ef0


	//----- nvinfo : EIATTR_MBARRIER_INSTR_OFFSETS
	.align		4
.L_265:
        /*0318*/ 	.byte	0x04, 0x39
        /*031a*/ 	.short	(.L_267 - .L_266)


	//   ....[0]....
.L_266:
        /*031c*/ 	.word	0x00000270
        /*0320*/ 	.word	0x000000ff
        /*0324*/ 	.word	0x00031c00
        /*0328*/ 	.short	0x0100
        /*032a*/ 	.byte	0x08
	.zero		1


	//   ....[1]....
        /*032c*/ 	.word	0x00000280
        /*0330*/ 	.word	0x000000ff
        /*0334*/ 	.word	0x00031c20
        /*0338*/ 	.short	0x0100
        /*033a*/ 	.byte	0x08
	.zero		1


	//   ....[2]....
        /*033c*/ 	.word	0x00000370
        /*0340*/ 	.word	0x000000ff
        /*0344*/ 	.word	0x00031c30
        /*0348*/ 	.short	0x0100
        /*034a*/ 	.byte	0x08
	.zero		1


	//   ....[3]....
        /*034c*/ 	.word	0x00000380
        /*0350*/ 	.word	0x000000ff
        /*0354*/ 	.word	0x00031c40
        /*0358*/ 	.short	0x0100
        /*035a*/ 	.byte	0x08
	.zero		1


	//   ....[4]....
        /*035c*/ 	.word	0x00000390
        /*0360*/ 	.word	0x000000ff
        /*0364*/ 	.word	0x00031c38
        /*0368*/ 	.short	0x0100
        /*036a*/ 	.byte	0x08
	.zero		1


	//   ....[5]....
        /*036c*/ 	.word	0x000003a0
        /*0370*/ 	.word	0x000000ff
        /*0374*/ 	.word	0x00031c48
        /*0378*/ 	.short	0x0100
        /*037a*/ 	.byte	0x08
	.zero		1


	//   ....[6]....
        /*037c*/ 	.word	0x000004d0
        /*0380*/ 	.word	0x000000ff
        /*0384*/ 	.word	0x00031c50
        /*0388*/ 	.short	0x0100
        /*038a*/ 	.byte	0x08
	.zero		1


	//   ....[7]....
        /*038c*/ 	.word	0x000004e0
        /*0390*/ 	.word	0x000000ff
        /*0394*/ 	.word	0x00031c60
        /*0398*/ 	.short	0x0100
        /*039a*/ 	.byte	0x08
	.zero		1


	//   ....[8]....
        /*039c*/ 	.word	0x000004f0
        /*03a0*/ 	.word	0x000000ff
        /*03a4*/ 	.word	0x00031c58
        /*03a8*/ 	.short	0x0100
        /*03aa*/ 	.byte	0x08
	.zero		1


	//   ....[9]....
        /*03ac*/ 	.word	0x00000500
        /*03b0*/ 	.word	0x000000ff
        /*03b4*/ 	.word	0x00031c68
        /*03b8*/ 	.short	0x0100
        /*03ba*/ 	.byte	0x08
	.zero		1


	//   ....[10]....
        /*03bc*/ 	.word	0x000005f0
        /*03c0*/ 	.word	0x000000ff
        /*03c4*/ 	.word	0x00031c70
        /*03c8*/ 	.short	0x0100
        /*03ca*/ 	.byte	0x06
	.zero		1


	//   ....[11]....
        /*03cc*/ 	.word	0x00000600
        /*03d0*/ 	.word	0x000000ff
        /*03d4*/ 	.word	0x00031c80
        /*03d8*/ 	.short	0x0100
        /*03da*/ 	.byte	0x06
	.zero		1


	//   ....[12]....
        /*03dc*/ 	.word	0x00000610
        /*03e0*/ 	.word	0x000000ff
        /*03e4*/ 	.word	0x00031c78
        /*03e8*/ 	.short	0x0100
        /*03ea*/ 	.byte	0x06
	.zero		1


	//   ....[13]....
        /*03ec*/ 	.word	0x00000620
        /*03f0*/ 	.word	0x000000ff
        /*03f4*/ 	.word	0x00031c88
        /*03f8*/ 	.short	0x0100
        /*03fa*/ 	.byte	0x06
	.zero		1


	//   ....[14]....
        /*03fc*/ 	.word	0x00000750
        /*0400*/ 	.word	0x000000ff
        /*0404*/ 	.word	0x00031c90
        /*0408*/ 	.short	0x0100
        /*040a*/ 	.byte	0x08
	.zero		1


	//   ....[15]....
        /*040c*/ 	.word	0x00000760
        /*0410*/ 	.word	0x000000ff
        /*0414*/ 	.word	0x00031ca0
        /*0418*/ 	.short	0x0100
        /*041a*/ 	.byte	0x08
	.zero		1


	//   ....[16]....
        /*041c*/ 	.word	0x00000770
        /*0420*/ 	.word	0x000000ff
        /*0424*/ 	.word	0x00031c98
        /*0428*/ 	.short	0x0100
        /*042a*/ 	.byte	0x08
	.zero		1


	//   ....[17]....
        /*042c*/ 	.word	0x00000780
        /*0430*/ 	.word	0x000000ff
        /*0434*/ 	.word	0x00031ca8
        /*0438*/ 	.short	0x0100
        /*043a*/ 	.byte	0x08
	.zero		1


	//   ....[18]....
        /*043c*/ 	.word	0x000008b0
        /*0440*/ 	.word	0x000000ff
        /*0444*/ 	.word	0x00031cb0
        /*0448*/ 	.short	0x0100
        /*044a*/ 	.byte	0x08
	.zero		1


	//   ....[19]....
        /*044c*/ 	.word	0x000008c0
        /*0450*/ 	.word	0x000000ff
        /*0454*/ 	.word	0x00031cc0
        /*0458*/ 	.short	0x0100
        /*045a*/ 	.byte	0x08
	.zero		1


	//   ....[20]....
        /*045c*/ 	.word	0x000008d0
        /*0460*/ 	.word	0x000000ff
        /*0464*/ 	.word	0x00031cb8
        /*0468*/ 	.short	0x0100
        /*046a*/ 	.byte	0x08
	.zero		1


	//   ....[21]....
        /*046c*/ 	.word	0x000008e0
        /*0470*/ 	.word	0x000000ff
        /*0474*/ 	.word	0x00031cc8
        /*0478*/ 	.short	0x0100
        /*047a*/ 	.byte	0x08
	.zero		1


	//   ....[22]....
        /*047c*/ 	.word	0x00001840
        /*0480*/ 	.word	0x000000ff
        /*0484*/ 	.word	0x00031c00
        /*0488*/ 	.short	0x010a
        /*048a*/ 	.byte	0x25
	.zero		1


	//   ....[23]....
        /*048c*/ 	.word	0x000018c0
        /*0490*/ 	.word	0x00000000
        /*0494*/ 	.word	0x00031c30
        /*0498*/ 	.short	0x010a
        /*049a*/ 	.byte	0x3f
	.zero		1


	//   ....[24]....
        /*049c*/ 	.word	0x00001920
        /*04a0*/ 	.word	0x00000000
        /*04a4*/ 	.word	0x00031c30
        /*04a8*/ 	.short	0x010a
        /*04aa*/ 	.byte	0x3f
	.zero		1


	//   ....[25]....
        /*04ac*/ 	.word	0x00004f30
        /*04b0*/ 	.word	0x00000004
        /*04b4*/ 	.word	0x00000000
        /*04b8*/ 	.short	0x0101
        /*04ba*/ 	.byte	0x3f
	.zero		1


	//   ....[26]....
        /*04bc*/ 	.word	0x00005d20
        /*04c0*/ 	.word	0x000000ff
        /*04c4*/ 	.word	0x00031c30
        /*04c8*/ 	.short	0x010a
        /*04ca*/ 	.byte	0x04
	.zero		1


	//   ....[27]....
        /*04cc*/ 	.word	0x00005d60
        /*04d0*/ 	.word	0x000000ff
        /*04d4*/ 	.word	0x00031c30
        /*04d8*/ 	.short	0x010a
        /*04da*/ 	.byte	0x04
	.zero		1


	//   ....[28]....
        /*04dc*/ 	.word	0x000073f0
        /*04e0*/ 	.word	0x000000ff
        /*04e4*/ 	.word	0x00031c50
        /*04e8*/ 	.short	0x010a
        /*04ea*/ 	.byte	0x04
	.zero		1


	//   ....[29]....
        /*04ec*/ 	.word	0x00007430
        /*04f0*/ 	.word	0x000000ff
        /*04f4*/ 	.word	0x00031c50
        /*04f8*/ 	.short	0x010a
        /*04fa*/ 	.byte	0x04
	.zero		1


	//   ....[30]....
        /*04fc*/ 	.word	0x00009970
        /*0500*/ 	.word	0x00000005
        /*0504*/ 	.word	0x00000000
        /*0508*/ 	.short	0x0101
        /*050a*/ 	.byte	0x3f
	.zero		1


	//   ....[31]....
        /*050c*/ 	.word	0x00009ac0
        /*0510*/ 	.word	0x0000004f
        /*0514*/ 	.word	0x00000000
        /*0518*/ 	.short	0x0101
        /*051a*/ 	.byte	0x3f
	.zero		1


	//   ....[32]....
        /*051c*/ 	.word	0x0000a870
        /*0520*/ 	.word	0x000000ff
        /*0524*/ 	.word	0x00031c30
        /*0528*/ 	.short	0x010a
        /*052a*/ 	.byte	0x04
	.zero		1


	//   ....[33]....
        /*052c*/ 	.word	0x0000a8b0
        /*0530*/ 	.word	0x000000ff
        /*0534*/ 	.word	0x00031c30
        /*0538*/ 	.short	0x010a
        /*053a*/ 	.byte	0x04
	.zero		1


	//   ....[34]....
        /*053c*/ 	.word	0x0000bf40
        /*0540*/ 	.word	0x000000ff
        /*0544*/ 	.word	0x00031c50
        /*0548*/ 	.short	0x010a
        /*054a*/ 	.byte	0x04
	.zero		1


	//   ....[35]....
        /*054c*/ 	.word	0x0000bf80
        /*0550*/ 	.word	0x000000ff
        /*0554*/ 	.word	0x00031c50
        /*0558*/ 	.short	0x010a
        /*055a*/ 	.byte	0x04
	.zero		1


	//   ....[36]....
        /*055c*/ 	.word	0x0000da60
        /*0560*/ 	.word	0x0000000d
        /*0564*/ 	.word	0x00000000
        /*0568*/ 	.short	0x0101
        /*056a*/ 	.byte	0x3f
	.zero		1


	//   ....[37]....
        /*056c*/ 	.word	0x0000dbb0
        /*0570*/ 	.word	0x0000000c
        /*0574*/ 	.word	0x00000000
        /*0578*/ 	.short	0x0101
        /*057a*/ 	.byte	0x3f
	.zero		1


	//   ....[38]....
        /*057c*/ 	.word	0x0000e830
        /*0580*/ 	.word	0x000000ff
        /*0584*/ 	.word	0x00031c50
        /*0588*/ 	.short	0x010a
        /*058a*/ 	.byte	0x05
	.zero		1


	//   ....[39]....
        /*058c*/ 	.word	0x0000e870
        /*0590*/ 	.word	0x000000ff
        /*0594*/ 	.word	0x00031c50
        /*0598*/ 	.short	0x010a
        /*059a*/ 	.byte	0x05
	.zero		1


	//   ....[40]....
        /*059c*/ 	.word	0x0000ef40
        /*05a0*/ 	.word	0x00000004
        /*05a4*/ 	.word	0x00000000
        /*05a8*/ 	.short	0x0101
        /*05aa*/ 	.byte	0x3f
	.zero		1


	//   ....[41]....
        /*05ac*/ 	.word	0x0000ffc0
        /*05b0*/ 	.word	0x000000ff
        /*05b4*/ 	.word	0x00000000
        /*05b8*/ 	.short	0x0101
        /*05ba*/ 	.byte	0x05
	.zero		1


	//   ....[42]....
        /*05bc*/ 	.word	0x00011ac0
        /*05c0*/ 	.word	0x00000003
        /*05c4*/ 	.word	0x00031c40
        /*05c8*/ 	.short	0x010a
        /*05ca*/ 	.byte	0x3f
	.zero		1


	//   ....[43]....
        /*05cc*/ 	.word	0x000128c0
        /*05d0*/ 	.word	0x00000011
        /*05d4*/ 	.word	0x00031c00
        /*05d8*/ 	.short	0x0107
        /*05da*/ 	.byte	0x3f
	.zero		1


	//   ....[44]....
        /*05dc*/ 	.word	0x000129b0
        /*05e0*/ 	.word	0x00000011
        /*05e4*/ 	.word	0x00031c00
        /*05e8*/ 	.short	0x0101
        /*05ea*/ 	.byte	0x3f
	.zero		1


	//   ....[45]....
        /*05ec*/ 	.word	0x000129d0
        /*05f0*/ 	.word	0x00000011
        /*05f4*/ 	.word	0x00031c20
        /*05f8*/ 	.short	0x010a
        /*05fa*/ 	.byte	0x3f
	.zero		1


	//   ....[46]....
        /*05fc*/ 	.word	0x00012cf0
        /*0600*/ 	.word	0x00000002
        /*0604*/ 	.word	0x00031c40
        /*0608*/ 	.short	0x010a
        /*060a*/ 	.byte	0x3f
	.zero		1


	//   ....[47]....
        /*060c*/ 	.word	0x00013100
        /*0610*/ 	.word	0x00000003
        /*0614*/ 	.word	0x00000060
        /*0618*/ 	.short	0x010a
        /*061a*/ 	.byte	0x3f
	.zero		1


	//   ....[48]....
        /*061c*/ 	.word	0x00013810
        /*0620*/ 	.word	0x00000003
        /*0624*/ 	.word	0x00031c40
        /*0628*/ 	.short	0x010a
        /*062a*/ 	.byte	0x3f
	.zero		1


	//   ....[49]....
        /*062c*/ 	.word	0x00013c40
        /*0630*/ 	.word	0x0000000c
        /*0634*/ 	.word	0x00000060
        /*0638*/ 	.short	0x010a
        /*063a*/ 	.byte	0x3f
	.zero		1


	//   ....[50]....
        /*063c*/ 	.word	0x000142a0
        /*0640*/ 	.word	0x00000002
        /*0644*/ 	.word	0x00031c40
        /*0648*/ 	.short	0x010a
        /*064a*/ 	.byte	0x3f
	.zero		1


	//   ....[51]....
        /*064c*/ 	.word	0x000146e0
        /*0650*/ 	.word	0x00000008
        /*0654*/ 	.word	0x00000060
        /*0658*/ 	.short	0x010a
        /*065a*/ 	.byte	0x3f
	.zero		1


	//   ....[52]....
        /*065c*/ 	.word	0x00014ce0
        /*0660*/ 	.word	0x00000003
        /*0664*/ 	.word	0x00031c60
        /*0668*/ 	.short	0x010a
        /*066a*/ 	.byte	0x3f
	.zero		1


	//   ....[53]....
        /*066c*/ 	.word	0x00015360
        /*0670*/ 	.word	0x00000007
        /*0674*/ 	.word	0x00031c20
        /*0678*/ 	.short	0x010a
        /*067a*/ 	.byte	0x3f
	.zero		1


	//   ....[54]....
        /*067c*/ 	.word	0x00015520
        /*0680*/ 	.word	0x00000005
        /*0684*/ 	.word	0x00000000
        /*0688*/ 	.short	0x010a
        /*068a*/ 	.byte	0x3f
	.zero		1


	//   ....[55]....
        /*068c*/ 	.word	0x00015590
        /*0690*/ 	.word	0x00000003
        /*0694*/ 	.word	0x00000000
        /*0698*/ 	.short	0x010a
        /*069a*/ 	.byte	0x3f
	.zero		1


	//   ....[56]....
        /*069c*/ 	.word	0x000155f0
        /*06a0*/ 	.word	0x00000005
        /*06a4*/ 	.word	0x00000000
        /*06a8*/ 	.short	0x010a
        /*06aa*/ 	.byte	0x3f
	.zero		1


	//   ....[57]....
        /*06ac*/ 	.word	0x00015620
        /*06b0*/ 	.word	0x00000003
        /*06b4*/ 	.word	0x00000000
        /*06b8*/ 	.short	0x010a
        /*06ba*/ 	.byte	0x3f
	.zero		1


	//   ....[58]....
        /*06bc*/ 	.word	0x00015690
        /*06c0*/ 	.word	0x00000003
        /*06c4*/ 	.word	0x00031c00
        /*06c8*/ 	.short	0x010a
        /*06ca*/ 	.byte	0x3f
	.zero		1


	//   ....[59]....
        /*06cc*/ 	.word	0x000156e0
        /*06d0*/ 	.word	0x00000000
        /*06d4*/ 	.word	0x00031c30
        /*06d8*/ 	.short	0x010a
        /*06da*/ 	.byte	0x3f
	.zero		1


	//   ....[60]....
        /*06dc*/ 	.word	0x00015740
        /*06e0*/ 	.word	0x00000008
        /*06e4*/ 	.word	0x00031c30
        /*06e8*/ 	.short	0x010a
        /*06ea*/ 	.byte	0x3f
	.zero		1


	//   ....[61]....
        /*06ec*/ 	.word	0x000157a0
        /*06f0*/ 	.word	0x00000008
        /*06f4*/ 	.word	0x00031c50
        /*06f8*/ 	.short	0x010a
        /*06fa*/ 	.byte	0x3f
	.zero		1


	//   ....[62]....
        /*06fc*/ 	.word	0x00015800
        /*0700*/ 	.word	0x00000007
        /*0704*/ 	.word	0x00031c30
        /*0708*/ 	.short	0x010a
        /*070a*/ 	.byte	0x3f
	.zero		1


	//   ....[63]....
        /*070c*/ 	.word	0x00015860
        /*0710*/ 	.word	0x00000007
        /*0714*/ 	.word	0x00031c50
        /*0718*/ 	.short	0x010a
        /*071a*/ 	.byte	0x3f
	.zero		1


	//   ....[64]....
        /*071c*/ 	.word	0x000158c0
        /*0720*/ 	.word	0x00000005
        /*0724*/ 	.word	0x00031c50
        /*0728*/ 	.short	0x010a
        /*072a*/ 	.byte	0x3f
	.zero		1


	//   ....[65]....
        /*072c*/ 	.word	0x00015a10
        /*0730*/ 	.word	0x00000003
        /*0734*/ 	.word	0x00031c40
        /*0738*/ 	.short	0x010a
        /*073a*/ 	.byte	0x3f
	.zero		1


	//   ....[66]....
        /*073c*/ 	.word	0x000162f0
        /*0740*/ 	.word	0x00000011
        /*0744*/ 	.word	0x00031c20
        /*0748*/ 	.short	0x010a
        /*074a*/ 	.byte	0x3f
	.zero		1


	//   ....[67]....
        /*074c*/ 	.word	0x00016340
        /*0750*/ 	.word	0x00000002
        /*0754*/ 	.word	0x00031c40
        /*0758*/ 	.short	0x010a
        /*075a*/ 	.byte	0x3f
	.zero		1


	//   ....[68]....
        /*075c*/ 	.word	0x00016390
        /*0760*/ 	.word	0x00000003
        /*0764*/ 	.word	0x00000060
        /*0768*/ 	.short	0x010a
        /*076a*/ 	.byte	0x3f
	.zero		1


	//   ....[69]....
        /*076c*/ 	.word	0x000163e0
        /*0770*/ 	.word	0x00000003
        /*0774*/ 	.word	0x00031c40
        /*0778*/ 	.short	0x010a
        /*077a*/ 	.byte	0x3f
	.zero		1


	//   ....[70]....
        /*077c*/ 	.word	0x00016430
        /*0780*/ 	.word	0x0000000c
        /*0784*/ 	.word	0x00000060
        /*0788*/ 	.short	0x010a
        /*078a*/ 	.byte	0x3f
	.zero		1


	//   ....[71]....
        /*078c*/ 	.word	0x00016480
        /*0790*/ 	.word	0x00000002
        /*0794*/ 	.word	0x00031c40
        /*0798*/ 	.short	0x010a
        /*079a*/ 	.byte	0x3f
	.zero		1


	//   ....[72]....
        /*079c*/ 	.word	0x000164d0
        /*07a0*/ 	.word	0x00000008
        /*07a4*/ 	.word	0x00000060
        /*07a8*/ 	.short	0x010a
        /*07aa*/ 	.byte	0x3f
	.zero		1


	//   ....[73]....
        /*07ac*/ 	.word	0x00016520
        /*07b0*/ 	.word	0x00000003
        /*07b4*/ 	.word	0x00031c60
        /*07b8*/ 	.short	0x010a
        /*07ba*/ 	.byte	0x3f
	.zero		1


	//   ....[74]....
        /*07bc*/ 	.word	0x00016610
        /*07c0*/ 	.word	0x00000007
        /*07c4*/ 	.word	0x00031c20
        /*07c8*/ 	.short	0x010a
        /*07ca*/ 	.byte	0x3f
	.zero		1


	//   ....[75]....
        /*07cc*/ 	.word	0x000167b0
        /*07d0*/ 	.word	0x00000005
        /*07d4*/ 	.word	0x00000000
        /*07d8*/ 	.short	0x010a
        /*07da*/ 	.byte	0x3f
	.zero		1


	//   ....[76]....
        /*07dc*/ 	.word	0x00016800
        /*07e0*/ 	.word	0x00000003
        /*07e4*/ 	.word	0x00000000
        /*07e8*/ 	.short	0x010a
        /*07ea*/ 	.byte	0x3f
	.zero		1


	//   ....[77]....
        /*07ec*/ 	.word	0x00016850
        /*07f0*/ 	.word	0x00000005
        /*07f4*/ 	.word	0x00000000
        /*07f8*/ 	.short	0x010a
        /*07fa*/ 	.byte	0x3f
	.zero		1


	//----- nvinfo : EIATTR_NUM_MBARRIERS
	.align		4
.L_267:
        /*07fc*/ 	.byte	0x03, 0x38
        /*07fe*/ 	.short	0x0016


	//----- nvinfo : EIATTR_EXIT_INSTR_OFFSETS
	.align		4
        /*0800*/ 	.byte	0x04, 0x1c
        /*0802*/ 	.short	(.L_269 - .L_268)


	//   ....[0]....
.L_268:
        /*0804*/ 	.word	0x00000a50


	//   ....[1]....
        /*0808*/ 	.word	0x00010b10


	//   ....[2]....
        /*080c*/ 	.word	0x00015670


	//----- nvinfo : EIATTR_MAX_THREADS
	.align		4
.L_269:
        /*0810*/ 	.byte	0x04, 0x05
        /*0812*/ 	.short	(.L_271 - .L_270)
.L_270:
        /*0814*/ 	.word	0x00000200
        /*0818*/ 	.word	0x00000001
        /*081c*/ 	.word	0x00000001


	//----- nvinfo : EIATTR_CRS_STACK_SIZE
	.align		4
.L_271:
        /*0820*/ 	.byte	0x04, 0x1e
        /*0822*/ 	.short	(.L_273 - .L_272)
.L_272:
        /*0824*/ 	.word	0x00000000


	//----- nvinfo : EIATTR_CBANK_PARAM_SIZE
	.align		4
.L_273:
        /*0828*/ 	.byte	0x03, 0x19
        /*082a*/ 	.short	0x0af0


	//----- nvinfo : EIATTR_PARAM_CBANK
	.align		4
        /*082c*/ 	.byte	0x04, 0x0a
        /*082e*/ 	.short	(.L_275 - .L_274)
	.align		4
.L_274:
        /*0830*/ 	.word	index@(.nv.constant0._ZN7cutlass13device_kernelIN5flash11enable_sm90INS1_16FlashAttnFwdSm90INS1_25CollectiveMainloopFwdSm90ILi2EN4cute5tupleIJNS5_1CILi1EEES8_S8_EEENS6_IJNS7_ILi192EEENS7_ILi144EEENS7_ILi96EEEEEELi96ENS_6half_tEfNS_4arch4Sm90ELb1ELb0ELb1ELb0ELb0ELb0ELb0ELb0ELb1ELb1ELb0ELb0EEENS1_21CollectiveEpilogueFwdINS6_IJSA_SC_SB_EEES9_SE_SG_Li384ELb0ELb1ELb0ELb0EEENS1_30DynamicPersistentTileSchedulerILi384ELi128ELb0ELb1ELb1EEEEEEEEEvNT_6ParamsE)
        /*0834*/ 	.short	0x0210
        /*0836*/ 	.short	0x0af0


	//----- nvinfo : EIATTR_SW_WAR
	.align		4
.L_275:
        /*0838*/ 	.byte	0x04, 0x36
        /*083a*/ 	.short	(.L_277 - .L_276)
.L_276:
        /*083c*/ 	.word	0x00000008
.L_277:


//--------------------- .nv.info._ZN7cutlass13device_kernelIN5flash11enable_sm90INS1_16FlashAttnFwdSm90INS1_25CollectiveMainloopFwdSm90ILi2EN4cute5tupleIJNS5_1CILi1EEES8_S8_EEENS6_IJNS7_ILi192EEENS7_ILi144EEENS7_ILi96EEEEEELi96ENS_6half_tEfNS_4arch4Sm90ELb1ELb0ELb1ELb1ELb0ELb0ELb0ELb0ELb1ELb1ELb0ELb0EEENS1_21CollectiveEpilogueFwdINS6_IJSA_SC_SB_EEES9_SE_SG_Li384ELb1ELb1ELb0ELb0EEENS1_36VarlenDynamicPersistentTileSchedulerILi192ELi144ELi384ELi128ELb0ELb1ELb1ELb1ELb1ELb1EEEEEEEEEvNT_6ParamsE --------------------------
	.section	.nv.info._ZN7cutlass13device_kernelIN5flash11enable_sm90INS1_16FlashAttnFwdSm90INS1_25CollectiveMainloopFwdSm90ILi2EN4cute5tupleIJNS5_1CILi1EEES8_S8_EEENS6_IJNS7_ILi192EEENS7_ILi144EEENS7_ILi96EEEEEELi96ENS_6half_tEfNS_4arch4Sm90ELb1ELb0ELb1ELb1ELb0ELb0ELb0ELb0ELb1ELb1ELb0ELb0EEENS1_21CollectiveEpilogueFwdINS6_IJSA_SC_SB_EEES9_SE_SG_Li384ELb1ELb1ELb0ELb0EEENS1_36VarlenDynamicPersistentTileSchedulerILi192ELi144ELi384ELi128ELb0ELb1ELb1ELb1ELb1ELb1EEEEEEEEEvNT_6ParamsE,"",@"SHT_CUDA_INFO"
	.sectionflags	@""
	.align	4


	//----- nvinfo : EIATTR_CUDA_API_VERSION
	.align		4
        /*0000*/ 	.byte	0x04, 0x37
        /*0002*/ 	.short	(.L_279 - .L_278)
.L_278:
        /*0004*/ 	.word	0x00000082


	//----- nvinfo : EIATTR_KPARAM_INFO
	.align		4
.L_279:
        /*0008*/ 	.byte	0x04, 0x17
        /*000a*/ 	.short	(.L_281 - .L_280)
.L_280:
        /*000c*/ 	.word	0x00000000
        /*0010*/ 	.short	0x0000
        /*0012*/ 	.short	0x0070
        /*0014*/ 	.byte	0x00, 0xf0, 0x01, 0x2a


	//----- nvinfo : EIATTR_SPARSE_MMA_MASK
	.align		4
.L_281:
        /*0018*/ 	.byte	0x03, 0x50
        /*001a*/ 	.short	0x0000


	//----- nvinfo : EIATTR_MAXREG_COUNT
	.align		4
        /*001c*/ 	.byte	0x03, 0x1b
        /*001e*/ 	.short	0x0080


	//----- nvinfo : EIATTR_NUM_BARRIERS
	.align		4
        /*0020*/ 	.byte	0x02, 0x4c
        /*0022*/ 	.byte	0x10
	.zero		1


	//----- nvinfo : EIATTR_EXTERNS
	.align		4
        /*0024*/ 	.byte	0x04, 0x0f
        /*0026*/ 	.short	(.L_283 - .L_282)


	//   ....[0]....
	.align		4
.L_282:
        /*0028*/ 	.word	index@(__assertfail)


	//----- nvinfo : EIATTR_ANNOTATIONS
	.align		4
.L_283:
        /*002c*/ 	.byte	0x04, 0x55
        /*002e*/ 	.short	(.L_285 - .L_284)


	//   ....[0]....
.L_284:
        /* <DEDUP_REMOVED lines=23> */


	//----- nvinfo : EIATTR_MERCURY_ISA_VERSION
	.align		4
.L_285:
        /*0188*/ 	.byte	0x03, 0x5f
        /*018a*/ 	.short	0x0101


	//----- nvinfo : EIATTR_UNUSED_LOAD_BYTE_OFFSET
	.align		4
        /*018c*/ 	.byte	0x04, 0x44
        /*018e*/ 	.short	(.L_287 - .L_286)


	//   ....[0]....
.L_286:
        /*0190*/ 	.word	0x00000a60
        /*0194*/ 	.word	0x0000fff0


	//   ....[1]....
        /*0198*/ 	.word	0x0000f4f0
        /*019c*/ 	.word	0x0000fff0


	//----- nvinfo : EIATTR_INT_WARP_WIDE_INSTR_OFFSETS
	.align		4
.L_287:
        /*01a0*/ 	.byte	0x04, 0x31
        /*01a2*/ 	.short	(.L_289 - .L_288)


	//   ....[0]....
.L_288:
        /*01a4*/ 	.word	0x00000130


	//   ....[1]....
        /*01a8*/ 	.word	0x00000170


	//   ....[2]....
        /*01ac*/ 	.word	0x000001e0


	//   ....[3]....
        /*01b0*/ 	.word	0x00012690


	//   ....[4]....
        /*01b4*/ 	.word	0x00012730


	//   ....[5]....
        /*01b8*/ 	.word	0x000161c0


	//   ....[6]....
        /*01bc*/ 	.word	0x00016260


	//----- nvinfo : EIATTR_COOP_GROUP_MASK_REGIDS
	.align		4
.L_289:
        /*01c0*/ 	.byte	0x04, 0x29
        /*01c2*/ 	.short	(.L_291 - .L_290)


	//   ....[0]....
.L_290:
        /*01c4*/ 	.word	0xffffffff


	//   ....[1]....
        /*01c8*/ 	.word	0xffffffff


	//   ....[2]....
        /*01cc*/ 	.word	0xffffffff


	//   ....[3]....
        /*01d0*/ 	.word	0xffffffff


	//   ....[4]....
        /*01d4*/ 	.word	0xffffffff


	//   ....[5]....
        /*01d8*/ 	.word	0xffffffff


	//   ....[6]....
        /*01dc*/ 	.word	0xffffffff


	//   ....[7]....
        /*01e0*/ 	.word	0xffffffff


	//   ....[8]....
        /*01e4*/ 	.word	0xffffffff


	//   ....[9]....
        /*01e8*/ 	.word	0xffffffff


	//   ....[10]....
        /*01ec*/ 	.word	0xffffffff


	//   ....[11]....
        /*01f0*/ 	.word	0xffffffff


	//   ....[12]....
        /*01f4*/ 	.word	0xffffffff


	//   ....[13]....
        /*01f8*/ 	.word	0xffffffff


	//   ....[14]....
        /*01fc*/ 	.word	0xffffffff


	//   ....[15]....
        /*0200*/ 	.word	0xffffffff


	//   ....[16]....
        /*0204*/ 	.word	0xffffffff


	//   ....[17]....
        /*0208*/ 	.word	0xffffffff


	//   ....[18]....
        /*020c*/ 	.word	0xffffffff


	//   ....[19]....
        /*0210*/ 	.word	0xffffffff


	//   ....[20]....
        /*0214*/ 	.word	0xffffffff


	//   ....[21]....
        /*0218*/ 	.word	0xffffffff


	//   ....[22]....
        /*021c*/ 	.word	0xffffffff


	//   ....[23]....
        /*0220*/ 	.word	0xffffffff


	//   ....[24]....
        /*0224*/ 	.word	0xffffffff


	//   ....[25]....
        /*0228*/ 	.word	0xffffffff


	//   ....[26]....
        /*022c*/ 	.word	0xffffffff


	//   ....[27]....
        /*0230*/ 	.word	0xffffffff


	//   ....[28]....
        /*0234*/ 	.word	0xffffffff


	//   ....[29]....
        /*0238*/ 	.word	0xffffffff


	//   ....[30]....
        /*023c*/ 	.word	0xffffffff


	//   ....[31]....
        /*0240*/ 	.word	0xffffffff


	//   ....[32]....
        /*0244*/ 	.word	0xffffffff


	//   ....[33]....
        /*0248*/ 	.word	0xffffffff


	//   ....[34]....
        /*024c*/ 	.word	0xffffffff


	//   ....[35]....
        /*0250*/ 	.word	0xffffffff


	//   ....[36]....
        /*0254*/ 	.word	0xffffffff


	//   ....[37]....
        /*0258*/ 	.word	0xffffffff


	//   ....[38]....
        /*025c*/ 	.word	0xffffffff


	//   ....[39]....
        /*0260*/ 	.word	0xffffffff


	//   ....[40]....
        /*0264*/ 	.word	0xffffffff


	//   ....[41]....
        /*0268*/ 	.word	0xffffffff


	//   ....[42]....
        /*026c*/ 	.word	0xffffffff


	//   ....[43]....
        /*0270*/ 	.word	0xffffffff


	//   ....[44]....
        /*0274*/ 	.word	0xffffffff


	//   ....[45]....
        /*0278*/ 	.word	0xffffffff


	//   ....[46]....
        /*027c*/ 	.word	0xffffffff


	//   ....[47]....
        /*0280*/ 	.word	0xffffffff


	//   ....[48]....
        /*0284*/ 	.word	0xffffffff


	//   ....[49]....
        /*0288*/ 	.word	0xffffffff


	//   ....[50]....
        /*028c*/ 	.word	0xffffffff


	//   ....[51]....
        /*0290*/ 	.word	0xffffffff


	//   ....[52]....
        /*0294*/ 	.word	0xffffffff


	//   ....[53]....
        /*0298*/ 	.word	0xffffffff


	//   ....[54]....
        /*029c*/ 	.word	0xffffffff


	//   ....[55]....
        /*02a0*/ 	.word	0xffffffff


	//   ....[56]....
        /*02a4*/ 	.word	0xffffffff


	//   ....[57]....
        /*02a8*/ 	.word	0xffffffff


	//   ....[58]....
        /*02ac*/ 	.word	0xffffffff


	//   ....[59]....
        /*02b0*/ 	.word	0xffffffff


	//   ....[60]....
        /*02b4*/ 	.word	0xffffffff


	//   ....[61]....
        /*02b8*/ 	.word	0xffffffff


	//   ....[62]....
        /*02bc*/ 	.word	0xffffffff


	//   ....[63]....
        /*02c0*/ 	.word	0xffffffff


	//   ....[64]....
        /*02c4*/ 	.word	0xffffffff


	//   ....[65]....
        /*02c8*/ 	.word	0xffffffff


	//   ....[66]....
        /*02cc*/ 	.word	0xffffffff


	//   ....[67]....
        /*02d0*/ 	.word	0xffffffff


	//   ....[68]....
        /*02d4*/ 	.word	0xffffffff


	//   ....[69]....
        /*02d8*/ 	.word	0xffffffff


	//   ....[70]....
        /*02dc*/ 	.word	0xffffffff


	//   ....[71]....
        /*02e0*/ 	.word	0xffffffff


	//   ....[72]....
        /*02e4*/ 	.word	0xffffffff


	//   ....[73]....
        /*02e8*/ 	.word	0xffffffff


	//   ....[74]....
        /*02ec*/ 	.word	0xffffffff


	//   ....[75]....
        /*02f0*/ 	.word	0xffffffff


	//   ....[76]....
        /*02f4*/ 	.word	0xffffffff


	//   ....[77]....
        /*02f8*/ 	.word	0xffffffff


	//   ....[78]....
        /*02fc*/ 	.word	0xffffffff


	//   ....[79]....
        /*0300*/ 	.word	0xffffffff


	//   ....[80]....
        /*0304*/ 	.word	0xffffffff


	//   ....[81]....
        /*0308*/ 	.word	0xffffffff


	//   ....[82]....
        /*030c*/ 	.word	0xffffffff


	//   ....[83]....
        /*0310*/ 	.word	0xffffffff


	//   ....[84]....
        /*0314*/ 	.word	0xffffffff


	//   ....[85]....
        /*0318*/ 	.word	0xffffffff


	//   ....[86]....
        /*031c*/ 	.word	0xffffffff


	//   ....[87]....
        /*0320*/ 	.word	0xffffffff


	//   ....[88]....
        /*0324*/ 	.word	0xffffffff


	//   ....[89]....
        /*0328*/ 	.word	0xffffffff


	//   ....[90]....
        /*032c*/ 	.word	0x0500000f


	//   ....[91]....
        /*0330*/ 	.word	0x0500000f


	//   ....[92]....
        /*0334*/ 	.word	0x0500000f


	//   ....[93]....
        /*0338*/ 	.word	0x0500000f


	//   ....[94]....
        /*033c*/ 	.word	0x0500000f


	//   ....[95]....
        /*0340*/ 	.word	0x0500000f


	//   ....[96]....
        /*0344*/ 	.word	0x0500000f


	//   ....[97]....
        /*0348*/ 	.word	0x0500000f


	//   ....[98]....
        /*034c*/ 	.word	0x0500000f


	//   ....[99]....
        /*0350*/ 	.word	0x0500000f


	//   ....[100]....
        /*0354*/ 	.word	0x0500000f


	//   ....[101]....
        /*0358*/ 	.word	0x0500000f


	//   ....[102]....
        /*035c*/ 	.word	0x0500000f


	//   ....[103]....
        /*0360*/ 	.word	0x0500000f


	//   ....[104]....
        /*0364*/ 	.word	0x0500000f


	//   ....[105]....
        /*0368*/ 	.word	0x0500000f


	//   ....[106]....
        /*036c*/ 	.word	0x0500000f


	//   ....[107]....
        /*0370*/ 	.word	0x0500000f


	//   ....[108]....
        /*0374*/ 	.word	0x0500000f


	//   ....[109]....
        /*0378*/ 	.word	0x0500000f


	//   ....[110]....
        /*037c*/ 	.word	0x0500000f


	//   ....[111]....
        /*0380*/ 	.word	0x0500000f


	//   ....[112]....
        /*0384*/ 	.word	0x0500000f


	//   ....[113]....
        /*0388*/ 	.word	0x0500000f


	//   ....[114]....
        /*038c*/ 	.word	0x0500000f


	//   ....[115]....
        /*0390*/ 	.word	0x0500000f


	//   ....[116]....
        /*0394*/ 	.word	0x0500000f


	//   ....[117]....
        /*0398*/ 	.word	0x0500000f


	//   ....[118]....
        /*039c*/ 	.word	0x0500000f


	//   ....[119]....
        /*03a0*/ 	.word	0x0500000f


	//   ....[120]....
        /*03a4*/ 	.word	0x0500000f


	//----- nvinfo : EIATTR_COOP_GROUP_INSTR_OFFSETS
	.align		4
.L_291:
        /*03a8*/ 	.byte	0x04, 0x28
        /*03aa*/ 	.short	(.L_293 - .L_292)


	//   ....[0]....
.L_292:
        /*03ac*/ 	.word	0x00000070


	//   ....[1]....
        /*03b0*/ 	.word	0x00000140


	//   ....[2]....
        /*03b4*/ 	.word	0x00000190


	//   ....[3]....
        /*03b8*/ 	.word	0x000003c0


	//   ....[4]....
        /*03bc*/ 	.word	0x00000520


	//   ....[5]....
        /*03c0*/ 	.word	0x00000640


	//   ....[6]....
        /*03c4*/ 	.word	0x000007a0


	//   ....[7]....
        /*03c8*/ 	.word	0x00001830


	//   ....[8]....
        /*03cc*/ 	.word	0x000036a0


	//   ....[9]....
        /*03d0*/ 	.word	0x00003730


	//   ....[10]....
        /*03d4*/ 	.word	0x000042d0


	//   ....[11]....
        /*03d8*/ 	.word	0x00004360


	//   ....[12]....
        /*03dc*/ 	.word	0x00004ec0


	//   ....[13]....
        /*03e0*/ 	.word	0x00004f50


	//   ....[14]....
        /*03e4*/ 	.word	0x00005e20


	//   ....[15]....
        /*03e8*/ 	.word	0x00007980


	//   ....[16]....
        /*03ec*/ 	.word	0x00007c70


	//   ....[17]....
        /*03f0*/ 	.word	0x000088b0


	//   ....[18]....
        /*03f4*/ 	.word	0x00008960


	//   ....[19]....
        /*03f8*/ 	.word	0x000095d0


	//   ....[20]....
        /*03fc*/ 	.word	0x00009650


	//   ....[21]....
        /*0400*/ 	.word	0x0000a950


	//   ....[22]....
        /*0404*/ 	.word	0x0000cd40


	//   ....[23]....
        /*0408*/ 	.word	0x0000cdb0


	//   ....[24]....
        /*040c*/ 	.word	0x0000d5d0


	//   ....[25]....
        /*0410*/ 	.word	0x0000d630


	//   ....[26]....
        /*0414*/ 	.word	0x0000ea00


	//   ....[27]....
        /*0418*/ 	.word	0x0000eb10


	//   ....[28]....
        /*041c*/ 	.word	0x0000eb70


	//   ....[29]....
        /*0420*/ 	.word	0x0000ec90


	//   ....[30]....
        /*0424*/ 	.word	0x0000ecc0


	//   ....[31]....
        /*0428*/ 	.word	0x0000ff90


	//   ....[32]....
        /*042c*/ 	.word	0x0000ffd0


	//   ....[33]....
        /*0430*/ 	.word	0x00010000


	//   ....[34]....
        /*0434*/ 	.word	0x00010030


	//   ....[35]....
        /*0438*/ 	.word	0x000104d0


	//   ....[36]....
        /*043c*/ 	.word	0x000104f0


	//   ....[37]....
        /*0440*/ 	.word	0x00010630


	//   ....[38]....
        /*0444*/ 	.word	0x00010650


	//   ....[39]....
        /*0448*/ 	.word	0x00011020


	//   ....[40]....
        /*044c*/ 	.word	0x00011030


	//   ....[41]....
        /*0450*/ 	.word	0x00011140


	//   ....[42]....
        /*0454*/ 	.word	0x00011160


	//   ....[43]....
        /*0458*/ 	.word	0x000112d0


	//   ....[44]....
        /*045c*/ 	.word	0x000114c0


	//   ....[45]....
        /*0460*/ 	.word	0x000114f0


	//   ....[46]....
        /*0464*/ 	.word	0x00011520


	//   ....[47]....
        /*0468*/ 	.word	0x00011550


	//   ....[48]....
        /*046c*/ 	.word	0x00011580


	//   ....[49]....
        /*0470*/ 	.word	0x000115b0


	//   ....[50]....
        /*0474*/ 	.word	0x00011730


	//   ....[51]....
        /*0478*/ 	.word	0x00011760


	//   ....[52]....
        /*047c*/ 	.word	0x00011790


	//   ....[53]....
        /*0480*/ 	.word	0x000117c0


	//   ....[54]....
        /*0484*/ 	.word	0x000117f0


	//   ....[55]....
        /*0488*/ 	.word	0x00011820


	//   ....[56]....
        /*048c*/ 	.word	0x000118e0


	//   ....[57]....
        /*0490*/ 	.word	0x00011940


	//   ....[58]....
        /*0494*/ 	.word	0x000119e0


	//   ....[59]....
        /*0498*/ 	.word	0x00012c30


	//   ....[60]....
        /*049c*/ 	.word	0x00013920


	//   ....[61]....
        /*04a0*/ 	.word	0x00013930


	//   ....[62]....
        /*04a4*/ 	.word	0x00013950


	//   ....[63]....
        /*04a8*/ 	.word	0x00013a00


	//   ....[64]....
        /*04ac*/ 	.word	0x00013a20


	//   ....[65]....
        /*04b0*/ 	.word	0x00013ac0


	//   ....[66]....
        /*04b4*/ 	.word	0x00013ae0


	//   ....[67]....
        /*04b8*/ 	.word	0x00013af0


	//   ....[68]....
        /*04bc*/ 	.word	0x00013b80


	//   ....[69]....
        /*04c0*/ 	.word	0x00013bd0


	//   ....[70]....
        /*04c4*/ 	.word	0x00013be0


	//   ....[71]....
        /*04c8*/ 	.word	0x00013c10


	//   ....[72]....
        /*04cc*/ 	.word	0x00016920


	//   ....[73]....
        /*04d0*/ 	.word	0x00016970


	//   ....[74]....
        /*04d4*/ 	.word	0x000169a0


	//   ....[75]....
        /*04d8*/ 	.word	0x000169d0


	//   ....[76]....
        /*04dc*/ 	.word	0x000169e0


	//   ....[77]....
        /*04e0*/ 	.word	0x00016a10


	//   ....[78]....
        /*04e4*/ 	.word	0x00016a40


	//   ....[79]....
        /*04e8*/ 	.word	0x00016a70


	//   ....[80]....
        /*04ec*/ 	.word	0x00016c00


	//   ....[81]....
        /*04f0*/ 	.word	0x00016c30


	//   ....[82]....
        /*04f4*/ 	.word	0x00016c60


	//   ....[83]....
        /*04f8*/ 	.word	0x00016c90


	//   ....[84]....
        /*04fc*/ 	.word	0x00016cc0


	//   ....[85]....
        /*0500*/ 	.word	0x00016cf0


	//   ....[86]....
        /*0504*/ 	.word	0x00016db0


	//   ....[87]....
        /*0508*/ 	.word	0x00016dd0


	//   ....[88]....
        /*050c*/ 	.word	0x00016e40


	//   ....[89]....
        /*0510*/ 	.word	0x000174f0


	//   ....[90]....
        /*0514*/ 	.word	0x00017ab0


	//   ....[91]....
        /*0518*/ 	.word	0x00017c60


	//   ....[92]....
        /*051c*/ 	.word	0x00017cb0


	//   ....[93]....
        /*0520*/ 	.word	0x00017de0


	//   ....[94]....
        /*0524*/ 	.word	0x00017e30


	//   ....[95]....
        /*0528*/ 	.word	0x00017f50


	//   ....[96]....
        /*052c*/ 	.word	0x00017fc0


	//   ....[97]....
        /*0530*/ 	.word	0x000180e0


	//   ....[98]....
        /*0534*/ 	.word	0x00018150


	//   ....[99]....
        /*0538*/ 	.word	0x00018240


	//   ....[100]....
        /*053c*/ 	.word	0x000182b0


	//   ....[101]....
        /*0540*/ 	.word	0x000183c0


	//   ....[102]....
        /*0544*/ 	.word	0x00018410


	//   ....[103]....
        /*0548*/ 	.word	0x00018720


	//   ....[104]....
        /*054c*/ 	.word	0x000187c0


	//   ....[105]....
        /*0550*/ 	.word	0x000188f0


	//   ....[106]....
        /*0554*/ 	.word	0x00018960


	//   ....[107]....
        /*0558*/ 	.word	0x000189d0


	//   ....[108]....
        /*055c*/ 	.word	0x00018a40


	//   ....[109]....
        /*0560*/ 	.word	0x00018ab0


	//   ....[110]....
        /*0564*/ 	.word	0x00018b30


	//   ....[111]....
        /*0568*/ 	.word	0x00018bc0


	//   ....[112]....
        /*056c*/ 	.word	0x00018c50


	//   ....[113]....
        /*0570*/ 	.word	0x00018cc0


	//   ....[114]....
        /*0574*/ 	.word	0x00018d30


	//   ....[115]....
        /*0578*/ 	.word	0x00018da0


	//   ....[116]....
        /*057c*/ 	.word	0x00018e20


	//   ....[117]....
        /*0580*/ 	.word	0x00018e90


	//   ....[118]....
        /*0584*/ 	.word	0x00018f30


	//   ....[119]....
        /*0588*/ 	.word	0x00018fc0


	//   ....[120]....
        /*058c*/ 	.word	0x000190e0


	//----- nvinfo : EIATTR_REG_RECONFIG
	.align		4
.L_293:
        /*0590*/ 	.byte	0x01, 0x54
	.zero		2


	//----- nvinfo : EIATTR_SYSCALL_OFFSETS
	.align		4
        /*0594*/ 	.byte	0x04, 0x46
        /*0596*/ 	.short	(.L_295 - .L_294)


	//   ....[0]....
.L_294:
        /*0598*/ 	.word	0x00001a30


	//   ....[1]....
        /*059c*/ 	.word	0x00012890


	//   ....[2]....
        /*05a0*/ 	.word	0x000129e0


	//   ....[3]....
        /*05a4*/ 	.word	0x00012ad0


	//   ....[4]....
        /*05a8*/ 	.word	0x00013390


	//----- nvinfo : EIATTR_MBARRIER_INSTR_OFFSETS
	.align		4
.L_295:
        /*05ac*/ 	.byte	0x04, 0x39
        /*05ae*/ 	.short	(.L_297 - .L_296)


	//   ....[0]....
.L_296:
        /*05b0*/ 	.word	0x00000270
        /*05b4*/ 	.word	0x000000ff
        /*05b8*/ 	.word	0x00031c00
        /*05bc*/ 	.short	0x0100
        /*05be*/ 	.byte	0x08
	.zero		1


	//   ....[1]....
        /*05c0*/ 	.word	0x00000280
        /*05c4*/ 	.word	0x000000ff
        /*05c8*/ 	.word	0x00031c20
        /*05cc*/ 	.short	0x0100
        /*05ce*/ 	.byte	0x08
	.zero		1


	//   ....[2]....
        /*05d0*/ 	.word	0x00000370
        /*05d4*/ 	.word	0x000000ff
        /*05d8*/ 	.word	0x00031c30
        /*05dc*/ 	.short	0x0100
        /*05de*/ 	.byte	0x08
	.zero		1


	//   ....[3]....
        /*05e0*/ 	.word	0x00000380
        /*05e4*/ 	.word	0x000000ff
        /*05e8*/ 	.word	0x00031c40
        /*05ec*/ 	.short	0x0100
        /*05ee*/ 	.byte	0x08
	.zero		1


	//   ....[4]....
        /*05f0*/ 	.word	0x00000390
        /*05f4*/ 	.word	0x000000ff
        /*05f8*/ 	.word	0x00031c38
        /*05fc*/ 	.short	0x0100
        /*05fe*/ 	.byte	0x08
	.zero		1


	//   ....[5]....
        /*0600*/ 	.word	0x000003a0
        /*0604*/ 	.word	0x000000ff
        /*0608*/ 	.word	0x00031c48
        /*060c*/ 	.short	0x0100
        /*060e*/ 	.byte	0x08
	.zero		1


	//   ....[6]....
        /*0610*/ 	.word	0x000004d0
        /*0614*/ 	.word	0x000000ff
        /*0618*/ 	.word	0x00031c50
        /*061c*/ 	.short	0x0100
        /*061e*/ 	.byte	0x08
	.zero		1


	//   ....[7]....
        /*0620*/ 	.word	0x000004e0
        /*0624*/ 	.word	0x000000ff
        /*0628*/ 	.word	0x00031c60
        /*062c*/ 	.short	0x0100
        /*062e*/ 	.byte	0x08
	.zero		1


	//   ....[8]....
        /*0630*/ 	.word	0x000004f0
        /*0634*/ 	.word	0x000000ff
        /*0638*/ 	.word	0x00031c58
        /*063c*/ 	.short	0x0100
        /*063e*/ 	.byte	0x08
	.zero		1


	//   ....[9]....
        /*0640*/ 	.word	0x00000500
        /*0644*/ 	.word	0x000000ff
        /*0648*/ 	.word	0x00031c68
        /*064c*/ 	.short	0x0100
        /*064e*/ 	.byte	0x08
	.zero		1


	//   ....[10]....
        /*0650*/ 	.word	0x000005f0
        /*0654*/ 	.word	0x000000ff
        /*0658*/ 	.word	0x00031c70
        /*065c*/ 	.short	0x0100
        /*065e*/ 	.byte	0x06
	.zero		1


	//   ....[11]....
        /*0660*/ 	.word	0x00000600
        /*0664*/ 	.word	0x000000ff
        /*0668*/ 	.word	0x00031c80
        /*066c*/ 	.short	0x0100
        /*066e*/ 	.byte	0x06
	.zero		1


	//   ....[12]....
        /*0670*/ 	.word	0x00000610
        /*0674*/ 	.word	0x000000ff
        /*0678*/ 	.word	0x00031c78
        /*067c*/ 	.short	0x0100
        /*067e*/ 	.byte	0x06
	.zero		1


	//   ....[13]....
        /*0680*/ 	.word	0x00000620
        /*0684*/ 	.word	0x000000ff
        /*0688*/ 	.word	0x00031c88
        /*068c*/ 	.short	0x0100
        /*068e*/ 	.byte	0x06
	.zero		1


	//   ....[14]....
        /*0690*/ 	.word	0x00000750
        /*0694*/ 	.word	0x000000ff
        /*0698*/ 	.word	0x00031c90
        /*069c*/ 	.short	0x0100
        /*069e*/ 	.byte	0x08
	.zero		1


	//   ....[15]....
        /*06a0*/ 	.word	0x00000760
        /*06a4*/ 	.word	0x000000ff
        /*06a8*/ 	.word	0x00031ca0
        /*06ac*/ 	.short	0x0100
        /*06ae*/ 	.byte	0x08
	.zero		1


	//   ....[16]....
        /*06b0*/ 	.word	0x00000770
        /*06b4*/ 	.word	0x000000ff
        /*06b8*/ 	.word	0x00031c98
        /*06bc*/ 	.short	0x0100
        /*06be*/ 	.byte	0x08
	.zero		1


	//   ....[17]....
        /*06c0*/ 	.word	0x00000780
        /*06c4*/ 	.word	0x000000ff
        /*06c8*/ 	.word	0x00031ca8
        /*06cc*/ 	.short	0x0100
        /*06ce*/ 	.byte	0x08
	.zero		1


	//   ....[18]....
        /*06d0*/ 	.word	0x000008b0
        /*06d4*/ 	.word	0x000000ff
        /*06d8*/ 	.word	0x00031cb0
        /*06dc*/ 	.short	0x0100
        /*06de*/ 	.byte	0x08
	.zero		1


	//   ....[19]....
        /*06e0*/ 	.word	0x000008c0
        /*06e4*/ 	.word	0x000000ff
        /*06e8*/ 	.word	0x00031cc0
        /*06ec*/ 	.short	0x0100
        /*06ee*/ 	.byte	0x08
	.zero		1


	//   ....[20]....
        /*06f0*/ 	.word	0x000008d0
        /*06f4*/ 	.word	0x000000ff
        /*06f8*/ 	.word	0x00031cb8
        /*06fc*/ 	.short	0x0100
        /*06fe*/ 	.byte	0x08
	.zero		1


	//   ....[21]....
        /*0700*/ 	.word	0x000008e0
        /*0704*/ 	.word	0x000000ff
        /*0708*/ 	.word	0x00031cc8
        /*070c*/ 	.short	0x0100
        /*070e*/ 	.byte	0x08
	.zero		1


	//   ....[22]....
        /*0710*/ 	.word	0x00001ad0
        /*0714*/ 	.word	0x000000ff
        /*0718*/ 	.word	0x00031c00
        /*071c*/ 	.short	0x010a
        /*071e*/ 	.byte	0x25
	.zero		1


	//   ....[23]....
        /*0720*/ 	.word	0x00001b50
        /*0724*/ 	.word	0x00000000
        /*0728*/ 	.word	0x00031c30
        /*072c*/ 	.short	0x010a
        /*072e*/ 	.byte	0x3f
	.zero		1


	//   ....[24]....
        /*0730*/ 	.word	0x00001bb0
        /*0734*/ 	.word	0x00000000
        /*0738*/ 	.word	0x00031c30
        /*073c*/ 	.short	0x010a
        /*073e*/ 	.byte	0x3f
	.zero		1


	//   ....[25]....
        /*0740*/ 	.word	0x00005110
        /*0744*/ 	.word	0x00000004
        /*0748*/ 	.word	0x00000000
        /*074c*/ 	.short	0x0101
        /*074e*/ 	.byte	0x3f
	.zero		1


	//   ....[26]....
        /*0750*/ 	.word	0x00005f70
        /*0754*/ 	.word	0x000000ff
        /*0758*/ 	.word	0x00031c30
        /*075c*/ 	.short	0x010a
        /*075e*/ 	.byte	0x04
	.zero		1


	//   ....[27]....
        /*0760*/ 	.word	0x00005fb0
        /*0764*/ 	.word	0x000000ff
        /*0768*/ 	.word	0x00031c30
        /*076c*/ 	.short	0x010a
        /*076e*/ 	.byte	0x04
	.zero		1


	//   ....[28]....
        /*0770*/ 	.word	0x00007640
        /*0774*/ 	.word	0x000000ff
        /*0778*/ 	.word	0x00031c50
        /*077c*/ 	.short	0x010a
        /*077e*/ 	.byte	0x04
	.zero		1


	//   ....[29]....
        /*0780*/ 	.word	0x00007680
        /*0784*/ 	.word	0x000000ff
        /*0788*/ 	.word	0x00031c50
        /*078c*/ 	.short	0x010a
        /*078e*/ 	.byte	0x04
	.zero		1


	//   ....[30]....
        /*0790*/ 	.word	0x00009bb0
        /*0794*/ 	.word	0x0000000b
        /*0798*/ 	.word	0x00000000
        /*079c*/ 	.short	0x0101
        /*079e*/ 	.byte	0x3f
	.zero		1


	//   ....[31]....
        /*07a0*/ 	.word	0x00009d60
        /*07a4*/ 	.word	0x0000000b
        /*07a8*/ 	.word	0x00000000
        /*07ac*/ 	.short	0x0101
        /*07ae*/ 	.byte	0x3f
	.zero		1


	//   ....[32]....
        /*07b0*/ 	.word	0x0000aac0
        /*07b4*/ 	.word	0x000000ff
        /*07b8*/ 	.word	0x00031c30
        /*07bc*/ 	.short	0x010a
        /*07be*/ 	.byte	0x04
	.zero		1


	//   ....[33]....
        /*07c0*/ 	.word	0x0000ab00
        /*07c4*/ 	.word	0x000000ff
        /*07c8*/ 	.word	0x00031c30
        /*07cc*/ 	.short	0x010a
        /*07ce*/ 	.byte	0x04
	.zero		1


	//   ....[34]....
        /*07d0*/ 	.word	0x0000c190
        /*07d4*/ 	.word	0x000000ff
        /*07d8*/ 	.word	0x00031c50
        /*07dc*/ 	.short	0x010a
        /*07de*/ 	.byte	0x04
	.zero		1


	//   ....[35]....
        /*07e0*/ 	.word	0x0000c1d0
        /*07e4*/ 	.word	0x000000ff
        /*07e8*/ 	.word	0x00031c50
        /*07ec*/ 	.short	0x010a
        /*07ee*/ 	.byte	0x04
	.zero		1


	//   ....[36]....
        /*07f0*/ 	.word	0x0000dd50
        /*07f4*/ 	.word	0x0000000d
        /*07f8*/ 	.word	0x00000000
        /*07fc*/ 	.short	0x0101
        /*07fe*/ 	.byte	0x3f
	.zero		1


	//   ....[37]....
        /*0800*/ 	.word	0x0000dea0
        /*0804*/ 	.word	0x0000000c
        /*0808*/ 	.word	0x00000000
        /*080c*/ 	.short	0x0101
        /*080e*/ 	.byte	0x3f
	.zero		1


	//   ....[38]....
        /*0810*/ 	.word	0x0000ea80
        /*0814*/ 	.word	0x000000ff
        /*0818*/ 	.word	0x00031c50
        /*081c*/ 	.short	0x010a
        /*081e*/ 	.byte	0x06
	.zero		1


	//   ....[39]....
        /*0820*/ 	.word	0x0000eac0
        /*0824*/ 	.word	0x000000ff
        /*0828*/ 	.word	0x00031c50
        /*082c*/ 	.short	0x010a
        /*082e*/ 	.byte	0x06
	.zero		1


	//   ....[40]....
        /*0830*/ 	.word	0x0000f190
        /*0834*/ 	.word	0x00000004
        /*0838*/ 	.word	0x00000000
        /*083c*/ 	.short	0x0101
        /*083e*/ 	.byte	0x3f
	.zero		1


	//   ....[41]....
        /*0840*/ 	.word	0x00010500
        /*0844*/ 	.word	0x000000ff
        /*0848*/ 	.word	0x00000000
        /*084c*/ 	.short	0x0101
        /*084e*/ 	.byte	0x04
	.zero		1


	//   ....[42]....
        /*0850*/ 	.word	0x00012e40
        /*0854*/ 	.word	0x00000000
        /*0858*/ 	.word	0x00031c40
        /*085c*/ 	.short	0x010a
        /*085e*/ 	.byte	0x3f
	.zero		1


	//   ....[43]....
        /*0860*/ 	.word	0x00013d90
        /*0864*/ 	.word	0x00000016
        /*0868*/ 	.word	0x00031c00
        /*086c*/ 	.short	0x0107
        /*086e*/ 	.byte	0x3f
	.zero		1


	//   ....[44]....
        /*0870*/ 	.word	0x00013e90
        /*0874*/ 	.word	0x00000016
        /*0878*/ 	.word	0x00031c00
        /*087c*/ 	.short	0x0101
        /*087e*/ 	.byte	0x3f
	.zero		1


	//   ....[45]....
        /*0880*/ 	.word	0x00013eb0
        /*0884*/ 	.word	0x00000016
        /*0888*/ 	.word	0x00031c20
        /*088c*/ 	.short	0x010a
        /*088e*/ 	.byte	0x3f
	.zero		1


	//   ....[46]....
        /*0890*/ 	.word	0x000141c0
        /*0894*/ 	.word	0x00000003
        /*0898*/ 	.word	0x00031c40
        /*089c*/ 	.short	0x010a
        /*089e*/ 	.byte	0x3f
	.zero		1


	//   ....[47]....
        /*08a0*/ 	.word	0x00014640
        /*08a4*/ 	.word	0x00000003
        /*08a8*/ 	.word	0x00000060
        /*08ac*/ 	.short	0x010a
        /*08ae*/ 	.byte	0x3f
	.zero		1


	//   ....[48]....
        /*08b0*/ 	.word	0x00014d60
        /*08b4*/ 	.word	0x00000003
        /*08b8*/ 	.word	0x00031c40
        /*08bc*/ 	.short	0x010a
        /*08be*/ 	.byte	0x3f
	.zero		1


	//   ....[49]....
        /*08c0*/ 	.word	0x000151e0
        /*08c4*/ 	.word	0x0000000c
        /*08c8*/ 	.word	0x00000060
        /*08cc*/ 	.short	0x010a
        /*08ce*/ 	.byte	0x3f
	.zero		1


	//   ....[50]....
        /*08d0*/ 	.word	0x00015850
        /*08d4*/ 	.word	0x00000002
        /*08d8*/ 	.word	0x00031c40
        /*08dc*/ 	.short	0x010a
        /*08de*/ 	.byte	0x3f
	.zero		1


	//   ....[51]....
        /*08e0*/ 	.word	0x00015ce0
        /*08e4*/ 	.word	0x00000008
        /*08e8*/ 	.word	0x00000060
        /*08ec*/ 	.short	0x010a
        /*08ee*/ 	.byte	0x3f
	.zero		1


	//   ....[52]....
        /*08f0*/ 	.word	0x00016310
        /*08f4*/ 	.word	0x00000003
        /*08f8*/ 	.word	0x00031c60
        /*08fc*/ 	.short	0x010a
        /*08fe*/ 	.byte	0x3f
	.zero		1


	//   ....[53]....
        /*0900*/ 	.word	0x00017470
        /*0904*/ 	.word	0x00000009
        /*0908*/ 	.word	0x00031c20
        /*090c*/ 	.short	0x010a
        /*090e*/ 	.byte	0x3f
	.zero		1


	//   ....[54]....
        /*0910*/ 	.word	0x00017630
        /*0914*/ 	.word	0x00000006
        /*0918*/ 	.word	0x00000000
        /*091c*/ 	.short	0x010a
        /*091e*/ 	.byte	0x3f
	.zero		1


	//   ....[55]....
        /*0920*/ 	.word	0x000176a0
        /*0924*/ 	.word	0x00000007
        /*0928*/ 	.word	0x00000000
        /*092c*/ 	.short	0x010a
        /*092e*/ 	.byte	0x3f
	.zero		1


	//   ....[56]....
        /*0930*/ 	.word	0x00017700
        /*0934*/ 	.word	0x00000004
        /*0938*/ 	.word	0x00000000
        /*093c*/ 	.short	0x010a
        /*093e*/ 	.byte	0x3f
	.zero		1


	//   ....[57]....
        /*0940*/ 	.word	0x00017730
        /*0944*/ 	.word	0x00000005
        /*0948*/ 	.word	0x00000000
        /*094c*/ 	.short	0x010a
        /*094e*/ 	.byte	0x3f
	.zero		1


	//   ....[58]....
        /*0950*/ 	.word	0x000177a0
        /*0954*/ 	.word	0x00000003
        /*0958*/ 	.word	0x00031c00
        /*095c*/ 	.short	0x010a
        /*095e*/ 	.byte	0x3f
	.zero		1


	//   ....[59]....
        /*0960*/ 	.word	0x000177f0
        /*0964*/ 	.word	0x00000000
        /*0968*/ 	.word	0x00031c30
        /*096c*/ 	.short	0x010a
        /*096e*/ 	.byte	0x3f
	.zero		1


	//   ....[60]....
        /*0970*/ 	.word	0x00017850
        /*0974*/ 	.word	0x00000008
        /*0978*/ 	.word	0x00031c30
        /*097c*/ 	.short	0x010a
        /*097e*/ 	.byte	0x3f
	.zero		1


	//   ....[61]....
        /*0980*/ 	.word	0x000178b0
        /*0984*/ 	.word	0x00000008
        /*0988*/ 	.word	0x00031c50
        /*098c*/ 	.short	0x010a
        /*098e*/ 	.byte	0x3f
	.zero		1


	//   ....[62]....
        /*0990*/ 	.word	0x00017910
        /*0994*/ 	.word	0x00000007
        /*0998*/ 	.word	0x00031c30
        /*099c*/ 	.short	0x010a
        /*099e*/ 	.byte	0x3f
	.zero		1


	//   ....[63]....
        /*09a0*/ 	.word	0x00017970
        /*09a4*/ 	.word	0x00000007
        /*09a8*/ 	.word	0x00031c50
        /*09ac*/ 	.short	0x010a
        /*09ae*/ 	.byte	0x3f
	.zero		1


	//   ....[64]....
        /*09b0*/ 	.word	0x000179d0
        /*09b4*/ 	.word	0x00000005
        /*09b8*/ 	.word	0x00031c50
        /*09bc*/ 	.short	0x010a
        /*09be*/ 	.byte	0x3f
	.zero		1


	//   ....[65]....
        /*09c0*/ 	.word	0x00017b70
        /*09c4*/ 	.word	0x00000000
        /*09c8*/ 	.word	0x00031c40
        /*09cc*/ 	.short	0x010a
        /*09ce*/ 	.byte	0x3f
	.zero		1


	//   ....[66]....
        /*09d0*/ 	.word	0x00018440
        /*09d4*/ 	.word	0x00000016
        /*09d8*/ 	.word	0x00031c20
        /*09dc*/ 	.short	0x010a
        /*09de*/ 	.byte	0x3f
	.zero		1


	//   ....[67]....
        /*09e0*/ 	.word	0x00018490
        /*09e4*/ 	.word	0x00000003
        /*09e8*/ 	.word	0x00031c40
        /*09ec*/ 	.short	0x010a
        /*09ee*/ 	.byte	0x3f
	.zero		1


	//   ....[68]....
        /*09f0*/ 	.word	0x000184e0
        /*09f4*/ 	.word	0x00000003
        /*09f8*/ 	.word	0x00000060
        /*09fc*/ 	.short	0x010a
        /*09fe*/ 	.byte	0x3f
	.zero		1


	//   ....[69]....
        /*0a00*/ 	.word	0x00018530
        /*0a04*/ 	.word	0x00000003
        /*0a08*/ 	.word	0x00031c40
        /*0a0c*/ 	.short	0x010a
        /*0a0e*/ 	.byte	0x3f
	.zero		1


	//   ....[70]....
        /*0a10*/ 	.word	0x00018580
        /*0a14*/ 	.word	0x0000000c
        /*0a18*/ 	.word	0x00000060
        /*0a1c*/ 	.short	0x010a
        /*0a1e*/ 	.byte	0x3f
	.zero		1


	//   ....[71]....
        /*0a20*/ 	.word	0x000185d0
        /*0a24*/ 	.word	0x00000002
        /*0a28*/ 	.word	0x00031c40
        /*0a2c*/ 	.short	0x010a
        /*0a2e*/ 	.byte	0x3f
	.zero		1


	//   ....[72]....
        /*0a30*/ 	.word	0x00018620
        /*0a34*/ 	.word	0x00000008
        /*0a38*/ 	.word	0x00000060
        /*0a3c*/ 	.short	0x010a
        /*0a3e*/ 	.byte	0x3f
	.zero		1


	//   ....[73]....
        /*0a40*/ 	.word	0x00018670
        /*0a44*/ 	.word	0x00000003
        /*0a48*/ 	.word	0x00031c60
        /*0a4c*/ 	.short	0x010a
        /*0a4e*/ 	.byte	0x3f
	.zero		1


	//   ....[74]....
        /*0a50*/ 	.word	0x00019000
        /*0a54*/ 	.word	0x00000009
        /*0a58*/ 	.word	0x00031c20
        /*0a5c*/ 	.short	0x010a
        /*0a5e*/ 	.byte	0x3f
	.zero		1


	//   ....[75]....
        /*0a60*/ 	.word	0x000191a0
        /*0a64*/ 	.word	0x00000006
        /*0a68*/ 	.word	0x00000000
        /*0a6c*/ 	.short	0x010a
        /*0a6e*/ 	.byte	0x3f
	.zero		1


	//   ....[76]....
        /*0a70*/ 	.word	0x000191f0
        /*0a74*/ 	.word	0x00000007
        /*0a78*/ 	.word	0x00000000
        /*0a7c*/ 	.short	0x010a
        /*0a7e*/ 	.byte	0x3f
	.zero		1


	//   ....[77]....
        /*0a80*/ 	.word	0x00019240
        /*0a84*/ 	.word	0x00000004
        /*0a88*/ 	.word	0x00000000
        /*0a8c*/ 	.short	0x010a
        /*0a8e*/ 	.byte	0x3f
	.zero		1


	//----- nvinfo : EIATTR_NUM_MBARRIERS
	.align		4
.L_297:
        /*0a90*/ 	.byte	0x03, 0x38
        /*0a92*/ 	.short	0x0016


	//----- nvinfo : EIATTR_EXIT_INSTR_OFFSETS
	.align		4
        /*0a94*/ 	.byte	0x04, 0x1c
        /*0a96*/ 	.short	(.L_299 - .L_298)


	//   ....[0]....
.L_298:
        /*0a98*/ 	.word	0x00000a90


	//   ....[1]....
        /*0a9c*/ 	.word	0x00011290


	//   ....[2]....
        /*0aa0*/ 	.word	0x00017780


	//----- nvinfo : EIATTR_MAX_THREADS
	.align		4
.L_299:
        /*0aa4*/ 	.byte	0x04, 0x05
        /*0aa6*/ 	.short	(.L_301 - .L_300)
.L_300:
        /*0aa8*/ 	.word	0x00000200
        /*0aac*/ 	.word	0x00000001
        /*0ab0*/ 	.word	0x00000001


	//----- nvinfo : EIATTR_CRS_STACK_SIZE
	.align		4
.L_301:
        /*0ab4*/ 	.byte	0x04, 0x1e
        /*0ab6*/ 	.short	(.L_303 - .L_302)
.L_302:
        /*0ab8*/ 	.word	0x00000000


	//----- nvinfo : EIATTR_CBANK_PARAM_SIZE
	.align		4
.L_303:
        /*0abc*/ 	.byte	0x03, 0x19
        /*0abe*/ 	.short	0x0af0


	//----- nvinfo : EIATTR_PARAM_CBANK
	.align		4
        /*0ac0*/ 	.byte	0x04, 0x0a
        /*0ac2*/ 	.short	(.L_305 - .L_304)
	.align		4
.L_304:
        /*0ac4*/ 	.word	index@(.nv.constant0._ZN7cutlass13device_kernelIN5flash11enable_sm90INS1_16FlashAttnFwdSm90INS1_25CollectiveMainloopFwdSm90ILi2EN4cute5tupleIJNS5_1CILi1EEES8_S8_EEENS6_IJNS7_ILi192EEENS7_ILi144EEENS7_ILi96EEEEEELi96ENS_6half_tEfNS_4arch4Sm90ELb1ELb0ELb1ELb1ELb0ELb0ELb0ELb0ELb1ELb1ELb0ELb0EEENS1_21CollectiveEpilogueFwdINS6_IJSA_SC_SB_EEES9_SE_SG_Li384ELb1ELb1ELb0ELb0EEENS1_36VarlenDynamicPersistentTileSchedulerILi192ELi144ELi384ELi128ELb0ELb1ELb1ELb1ELb1ELb1EEEEEEEEEvNT_6ParamsE)
        /*0ac8*/ 	.short	0x0210
        /*0aca*/ 	.short	0x0af0


	//----- nvinfo : EIATTR_SW_WAR
	.align		4
.L_305:
        /*0acc*/ 	.byte	0x04, 0x36
        /*0ace*/ 	.short	(.L_307 - .L_306)
.L_306:
        /*0ad0*/ 	.word	0x00000008
.L_307:


//--------------------- .nv.info._ZN7cutlass13device_kernelIN5flash11enable_sm90INS1_16FlashAttnFwdSm90INS1_25CollectiveMainloopFwdSm90ILi2EN4cute5tupleIJNS5_1CILi1EEES8_S8_EEENS6_IJNS7_ILi192EEENS7_ILi144EEENS7_ILi96EEEEEELi96ENS_6half_tEfNS_4arch4Sm90ELb1ELb0ELb1ELb1ELb0ELb1ELb0ELb0ELb1ELb1ELb0ELb0EEENS1_21CollectiveEpilogueFwdINS6_IJSA_SC_SB_EEES9_SE_SG_Li384ELb1ELb1ELb0ELb0EEENS1_36VarlenDynamicPersistentTileSchedulerILi192ELi144ELi384ELi128ELb0ELb1ELb1ELb1ELb1ELb1EEEEEEEEEvNT_6ParamsE --------------------------
	.section	.nv.info._ZN7cutlass13device_kernelIN5flash11enable_sm90INS1_16FlashAttnFwdSm90INS1_25CollectiveMainloopFwdSm90ILi2EN4cute5tupleIJNS5_1CILi1EEES8_S8_EEENS6_IJNS7_ILi192EEENS7_ILi144EEENS7_ILi96EEEEEELi96ENS_6half_tEfNS_4arch4Sm90ELb1ELb0ELb1ELb1ELb0ELb1ELb0ELb0ELb1ELb1ELb0ELb0EEENS1_21CollectiveEpilogueFwdINS6_IJSA_SC_SB_EEES9_SE_SG_Li384ELb1ELb1ELb0ELb0EEENS1_36VarlenDynamicPersistentTileSchedulerILi192ELi144ELi384ELi128ELb0ELb1ELb1ELb1ELb1ELb1EEEEEEEEEvNT_6ParamsE,"",@"SHT_CUDA_INFO"
	.sectionflags	@""
	.align	4


	//----- nvinfo : EIATTR_CUDA_API_VERSION
	.align		4
        /*0000*/ 	.byte	0x04, 0x37
        /*0002*/ 	.short	(.L_309 - .L_308)
.L_308:
        /*0004*/ 	.word	0x00000082


	//----- nvinfo : EIATTR_KPARAM_INFO
	.align		4
.L_309:
        /*0008*/ 	.byte	0x04, 0x17
        /*000a*/ 	.short	(.L_311 - .L_310)
.L_310:
        /*000c*/ 	.word	0x00000000
        /*0010*/ 	.short	0x0000
        /*0012*/ 	.short	0x0070
        /*0014*/ 	.byte	0x00, 0xf0, 0x01, 0x2a


	//----- nvinfo : EIATTR_SPARSE_MMA_MASK
	.align		4
.L_311:
        /*0018*/ 	.byte	0x03, 0x50
        /*001a*/ 	.short	0x0000


	//----- nvinfo : EIATTR_MAXREG_COUNT
	.align		4
        /*001c*/ 	.byte	0x03, 0x1b
        /*001e*/ 	.short	0x0080


	//----- nvinfo : EIATTR_NUM_BARRIERS
	.align		4
        /*0020*/ 	.byte	0x02, 0x4c
        /*0022*/ 	.byte	0x10
	.zero		1


	//----- nvinfo : EIATTR_EXTERNS
	.align		4
        /*0024*/ 	.byte	0x04, 0x0f
        /*0026*/ 	.short	(.L_313 - .L_312)


	//   ....[0]....
	.align		4
.L_312:
        /*0028*/ 	.word	index@(__assertfail)


	//----- nvinfo : EIATTR_ANNOTATIONS
	.align		4
.L_313:
        /*002c*/ 	.byte	0x04, 0x55
        /*002e*/ 	.short	(.L_315 - .L_314)


	//   ....[0]....
.L_314:
        /* <DEDUP_REMOVED lines=116> */


	//----- nvinfo : EIATTR_MERCURY_ISA_VERSION
	.align		4
.L_315:
        /*0760*/ 	.byte	0x03, 0x5f
        /*0762*/ 	.short	0x0101


	//----- nvinfo : EIATTR_UNUSED_LOAD_BYTE_OFFSET
	.align		4
        /*0764*/ 	.byte	0x04, 0x44
        /*0766*/ 	.short	(.L_317 - .L_316)


	//   ....[0]....
.L_316:
        /*0768*/ 	.word	0x00000af0
        /*076c*/ 	.word	0x0000fff0


	//   ....[1]....
        /*0770*/ 	.word	0x0001b860
        /*0774*/ 	.word	0x0000fff0


	//----- nvinfo : EIATTR_INT_WARP_WIDE_INSTR_OFFSETS
	.align		4
.L_317:
        /*0778*/ 	.byte	0x04, 0x31
        /*077a*/ 	.short	(.L_319 - .L_318)


	//   ....[0]....
.L_318:
        /*077c*/ 	.word	0x00000190


	//   ....[1]....
        /*0780*/ 	.word	0x000001d0


	//   ....[2]....
        /*0784*/ 	.word	0x00000240


	//   ....[3]....
        /*0788*/ 	.word	0x00020080


	//   ....[4]....
        /*078c*/ 	.word	0x00020120


	//   ....[5]....
        /*0790*/ 	.word	0x00023c80


	//   ....[6]....
        /*0794*/ 	.word	0x00023d20


	//----- nvinfo : EIATTR_COOP_GROUP_MASK_REGIDS
	.align		4
.L_319:
        /*0798*/ 	.byte	0x04, 0x29
        /*079a*/ 	.short	(.L_321 - .L_320)


	//   ....[0]....
.L_320:
        /*079c*/ 	.word	0xffffffff


	//   ....[1]....
        /*07a0*/ 	.word	0xffffffff


	//   ....[2]....
        /*07a4*/ 	.word	0xffffffff


	//   ....[3]....
        /*07a8*/ 	.word	0xffffffff


	//   ....[4]....
        /*07ac*/ 	.word	0xffffffff


	//   ....[5]....
        /*07b0*/ 	.word	0xffffffff


	//   ....[6]....
        /*07b4*/ 	.word	0xffffffff


	//   ....[7]....
        /*07b8*/ 	.word	0xffffffff


	//   ....[8]....
        /*07bc*/ 	.word	0xffffffff


	//   ....[9]....
        /*07c0*/ 	.word	0xffffffff


	//   ....[10]....
        /*07c4*/ 	.word	0xffffffff


	//   ....[11]....
        /*07c8*/ 	.word	0xffffffff


	//   ....[12]....
        /*07cc*/ 	.word	0xffffffff


	//   ....[13]....
        /*07d0*/ 	.word	0xffffffff


	//   ....[14]....
        /*07d4*/ 	.word	0xffffffff


	//   ....[15]....
        /*07d8*/ 	.word	0xffffffff


	//   ....[16]....
        /*07dc*/ 	.word	0xffffffff


	//   ....[17]....
        /*07e0*/ 	.word	0xffffffff


	//   ....[18]....
        /*07e4*/ 	.word	0xffffffff


	//   ....[19]....
        /*07e8*/ 	.word	0xffffffff


	//   ....[20]....
        /*07ec*/ 	.word	0xffffffff


	//   ....[21]....
        /*07f0*/ 	.word	0xffffffff


	//   ....[22]....
        /*07f4*/ 	.word	0xffffffff


	//   ....[23]....
        /*07f8*/ 	.word	0xffffffff


	//   ....[24]....
        /*07fc*/ 	.word	0xffffffff


	//   ....[25]....
        /*0800*/ 	.word	0xffffffff


	//   ....[26]....
        /*0804*/ 	.word	0xffffffff


	//   ....[27]....
        /*0808*/ 	.word	0xffffffff


	//   ....[28]....
        /*080c*/ 	.word	0xffffffff


	//   ....[29]....
        /*0810*/ 	.word	0xffffffff


	//   ....[30]....
        /*0814*/ 	.word	0xffffffff


	//   ....[31]....
        /*0818*/ 	.word	0xffffffff


	//   ....[32]....
        /*081c*/ 	.word	0xffffffff


	//   ....[33]....
        /*0820*/ 	.word	0xffffffff


	//   ....[34]....
        /*0824*/ 	.word	0xffffffff


	//   ....[35]....
        /*0828*/ 	.word	0xffffffff


	//   ....[36]....
        /*082c*/ 	.word	0xffffffff


	//   ....[37]....
        /*0830*/ 	.word	0xffffffff


	//   ....[38]....
        /*0834*/ 	.word	0xffffffff


	//   ....[39]....
        /*0838*/ 	.word	0xffffffff


	//   ....[40]....
        /*083c*/ 	.word	0xffffffff


	//   ....[41]....
        /*0840*/ 	.word	0xffffffff


	//   ....[42]....
        /*0844*/ 	.word	0xffffffff


	//   ....[43]....
        /*0848*/ 	.word	0xffffffff


	//   ....[44]....
        /*084c*/ 	.word	0xffffffff


	//   ....[45]....
        /*0850*/ 	.word	0xffffffff


	//   ....[46]....
        /*0854*/ 	.word	0xffffffff


	//   ....[47]....
        /*0858*/ 	.word	0xffffffff


	//   ....[48]....
        /*085c*/ 	.word	0xffffffff


	//   ....[49]....
        /*0860*/ 	.word	0xffffffff


	//   ....[50]....
        /*0864*/ 	.word	0xffffffff


	//   ....[51]....
        /*0868*/ 	.word	0xffffffff


	//   ....[52]....
        /*086c*/ 	.word	0xffffffff


	//   ....[53]....
        /*0870*/ 	.word	0xffffffff


	//   ....[54]....
        /*0874*/ 	.word	0xffffffff


	//   ....[55]....
        /*0878*/ 	.word	0xffffffff


	//   ....[56]....
        /*087c*/ 	.word	0xffffffff


	//   ....[57]....
        /*0880*/ 	.word	0xffffffff


	//   ....[58]....
        /*0884*/ 	.word	0xffffffff


	//   ....[59]....
        /*0888*/ 	.word	0xffffffff


	//   ....[60]....
        /*088c*/ 	.word	0xffffffff


	//   ....[61]....
        /*0890*/ 	.word	0xffffffff


	//   ....[62]....
        /*0894*/ 	.word	0xffffffff


	//   ....[63]....
        /*0898*/ 	.word	0xffffffff


	//   ....[64]....
        /*089c*/ 	.word	0xffffffff


	//   ....[65]....
        /*08a0*/ 	.word	0xffffffff


	//   ....[66]....
        /*08a4*/ 	.word	0xffffffff


	//   ....[67]....
        /*08a8*/ 	.word	0xffffffff


	//   ....[68]....
        /*08ac*/ 	.word	0xffffffff


	//   ....[69]....
        /*08b0*/ 	.word	0xffffffff


	//   ....[70]....
        /*08b4*/ 	.word	0xffffffff


	//   ....[71]....
        /*08b8*/ 	.word	0xffffffff


	//   ....[72]....
        /*08bc*/ 	.word	0xffffffff


	//   ....[73]....
        /*08c0*/ 	.word	0xffffffff


	//   ....[74]....
        /*08c4*/ 	.word	0xffffffff


	//   ....[75]....
        /*08c8*/ 	.word	0xffffffff


	//   ....[76]....
        /*08cc*/ 	.word	0xffffffff


	//   ....[77]....
        /*08d0*/ 	.word	0xffffffff


	//   ....[78]....
        /*08d4*/ 	.word	0xffffffff


	//   ....[79]....
        /*08d8*/ 	.word	0xffffffff


	//   ....[80]....
        /*08dc*/ 	.word	0xffffffff


	//   ....[81]....
        /*08e0*/ 	.word	0xffffffff


	//   ....[82]....
        /*08e4*/ 	.word	0xffffffff


	//   ....[83]....
        /*08e8*/ 	.word	0xffffffff


	//   ....[84]....
        /*08ec*/ 	.word	0xffffffff


	//   ....[85]....
        /*08f0*/ 	.word	0xffffffff


	//   ....[86]....
        /*08f4*/ 	.word	0xffffffff


	//   ....[87]....
        /*08f8*/ 	.word	0xffffffff


	//   ....[88]....
        /*08fc*/ 	.word	0xffffffff


	//   ....[89]....
        /*0900*/ 	.word	0xffffffff


	//   ....[90]....
        /*0904*/ 	.word	0xffffffff


	//   ....[91]....
        /*0908*/ 	.word	0xffffffff


	//   ....[92]....
        /*090c*/ 	.word	0xffffffff


	//   ....[93]....
        /*0910*/ 	.word	0xffffffff


	//   ....[94]....
        /*0914*/ 	.word	0xffffffff


	//   ....[95]....
        /*0918*/ 	.word	0xffffffff


	//   ....[96]....
        /*091c*/ 	.word	0xffffffff


	//   ....[97]....
        /*0920*/ 	.word	0xffffffff


	//   ....[98]....
        /*0924*/ 	.word	0xffffffff


	//   ....[99]....
        /*0928*/ 	.word	0x0500000f


	//   ....[100]....
        /*092c*/ 	.word	0x0500000f


	//   ....[101]....
        /*0930*/ 	.word	0x0500000f


	//   ....[102]....
        /*0934*/ 	.word	0x0500000f


	//   ....[103]....
        /*0938*/ 	.word	0x0500000f


	//   ....[104]....
        /*093c*/ 	.word	0x0500000f


	//   ....[105]....
        /*0940*/ 	.word	0x0500000f


	//   ....[106]....
        /*0944*/ 	.word	0x0500000f


	//   ....[107]....
        /*0948*/ 	.word	0x0500000f


	//   ....[108]....
        /*094c*/ 	.word	0x0500000f


	//   ....[109]....
        /*0950*/ 	.word	0x0500000f


	//   ....[110]....
        /*0954*/ 	.word	0x0500000f


	//   ....[111]....
        /*0958*/ 	.word	0x0500000f


	//   ....[112]....
        /*095c*/ 	.word	0x0500000f


	//   ....[113]....
        /*0960*/ 	.word	0x0500000f


	//   ....[114]....
        /*0964*/ 	.word	0x0500000f


	//   ....[115]....
        /*0968*/ 	.word	0x0500000f


	//   ....[116]....
        /*096c*/ 	.word	0x0500000f


	//   ....[117]....
        /*0970*/ 	.word	0x0500000f


	//   ....[118]....
        /*0974*/ 	.word	0x0500000f


	//   ....[119]....
        /*0978*/ 	.word	0x0500000f


	//   ....[120]....
        /*097c*/ 	.word	0x0500000f


	//   ....[121]....
        /*0980*/ 	.word	0x0500000f


	//   ....[122]....
        /*0984*/ 	.word	0x0500000f


	//   ....[123]....
        /*0988*/ 	.word	0x0500000f


	//   ....[124]....
        /*098c*/ 	.word	0x0500000f


	//   ....[125]....
        /*0990*/ 	.word	0x0500000f


	//   ....[126]....
        /*0994*/ 	.word	0x0500000f


	//   ....[127]....
        /*0998*/ 	.word	0x0500000f


	//   ....[128]....
        /*099c*/ 	.word	0x0500000f


	//   ....[129]....
        /*09a0*/ 	.word	0x0500000f


	//   ....[130]....
        /*09a4*/ 	.word	0x0500000f


	//   ....[131]....
        /*09a8*/ 	.word	0x0500000f


	//   ....[132]....
        /*09ac*/ 	.word	0x0500000f


	//   ....[133]....
        /*09b0*/ 	.word	0x0500000f


	//   ....[134]....
        /*09b4*/ 	.word	0x0500000f


	//   ....[135]....
        /*09b8*/ 	.word	0x0500000f


	//   ....[136]....
        /*09bc*/ 	.word	0x0500000f


	//   ....[137]....
        /*09c0*/ 	.word	0x0500000f


	//   ....[138]....
        /*09c4*/ 	.word	0x0500000f


	//   ....[139]....
        /*09c8*/ 	.word	0x0500000f


	//   ....[140]....
        /*09cc*/ 	.word	0x0500000f


	//   ....[141]....
        /*09d0*/ 	.word	0x0500000f


	//   ....[142]....
        /*09d4*/ 	.word	0x0500000f


	//   ....[143]....
        /*09d8*/ 	.word	0x0500000f


	//----- nvinfo : EIATTR_COOP_GROUP_INSTR_OFFSETS
	.align		4
.L_321:
        /*09dc*/ 	.byte	0x04, 0x28
        /*09de*/ 	.short	(.L_323 - .L_322)


	//   ....[0]....
.L_322:
        /*09e0*/ 	.word	0x00000070


	//   ....[1]....
        /*09e4*/ 	.word	0x000001a0


	//   ....[2]....
        /*09e8*/ 	.word	0x000001f0


	//   ....[3]....
        /*09ec*/ 	.word	0x00000420


	//   ....[4]....
        /*09f0*/ 	.word	0x00000580


	//   ....[5]....
        /*09f4*/ 	.word	0x000006a0


	//   ....[6]....
        /*09f8*/ 	.word	0x00000800


	//   ....[7]....
        /*09fc*/ 	.word	0x000070b0


	//   ....[8]....
        /*0a00*/ 	.word	0x00007810


	//   ....[9]....
        /*0a04*/ 	.word	0x00007820


	//   ....[10]....
        /*0a08*/ 	.word	0x00007830


	//   ....[11]....
        /*0a0c*/ 	.word	0x00007840


	//   ....[12]....
        /*0a10*/ 	.word	0x00009640


	//   ....[13]....
        /*0a14*/ 	.word	0x00009650


	//   ....[14]....
        /*0a18*/ 	.word	0x00009660


	//   ....[15]....
        /*0a1c*/ 	.word	0x00009670


	//   ....[16]....
        /*0a20*/ 	.word	0x0000d800


	//   ....[17]....
        /*0a24*/ 	.word	0x0000e270


	//   ....[18]....
        /*0a28*/ 	.word	0x0000e280


	//   ....[19]....
        /*0a2c*/ 	.word	0x0000e2a0


	//   ....[20]....
        /*0a30*/ 	.word	0x0000ed50


	//   ....[21]....
        /*0a34*/ 	.word	0x0000ed90


	//   ....[22]....
        /*0a38*/ 	.word	0x0000ff70


	//   ....[23]....
        /*0a3c*/ 	.word	0x000126a0


	//   ....[24]....
        /*0a40*/ 	.word	0x00012ef0


	//   ....[25]....
        /*0a44*/ 	.word	0x00013730


	//   ....[26]....
        /*0a48*/ 	.word	0x00013a20


	//   ....[27]....
        /*0a4c*/ 	.word	0x00014120


	//   ....[28]....
        /*0a50*/ 	.word	0x00014140


	//   ....[29]....
        /*0a54*/ 	.word	0x00015a20


	//   ....[30]....
        /*0a58*/ 	.word	0x00018730


	//   ....[31]....
        /*0a5c*/ 	.word	0x00018790


	//   ....[32]....
        /*0a60*/ 	.word	0x00019170


	//   ....[33]....
        /*0a64*/ 	.word	0x00019190


	//   ....[34]....
        /*0a68*/ 	.word	0x0001aa70


	//   ....[35]....
        /*0a6c*/ 	.word	0x0001aef0


	//   ....[36]....
        /*0a70*/ 	.word	0x0001b1f0


	//   ....[37]....
        /*0a74*/ 	.word	0x0001b230


	//   ....[38]....
        /*0a78*/ 	.word	0x0001b2a0


	//   ....[39]....
        /*0a7c*/ 	.word	0x0001c2e0


	//   ....[40]....
        /*0a80*/ 	.word	0x0001c320


	//   ....[41]....
        /*0a84*/ 	.word	0x0001c350


	//   ....[42]....
        /*0a88*/ 	.word	0x0001c360


	//   ....[43]....
        /*0a8c*/ 	.word	0x0001c820


	//   ....[44]....
        /*0a90*/ 	.word	0x0001c840


	//   ....[45]....
        /*0a94*/ 	.word	0x0001c950


	//   ....[46]....
        /*0a98*/ 	.word	0x0001c970


	//   ....[47]....
        /*0a9c*/ 	.word	0x0001d200


	//   ....[48]....
        /*0aa0*/ 	.word	0x0001d210


	//   ....[49]....
        /*0aa4*/ 	.word	0x0001d380


	//   ....[50]....
        /*0aa8*/ 	.word	0x0001d390


	//   ....[51]....
        /*0aac*/ 	.word	0x0001d540


	//   ....[52]....
        /*0ab0*/ 	.word	0x0001d740


	//   ....[53]....
        /*0ab4*/ 	.word	0x0001d770


	//   ....[54]....
        /*0ab8*/ 	.word	0x0001d7a0


	//   ....[55]....
        /*0abc*/ 	.word	0x0001d7d0


	//   ....[56]....
        /*0ac0*/ 	.word	0x0001d800


	//   ....[57]....
        /*0ac4*/ 	.word	0x0001d830


	//   ....[58]....
        /*0ac8*/ 	.word	0x0001d9b0


	//   ....[59]....
        /*0acc*/ 	.word	0x0001d9e0


	//   ....[60]....
        /*0ad0*/ 	.word	0x0001da10


	//   ....[61]....
        /*0ad4*/ 	.word	0x0001da40


	//   ....[62]....
        /*0ad8*/ 	.word	0x0001da70


	//   ....[63]....
        /*0adc*/ 	.word	0x0001daa0


	//   ....[64]....
        /*0ae0*/ 	.word	0x0001db60


	//   ....[65]....
        /*0ae4*/ 	.word	0x0001dbc0


	//   ....[66]....
        /*0ae8*/ 	.word	0x0001dc60


	//   ....[67]....
        /*0aec*/ 	.word	0x0001eaf0


	//   ....[68]....
        /*0af0*/ 	.word	0x00020640


	//   ....[69]....
        /*0af4*/ 	.word	0x00021370


	//   ....[70]....
        /*0af8*/ 	.word	0x000213a0


	//   ....[71]....
        /*0afc*/ 	.word	0x00021460


	//   ....[72]....
        /*0b00*/ 	.word	0x00021480


	//   ....[73]....
        /*0b04*/ 	.word	0x00021520


	//   ....[74]....
        /*0b08*/ 	.word	0x00021540


	//   ....[75]....
        /*0b0c*/ 	.word	0x00021550


	//   ....[76]....
        /*0b10*/ 	.word	0x000215f0


	//   ....[77]....
        /*0b14*/ 	.word	0x00021620


	//   ....[78]....
        /*0b18*/ 	.word	0x00021640


	//   ....[79]....
        /*0b1c*/ 	.word	0x00021650


	//   ....[80]....
        /*0b20*/ 	.word	0x00021740


	//   ....[81]....
        /*0b24*/ 	.word	0x000243d0


	//   ....[82]....
        /*0b28*/ 	.word	0x00024400


	//   ....[83]....
        /*0b2c*/ 	.word	0x00024440


	//   ....[84]....
        /*0b30*/ 	.word	0x00024470


	//   ....[85]....
        /*0b34*/ 	.word	0x000244a0


	//   ....[86]....
        /*0b38*/ 	.word	0x000244d0


	//   ....[87]....
        /*0b3c*/ 	.word	0x00024500


	//   ....[88]....
        /*0b40*/ 	.word	0x00024530


	//   ....[89]....
        /*0b44*/ 	.word	0x000246c0


	//   ....[90]....
        /*0b48*/ 	.word	0x000246f0


	//   ....[91]....
        /*0b4c*/ 	.word	0x00024720


	//   ....[92]....
        /*0b50*/ 	.word	0x00024750


	//   ....[93]....
        /*0b54*/ 	.word	0x00024780


	//   ....[94]....
        /*0b58*/ 	.word	0x000247b0


	//   ....[95]....
        /*0b5c*/ 	.word	0x00024870


	//   ....[96]....
        /*0b60*/ 	.word	0x00024890


	//   ....[97]....
        /*0b64*/ 	.word	0x00024900


	//   ....[98]....
        /*0b68*/ 	.word	0x00024fb0


	//   ....[99]....
        /*0b6c*/ 	.word	0x00025430


	//   ....[100]....
        /*0b70*/ 	.word	0x000254d0


	//   ....[101]....
        /*0b74*/ 	.word	0x00025560


	//   ....[102]....
        /*0b78*/ 	.word	0x000255b0


	//   ....[103]....
        /*0b7c*/ 	.word	0x00025600


	//   ....[104]....
        /*0b80*/ 	.word	0x000256d0


	//   ....[105]....
        /*0b84*/ 	.word	0x00025760


	//   ....[106]....
        /*0b88*/ 	.word	0x000257c0


	//   ....[107]....
        /*0b8c*/ 	.word	0x00025820


	//   ....[108]....
        /*0b90*/ 	.word	0x00025ad0


	//   ....[109]....
        /*0b94*/ 	.word	0x00025b20


	//   ....[110]....
        /*0b98*/ 	.word	0x00025bb0


	//   ....[111]....
        /*0b9c*/ 	.word	0x00025c40


	//   ....[112]....
        /*0ba0*/ 	.word	0x00025d00


	//   ....[113]....
        /*0ba4*/ 	.word	0x00025fe0


	//   ....[114]....
        /*0ba8*/ 	.word	0x000261b0


	//   ....[115]....
        /*0bac*/ 	.word	0x00026200


	//   ....[116]....
        /*0bb0*/ 	.word	0x00026330


	//   ....[117]....
        /*0bb4*/ 	.word	0x00026380


	//   ....[118]....
        /*0bb8*/ 	.word	0x000264a0


	//   ....[119]....
        /*0bbc*/ 	.word	0x00026510


	//   ....[120]....
        /*0bc0*/ 	.word	0x00026630


	//   ....[121]....
        /*0bc4*/ 	.word	0x000266a0


	//   ....[122]....
        /*0bc8*/ 	.word	0x000267b0


	//   ....[123]....
        /*0bcc*/ 	.word	0x00026820


	//   ....[124]....
        /*0bd0*/ 	.word	0x00026930


	//   ....[125]....
        /*0bd4*/ 	.word	0x00026980


	//   ....[126]....
        /*0bd8*/ 	.word	0x00026ca0


	//   ....[127]....
        /*0bdc*/ 	.word	0x00026d40


	//   ....[128]....
        /*0be0*/ 	.word	0x00026e70


	//   ....[129]....
        /*0be4*/ 	.word	0x00026ee0


	//   ....[130]....
        /*0be8*/ 	.word	0x00026f50


	//   ....[131]....
        /*0bec*/ 	.word	0x00026fc0


	//   ....[132]....
        /*0bf0*/ 	.word	0x00027030


	//   ....[133]....
        /*0bf4*/ 	.word	0x000270b0


	//   ....[134]....
        /*0bf8*/ 	.word	0x00027140


	//   ....[135]....
        /*0bfc*/ 	.word	0x000271d0


	//   ....[136]....
        /*0c00*/ 	.word	0x00027240


	//   ....[137]....
        /*0c04*/ 	.word	0x000272b0


	//   ....[138]....
        /*0c08*/ 	.word	0x00027320


	//   ....[139]....
        /*0c0c*/ 	.word	0x000273a0


	//   ....[140]....
        /*0c10*/ 	.word	0x00027410


	//   ....[141]....
        /*0c14*/ 	.word	0x000274b0


	//   ....[142]....
        /*0c18*/ 	.word	0x00027540


	//   ....[143]....
        /*0c1c*/ 	.word	0x00027670


	//----- nvinfo : EIATTR_REG_RECONFIG
	.align		4
.L_323:
        /*0c20*/ 	.byte	0x01, 0x54
	.zero		2


	//----- nvinfo : EIATTR_SYSCALL_OFFSETS
	.align		4
        /*0c24*/ 	.byte	0x04, 0x46
        /*0c26*/ 	.short	(.L_325 - .L_324)


	//   ....[0]....
.L_324:
        /*0c28*/ 	.word	0x00001b80


	//   ....[1]....
        /*0c2c*/ 	.word	0x00001cd0


	//   ....[2]....
        /*0c30*/ 	.word	0x00007280


	//   ....[3]....
        /*0c34*/ 	.word	0x000075c0


	//   ....[4]....
        /*0c38*/ 	.word	0x00020280


	//   ....[5]....
        /*0c3c*/ 	.word	0x000203d0


	//   ....[6]....
        /*0c40*/ 	.word	0x000204d0


	//   ....[7]....
        /*0c44*/ 	.word	0x00020de0


	//----- nvinfo : EIATTR_MBARRIER_INSTR_OFFSETS
	.align		4
.L_325:
        /*0c48*/ 	.byte	0x04, 0x39
        /*0c4a*/ 	.short	(.L_327 - .L_326)


	//   ....[0]....
.L_326:
        /*0c4c*/ 	.word	0x000002d0
        /*0c50*/ 	.word	0x000000ff
        /*0c54*/ 	.word	0x00031c00
        /*0c58*/ 	.short	0x0100
        /*0c5a*/ 	.byte	0x08
	.zero		1


	//   ....[1]....
        /*0c5c*/ 	.word	0x000002e0
        /*0c60*/ 	.word	0x000000ff
        /*0c64*/ 	.word	0x00031c20
        /*0c68*/ 	.short	0x0100
        /*0c6a*/ 	.byte	0x08
	.zero		1


	//   ....[2]....
        /*0c6c*/ 	.word	0x000003d0
        /*0c70*/ 	.word	0x000000ff
        /*0c74*/ 	.word	0x00031c30
        /*0c78*/ 	.short	0x0100
        /*0c7a*/ 	.byte	0x08
	.zero		1


	//   ....[3]....
        /*0c7c*/ 	.word	0x000003e0
        /*0c80*/ 	.word	0x000000ff
        /*0c84*/ 	.word	0x00031c40
        /*0c88*/ 	.short	0x0100
        /*0c8a*/ 	.byte	0x08
	.zero		1


	//   ....[4]....
        /*0c8c*/ 	.word	0x000003f0
        /*0c90*/ 	.word	0x000000ff
        /*0c94*/ 	.word	0x00031c38
        /*0c98*/ 	.short	0x0100
        /*0c9a*/ 	.byte	0x08
	.zero		1


	//   ....[5]....
        /*0c9c*/ 	.word	0x00000400
        /*0ca0*/ 	.word	0x000000ff
        /*0ca4*/ 	.word	0x00031c48
        /*0ca8*/ 	.short	0x0100
        /*0caa*/ 	.byte	0x08
	.zero		1


	//   ....[6]....
        /*0cac*/ 	.word	0x00000530
        /*0cb0*/ 	.word	0x000000ff
        /*0cb4*/ 	.word	0x00031c50
        /*0cb8*/ 	.short	0x0100
        /*0cba*/ 	.byte	0x08
	.zero		1


	//   ....[7]....
        /*0cbc*/ 	.word	0x00000540
        /*0cc0*/ 	.word	0x000000ff
        /*0cc4*/ 	.word	0x00031c60
        /*0cc8*/ 	.short	0x0100
        /*0cca*/ 	.byte	0x08
	.zero		1


	//   ....[8]....
        /*0ccc*/ 	.word	0x00000550
        /*0cd0*/ 	.word	0x000000ff
        /*0cd4*/ 	.word	0x00031c58
        /*0cd8*/ 	.short	0x0100
        /*0cda*/ 	.byte	0x08
	.zero		1


	//   ....[9]....
        /*0cdc*/ 	.word	0x00000560
        /*0ce0*/ 	.word	0x000000ff
        /*0ce4*/ 	.word	0x00031c68
        /*0ce8*/ 	.short	0x0100
        /*0cea*/ 	.byte	0x08
	.zero		1


	//   ....[10]....
        /*0cec*/ 	.word	0x00000650
        /*0cf0*/ 	.word	0x000000ff
        /*0cf4*/ 	.word	0x00031c70
        /*0cf8*/ 	.short	0x0100
        /*0cfa*/ 	.byte	0x06
	.zero		1


	//   ....[11]....
        /*0cfc*/ 	.word	0x00000660
        /*0d00*/ 	.word	0x000000ff
        /*0d04*/ 	.word	0x00031c80
        /*0d08*/ 	.short	0x0100
        /*0d0a*/ 	.byte	0x06
	.zero		1


	//   ....[12]....
        /*0d0c*/ 	.word	0x00000670
        /*0d10*/ 	.word	0x000000ff
        /*0d14*/ 	.word	0x00031c78
        /*0d18*/ 	.short	0x0100
        /*0d1a*/ 	.byte	0x06
	.zero		1


	//   ....[13]....
        /*0d1c*/ 	.word	0x00000680
        /*0d20*/ 	.word	0x000000ff
        /*0d24*/ 	.word	0x00031c88
        /*0d28*/ 	.short	0x0100
        /*0d2a*/ 	.byte	0x06
	.zero		1


	//   ....[14]....
        /*0d2c*/ 	.word	0x000007b0
        /*0d30*/ 	.word	0x000000ff
        /*0d34*/ 	.word	0x00031c90
        /*0d38*/ 	.short	0x0100
        /*0d3a*/ 	.byte	0x08
	.zero		1


	//   ....[15]....
        /*0d3c*/ 	.word	0x000007c0
        /*0d40*/ 	.word	0x000000ff
        /*0d44*/ 	.word	0x00031ca0
        /*0d48*/ 	.short	0x0100
        /*0d4a*/ 	.byte	0x08
	.zero		1


	//   ....[16]....
        /*0d4c*/ 	.word	0x000007d0
        /*0d50*/ 	.word	0x000000ff
        /*0d54*/ 	.word	0x00031c98
        /*0d58*/ 	.short	0x0100
        /*0d5a*/ 	.byte	0x08
	.zero		1


	//   ....[17]....
        /*0d5c*/ 	.word	0x000007e0
        /*0d60*/ 	.word	0x000000ff
        /*0d64*/ 	.word	0x00031ca8
        /*0d68*/ 	.short	0x0100
        /*0d6a*/ 	.byte	0x08
	.zero		1


	//   ....[18]....
        /*0d6c*/ 	.word	0x00000910
        /*0d70*/ 	.word	0x000000ff
        /*0d74*/ 	.word	0x00031cb0
        /*0d78*/ 	.short	0x0100
        /*0d7a*/ 	.byte	0x08
	.zero		1


	//   ....[19]....
        /*0d7c*/ 	.word	0x00000920
        /*0d80*/ 	.word	0x000000ff
        /*0d84*/ 	.word	0x00031cc0
        /*0d88*/ 	.short	0x0100
        /*0d8a*/ 	.byte	0x08
	.zero		1


	//   ....[20]....
        /*0d8c*/ 	.word	0x00000930
        /*0d90*/ 	.word	0x000000ff
        /*0d94*/ 	.word	0x00031cb8
        /*0d98*/ 	.short	0x0100
        /*0d9a*/ 	.byte	0x08
	.zero		1


	//   ....[21]....
        /*0d9c*/ 	.word	0x00000940
        /*0da0*/ 	.word	0x000000ff
        /*0da4*/ 	.word	0x00031cc8
        /*0da8*/ 	.short	0x0100
        /*0daa*/ 	.byte	0x08
	.zero		1


	//   ....[22]....
        /*0dac*/ 	.word	0x00003150
        /*0db0*/ 	.word	0x0000001a
        /*0db4*/ 	.word	0x00031c90
        /*0db8*/ 	.short	0x010a
        /*0dba*/ 	.byte	0x3f
	.zero		1


	//   ....[23]....
        /*0dbc*/ 	.word	0x00004c10
        /*0dc0*/ 	.word	0x0000001a
        /*0dc4*/ 	.word	0x00031c90
        /*0dc8*/ 	.short	0x010a
        /*0dca*/ 	.byte	0x3f
	.zero		1


	//   ....[24]....
        /*0dcc*/ 	.word	0x00006690
        /*0dd0*/ 	.word	0x0000001a
        /*0dd4*/ 	.word	0x00031c90
        /*0dd8*/ 	.short	0x010a
        /*0dda*/ 	.byte	0x3f
	.zero		1


	//   ....[25]....
        /*0ddc*/ 	.word	0x00006900
        /*0de0*/ 	.word	0x00000024
        /*0de4*/ 	.word	0x00000000
        /*0de8*/ 	.short	0x0101
        /*0dea*/ 	.byte	0x3f
	.zero		1


	//   ....[26]....
        /*0dec*/ 	.word	0x00006940
        /*0df0*/ 	.word	0x0000001a
        /*0df4*/ 	.word	0x00031cb0
        /*0df8*/ 	.short	0x010a
        /*0dfa*/ 	.byte	0x3f
	.zero		1


	//   ....[27]....
        /*0dfc*/ 	.word	0x00006c80
        /*0e00*/ 	.word	0x0000001a
        /*0e04*/ 	.word	0x00000000
        /*0e08*/ 	.short	0x0101
        /*0e0a*/ 	.byte	0x3f
	.zero		1


	//   ....[28]....
        /*0e0c*/ 	.word	0x00007320
        /*0e10*/ 	.word	0x00000010
        /*0e14*/ 	.word	0x00031c00
        /*0e18*/ 	.short	0x010a
        /*0e1a*/ 	.byte	0x3f
	.zero		1


	//   ....[29]....
        /*0e1c*/ 	.word	0x00007370
        /*0e20*/ 	.word	0x00000010
        /*0e24*/ 	.word	0x00031c00
        /*0e28*/ 	.short	0x010a
        /*0e2a*/ 	.byte	0x3f
	.zero		1


	//   ....[30]....
        /*0e2c*/ 	.word	0x00007f90
        /*0e30*/ 	.word	0x00000010
        /*0e34*/ 	.word	0x00031c00
        /*0e38*/ 	.short	0x010a
        /*0e3a*/ 	.byte	0x3f
	.zero		1


	//   ....[31]....
        /*0e3c*/ 	.word	0x00009b10
        /*0e40*/ 	.word	0x00000010
        /*0e44*/ 	.word	0x00031c00
        /*0e48*/ 	.short	0x010a
        /*0e4a*/ 	.byte	0x3f
	.zero		1


	//   ....[32]....
        /*0e4c*/ 	.word	0x0000b2e0
        /*0e50*/ 	.word	0x00000000
        /*0e54*/ 	.word	0x00031c30
        /*0e58*/ 	.short	0x010a
        /*0e5a*/ 	.byte	0x3f
	.zero		1


	//   ....[33]....
        /*0e5c*/ 	.word	0x0000b350
        /*0e60*/ 	.word	0x00000000
        /*0e64*/ 	.word	0x00031c30
        /*0e68*/ 	.short	0x010a
        /*0e6a*/ 	.byte	0x3f
	.zero		1


	//   ....[34]....
        /*0e6c*/ 	.word	0x0000f120
        /*0e70*/ 	.word	0x00000018
        /*0e74*/ 	.word	0x00000000
        /*0e78*/ 	.short	0x0101
        /*0e7a*/ 	.byte	0x3f
	.zero		1


	//   ....[35]....
        /*0e7c*/ 	.word	0x000100d0
        /*0e80*/ 	.word	0x00000048
        /*0e84*/ 	.word	0x00031c30
        /*0e88*/ 	.short	0x010a
        /*0e8a*/ 	.byte	0x3f
	.zero		1


	//   ....[36]....
        /*0e8c*/ 	.word	0x00010120
        /*0e90*/ 	.word	0x00000048
        /*0e94*/ 	.word	0x00031c30
        /*0e98*/ 	.short	0x010a
        /*0e9a*/ 	.byte	0x3f
	.zero		1


	//   ....[37]....
        /*0e9c*/ 	.word	0x000123e0
        /*0ea0*/ 	.word	0x00000091
        /*0ea4*/ 	.word	0x00031c50
        /*0ea8*/ 	.short	0x010a
        /*0eaa*/ 	.byte	0x3f
	.zero		1


	//   ....[38]....
        /*0eac*/ 	.word	0x00012430
        /*0eb0*/ 	.word	0x00000091
        /*0eb4*/ 	.word	0x00031c50
        /*0eb8*/ 	.short	0x010a
        /*0eba*/ 	.byte	0x3f
	.zero		1


	//   ....[39]....
        /*0ebc*/ 	.word	0x00014d60
        /*0ec0*/ 	.word	0x00000071
        /*0ec4*/ 	.word	0x00000000
        /*0ec8*/ 	.short	0x0101
        /*0eca*/ 	.byte	0x3f
	.zero		1


	//   ....[40]....
        /*0ecc*/ 	.word	0x00014da0
        /*0ed0*/ 	.word	0x00000070
        /*0ed4*/ 	.word	0x00000000
        /*0ed8*/ 	.short	0x0101
        /*0eda*/ 	.byte	0x3f
	.zero		1


	//   ....[41]....
        /*0edc*/ 	.word	0x00015ba0
        /*0ee0*/ 	.word	0x00000015
        /*0ee4*/ 	.word	0x00031c30
        /*0ee8*/ 	.short	0x010a
        /*0eea*/ 	.byte	0x3f
	.zero		1


	//   ....[42]....
        /*0eec*/ 	.word	0x00015bf0
        /*0ef0*/ 	.word	0x00000015
        /*0ef4*/ 	.word	0x00031c30
        /*0ef8*/ 	.short	0x010a
        /*0efa*/ 	.byte	0x3f
	.zero		1


	//   ....[43]....
        /*0efc*/ 	.word	0x00017e90
        /*0f00*/ 	.word	0x00000015
        /*0f04*/ 	.word	0x00031c50
        /*0f08*/ 	.short	0x010a
        /*0f0a*/ 	.byte	0x3f
	.zero		1


	//   ....[44]....
        /*0f0c*/ 	.word	0x00017ee0
        /*0f10*/ 	.word	0x00000015
        /*0f14*/ 	.word	0x00031c50
        /*0f18*/ 	.short	0x010a
        /*0f1a*/ 	.byte	0x3f
	.zero		1


	//   ....[45]....
        /*0f1c*/ 	.word	0x00019b10
        /*0f20*/ 	.word	0x00000070
        /*0f24*/ 	.word	0x00000000
        /*0f28*/ 	.short	0x0101
        /*0f2a*/ 	.byte	0x3f
	.zero		1


	//   ....[46]....
        /*0f2c*/ 	.word	0x00019b20
        /*0f30*/ 	.word	0x0000006e
        /*0f34*/ 	.word	0x00000000
        /*0f38*/ 	.short	0x0101
        /*0f3a*/ 	.byte	0x3f
	.zero		1


	//   ....[47]....
        /*0f3c*/ 	.word	0x0001ab00
        /*0f40*/ 	.word	0x00000009
        /*0f44*/ 	.word	0x00031c50
        /*0f48*/ 	.short	0x010a
        /*0f4a*/ 	.byte	0x3f
	.zero		1


	//   ....[48]....
        /*0f4c*/ 	.word	0x0001abb0
        /*0f50*/ 	.word	0x00000009
        /*0f54*/ 	.word	0x00031c50
        /*0f58*/ 	.short	0x010a
        /*0f5a*/ 	.byte	0x3f
	.zero		1


	//   ....[49]....
        /*0f5c*/ 	.word	0x0001b440
        /*0f60*/ 	.word	0x00000009
        /*0f64*/ 	.word	0x00000000
        /*0f68*/ 	.short	0x0101
        /*0f6a*/ 	.byte	0x3f
	.zero		1


	//   ....[50]....
        /*0f6c*/ 	.word	0x0001c830
        /*0f70*/ 	.word	0x00000000
        /*0f74*/ 	.word	0x00000000
        /*0f78*/ 	.short	0x0101
        /*0f7a*/ 	.byte	0x3f
	.zero		1


	//   ....[51]....
        /*0f7c*/ 	.word	0x0001ebd0
        /*0f80*/ 	.word	0x00000016
        /*0f84*/ 	.word	0x00031c20
        /*0f88*/ 	.short	0x010a
        /*0f8a*/ 	.byte	0x3f
	.zero		1


	//   ....[52]....
        /*0f8c*/ 	.word	0x0001ec90
        /*0f90*/ 	.word	0x00000009
        /*0f94*/ 	.word	0x00031ca0
        /*0f98*/ 	.short	0x010a
        /*0f9a*/ 	.byte	0x3f
	.zero		1


	//   ....[53]....
        /*0f9c*/ 	.word	0x0001f0c0
        /*0fa0*/ 	.word	0x00000009
        /*0fa4*/ 	.word	0x00031cc0
        /*0fa8*/ 	.short	0x010a
        /*0faa*/ 	.byte	0x3f
	.zero		1


	//   ....[54]....
        /*0fac*/ 	.word	0x0001f620
        /*0fb0*/ 	.word	0x00000008
        /*0fb4*/ 	.word	0x00031ca0
        /*0fb8*/ 	.short	0x010a
        /*0fba*/ 	.byte	0x3f
	.zero		1


	//   ....[55]....
        /*0fbc*/ 	.word	0x0001fa40
        /*0fc0*/ 	.word	0x00000008
        /*0fc4*/ 	.word	0x00031cc0
        /*0fc8*/ 	.short	0x010a
        /*0fca*/ 	.byte	0x3f
	.zero		1


	//   ....[56]....
        /*0fcc*/ 	.word	0x00020870
        /*0fd0*/ 	.word	0x00000000
        /*0fd4*/ 	.word	0x00031c40
        /*0fd8*/ 	.short	0x010a
        /*0fda*/ 	.byte	0x3f
	.zero		1


	//   ....[57]....
        /*0fdc*/ 	.word	0x00021820
        /*0fe0*/ 	.word	0x00000016
        /*0fe4*/ 	.word	0x00031c00
        /*0fe8*/ 	.short	0x0107
        /*0fea*/ 	.byte	0x3f
	.zero		1


	//   ....[58]....
        /*0fec*/ 	.word	0x00021920
        /*0ff0*/ 	.word	0x00000016
        /*0ff4*/ 	.word	0x00031c00
        /*0ff8*/ 	.short	0x0101
        /*0ffa*/ 	.byte	0x3f
	.zero		1


	//   ....[59]....
        /*0ffc*/ 	.word	0x00021940
        /*1000*/ 	.word	0x00000016
        /*1004*/ 	.word	0x00031c20
        /*1008*/ 	.short	0x010a
        /*100a*/ 	.byte	0x3f
	.zero		1


	//   ....[60]....
        /*100c*/ 	.word	0x00021c60
        /*1010*/ 	.word	0x00000003
        /*1014*/ 	.word	0x00031c40
        /*1018*/ 	.short	0x010a
        /*101a*/ 	.byte	0x3f
	.zero		1


	//   ....[61]....
        /*101c*/ 	.word	0x000220e0
        /*1020*/ 	.word	0x00000003
        /*1024*/ 	.word	0x00000060
        /*1028*/ 	.short	0x010a
        /*102a*/ 	.byte	0x3f
	.zero		1


	//   ....[62]....
        /*102c*/ 	.word	0x00022810
        /*1030*/ 	.word	0x00000003
        /*1034*/ 	.word	0x00031c40
        /*1038*/ 	.short	0x010a
        /*103a*/ 	.byte	0x3f
	.zero		1


	//   ....[63]....
        /*103c*/ 	.word	0x00022c90
        /*1040*/ 	.word	0x0000000c
        /*1044*/ 	.word	0x00000060
        /*1048*/ 	.short	0x010a
        /*104a*/ 	.byte	0x3f
	.zero		1


	//   ....[64]....
        /*104c*/ 	.word	0x00023310
        /*1050*/ 	.word	0x00000002
        /*1054*/ 	.word	0x00031c40
        /*1058*/ 	.short	0x010a
        /*105a*/ 	.byte	0x3f
	.zero		1


	//   ....[65]....
        /*105c*/ 	.word	0x000237a0
        /*1060*/ 	.word	0x00000007
        /*1064*/ 	.word	0x00000060
        /*1068*/ 	.short	0x010a
        /*106a*/ 	.byte	0x3f
	.zero		1


	//   ....[66]....
        /*106c*/ 	.word	0x00023dd0
        /*1070*/ 	.word	0x00000003
        /*1074*/ 	.word	0x00031c60
        /*1078*/ 	.short	0x010a
        /*107a*/ 	.byte	0x3f
	.zero		1


	//   ....[67]....
        /*107c*/ 	.word	0x00024f30
        /*1080*/ 	.word	0x00000009
        /*1084*/ 	.word	0x00031c20
        /*1088*/ 	.short	0x010a
        /*108a*/ 	.byte	0x3f
	.zero		1


	//   ....[68]....
        /*108c*/ 	.word	0x000250e0
        /*1090*/ 	.word	0x00000006
        /*1094*/ 	.word	0x00000000
        /*1098*/ 	.short	0x010a
        /*109a*/ 	.byte	0x3f
	.zero		1


	//   ....[69]....
        /*109c*/ 	.word	0x00025150
        /*10a0*/ 	.word	0x00000007
        /*10a4*/ 	.word	0x00000000
        /*10a8*/ 	.short	0x010a
        /*10aa*/ 	.byte	0x3f
	.zero		1


	//   ....[70]....
        /*10ac*/ 	.word	0x000251b0
        /*10b0*/ 	.word	0x00000004
        /*10b4*/ 	.word	0x00000000
        /*10b8*/ 	.short	0x010a
        /*10ba*/ 	.byte	0x3f
	.zero		1


	//   ....[71]....
        /*10bc*/ 	.word	0x000251e0
        /*10c0*/ 	.word	0x00000005
        /*10c4*/ 	.word	0x00000000
        /*10c8*/ 	.short	0x010a
        /*10ca*/ 	.byte	0x3f
	.zero		1


	//   ....[72]....
        /*10cc*/ 	.word	0x00025240
        /*10d0*/ 	.word	0x0000001a
        /*10d4*/ 	.word	0x00031c90
        /*10d8*/ 	.short	0x010a
        /*10da*/ 	.byte	0x3f
	.zero		1


	//   ....[73]....
        /*10dc*/ 	.word	0x00025290
        /*10e0*/ 	.word	0x0000001a
        /*10e4*/ 	.word	0x00031c90
        /*10e8*/ 	.short	0x010a
        /*10ea*/ 	.byte	0x3f
	.zero		1


	//   ....[74]....
        /*10ec*/ 	.word	0x000252e0
        /*10f0*/ 	.word	0x0000001a
        /*10f4*/ 	.word	0x00031c90
        /*10f8*/ 	.short	0x010a
        /*10fa*/ 	.byte	0x3f
	.zero		1


	//   ....[75]....
        /*10fc*/ 	.word	0x00025330
        /*1100*/ 	.word	0x0000001a
        /*1104*/ 	.word	0x00031cb0
        /*1108*/ 	.short	0x010a
        /*110a*/ 	.byte	0x3f
	.zero		1


	//   ....[76]....
        /*110c*/ 	.word	0x00025630
        /*1110*/ 	.word	0x00000010
        /*1114*/ 	.word	0x00031c00
        /*1118*/ 	.short	0x010a
        /*111a*/ 	.byte	0x3f
	.zero		1


	//   ....[77]....
        /*111c*/ 	.word	0x00025850
        /*1120*/ 	.word	0x00000010
        /*1124*/ 	.word	0x00031c00
        /*1128*/ 	.short	0x010a
        /*112a*/ 	.byte	0x3f
	.zero		1


	//   ....[78]....
        /*112c*/ 	.word	0x000258a0
        /*1130*/ 	.word	0x00000000
        /*1134*/ 	.word	0x00031c30
        /*1138*/ 	.short	0x010a
        /*113a*/ 	.byte	0x3f
	.zero		1


	//   ....[79]....
        /*113c*/ 	.word	0x000258f0
        /*1140*/ 	.word	0x00000048
        /*1144*/ 	.word	0x00031c30
        /*1148*/ 	.short	0x010a
        /*114a*/ 	.byte	0x3f
	.zero		1


	//   ....[80]....
        /*114c*/ 	.word	0x00025940
        /*1150*/ 	.word	0x00000091
        /*1154*/ 	.word	0x00031c50
        /*1158*/ 	.short	0x010a
        /*115a*/ 	.byte	0x3f
	.zero		1


	//   ....[81]....
        /*115c*/ 	.word	0x00025990
        /*1160*/ 	.word	0x00000015
        /*1164*/ 	.word	0x00031c30
        /*1168*/ 	.short	0x010a
        /*116a*/ 	.byte	0x3f
	.zero		1


	//   ....[82]....
        /*116c*/ 	.word	0x000259e0
        /*1170*/ 	.word	0x00000015
        /*1174*/ 	.word	0x00031c50
        /*1178*/ 	.short	0x010a
        /*117a*/ 	.byte	0x3f
	.zero		1


	//   ....[83]....
        /*117c*/ 	.word	0x00025a30
        /*1180*/ 	.word	0x00000009
        /*1184*/ 	.word	0x00031c50
        /*1188*/ 	.short	0x010a
        /*118a*/ 	.byte	0x3f
	.zero		1


	//   ....[84]....
        /*118c*/ 	.word	0x00025dc0
        /*1190*/ 	.word	0x00000016
        /*1194*/ 	.word	0x00031c20
        /*1198*/ 	.short	0x010a
        /*119a*/ 	.byte	0x3f
	.zero		1


	//   ....[85]....
        /*119c*/ 	.word	0x00025e10
        /*11a0*/ 	.word	0x00000009
        /*11a4*/ 	.word	0x00031ca0
        /*11a8*/ 	.short	0x010a
        /*11aa*/ 	.byte	0x3f
	.zero		1


	//   ....[86]....
        /*11ac*/ 	.word	0x00025e60
        /*11b0*/ 	.word	0x00000009
        /*11b4*/ 	.word	0x00031cc0
        /*11b8*/ 	.short	0x010a
        /*11ba*/ 	.byte	0x3f
	.zero		1


	//   ....[87]....
        /*11bc*/ 	.word	0x00025eb0
        /*11c0*/ 	.word	0x00000008
        /*11c4*/ 	.word	0x00031ca0
        /*11c8*/ 	.short	0x010a
        /*11ca*/ 	.byte	0x3f
	.zero		1


	//   ....[88]....
        /*11cc*/ 	.word	0x00025f00
        /*11d0*/ 	.word	0x00000008
        /*11d4*/ 	.word	0x00031cc0
        /*11d8*/ 	.short	0x010a
        /*11da*/ 	.byte	0x3f
	.zero		1


	//   ....[89]....
        /*11dc*/ 	.word	0x000260a0
        /*11e0*/ 	.word	0x00000000
        /*11e4*/ 	.word	0x00031c40
        /*11e8*/ 	.short	0x010a
        /*11ea*/ 	.byte	0x3f
	.zero		1


	//   ....[90]....
        /*11ec*/ 	.word	0x000269c0
        /*11f0*/ 	.word	0x00000016
        /*11f4*/ 	.word	0x00031c20
        /*11f8*/ 	.short	0x010a
        /*11fa*/ 	.byte	0x3f
	.zero		1


	//   ....[91]....
        /*11fc*/ 	.word	0x00026a10
        /*1200*/ 	.word	0x00000003
        /*1204*/ 	.word	0x00031c40
        /*1208*/ 	.short	0x010a
        /*120a*/ 	.byte	0x3f
	.zero		1


	//   ....[92]....
        /*120c*/ 	.word	0x00026a60
        /*1210*/ 	.word	0x00000003
        /*1214*/ 	.word	0x00000060
        /*1218*/ 	.short	0x010a
        /*121a*/ 	.byte	0x3f
	.zero		1


	//   ....[93]....
        /*121c*/ 	.word	0x00026ab0
        /*1220*/ 	.word	0x00000003
        /*1224*/ 	.word	0x00031c40
        /*1228*/ 	.short	0x010a
        /*122a*/ 	.byte	0x3f
	.zero		1


	//   ....[94]....
        /*122c*/ 	.word	0x00026b00
        /*1230*/ 	.word	0x0000000c
        /*1234*/ 	.word	0x00000060
        /*1238*/ 	.short	0x010a
        /*123a*/ 	.byte	0x3f
	.zero		1


	//   ....[95]....
        /*123c*/ 	.word	0x00026b50
        /*1240*/ 	.word	0x00000002
        /*1244*/ 	.word	0x00031c40
        /*1248*/ 	.short	0x010a
        /*124a*/ 	.byte	0x3f
	.zero		1


	//   ....[96]....
        /*124c*/ 	.word	0x00026ba0
        /*1250*/ 	.word	0x00000007
        /*1254*/ 	.word	0x00000060
        /*1258*/ 	.short	0x010a
        /*125a*/ 	.byte	0x3f
	.zero		1


	//   ....[97]....
        /*125c*/ 	.word	0x00026bf0
        /*1260*/ 	.word	0x00000003
        /*1264*/ 	.word	0x00031c60
        /*1268*/ 	.short	0x010a
        /*126a*/ 	.byte	0x3f
	.zero		1


	//   ....[98]....
        /*126c*/ 	.word	0x00027590
        /*1270*/ 	.word	0x00000009
        /*1274*/ 	.word	0x00031c20
        /*1278*/ 	.short	0x010a
        /*127a*/ 	.byte	0x3f
	.zero		1


	//   ....[99]....
        /*127c*/ 	.word	0x00027730
        /*1280*/ 	.word	0x00000006
        /*1284*/ 	.word	0x00000000
        /*1288*/ 	.short	0x010a
        /*128a*/ 	.byte	0x3f
	.zero		1


	//   ....[100]....
        /*128c*/ 	.word	0x00027780
        /*1290*/ 	.word	0x00000007
        /*1294*/ 	.word	0x00000000
        /*1298*/ 	.short	0x010a
        /*129a*/ 	.byte	0x3f
	.zero		1


	//   ....[101]....
        /*129c*/ 	.word	0x000277d0
        /*12a0*/ 	.word	0x00000004
        /*12a4*/ 	.word	0x00000000
        /*12a8*/ 	.short	0x010a
        /*12aa*/ 	.byte	0x3f
	.zero		1


	//----- nvinfo : EIATTR_NUM_MBARRIERS
	.align		4
.L_327:
        /*12ac*/ 	.byte	0x03, 0x38
        /*12ae*/ 	.short	0x0016


	//----- nvinfo : EIATTR_EXIT_INSTR_OFFSETS
	.align		4
        /*12b0*/ 	.byte	0x04, 0x1c
        /*12b2*/ 	.short	(.L_329 - .L_328)


	//   ....[0]....
.L_328:
        /*12b4*/ 	.word	0x00025230


	//----- nvinfo : EIATTR_MAX_THREADS
	.align		4
.L_329:
        /*12b8*/ 	.byte	0x04, 0x05
        /*12ba*/ 	.short	(.L_331 - .L_330)
.L_330:
        /*12bc*/ 	.word	0x00000200
        /*12c0*/ 	.word	0x00000001
        /*12c4*/ 	.word	0x00000001


	//----- nvinfo : EIATTR_CRS_STACK_SIZE
	.align		4
.L_331:
        /*12c8*/ 	.byte	0x04, 0x1e
        /*12ca*/ 	.short	(.L_333 - .L_332)
.L_332:
        /*12cc*/ 	.word	0x00000000


	//----- nvinfo : EIATTR_CBANK_PARAM_SIZE
	.align		4
.L_333:
        /*12d0*/ 	.byte	0x03, 0x19
        /*12d2*/ 	.short	0x0af0


	//----- nvinfo : EIATTR_PARAM_CBANK
	.align		4
        /*12d4*/ 	.byte	0x04, 0x0a
        /*12d6*/ 	.short	(.L_335 - .L_334)
	.align		4
.L_334:
        /*12d8*/ 	.word	index@(.nv.constant0._ZN7cutlass13device_kernelIN5flash11enable_sm90INS1_16FlashAttnFwdSm90INS1_25CollectiveMainloopFwdSm90ILi2EN4cute5tupleIJNS5_1CILi1EEES8_S8_EEENS6_IJNS7_ILi192EEENS7_ILi144EEENS7_ILi96EEEEEELi96ENS_6half_tEfNS_4arch4Sm90ELb1ELb0ELb1ELb1ELb0ELb1ELb0ELb0ELb1ELb1ELb0ELb0EEENS1_21CollectiveEpilogueFwdINS6_IJSA_SC_SB_EEES9_SE_SG_Li384ELb1ELb1ELb0ELb0EEENS1_36VarlenDynamicPersistentTileSchedulerILi192ELi144ELi384ELi128ELb0ELb1ELb1ELb1ELb1ELb1EEEEEEEEEvNT_6ParamsE)
        /*12dc*/ 	.short	0x0210
        /*12de*/ 	.short	0x0af0


	//----- nvinfo : EIATTR_SW_WAR
	.align		4
.L_335:
        /*12e0*/ 	.byte	0x04, 0x36
        /*12e2*/ 	.short	(.L_337 - .L_336)
.L_336:
        /*12e4*/ 	.word	0x00000008
.L_337:


//--------------------- .nv.callgraph             --------------------------
	.section	.nv.callgraph,"",@"SHT_CUDA_CALLGRAPH"
	.align	4
	.sectionentsize	8
	.align		4
        /*0000*/ 	.word	0x00000000
	.align		4
        /*0004*/ 	.word	0xffffffff
	.align		4
        /*0008*/ 	.word	index@(_ZN7cutlass13device_kernelIN5flash11enable_sm90INS1_16FlashAttnFwdSm90INS1_25CollectiveMainloopFwdSm90ILi2EN4cute5tupleIJNS5_1CILi1EEES8_S8_EEENS6_IJNS7_ILi192EEENS7_ILi144EEENS7_ILi96EEEEEELi96ENS_6half_tEfNS_4arch4Sm90ELb0ELb0ELb1ELb0ELb0ELb0ELb0ELb0ELb1ELb1ELb0ELb0EEENS1_21CollectiveEpilogueFwdINS6_IJSA_SC_SB_EEES9_SE_SG_Li384ELb0ELb1ELb0ELb0EEENS1_29StaticPersistentTileSchedulerILb0EEEEEEEEEvNT_6ParamsE)
	.align		4
        /*000c*/ 	.word	index@(__assertfail)
	.align		4
        /*0010*/ 	.word	index@(_ZN7cutlass13device_kernelIN5flash11enable_sm90INS1_16FlashAttnFwdSm90INS1_25CollectiveMainloopFwdSm90ILi2EN4cute5tupleIJNS5_1CILi1EEES8_S8_EEENS6_IJNS7_ILi192EEENS7_ILi144EEENS7_ILi96EEEEEELi96ENS_6half_tEfNS_4arch4Sm90ELb0ELb0ELb1ELb1ELb0ELb0ELb0ELb0ELb1ELb1ELb0ELb0EEENS1_21CollectiveEpilogueFwdINS6_IJSA_SC_SB_EEES9_SE_SG_Li384ELb1ELb1ELb0ELb0EEENS1_36VarlenDynamicPersistentTileSchedulerILi192ELi144ELi384ELi128ELb0ELb1ELb1ELb0ELb1ELb1EEEEEEEEEvNT_6ParamsE)
	.align		4
        /*0014*/ 	.word	index@(__assertfail)
	.align		4
        /*0018*/ 	.word	index@(_ZN7cutlass13device_kernelIN5flash11enable_sm90INS1_16FlashAttnFwdSm90INS1_25CollectiveMainloopFwdSm90ILi2EN4cute5tupleIJNS5_1CILi1EEES8_S8_EEENS6_IJNS7_ILi192EEENS7_ILi144EEENS7_ILi96EEEEEELi96ENS_6half_tEfNS_4arch4Sm90ELb0ELb0ELb1ELb1ELb0ELb1ELb0ELb0ELb1ELb1ELb0ELb0EEENS1_21CollectiveEpilogueFwdINS6_IJSA_SC_SB_EEES9_SE_SG_Li384ELb1ELb1ELb0ELb0EEENS1_36VarlenDynamicPersistentTileSchedulerILi192ELi144ELi384ELi128ELb0ELb1ELb1ELb0ELb1ELb1EEEEEEEEEvNT_6ParamsE)
	.align		4
        /*001c*/ 	.word	index@(__assertfail)
	.align		4
        /*0020*/ 	.word	index@(_ZN7cutlass13device_kernelIN5flash11enable_sm90INS1_16FlashAttnFwdSm90INS1_25CollectiveMainloopFwdSm90ILi2EN4cute5tupleIJNS5_1CILi1EEES8_S8_EEENS6_IJNS7_ILi192EEENS7_ILi128EEENS7_ILi96EEEEEELi96ENS_6half_tEfNS_4arch4Sm90ELb0ELb1ELb1ELb0ELb0ELb0ELb0ELb0ELb1ELb1ELb0ELb0EEENS1_21CollectiveEpilogueFwdINS6_IJSA_SC_SB_EEES9_SE_SG_Li384ELb0ELb1ELb0ELb0EEENS1_30DynamicPersistentTileSchedulerILi384ELi128ELb0ELb1ELb1EEEEEEEEEvNT_6ParamsE)
	.align		4
        /*0024*/ 	.word	index@(__assertfail)
	.align		4
        /*0028*/ 	.word	index@(_ZN7cutlass13device_kernelIN5flash11enable_sm90INS1_16FlashAttnFwdSm90INS1_25CollectiveMainloopFwdSm90ILi2EN4cute5tupleIJNS5_1CILi1EEES8_S8_EEENS6_IJNS7_ILi192EEENS7_ILi128EEENS7_ILi96EEEEEELi96ENS_6half_tEfNS_4arch4Sm90ELb0ELb1ELb1ELb1ELb0ELb0ELb0ELb0ELb1ELb1ELb0ELb0EEENS1_21CollectiveEpilogueFwdINS6_IJSA_SC_SB_EEES9_SE_SG_Li384ELb1ELb1ELb0ELb0EEENS1_36VarlenDynamicPersistentTileSchedulerILi192ELi128ELi384ELi128ELb0ELb1ELb1ELb1ELb0ELb1EEEEEEEEEvNT_6ParamsE)
	.align		4
        /*002c*/ 	.word	index@(__assertfail)
	.align		4
        /*0030*/ 	.word	index@(_ZN7cutlass13device_kernelIN5flash11enable_sm90INS1_16FlashAttnFwdSm90INS1_25CollectiveMainloopFwdSm90ILi2EN4cute5tupleIJNS5_1CILi1EEES8_S8_EEENS6_IJNS7_ILi192EEENS7_ILi128EEENS7_ILi96EEEEEELi96ENS_6half_tEfNS_4arch4Sm90ELb0ELb1ELb1ELb1ELb0ELb1ELb0ELb0ELb1ELb1ELb0ELb0EEENS1_21CollectiveEpilogueFwdINS6_IJSA_SC_SB_EEES9_SE_SG_Li384ELb1ELb1ELb0ELb0EEENS1_36VarlenDynamicPersistentTileSchedulerILi192ELi128ELi384ELi128ELb0ELb1ELb1ELb1ELb0ELb1EEEEEEEEEvNT_6ParamsE)
	.align		4
        /*0034*/ 	.word	index@(__assertfail)
	.align		4
        /*0038*/ 	.word	index@(_ZN7cutlass13device_kernelIN5flash11enable_sm90INS1_16FlashAttnFwdSm90INS1_25CollectiveMainloopFwdSm90ILi2EN4cute5tupleIJNS5_1CILi1EEES8_S8_EEENS6_IJNS7_ILi192EEENS7_ILi144EEENS7_ILi96EEEEEELi96ENS_6half_tEfNS_4arch4Sm90ELb1ELb0ELb1ELb0ELb0ELb0ELb0ELb0ELb1ELb1ELb0ELb0EEENS1_21CollectiveEpilogueFwdINS6_IJSA_SC_SB_EEES9_SE_SG_Li384ELb0ELb1ELb0ELb0EEENS1_30DynamicPersistentTileSchedulerILi384ELi128ELb0ELb1ELb1EEEEEEEEEvNT_6ParamsE)
	.align		4
        /*003c*/ 	.word	index@(__assertfail)
	.align		4
        /*0040*/ 	.word	index@(_ZN7cutlass13device_kernelIN5flash11enable_sm90INS1_16FlashAttnFwdSm90INS1_25CollectiveMainloopFwdSm90ILi2EN4cute5tupleIJNS5_1CILi1EEES8_S8_EEENS6_IJNS7_ILi192EEENS7_ILi144EEENS7_ILi96EEEEEELi96ENS_6half_tEfNS_4arch4Sm90ELb1ELb0ELb1ELb1ELb0ELb0ELb0ELb0ELb1ELb1ELb0ELb0EEENS1_21CollectiveEpilogueFwdINS6_IJSA_SC_SB_EEES9_SE_SG_Li384ELb1ELb1ELb0ELb0EEENS1_36VarlenDynamicPersistentTileSchedulerILi192ELi144ELi384ELi128ELb0ELb1ELb1ELb1ELb1ELb1EEEEEEEEEvNT_6ParamsE)
	.align		4
        /*0044*/ 	.word	index@(__assertfail)
	.align		4
        /*0048*/ 	.word	index@(_ZN7cutlass13device_kernelIN5flash11enable_sm90INS1_16FlashAttnFwdSm90INS1_25CollectiveMainloopFwdSm90ILi2EN4cute5tupleIJNS5_1CILi1EEES8_S8_EEENS6_IJNS7_ILi192EEENS7_ILi144EEENS7_ILi96EEEEEELi96ENS_6half_tEfNS_4arch4Sm90ELb1ELb0ELb1ELb1ELb0ELb1ELb0ELb0ELb1ELb1ELb0ELb0EEENS1_21CollectiveEpilogueFwdINS6_IJSA_SC_SB_EEES9_SE_SG_Li384ELb1ELb1ELb0ELb0EEENS1_36VarlenDynamicPersistentTileSchedulerILi192ELi144ELi384ELi128ELb0ELb1ELb1ELb1ELb1ELb1EEEEEEEEEvNT_6ParamsE)
	.align		4
        /*004c*/ 	.word	index@(__assertfail)
	.align		4
        /*0050*/ 	.word	0x00000000
	.align		4
        /*0054*/ 	.word	0xfffffffe
	.align		4
        /*0058*/ 	.word	0x00000000
	.align		4
        /*005c*/ 	.word	0xfffffffd
	.align		4
        /*0060*/ 	.word	0x00000000
	.align		4
        /*0064*/ 	.word	0xfffffffc


//--------------------- .nv.constant4             --------------------------
	.section	.nv.constant4,"a",@progbits
	.align	8
	.align		8
.nv.constant4:
        /*0000*/ 	.dword	__assertfail
	.align		8
        /*0008*/ 	.dword	__unnamed_1
	.align		8
        /*0010*/ 	.dword	__unnamed_2
	.align		8
        /*0018*/ 	.dword	__unnamed_3
	.align		8
        /*0020*/ 	.dword	__unnamed_4
	.align		8
        /*0028*/ 	.dword	__unnamed_5
	.align		8
        /*0030*/ 	.dword	__unnamed_6
	.align		8
        /*0038*/ 	.dword	__unnamed_7
	.align		8
        /*0040*/ 	.dword	__unnamed_8
	.align		8
        /*0048*/ 	.dword	__unnamed_9
	.align		8
        /*0050*/ 	.dword	_ZN81_INTERNAL_05ab1c1b_45_flash_fwd_hdim96_fp16_softcap_packgqa_sm90_cu_60c5005d_31914cuda3std3__45__cpo5beginE
	.align		8
        /*0058*/ 	.dword	_ZN81_INTERNAL_05ab1c1b_45_flash_fwd_hdim96_fp16_softcap_packgqa_sm90_cu_60c5005d_31914cuda3std3__45__cpo3endE
	.align		8
        /*0060*/ 	.dword	_ZN81_INTERNAL_05ab1c1b_45_flash_fwd_hdim96_fp16_softcap_packgqa_sm90_cu_60c5005d_31914cuda3std3__45__cpo6cbeginE
	.align		8
        /*0068*/ 	.dword	_ZN81_INTERNAL_05ab1c1b_45_flash_fwd_hdim96_fp16_softcap_packgqa_sm90_cu_60c5005d_31914cuda3std3__45__cpo4cendE
	.align		8
        /*0070*/ 	.dword	_ZN81_INTERNAL_05ab1c1b_45_flash_fwd_hdim96_fp16_softcap_packgqa_sm90_cu_60c5005d_31914cuda3std3__483_GLOBAL__N__05ab1c1b_45_flash_fwd_hdim96_fp16_softcap_packgqa_sm90_cu_60c5005d_31916ignoreE
	.align		8
        /*0078*/ 	.dword	_ZN81_INTERNAL_05ab1c1b_45_flash_fwd_hdim96_fp16_softcap_packgqa_sm90_cu_60c5005d_31914cuda3std3__419piecewise_constructE
	.align		8
        /*0080*/ 	.dword	_ZN81_INTERNAL_05ab1c1b_45_flash_fwd_hdim96_fp16_softcap_packgqa_sm90_cu_60c5005d_31914cuda3std3__48in_placeE
	.align		8
        /*0088*/ 	.dword	_ZN81_INTERNAL_05ab1c1b_45_flash_fwd_hdim96_fp16_softcap_packgqa_sm90_cu_60c5005d_31914cuda3std6ranges3__45__cpo4swapE
	.align		8
        /*0090*/ 	.dword	_ZN81_INTERNAL_05ab1c1b_45_flash_fwd_hdim96_fp16_softcap_packgqa_sm90_cu_60c5005d_31914cuda3std6ranges3__45__cpo9iter_moveE
	.align		8
        /*0098*/ 	.dword	_ZN81_INTERNAL_05ab1c1b_45_flash_fwd_hdim96_fp16_softcap_packgqa_sm90_cu_60c5005d_31914cute7productE
	.align		8
        /*00a0*/ 	.dword	_ZN81_INTERNAL_05ab1c1b_45_flash_fwd_hdim96_fp16_softcap_packgqa_sm90_cu_60c5005d_31914cute1_E
	.align		8
        /*00a8*/ 	.dword	$str$20
	.align		8
        /*00b0*/ 	.dword	$str$21


//--------------------- .text._ZN7cutlass13device_kernelIN5flash11enable_sm90INS1_16FlashAttnFwdSm90INS1_25CollectiveMainloopFwdSm90ILi2EN4cute5tupleIJNS5_1CILi1EEES8_S8_EEENS6_IJNS7_ILi192EEENS7_ILi144EEENS7_ILi96EEEEEELi96ENS_6half_tEfNS_4arch4Sm90ELb0ELb0ELb1ELb0ELb0ELb0ELb0ELb0ELb1ELb1ELb0ELb0EEENS1_21CollectiveEpilogueFwdINS6_IJSA_SC_SB_EEES9_SE_SG_Li384ELb0ELb1ELb0ELb0EEENS1_29StaticPersistentTileSchedulerILb0EEEEEEEEEvNT_6ParamsE --------------------------
	.section	.text._ZN7cutlass13device_kernelIN5flash11enable_sm90INS1_16FlashAttnFwdSm90INS1_25CollectiveMainloopFwdSm90ILi2EN4cute5tupleIJNS5_1CILi1EEES8_S8_EEENS6_IJNS7_ILi192EEENS7_ILi144EEENS7_ILi96EEEEEELi96ENS_6half_tEfNS_4arch4Sm90ELb0ELb0ELb1ELb0ELb0ELb0ELb0ELb0ELb1ELb1ELb0ELb0EEENS1_21CollectiveEpilogueFwdINS6_IJSA_SC_SB_EEES9_SE_SG_Li384ELb0ELb1ELb0ELb0EEENS1_29StaticPersistentTileSchedulerILb0EEEEEEEEEvNT_6ParamsE,"ax",@progbits
	.align	128
.text._ZN7cutlass13device_kernelIN5flash11enable_sm90INS1_16FlashAttnFwdSm90INS1_25CollectiveMainloopFwdSm90ILi2EN4cute5tupleIJNS5_1CILi1EEES8_S8_EEENS6_IJNS7_ILi192EEENS7_ILi144EEENS7_ILi96EEEEEELi96ENS_6half_tEfNS_4arch4Sm90ELb0ELb0ELb1ELb0ELb0ELb0ELb0ELb0ELb1ELb1ELb0ELb0EEENS1_21CollectiveEpilogueFwdINS6_IJSA_SC_SB_EEES9_SE_SG_Li384ELb0ELb1ELb0ELb0EEENS1_29StaticPersistentTileSchedulerILb0EEEEEEEEEvNT_6ParamsE:
        .type           _ZN7cutlass13device_kernelIN5flash11enable_sm90INS1_16FlashAttnFwdSm90INS1_25CollectiveMainloopFwdSm90ILi2EN4cute5tupleIJNS5_1CILi1EEES8_S8_EEENS6_IJNS7_ILi192EEENS7_ILi144EEENS7_ILi96EEEEEELi96ENS_6half_tEfNS_4arch4Sm90ELb0ELb0ELb1ELb0ELb0ELb0ELb0ELb0ELb1ELb1ELb0ELb0EEENS1_21CollectiveEpilogueFwdINS6_IJSA_SC_SB_EEES9_SE_SG_Li384ELb0ELb1ELb0ELb0EEENS1_29StaticPersistentTileSchedulerILb0EEEEEEEEEvNT_6ParamsE,@function
        .size           _ZN7cutlass13device_kernelIN5flash11enable_sm90INS1_16FlashAttnFwdSm90INS1_25CollectiveMainloopFwdSm90ILi2EN4cute5tupleIJNS5_1CILi1EEES8_S8_EEENS6_IJNS7_ILi192EEENS7_ILi144EEENS7_ILi96EEEEEELi96ENS_6half_tEfNS_4arch4Sm90ELb0ELb0ELb1ELb0ELb0ELb0ELb0ELb0ELb1ELb1ELb0ELb0EEENS1_21CollectiveEpilogueFwdINS6_IJSA_SC_SB_EEES9_SE_SG_Li384ELb0ELb1ELb0ELb0EEENS1_29StaticPersistentTileSchedulerILb0EEEEEEEEEvNT_6ParamsE,(.L_x_2724 - _ZN7cutlass13device_kernelIN5flash11enable_sm90INS1_16FlashAttnFwdSm90INS1_25CollectiveMainloopFwdSm90ILi2EN4cute5tupleIJNS5_1CILi1EEES8_S8_EEENS6_IJNS7_ILi192EEENS7_ILi144EEENS7_ILi96EEEEEELi96ENS_6half_tEfNS_4arch4Sm90ELb0ELb0ELb1ELb0ELb0ELb0ELb0ELb0ELb1ELb1ELb0ELb0EEENS1_21CollectiveEpilogueFwdINS6_IJSA_SC_SB_EEES9_SE_SG_Li384ELb0ELb1ELb0ELb0EEENS1_29StaticPersistentTileSchedulerILb0EEEEEEEEEvNT_6ParamsE)
        .other          _ZN7cutlass13device_kernelIN5flash11enable_sm90INS1_16FlashAttnFwdSm90INS1_25CollectiveMainloopFwdSm90ILi2EN4cute5tupleIJNS5_1CILi1EEES8_S8_EEENS6_IJNS7_ILi192EEENS7_ILi144EEENS7_ILi96EEEEEELi96ENS_6half_tEfNS_4arch4Sm90ELb0ELb0ELb1ELb0ELb0ELb0ELb0ELb0ELb1ELb1ELb0ELb0EEENS1_21CollectiveEpilogueFwdINS6_IJSA_SC_SB_EEES9_SE_SG_Li384ELb0ELb1ELb0ELb0EEENS1_29StaticPersistentTileSchedulerILb0EEEEEEEEEvNT_6ParamsE,@"STO_CUDA_ENTRY STV_DEFAULT"
_ZN7cutlass13device_kernelIN5flash11enable_sm90INS1_16FlashAttnFwdSm90INS1_25CollectiveMainloopFwdSm90ILi2EN4cute5tupleIJNS5_1CILi1EEES8_S8_EEENS6_IJNS7_ILi192EEENS7_ILi144EEENS7_ILi96EEEEEELi96ENS_6half_tEfNS_4arch4Sm90ELb0ELb0ELb1ELb0ELb0ELb0ELb0ELb0ELb1ELb1ELb0ELb0EEENS1_21CollectiveEpilogueFwdINS6_IJSA_SC_SB_EEES9_SE_SG_Li384ELb0ELb1ELb0ELb0EEENS1_29StaticPersistentTileSchedulerILb0EEEEEEEEEvNT_6ParamsE:
[----:B------:R-:W0:Y:S02]  /*0000*/  LDC R1, c[0x0][0x28] ;  /* 0x00000a00ff017b82 */ /* 0x000e240000000800 */
[----:B0-----:R-:W-:Y:S01]  /*0010*/  VIADD R1, R1, 0xffffffd0 ;  /* 0xffffffd001017836 */ /* 0x001fe20000000000 */
[----:B------:R-:W0:Y:S01]  /*0020*/  S2R R3, SR_TID.X ;  /* 0x0000000000037919 */ /* 0x000e220000002100 */
[----:B------:R-:W-:Y:S01]  /*0030*/  ELECT P0, URZ, PT ;  /* 0x00000000003f782f */ /* 0x000fe20003800000 */
[----:B------:R-:W-:Y:S01]  /*0040*/  BSSY B0, `(.L_x_0) ;  /* 0x000000d000007945 */ /* 0x000fe20003800000 */
[----:B0-----:R-:W-:-:S05]  /*0050*/  SHF.R.U32.HI R0, RZ, 0x5, R3 ;  /* 0x00000005ff007819 */ /* 0x001fca0000011603 */
[----:B------:R-:W0:Y:S02]  /*0060*/  SHFL.IDX PT, R2, R0, RZ, 0x1f ;  /* 0x00001fff00027589 */ /* 0x000e2400000e0000 */
[----:B0-----:R-:W-:-:S13]  /*0070*/  ISETP.EQ.AND P0, PT, R2, RZ, P0 ;  /* 0x000000ff0200720c */ /* 0x001fda0000702270 */
[----:B------:R-:W-:Y:S05]  /*0080*/  @!P0 BRA `(.L_x_1) ;  /* 0x0000000000208947 */ /* 0x000fea0003800000 */
[----:B------:R-:W-:Y:S02]  /*0090*/  ULDC.64 UR4, c[0x0][0x198] ;  /* 0x0000660000047ab9 */ /* 0x000fe40000000a00 */
[----:B------:R-:W-:Y:S02]  /*00a0*/  UIADD3 UR6, UP0, UR4, 0x370, URZ ;  /* 0x0000037004067890 */ /* 0x000fe4000ff1e03f */
[----:B------:R-:W-:Y:S02]  /*00b0*/  UIADD3 UR4, UP1, UR4, 0x470, URZ ;  /* 0x0000047004047890 */ /* 0x000fe4000ff3e03f */
[----:B------:R-:W-:Y:S02]  /*00c0*/  UIADD3.X UR7, URZ, UR5, URZ, UP0, !UPT ;  /* 0x000000053f077290 */ /* 0x000fe400087fe43f */
[----:B------:R-:W-:-:S07]  /*00d0*/  UIADD3.X UR5, URZ, UR5, URZ, UP1, !UPT ;  /* 0x000000053f057290 */ /* 0x000fce0008ffe43f */
[----:B------:R0:W-:Y:S02]  /*00e0*/  UTMACCTL.PF [UR6] ;  /* 0x00000000060079b9 */ /* 0x0001e40008040000 */
[----:B------:R0:W-:Y:S02]  /*00f0*/  UTMACCTL.PF [UR4] ;  /* 0x00000000040079b9 */ /* 0x0001e40008040000 */
[----:B0-----:R-:W-:Y:S01]  /*0100*/  NOP ;  /* 0x0000000000007918 */ /* 0x001fe20000000000 */
.L_x_1:
[----:B------:R-:W-:Y:S05]  /*0110*/  BSYNC B0 ;  /* 0x0000000000007941 */ /* 0x000fea0003800000 */
.L_x_0:
[----:B------:R-:W-:Y:S01]  /*0120*/  VOTEU.ANY UP0, P0 ;  /* 0x00000000003f7886 */ /* 0x000fe20000000100 */
[----:B------:R-:W0:Y:S01]  /*0130*/  SHFL.IDX PT, R2, R0, RZ, 0x1f ;  /* 0x00001fff00027589 */ /* 0x000e2200000e0000 */
[----:B------:R-:W-:Y:S01]  /*0140*/  UMOV UR4, 0x80 ;  /* 0x0000008000047882 */ /* 0x000fe20000000000 */
[----:B------:R-:W-:Y:S01]  /*0150*/  UMOV UR7, 0x180 ;  /* 0x0000018000077882 */ /* 0x000fe20000000000 */
[----:B------:R-:W-:Y:S01]  /*0160*/  SHF.R.U32.HI R3, RZ, 0x7, R3 ;  /* 0x00000007ff037819 */ /* 0x000fe20000011603 */
[----:B------:R-:W1:Y:S01]  /*0170*/  @UP0 S2UR UR8, SR_CgaCtaId ;  /* 0x00000000000809c3 */ /* 0x000e620000008800 */
[----:B------:R-:W-:Y:S01]  /*0180*/  @UP0 UMOV UR6, 0x400 ;  /* 0x0000040000060882 */ /* 0x000fe20000000000 */
[----:B------:R-:W-:-:S04]  /*0190*/  @UP0 UIADD3 UR4, -UR4, 0x100000, URZ ;  /* 0x0010000004040890 */ /* 0x000fc8000fffe13f */
[----:B------:R-:W-:Y:S02]  /*01a0*/  @UP0 USHF.L.U32 UR5, UR4, 0xb, URZ ;  /* 0x0000000b04050899 */ /* 0x000fe4000800063f */
[----:B------:R-:W-:Y:S01]  /*01b0*/  @UP0 USHF.L.U32 UR4, UR4, 0x1, URZ ;  /* 0x0000000104040899 */ /* 0x000fe2000800063f */
[----:B------:R-:W-:Y:S01]  /*01c0*/  VOTEU.ANY UP1, P0 ;  /* 0x00000000003f7886 */ /* 0x000fe20000020100 */
[----:B0-----:R-:W-:Y:S02]  /*01d0*/  ISETP.NE.AND P1, PT, R2, RZ, PT ;  /* 0x000000ff0200720c */ /* 0x001fe40003f25270 */
[----:B------:R0:W2:Y:S01]  /*01e0*/  SHFL.IDX PT, R2, R3, RZ, 0x1f ;  /* 0x00001fff03027589 */ /* 0x0000a200000e0000 */
[----:B-1----:R-:W-:Y:S02]  /*01f0*/  @UP0 ULEA UR8, UR8, UR6, 0x18 ;  /* 0x0000000608080291 */ /* 0x002fe4000f8ec03f */
[----:B------:R-:W-:-:S04]  /*0200*/  @UP0 UIADD3 UR6, -UR7, 0x100000, URZ ;  /* 0x0010000007060890 */ /* 0x000fc8000fffe13f */
[----:B------:R-:W-:Y:S02]  /*0210*/  @UP0 USHF.L.U32 UR7, UR6, 0xb, URZ ;  /* 0x0000000b06070899 */ /* 0x000fe4000800063f */
[----:B------:R-:W-:Y:S01]  /*0220*/  @UP0 USHF.L.U32 UR6, UR6, 0x1, URZ ;  /* 0x0000000106060899 */ /* 0x000fe2000800063f */
[----:B------:R-:W-:Y:S01]  /*0230*/  VOTEU.ANY UP0, P0 ;  /* 0x00000000003f7886 */ /* 0x000fe20000000100 */
[----:B------:R-:W1:Y:S04]  /*0240*/  FENCE.VIEW.ASYNC.S ;  /* 0x00000000000073c6 */ /* 0x000e680000000000 */
[----:B-1----:R0:W1:Y:S06]  /*0250*/  @UP0 SYNCS.EXCH.64 URZ, [UR8+0x31c00], UR4 ;  /* 0x031c0004083f05b2 */ /* 0x00206c0008000100 */
[----:B------:R0:W3:Y:S02]  /*0260*/  @UP1 SYNCS.EXCH.64 URZ, [UR8+0x31c20], UR6 ;  /* 0x031c2006083f15b2 */ /* 0x0000e40008000100 */
[----:B0-----:R-:W-:Y:S05]  /*0270*/  @P1 BRA `(.L_x_2) ;  /* 0x0000000000481947 */ /* 0x001fea0003800000 */
[----:B------:R-:W0:Y:S01]  /*0280*/  S2UR UR5, SR_CgaCtaId ;  /* 0x00000000000579c3 */ /* 0x000e220000008800 */
[----:B------:R-:W-:Y:S01]  /*0290*/  UMOV UR4, 0x400 ;  /* 0x0000040000047882 */ /* 0x000fe20000000000 */
[----:B------:R-:W-:Y:S01]  /*02a0*/  UMOV UR6, 0x1 ;  /* 0x0000000100067882 */ /* 0x000fe20000000000 */
[----:B------:R-:W-:Y:S01]  /*02b0*/  UMOV UR7, 0x3 ;  /* 0x0000000300077882 */ /* 0x000fe20000000000 */
[----:B------:R-:W-:Y:S01]  /*02c0*/  ELECT P0, URZ, PT ;  /* 0x00000000003f782f */ /* 0x000fe20003800000 */
[----:B0-----:R-:W-:Y:S02]  /*02d0*/  ULEA UR8, UR5, UR4, 0x18 ;  /* 0x0000000405087291 */ /* 0x001fe4000f8ec03f */
[----:B------:R-:W-:-:S04]  /*02e0*/  UIADD3 UR4, -UR6, 0x100000, URZ ;  /* 0x0010000006047890 */ /* 0x000fc8000fffe13f */
[----:B------:R-:W-:Y:S02]  /*02f0*/  USHF.L.U32 UR5, UR4, 0xb, URZ ;  /* 0x0000000b04057899 */ /* 0x000fe4000800063f */
[----:B------:R-:W-:Y:S02]  /*0300*/  USHF.L.U32 UR4, UR4, 0x1, URZ ;  /* 0x0000000104047899 */ /* 0x000fe4000800063f */
[----:B------:R-:W-:-:S04]  /*0310*/  UIADD3 UR6, -UR7, 0x100000, URZ ;  /* 0x0010000007067890 */ /* 0x000fc8000fffe13f */
[----:B------:R-:W-:Y:S02]  /*0320*/  USHF.L.U32 UR7, UR6, 0xb, URZ ;  /* 0x0000000b06077899 */ /* 0x000fe4000800063f */
[----:B------:R-:W-:Y:S01]  /*0330*/  USHF.L.U32 UR6, UR6, 0x1, URZ ;  /* 0x0000000106067899 */ /* 0x000fe2000800063f */
[----:B------:R-:W0:Y:S03]  /*0340*/  FENCE.VIEW.ASYNC.S ;  /* 0x00000000000073c6 */ /* 0x000e260000000000 */
[----:B0-----:R0:W4:Y:S08]  /*0350*/  SYNCS.EXCH.64 URZ, [UR8+0x31c30], UR4 ;  /* 0x031c3004083f75b2 */ /* 0x0011300008000100 */
[----:B------:R0:W0:Y:S01]  /*0360*/  SYNCS.EXCH.64 URZ, [UR8+0x31c40], UR6 ;  /* 0x031c4006083f75b2 */ /* 0x0000220008000100 */
[----:B------:R0:W0:Y:S01]  /*0370*/  SYNCS.EXCH.64 URZ, [UR8+0x31c38], UR4 ;  /* 0x031c3804083f75b2 */ /* 0x0000220008000100 */
[----:B------:R0:W0:Y:S01]  /*0380*/  SYNCS.EXCH.64 URZ, [UR8+0x31c48], UR6 ;  /* 0x031c4806083f75b2 */ /* 0x0000220008000100 */
[----:B------:R-:W-:Y:S01]  /*0390*/  NOP ;  /* 0x0000000000007918 */ /* 0x000fe20000000000 */
.L_x_2:
[----:B------:R-:W5:Y:S01]  /*03a0*/  SHFL.IDX PT, R3, R0, RZ, 0x1f ;  /* 0x00001fff00037589 */ /* 0x000f6200000e0000 */
[----:B------:R-:W-:Y:S01]  /*03b0*/  NOP ;  /* 0x0000000000007918 */ /* 0x000fe20000000000 */
[----:B-----5:R-:W-:-:S13]  /*03c0*/  ISETP.NE.AND P0, PT, R3, RZ, PT ;  /* 0x000000ff0300720c */ /* 0x020fda0003f05270 */
[----:B------:R-:W-:Y:S05]  /*03d0*/  @P0 BRA `(.L_x_3) ;  /* 0x0000000000480947 */ /* 0x000fea0003800000 */
[----:B0-----:R-:W0:Y:S01]  /*03e0*/  S2UR UR5, SR_CgaCtaId ;  /* 0x00000000000579c3 */ /* 0x001e220000008800 */
        /* <DEDUP_REMOVED lines=12> */
[----:B0-----:R0:W0:Y:S08]  /*04b0*/  SYNCS.EXCH.64 URZ, [UR8+0x31c50], UR4 ;  /* 0x031c5004083f75b2 */ /* 0x0010300008000100 */
[----:B------:R0:W0:Y:S01]  /*04c0*/  SYNCS.EXCH.64 URZ, [UR8+0x31c60], UR6 ;  /* 0x031c6006083f75b2 */ /* 0x0000220008000100 */
[----:B------:R0:W0:Y:S01]  /*04d0*/  SYNCS.EXCH.64 URZ, [UR8+0x31c58], UR4 ;  /* 0x031c5804083f75b2 */ /* 0x0000220008000100 */
[----:B------:R0:W0:Y:S01]  /*04e0*/  SYNCS.EXCH.64 URZ, [UR8+0x31c68], UR6 ;  /* 0x031c6806083f75b2 */ /* 0x0000220008000100 */
[----:B------:R-:W-:Y:S01]  /*04f0*/  NOP ;  /* 0x0000000000007918 */ /* 0x000fe20000000000 */
.L_x_3:
[----:B------:R-:W5:Y:S01]  /*0500*/  SHFL.IDX PT, R3, R0, RZ, 0x1f ;  /* 0x00001fff00037589 */ /* 0x000f6200000e0000 */
[----:B------:R-:W-:Y:S01]  /*0510*/  NOP ;  /* 0x0000000000007918 */ /* 0x000fe20000000000 */
[----:B-----5:R-:W-:-:S13]  /*0520*/  ISETP.NE.AND P0, PT, R3, RZ, PT ;  /* 0x000000ff0300720c */ /* 0x020fda0003f05270 */
[----:B------:R-:W-:Y:S05]  /*0530*/  @P0 BRA `(.L_x_4) ;  /* 0x0000000000380947 */ /* 0x000fea0003800000 */
[----:B0-----:R-:W0:Y:S01]  /*0540*/  S2UR UR5, SR_CgaCtaId ;  /* 0x00000000000579c3 */ /* 0x001e220000008800 */
[----:B------:R-:W-:Y:S01]  /*0550*/  UMOV UR4, 0x400 ;  /* 0x0000040000047882 */ /* 0x000fe20000000000 */
[----:B------:R-:W-:Y:S01]  /*0560*/  UMOV UR7, 0x1 ;  /* 0x0000000100077882 */ /* 0x000fe20000000000 */
[----:B------:R-:W-:Y:S01]  /*0570*/  ELECT P0, URZ, PT ;  /* 0x00000000003f782f */ /* 0x000fe20003800000 */
[----:B0-----:R-:W-:Y:S02]  /*0580*/  ULEA UR6, UR5, UR4, 0x18 ;  /* 0x0000000405067291 */ /* 0x001fe4000f8ec03f */
[----:B------:R-:W-:-:S04]  /*0590*/  UIADD3 UR4, -UR7, 0x100000, URZ ;  /* 0x0010000007047890 */ /* 0x000fc8000fffe13f */
[----:B------:R-:W-:Y:S02]  /*05a0*/  USHF.L.U32 UR5, UR4, 0xb, URZ ;  /* 0x0000000b04057899 */ /* 0x000fe4000800063f */
[----:B------:R-:W-:Y:S01]  /*05b0*/  USHF.L.U32 UR4, UR4, 0x1, URZ ;  /* 0x0000000104047899 */ /* 0x000fe2000800063f */
[----:B------:R-:W0:Y:S11]  /*05c0*/  FENCE.VIEW.ASYNC.S ;  /* 0x00000000000073c6 */ /* 0x000e360000000000 */
[----:B0-----:R0:W0:Y:S01]  /*05d0*/  SYNCS.EXCH.64 URZ, [UR6+0x31c70], UR4 ;  /* 0x031c7004063f75b2 */ /* 0x0010220008000100 */
[----:B------:R0:W0:Y:S01]  /*05e0*/  SYNCS.EXCH.64 URZ, [UR6+0x31c80], UR4 ;  /* 0x031c8004063f75b2 */ /* 0x0000220008000100 */
[----:B------:R0:W0:Y:S01]  /*05f0*/  SYNCS.EXCH.64 URZ, [UR6+0x31c78], UR4 ;  /* 0x031c7804063f75b2 */ /* 0x0000220008000100 */
[----:B------:R0:W0:Y:S01]  /*0600*/  SYNCS.EXCH.64 URZ, [UR6+0x31c88], UR4 ;  /* 0x031c8804063f75b2 */ /* 0x0000220008000100 */
[----:B------:R-:W-:Y:S01]  /*0610*/  NOP ;  /* 0x0000000000007918 */ /* 0x000fe20000000000 */
.L_x_4:
        /* <DEDUP_REMOVED lines=22> */
.L_x_5:
        /* <DEDUP_REMOVED lines=22> */
.L_x_6:
[----:B--2---:R-:W-:Y:S01]  /*08e0*/  ISETP.NE.AND P0, PT, R2, RZ, PT ;  /* 0x000000ff0200720c */ /* 0x004fe20003f05270 */
[----:B------:R-:W-:Y:S01]  /*08f0*/  IMAD.MOV.U32 R2, RZ, RZ, 0x1 ;  /* 0x00000001ff027424 */ /* 0x000fe200078e00ff */
[----:B------:R-:W-:Y:S01]  /*0900*/  NOP ;  /* 0x0000000000007918 */ /* 0x000fe20000000000 */
[----:B------:R-:W-:-:S03]  /*0910*/  ULDC.64 UR60, c[0x0][0x208] ;  /* 0x00008200003c7ab9 */ /* 0x000fc60000000a00 */
[----:B------:R-:W-:-:S05]  /*0920*/  SEL R2, R2, 0x2, !P0 ;  /* 0x0000000202027807 */ /* 0x000fca0004000000 */
[----:B------:R2:W-:Y:S01]  /*0930*/  STL [R1+0x28], R2 ;  /* 0x0000280201007387 */ /* 0x0005e20000100800 */
[----:B01-34-:R-:W-:Y:S06]  /*0940*/  BAR.SYNC.DEFER_BLOCKING 0x0 ;  /* 0x0000000000007b1d */ /* 0x01bfec0000010000 */
[----:B------:R-:W-:Y:S05]  /*0950*/  @!P0 BRA `(.L_x_7) ;  /* 0x000000a400088947 */ /* 0x000fea0003800000 */
.L_x_8:
[----:B------:R-:W-:-:S08]  /*0960*/  NOP ;  /* 0x0000000000007918 */ /* 0x000fd00000000000 */
[----:B------:R-:W0:Y:S02]  /*0970*/  USETMAXREG.TRY_ALLOC.CTAPOOL UP0, 0xa0 ;  /* 0x000000a0000079c8 */ /* 0x000e240008000600 */
[----:B0-----:R-:W-:-:S13]  /*0980*/  PLOP3.LUT P0, PT, PT, PT, UP0, 0x80, 0x0 ;  /* 0x000000000000781c */ /* 0x001fda0003f0f008 */
[----:B------:R-:W-:Y:S05]  /*0990*/  @!P0 BRA `(.L_x_8) ;  /* 0xfffffffc00f08947 */ /* 0x000fea000383ffff */
[----:B--2---:R-:W0:Y:S01]  /*09a0*/  S2R R2, SR_TID.X ;  /* 0x0000000000027919 */ /* 0x004e220000002100 */
[----:B------:R-:W1:Y:S08]  /*09b0*/  S2UR UR4, SR_CTAID.X ;  /* 0x00000000000479c3 */ /* 0x000e700000002500 */
[----:B------:R-:W-:Y:S06]  /*09c0*/  BAR.ARV 0x8, 0x200 ;  /* 0x0208000000007b1d */ /* 0x000fec0000002000 */
[----:B0-----:R-:W-:-:S04]  /*09d0*/  LOP3.LUT R0, R2, 0xffffff80, RZ, 0xc0, !PT ;  /* 0xffffff8002007812 */ /* 0x001fc800078ec0ff */
[----:B------:R-:W-:Y:S02]  /*09e0*/  ISETP.NE.AND P0, PT, R0, 0x80, PT ;  /* 0x000000800000780c */ /* 0x000fe40003f05270 */
[----:B------:R-:W1:Y:S11]  /*09f0*/  LDC R0, c[0x0][0xc34] ;  /* 0x00030d00ff007b82 */ /* 0x000e760000000800 */
[----:B------:R-:W-:Y:S06]  /*0a00*/  @!P0 BAR.ARV 0x9, 0x100 ;  /* 0x0244000000008b1d */ /* 0x000fec0000002000 */
[----:B-1----:R-:W-:-:S13]  /*0a10*/  ISETP.LE.AND P0, PT, R0, UR4, PT ;  /* 0x0000000400007c0c */ /* 0x002fda000bf03270 */
[----:B------:R-:W-:Y:S05]  /*0a20*/  @P0 EXIT ;  /* 0x000000000000094d */ /* 0x000fea0003800000 */
[----:B------:R-:W2:Y:S01]  /*0a30*/  LDL.LU R12, [R1+0x28] ;  /* 0x00002800010c7983 */ /* 0x000ea20000300800 */
[----:B------:R-:W-:-:S05]  /*0a40*/  VIADD R147, R2, 0xffffff80 ;  /* 0xffffff8002937836 */ /* 0x000fca0000000000 */
[----:B------:R-:W-:-:S04]  /*0a50*/  SHF.R.S32.HI R0, RZ, 0x1f, R147 ;  /* 0x0000001fff007819 */ /* 0x000fc80000011493 */
[----:B------:R-:W-:-:S04]  /*0a60*/  LEA.HI R2, R0, R147, RZ, 0x4 ;  /* 0x0000009300027211 */ /* 0x000fc800078f20ff */
[----:B------:R-:W-:Y:S02]  /*0a70*/  LOP3.LUT R4, R2, 0xfffffff0, RZ, 0xc0, !PT ;  /* 0xfffffff002047812 */ /* 0x000fe400078ec0ff */
[----:B------:R-:W-:-:S03]  /*0a80*/  LEA.HI R153, R0, R147, RZ, 0x7 ;  /* 0x0000009300997211 */ /* 0x000fc600078f38ff */
[----:B------:R-:W-:Y:S01]  /*0a90*/  IMAD.IADD R4, R147, 0x1, -R4 ;  /* 0x0000000193047824 */ /* 0x000fe200078e0a04 */
[CC--:B------:R-:W-:Y:S02]  /*0aa0*/  LEA.HI R148, R0.reuse, R147.reuse, RZ, 0x2 ;  /* 0x0000009300947211 */ /* 0x0c0fe400078f10ff */
[----:B------:R-:W-:Y:S02]  /*0ab0*/  LEA.HI R0, R0, R147, RZ, 0x5 ;  /* 0x0000009300007211 */ /* 0x000fe400078f28ff */
[----:B------:R-:W-:Y:S02]  /*0ac0*/  SHF.R.S32.HI R3, RZ, 0x1f, R4 ;  /* 0x0000001fff037819 */ /* 0x000fe40000011404 */
[----:B------:R-:W-:Y:S02]  /*0ad0*/  LOP3.LUT R6, R153, 0xffffff80, RZ, 0xc0, !PT ;  /* 0xffffff8099067812 */ /* 0x000fe400078ec0ff */
[----:B------:R-:W-:Y:S02]  /*0ae0*/  SHF.R.S32.HI R9, RZ, 0x5, R0 ;  /* 0x00000005ff097819 */ /* 0x000fe40000011400 */
[----:B------:R-:W-:Y:S01]  /*0af0*/  LEA.HI R0, R3, R4, RZ, 0x3 ;  /* 0x0000000403007211 */ /* 0x000fe200078f18ff */
[----:B------:R-:W-:Y:S01]  /*0b00*/  IMAD.IADD R149, R147, 0x1, -R6 ;  /* 0x0000000193957824 */ /* 0x000fe200078e0a06 */
[----:B------:R-:W-:-:S02]  /*0b10*/  SHF.R.S32.HI R5, RZ, 0x4, R2 ;  /* 0x00000004ff057819 */ /* 0x000fc40000011402 */
[----:B------:R-:W-:Y:S01]  /*0b20*/  LOP3.LUT R8, R148, 0xfffffffc, RZ, 0xc0, !PT ;  /* 0xfffffffc94087812 */ /* 0x000fe200078ec0ff */
[----:B------:R-:W-:Y:S01]  /*0b30*/  IMAD.SHL.U32 R0, R0, 0x10, RZ ;  /* 0x0000001000007824 */ /* 0x000fe200078e00ff */
[----:B------:R-:W-:Y:S02]  /*0b40*/  LEA.HI R3, R3, R4, RZ, 0x2 ;  /* 0x0000000403037211 */ /* 0x000fe400078f10ff */
[----:B------:R-:W-:Y:S02]  /*0b50*/  SHF.R.S32.HI R6, RZ, 0x1f, R149 ;  /* 0x0000001fff067819 */ /* 0x000fe40000011495 */
[----:B------:R-:W-:Y:S01]  /*0b60*/  LEA.HI R2, R2, R5, RZ, 0x1 ;  /* 0x0000000502027211 */ /* 0x000fe200078f08ff */
[----:B------:R-:W-:Y:S01]  /*0b70*/  IMAD.IADD R147, R147, 0x1, -R8 ;  /* 0x0000000193937824 */ /* 0x000fe200078e0a08 */
[----:B------:R-:W-:Y:S01]  /*0b80*/  LOP3.LUT R7, R3, 0x7fffffc, RZ, 0xc0, !PT ;  /* 0x07fffffc03077812 */ /* 0x000fe200078ec0ff */
[----:B------:R-:W0:Y:S01]  /*0b90*/  S2UR UR5, SR_CgaCtaId ;  /* 0x00000000000579c3 */ /* 0x000e220000008800 */
[----:B------:R-:W-:-:S02]  /*0ba0*/  LOP3.LUT R0, R0, 0x7fffff80, RZ, 0xc0, !PT ;  /* 0x7fffff8000007812 */ /* 0x000fc400078ec0ff */
[----:B------:R-:W-:Y:S02]  /*0bb0*/  LEA.HI R8, R6, R149, RZ, 0x2 ;  /* 0x0000009506087211 */ /* 0x000fe400078f10ff */
[----:B------:R-:W-:Y:S02]  /*0bc0*/  LOP3.LUT R2, R2, 0x1ffffffe, RZ, 0xc0, !PT ;  /* 0x1ffffffe02027812 */ /* 0x000fe400078ec0ff */
[----:B------:R-:W-:Y:S01]  /*0bd0*/  SHF.R.S32.HI R3, RZ, 0x2, R3 ;  /* 0x00000002ff037819 */ /* 0x000fe20000011403 */
[----:B------:R-:W-:Y:S01]  /*0be0*/  IMAD.IADD R7, R4, 0x1, -R7 ;  /* 0x0000000104077824 */ /* 0x000fe200078e0a07 */
[----:B------:R-:W-:Y:S01]  /*0bf0*/  SHF.R.S32.HI R153, RZ, 0x7, R153 ;  /* 0x00000007ff997819 */ /* 0x000fe20000011499 */
[----:B------:R-:W-:Y:S01]  /*0c00*/  IMAD R0, R9, 0x100, R0 ;  /* 0x0000010009007824 */ /* 0x000fe200078e0200 */
[----:B------:R-:W-:Y:S01]  /*0c10*/  SHF.R.S32.HI R10, RZ, 0x2, R8 ;  /* 0x00000002ff0a7819 */ /* 0x000fe20000011408 */
[----:B------:R-:W-:Y:S01]  /*0c20*/  IMAD.IADD R2, R5, 0x1, -R2 ;  /* 0x0000000105027824 */ /* 0x000fe200078e0a02 */
[----:B------:R-:W-:Y:S01]  /*0c30*/  SHF.R.S32.HI R11, RZ, 0x1f, R8 ;  /* 0x0000001fff0b7819 */ /* 0x000fe20000011408 */
[----:B------:R-:W-:-:S02]  /*0c40*/  IMAD.SHL.U32 R3, R3, 0x40, RZ ;  /* 0x0000004003037824 */ /* 0x000fc400078e00ff */
[----:B------:R-:W-:Y:S01]  /*0c50*/  IMAD R7, R7, 0x10, R0 ;  /* 0x0000001007077824 */ /* 0x000fe200078e0200 */
[----:B------:R-:W-:Y:S01]  /*0c60*/  LEA.HI R11, R11, R10, RZ, 0x3 ;  /* 0x0000000a0b0b7211 */ /* 0x000fe200078f18ff */
[----:B------:R-:W-:Y:S01]  /*0c70*/  IMAD.HI R0, R153, 0x55555556, RZ ;  /* 0x5555555699007827 */ /* 0x000fe200078e02ff */
[----:B------:R-:W-:-:S03]  /*0c80*/  LOP3.LUT R3, R3, 0x40, RZ, 0xc0, !PT ;  /* 0x0000004003037812 */ /* 0x000fc600078ec0ff */
[----:B------:R-:W-:Y:S01]  /*0c90*/  IMAD.SHL.U32 R2, R2, 0x8, RZ ;  /* 0x0000000802027824 */ /* 0x000fe200078e00ff */
[----:B------:R-:W-:Y:S01]  /*0ca0*/  LOP3.LUT R11, R11, 0xfffffff8, RZ, 0xc0, !PT ;  /* 0xfffffff80b0b7812 */ /* 0x000fe200078ec0ff */
[----:B------:R-:W-:Y:S01]  /*0cb0*/  IMAD R13, R9, 0x10, R4 ;  /* 0x00000010090d7824 */ /* 0x000fe200078e0204 */
[----:B------:R-:W-:Y:S02]  /*0cc0*/  LEA.HI R6, R6, R149, RZ, 0x5 ;  /* 0x0000009506067211 */ /* 0x000fe400078f28ff */
[----:B------:R-:W-:Y:S01]  /*0cd0*/  LEA.HI R4, R0, R0, RZ, 0x1 ;  /* 0x0000000000047211 */ /* 0x000fe200078f08ff */
[--C-:B------:R-:W-:Y:S01]  /*0ce0*/  IMAD.U32 R156, R13, 0x20, R2.reuse ;  /* 0x000000200d9c7824 */ /* 0x100fe200078e0002 */
[----:B------:R-:W-:Y:S02]  /*0cf0*/  LOP3.LUT R0, R3, 0x8, R2, 0xf8, !PT ;  /* 0x0000000803007812 */ /* 0x000fe400078ef802 */
[----:B------:R-:W-:Y:S01]  /*0d00*/  SHF.R.U32.HI R3, RZ, 0x3, R3 ;  /* 0x00000003ff037819 */ /* 0x000fe20000011603 */
[----:B------:R-:W-:Y:S01]  /*0d10*/  IMAD.IADD R11, R10, 0x1, -R11 ;  /* 0x000000010a0b7824 */ /* 0x000fe200078e0a0b */
[----:B------:R-:W-:-:S02]  /*0d20*/  SHF.R.S32.HI R6, RZ, 0x5, R6 ;  /* 0x00000005ff067819 */ /* 0x000fc40000011406 */
[C---:B------:R-:W-:Y:S01]  /*0d30*/  LEA.HI R2, R147.reuse, R147, RZ, 0x1 ;  /* 0x0000009393027211 */ /* 0x040fe200078f08ff */
[----:B------:R-:W-:Y:S01]  /*0d40*/  IMAD.SHL.U32 R18, R147, 0x8, RZ ;  /* 0x0000000893127824 */ /* 0x000fe200078e00ff */
[----:B------:R-:W-:Y:S01]  /*0d50*/  LOP3.LUT R0, R0, R3, RZ, 0x3c, !PT ;  /* 0x0000000300007212 */ /* 0x000fe200078e3cff */
[----:B------:R-:W-:Y:S01]  /*0d60*/  IMAD R4, R4, -0x3, R153 ;  /* 0xfffffffd04047824 */ /* 0x000fe200078e0299 */
[----:B------:R-:W-:Y:S01]  /*0d70*/  LOP3.LUT R8, R8, 0x7ffffffc, RZ, 0xc0, !PT ;  /* 0x7ffffffc08087812 */ /* 0x000fe200078ec0ff */
[----:B------:R-:W-:Y:S01]  /*0d80*/  IMAD R11, R6, 0x10, R11 ;  /* 0x00000010060b7824 */ /* 0x000fe200078e020b */
[----:B------:R-:W-:Y:S01]  /*0d90*/  LOP3.LUT R2, R2, 0x1ffffffe, RZ, 0xc0, !PT ;  /* 0x1ffffffe02027812 */ /* 0x000fe200078ec0ff */
[----:B------:R-:W-:Y:S01]  /*0da0*/  UMOV UR37, 0x400 ;  /* 0x0000040000257882 */ /* 0x000fe20000000000 */
[----:B------:R-:W-:Y:S01]  /*0db0*/  IMAD.IADD R0, R0, 0x1, R7 ;  /* 0x0000000100007824 */ /* 0x000fe200078e0207 */
[----:B0-----:R-:W-:Y:S01]  /*0dc0*/  ULEA UR37, UR5, UR37, 0x18 ;  /* 0x0000002505257291 */ /* 0x001fe2000f8ec03f */
[----:B------:R-:W-:-:S02]  /*0dd0*/  VIADD R145, R18, 0x20 ;  /* 0x0000002012917836 */ /* 0x000fc40000000000 */
[----:B------:R-:W-:Y:S02]  /*0de0*/  VIADD R144, R18, 0x40 ;  /* 0x0000004012907836 */ /* 0x000fe40000000000 */
[----:B------:R-:W-:Y:S02]  /*0df0*/  IMAD.MOV.U32 R157, RZ, RZ, -0x2 ;  /* 0xfffffffeff9d7424 */ /* 0x000fe400078e00ff */
[----:B------:R-:W-:Y:S02]  /*0e00*/  IMAD.IADD R8, R149, 0x1, -R8 ;  /* 0x0000000195087824 */ /* 0x000fe400078e0a08 */
[----:B------:R-:W-:Y:S02]  /*0e10*/  IMAD R154, R4, 0x40, R11 ;  /* 0x00000040049a7824 */ /* 0x000fe400078e020b */
[----:B------:R-:W-:Y:S01]  /*0e20*/  IMAD.IADD R155, R147, 0x1, -R2 ;  /* 0x00000001939b7824 */ /* 0x000fe200078e0a02 */
[----:B------:R-:W-:Y:S01]  /*0e30*/  SHF.R.S32.HI R148, RZ, 0x2, R148 ;  /* 0x00000002ff947819 */ /* 0x000fe20000011494 */
[----:B------:R-:W-:Y:S01]  /*0e40*/  IMAD R157, R8, R157, 0x90 ;  /* 0x00000090089d7424 */ /* 0x000fe200078e029d */
[----:B------:R-:W-:Y:S01]  /*0e50*/  SHF.R.S32.HI R4, RZ, 0x1f, R145 ;  /* 0x0000001fff047819 */ /* 0x000fe20000011491 */
[----:B------:R-:W-:Y:S01]  /*0e60*/  IMAD.MOV.U32 R146, RZ, RZ, RZ ;  /* 0x000000ffff927224 */ /* 0x000fe200078e00ff */
[----:B------:R-:W-:Y:S01]  /*0e70*/  SHF.R.S32.HI R3, RZ, 0x1f, R144 ;  /* 0x0000001fff037819 */ /* 0x000fe20000011490 */
[----:B------:R-:W-:Y:S01]  /*0e80*/  IMAD.MOV.U32 R16, RZ, RZ, RZ ;  /* 0x000000ffff107224 */ /* 0x000fe200078e00ff */
[----:B------:R-:W-:Y:S01]  /*0e90*/  LEA R2, R0, UR37, 0x1 ;  /* 0x0000002500027c11 */ /* 0x000fe2000f8e08ff */
[----:B------:R-:W-:-:S02]  /*0ea0*/  IMAD R155, R155, 0x8, R154 ;  /* 0x000000089b9b7824 */ /* 0x000fc400078e029a */
[----:B------:R-:W-:Y:S01]  /*0eb0*/  IMAD.U32 R19, RZ, RZ, UR4 ;  /* 0x00000004ff137e24 */ /* 0x000fe2000f8e00ff */
[----:B------:R-:W-:Y:S01]  /*0ec0*/  UMOV UR36, URZ ;  /* 0x0000003f00247c82 */ /* 0x000fe20008000000 */
[----:B--2---:R-:W-:-:S07]  /*0ed0*/  LOP3.LUT R17, R12, 0x1, RZ, 0xfc, !PT ;  /* 0x000000010c117812 */ /* 0x004fce00078efcff */
.L_x_33:
[----:B0-----:R-:W0:Y:S01]  /*0ee0*/  SHFL.IDX PT, R0, R153, RZ, 0x1f ;  /* 0x00001fff99007589 */ /* 0x001e2200000e0000 */
[----:B-1----:R-:W1:Y:S01]  /*0ef0*/  LDC R64, c[0x0][0x2f0] ;  /* 0x0000bc00ff407b82 */ /* 0x002e620000000800 */
[----:B------:R-:W-:Y:S01]  /*0f00*/  ULDC UR4, c[0x0][0xc38] ;  /* 0x00030e0000047ab9 */ /* 0x000fe20000000800 */
[----:B------:R-:W-:Y:S01]  /*0f10*/  R2UR UR11, R19 ;  /* 0x00000000130b72ca */ /* 0x000fe200000e0000 */
[----:B------:R-:W-:Y:S01]  /*0f20*/  UISETP.NE.AND UP1, UPT, UR4, 0x1, UPT ;  /* 0x000000010400788c */ /* 0x000fe2000bf25270 */
[----:B------:R-:W-:Y:S02]  /*0f30*/  ULDC.64 UR6, c[0x0][0x418] ;  /* 0x0001060000067ab9 */ /* 0x000fe40000000a00 */
[----:B------:R-:W-:Y:S01]  /*0f40*/  ULDC UR4, c[0x0][0xc44] ;  /* 0x0003110000047ab9 */ /* 0x000fe20000000800 */
[----:B------:R-:W-:Y:S02]  /*0f50*/  UISETP.NE.U32.AND UP0, UPT, UR6, URZ, UPT ;  /* 0x0000003f0600728c */ /* 0x000fe4000bf05070 */
[----:B------:R-:W-:-:S02]  /*0f60*/  UISETP.NE.AND UP2, UPT, UR4, 0x1, UPT ;  /* 0x000000010400788c */ /* 0x000fc4000bf45270 */
[----:B------:R-:W-:Y:S01]  /*0f70*/  UISETP.NE.AND.EX UP0, UPT, UR7, URZ, UPT, UP0 ;  /* 0x0000003f0700728c */ /* 0x000fe2000bf05300 */
[----:B------:R-:W-:Y:S01]  /*0f80*/  ULDC UR8, c[0x0][0x424] ;  /* 0x0001090000087ab9 */ /* 0x000fe20000000800 */
[----:B------:R-:W-:Y:S01]  /*0f90*/  UIADD3 UR9, UR37, 0x24300, URZ ;  /* 0x0002430025097890 */ /* 0x000fe2000fffe03f */
[----:B------:R-:W-:Y:S01]  /*0fa0*/  @UP1 ULDC UR4, c[0x0][0xc3c] ;  /* 0x00030f0000041ab9 */ /* 0x000fe20000000800 */
[----:B------:R-:W-:Y:S02]  /*0fb0*/  USEL UR8, UR8, 0x1, UP0 ;  /* 0x0000000108087887 */ /* 0x000fe40008000000 */
[----:B------:R-:W-:Y:S02]  /*0fc0*/  UIMAD.WIDE.U32 UR4, UR11, UR4, URZ ;  /* 0x000000040b0472a5 */ /* 0x000fe4000f8e003f */
[----:B------:R-:W-:Y:S01]  /*0fd0*/  ULOP3.LUT UP0, URZ, UR9, 0x9f, URZ, 0xc0, !UPT ;  /* 0x0000009f093f7892 */ /* 0x000fe2000f80c03f */
[----:B0-----:R-:W-:Y:S01]  /*0fe0*/  R2UR UR38, R0 ;  /* 0x00000000002672ca */ /* 0x001fe200000e0000 */
[----:B------:R-:W-:Y:S01]  /*0ff0*/  @UP1 ULDC UR10, c[0x0][0xc40] ;  /* 0x00031000000a1ab9 */ /* 0x000fe20000000800 */
[----:B------:R-:W-:Y:S01]  /*1000*/  UMOV UR12, UR11 ;  /* 0x0000000b000c7c82 */ /* 0x000fe20008000000 */
[----:B-1----:R-:W-:Y:S01]  /*1010*/  IMAD R64, R64, UR8, RZ ;  /* 0x0000000840407c24 */ /* 0x002fe2000f8e02ff */
[----:B------:R-:W-:Y:S01]  /*1020*/  @UP1 USHF.R.U32.HI UR12, URZ, UR10, UR5 ;  /* 0x0000000a3f0c1299 */ /* 0x000fe20008011605 */
[----:B------:R-:W-:-:S02]  /*1030*/  PLOP3.LUT P0, PT, PT, PT, UP0, 0x80, 0x0 ;  /* 0x000000000000781c */ /* 0x000fc40003f0f008 */
[----:B------:R-:W-:-:S03]  /*1040*/  VIADD R0, R64, 0x8f ;  /* 0x0000008f40007836 */ /* 0x000fc60000000000 */
[----:B------:R-:W-:Y:S01]  /*1050*/  IMAD.U32 R152, RZ, RZ, UR12 ;  /* 0x0000000cff987e24 */ /* 0x000fe2000f8e00ff */
[----:B------:R-:W-:Y:S01]  /*1060*/  UMOV UR8, UR12 ;  /* 0x0000000c00087c82 */ /* 0x000fe20008000000 */
[----:B------:R-:W-:Y:S01]  /*1070*/  IMAD.HI R0, R0, 0x38e38e39, RZ ;  /* 0x38e38e3900007827 */ /* 0x000fe200078e02ff */
[----:B------:R-:W-:-:S04]  /*1080*/  UIMAD.WIDE UR6, UR38, 0x55555556, URZ ;  /* 0x55555556260678a5 */ /* 0x000fc8000f8e023f */
[----:B------:R-:W-:Y:S01]  /*1090*/  ULEA.HI UR7, UR7, UR7, URZ, 0x1 ;  /* 0x0000000707077291 */ /* 0x000fe2000f8f083f */
[----:B------:R-:W-:-:S03]  /*10a0*/  SHF.R.U32.HI R3, RZ, 0x1f, R0 ;  /* 0x0000001fff037819 */ /* 0x000fc60000011600 */
[----:B------:R-:W-:Y:S01]  /*10b0*/  UIMAD UR40, UR7, -0x3, UR38 ;  /* 0xfffffffd072878a4 */ /* 0x000fe2000f8e0226 */
[----:B-----5:R-:W-:Y:S02]  /*10c0*/  LEA.HI.SX32 R22, R0, R3, 0x1b ;  /* 0x0000000300167211 */ /* 0x020fe400078fdaff */
[----:B------:R-:W-:Y:S02]  /*10d0*/  @UP2 ULDC.64 UR6, c[0x0][0xc48] ;  /* 0x0003120000062ab9 */ /* 0x000fe40000000a00 */
[----:B------:R-:W-:Y:S02]  /*10e0*/  UIMAD.WIDE.U32 UR4, UR12, UR6, URZ ;  /* 0x000000060c0472a5 */ /* 0x000fe4000f8e003f */
[----:B------:R-:W-:Y:S02]  /*10f0*/  ULEA UR6, UR40, UR9, 0xb ;  /* 0x0000000928067291 */ /* 0x000fe4000f8e583f */
[----:B------:R-:W-:Y:S02]  /*1100*/  @UP2 USHF.R.U32.HI UR8, URZ, UR7, UR5 ;  /* 0x000000073f082299 */ /* 0x000fe40008011605 */
[----:B------:R-:W-:Y:S01]  /*1110*/  USHF.R.U32.HI UR6, URZ, 0x4, UR6 ;  /* 0x000000043f067899 */ /* 0x000fe20008011606 */
[----:B------:R-:W-:-:S03]  /*1120*/  UMOV UR4, UR11 ;  /* 0x0000000b00047c82 */ /* 0x000fc60008000000 */
[----:B------:R-:W-:Y:S01]  /*1130*/  ULOP3.LUT UR39, UR6, 0x3fff, URZ, 0xc0, !UPT ;  /* 0x00003fff06277892 */ /* 0x000fe2000f8ec03f */
[----:B------:R-:W-:Y:S02]  /*1140*/  IMAD.U32 R151, RZ, RZ, UR8 ;  /* 0x00000008ff977e24 */ /* 0x000fe4000f8e00ff */
[----:B------:R-:W-:Y:S01]  /*1150*/  IMAD.U32 R150, RZ, RZ, UR4 ;  /* 0x00000004ff967e24 */ /* 0x000fe2000f8e00ff */
[----:B---34-:R-:W-:Y:S08]  /*1160*/  @!P0 BRA `(.L_x_9) ;  /* 0x0000000000408947 */ /* 0x018ff00003800000 */
[----:B------:R-:W-:Y:S01]  /*1170*/  MOV R0, 0x0 ;  /* 0x0000000000007802 */ /* 0x000fe20000000f00 */
[----:B------:R-:W-:Y:S01]  /*1180*/  ULDC.64 UR4, c[0x4][0xa8] ;  /* 0x01002a0000047ab9 */ /* 0x000fe20000000a00 */
[----:B------:R-:W-:Y:S01]  /*1190*/  ULDC.64 UR6, c[0x4][0x28] ;  /* 0x01000a0000067ab9 */ /* 0x000fe20000000a00 */
[----:B------:R-:W-:Y:S01]  /*11a0*/  IMAD.U32 R4, RZ, RZ, UR4 ;  /* 0x00000004ff047e24 */ /* 0x000fe2000f8e00ff */
[----:B------:R0:W1:Y:S01]  /*11b0*/  LDC.64 R14, c[0x4][R0] ;  /* 0x01000000000e7b82 */ /* 0x0000620000000a00 */
[----:B------:R-:W-:Y:S01]  /*11c0*/  IMAD.U32 R5, RZ, RZ, UR5 ;  /* 0x00000005ff057e24 */ /* 0x000fe2000f8e00ff */
[----:B------:R-:W-:Y:S01]  /*11d0*/  ULDC.64 UR4, c[0x4][0xb0] ;  /* 0x01002c0000047ab9 */ /* 0x000fe20000000a00 */
[----:B------:R-:W-:Y:S02]  /*11e0*/  IMAD.U32 R10, RZ, RZ, UR6 ;  /* 0x00000006ff0a7e24 */ /* 0x000fe4000f8e00ff */
[----:B------:R-:W-:Y:S02]  /*11f0*/  IMAD.U32 R6, RZ, RZ, UR4 ;  /* 0x00000004ff067e24 */ /* 0x000fe4000f8e00ff */
[----:B------:R-:W-:-:S02]  /*1200*/  IMAD.U32 R7, RZ, RZ, UR5 ;  /* 0x00000005ff077e24 */ /* 0x000fc4000f8e00ff */
[----:B------:R-:W-:Y:S02]  /*1210*/  IMAD.U32 R11, RZ, RZ, UR7 ;  /* 0x00000007ff0b7e24 */ /* 0x000fe4000f8e00ff */
[----:B------:R-:W-:Y:S02]  /*1220*/  IMAD.MOV.U32 R8, RZ, RZ, 0x70 ;  /* 0x00000070ff087424 */ /* 0x000fe400078e00ff */
[----:B------:R-:W-:Y:S02]  /*1230*/  IMAD.MOV.U32 R12, RZ, RZ, 0x1 ;  /* 0x00000001ff0c7424 */ /* 0x000fe400078e00ff */
[----:B0-----:R-:W-:-:S07]  /*1240*/  IMAD.MOV.U32 R13, RZ, RZ, RZ ;  /* 0x000000ffff0d7224 */ /* 0x001fce00078e00ff */
[----:B------:R-:W-:-:S07]  /*1250*/  LEPC R20, `(.L_x_9) ;  /* 0x000000001014794e */ /* 0x000fce0000000000 */
[----:B-1----:R-:W-:Y:S05]  /*1260*/  CALL.ABS.NOINC R14 ;  /* 0x000000000e007343 */ /* 0x002fea0003c00000 */
.L_x_9:
[----:B------:R-:W-:Y:S02]  /*1270*/  LOP3.LUT R0, R146, 0x1, RZ, 0xc0, !PT ;  /* 0x0000000192007812 */ /* 0x000fe400078ec0ff */
[----:B------:R-:W-:Y:S02]  /*1280*/  ISETP.NE.AND P0, PT, R17, 0x3, PT ;  /* 0x000000031100780c */ /* 0x000fe40003f05270 */
[----:B------:R-:W-:-:S04]  /*1290*/  SHF.L.U32 R0, R0, 0x1f, RZ ;  /* 0x0000001f00007819 */ /* 0x000fc800000006ff */
[----:B------:R-:W0:Y:S02]  /*12a0*/  SYNCS.PHASECHK.TRANS64.TRYWAIT P1, [UR37+0x31c00], R0 ;  /* 0x031c0000ff0075a7 */ /* 0x000e240008020165 */
[----:B0-----:R-:W-:Y:S05]  /*12b0*/  @!P1 BRA `(.L_x_10) ;  /* 0x000000dc00c49947 */ /* 0x001fea0003800000 */
.L_x_125:
[----:B------:R-:W-:Y:S05]  /*12c0*/  @!P0 BRA `(.L_x_11) ;  /* 0x0000000000048947 */ /* 0x000fea0003800000 */
[----:B------:R-:W-:Y:S01]  /*12d0*/  BPT.TRAP 0x1 ;  /* 0x000000040000795c */ /* 0x000fe20000300000 */
.L_x_11:
[----:B0-----:R-:W-:Y:S01]  /*12e0*/  IMAD.U32 R0, RZ, RZ, UR36 ;  /* 0x00000024ff007e24 */ /* 0x001fe2000f8e00ff */
[----:B------:R-:W-:-:S04]  /*12f0*/  SHF.L.U32 R3, R16, 0x1f, RZ ;  /* 0x0000001f10037819 */ /* 0x000fc800000006ff */
[----:B------:R-:W-:-:S04]  /*1300*/  LEA R0, R0, UR37, 0x3 ;  /* 0x0000002500007c11 */ /* 0x000fc8000f8e18ff */
[----:B------:R0:W1:Y:S01]  /*1310*/  SYNCS.PHASECHK.TRANS64.TRYWAIT P2, [R0+URZ+0x31c30], R3 ;  /* 0x031c3003000075a7 */ /* 0x000062000804017f */
[----:B------:R-:W-:Y:S05]  /*1320*/  @!P0 BRA `(.L_x_12) ;  /* 0x0000000000048947 */ /* 0x000fea0003800000 */
[----:B------:R-:W-:Y:S01]  /*1330*/  BPT.TRAP 0x1 ;  /* 0x000000040000795c */ /* 0x000fe20000300000 */
.L_x_12:
[----:B------:R-:W2:Y:S01]  /*1340*/  S2R R4, SR_TID.X ;  /* 0x0000000000047919 */ /* 0x000ea20000002100 */
[----:B------:R-:W-:Y:S01]  /*1350*/  IMAD.MOV.U32 R71, RZ, RZ, RZ ;  /* 0x000000ffff477224 */ /* 0x000fe200078e00ff */
[----:B--2---:R-:W-:Y:S01]  /*1360*/  LOP3.LUT P1, RZ, R4, 0x7f, RZ, 0xc0, !PT ;  /* 0x0000007f04ff7812 */ /* 0x004fe2000782c0ff */
[----:B-1----:R-:W-:-:S12]  /*1370*/  @P2 BRA `(.L_x_13) ;  /* 0x0000000000082947 */ /* 0x002fd80003800000 */
[----:B------:R-:W1:Y:S02]  /*1380*/  SYNCS.PHASECHK.TRANS64.TRYWAIT P2, [R0+URZ+0x31c30], R3 ;  /* 0x031c3003000075a7 */ /* 0x000e64000804017f */
[----:B-1----:R-:W-:Y:S05]  /*1390*/  @!P2 BRA `(.L_x_14) ;  /* 0x000000dc00a4a947 */ /* 0x002fea0003800000 */
.L_x_13:
[----:B------:R-:W-:Y:S05]  /*13a0*/  WARPSYNC.ALL ;  /* 0x0000000000007948 */ /* 0x000fea0003800000 */
[----:B------:R-:W-:Y:S01]  /*13b0*/  UIADD3 UR4, UR37, 0x16a00, URZ ;  /* 0x00016a0025047890 */ /* 0x000fe2000fffe03f */
[----:B------:R-:W-:Y:S01]  /*13c0*/  WARPGROUP.ARRIVE ;  /* 0x00000000000079c5 */ /* 0x000fe20000000000 */
[----:B------:R-:W-:Y:S01]  /*13d0*/  ULEA UR40, UR40, UR37, 0xc ;  /* 0x0000002528287291 */ /* 0x000fe2000f8e603f */
[----:B------:R-:W-:Y:S01]  /*13e0*/  P2R R68, PR, RZ, 0x1 ;  /* 0x00000001ff447803 */ /* 0x000fe20000000000 */
[----:B------:R-:W-:Y:S01]  /*13f0*/  USHF.R.U32.HI UR4, URZ, 0x4, UR4 ;  /* 0x000000043f047899 */ /* 0x000fe20008011604 */
[----:B01----:R-:W-:Y:S01]  /*1400*/  @!P1 VIADD R0, R0, 0x31c40 ;  /* 0x00031c4000009836 */ /* 0x003fe20000000000 */
[----:B------:R-:W-:-:S02]  /*1410*/  UIADD3 UR40, UR40, 0xda00, URZ ;  /* 0x0000da0028287890 */ /* 0x000fc4000fffe03f */
[----:B------:R-:W-:Y:S02]  /*1420*/  ULOP3.LUT UR4, UR4, 0x3fff, URZ, 0xc0, !UPT ;  /* 0x00003fff04047892 */ /* 0x000fe4000f8ec03f */
[----:B------:R-:W-:Y:S02]  /*1430*/  USHF.R.U32.HI UR40, URZ, 0x4, UR40 ;  /* 0x000000043f287899 */ /* 0x000fe40008011628 */
[----:B------:R-:W-:Y:S02]  /*1440*/  ULOP3.LUT UR7, UR4, 0x10000, URZ, 0xfc, !UPT ;  /* 0x0001000004077892 */ /* 0x000fe4000f8efc3f */
[----:B------:R-:W-:Y:S02]  /*1450*/  ULOP3.LUT UR5, UR40, 0x3fff, URZ, 0xc0, !UPT ;  /* 0x00003fff28057892 */ /* 0x000fe4000f8ec03f */
[----:B------:R-:W-:Y:S02]  /*1460*/  UIMAD UR4, UR36, 0x6c0, UR7 ;  /* 0x000006c0240478a4 */ /* 0x000fe4000f8e0207 */
[----:B------:R-:W-:Y:S01]  /*1470*/  ULOP3.LUT UR5, UR5, 0x10000, URZ, 0xfc, !UPT ;  /* 0x0001000005057892 */ /* 0x000fe2000f8efc3f */
[----:B------:R-:W-:Y:S01]  /*1480*/  UMOV UR31, 0x80000020 ;  /* 0x80000020001f7882 */ /* 0x000fe20000000000 */
[----:B------:R-:W-:Y:S01]  /*1490*/  UMOV UR29, 0x80000020 ;  /* 0x80000020001d7882 */ /* 0x000fe20000000000 */
[----:B------:R-:W-:-:S02]  /*14a0*/  UIADD3 UR6, UR4, 0x80, URZ ;  /* 0x0000008004067890 */ /* 0x000fc4000fffe03f */
[----:B------:R-:W-:Y:S02]  /*14b0*/  UMOV UR30, UR4 ;  /* 0x00000004001e7c82 */ /* 0x000fe40008000000 */
[----:B------:R-:W-:Y:S01]  /*14c0*/  UMOV UR28, UR5 ;  /* 0x00000005001c7c82 */ /* 0x000fe20008000000 */
[----:B------:R-:W-:Y:S01]  /*14d0*/  UIADD3 UR8, UR4, 0xc0, URZ ;  /* 0x000000c004087890 */ /* 0x000fe2000fffe03f */
[----:B------:R-:W-:Y:S01]  /*14e0*/  HGMMA.64x16x16.F32 R96, gdesc[UR28], RZ, !UPT, gsb0 ;  /* 0x002000001c6079f0 */ /* 0x000fe2000c0008ff */
[----:B------:R-:W-:Y:S01]  /*14f0*/  UIADD3 UR30, UR4, 0x40, URZ ;  /* 0x00000040041e7890 */ /* 0x000fe2000fffe03f */
[----:B------:R-:W-:Y:S01]  /*1500*/  UMOV UR31, 0x80000020 ;  /* 0x80000020001f7882 */ /* 0x000fe20000000000 */
[----:B------:R-:W-:Y:S02]  /*1510*/  UIADD3 UR9, UR4, 0x100, URZ ;  /* 0x0000010004097890 */ /* 0x000fe4000fffe03f */
[----:B------:R-:W-:Y:S01]  /*1520*/  UIADD3 UR10, UR4, 0x140, URZ ;  /* 0x00000140040a7890 */ /* 0x000fe2000fffe03f */
[----:B------:R-:W-:Y:S01]  /*1530*/  UMOV UR11, 0x80000020 ;  /* 0x80000020000b7882 */ /* 0x000fe20000000000 */
[----:B------:R-:W-:-:S02]  /*1540*/  UIADD3 UR12, UR4, 0xc2, URZ ;  /* 0x000000c2040c7890 */ /* 0x000fc4000fffe03f */
[----:B------:R-:W-:Y:S02]  /*1550*/  UIADD3 UR13, UR4, 0x102, URZ ;  /* 0x00000102040d7890 */ /* 0x000fe4000fffe03f */
[----:B------:R-:W-:Y:S01]  /*1560*/  UIADD3 UR14, UR4, 0x142, URZ ;  /* 0x00000142040e7890 */ /* 0x000fe2000fffe03f */
[----:B------:R-:W-:Y:S01]  /*1570*/  UMOV UR15, 0x80000020 ;  /* 0x80000020000f7882 */ /* 0x000fe20000000000 */
[----:B------:R-:W-:Y:S02]  /*1580*/  UIADD3 UR16, UR4, 0x380, URZ ;  /* 0x0000038004107890 */ /* 0x000fe4000fffe03f */
[----:B------:R-:W-:Y:S01]  /*1590*/  UIADD3 UR18, UR4, 0x242, URZ ;  /* 0x0000024204127890 */ /* 0x000fe2000fffe03f */
[----:B------:R-:W-:Y:S01]  /*15a0*/  UMOV UR17, 0x80000020 ;  /* 0x8000002000117882 */ /* 0x000fe20000000000 */
[----:B------:R-:W-:Y:S01]  /*15b0*/  UMOV UR19, 0x80000020 ;  /* 0x8000002000137882 */ /* 0x000fe20000000000 */
[----:B------:R-:W-:Y:S02]  /*15c0*/  UIADD3 UR20, UR5, 0x600, URZ ;  /* 0x0000060005147890 */ /* 0x000fe4000fffe03f */
[----:B------:R-:W-:Y:S01]  /*15d0*/  UIADD3 UR22, UR4, 0x480, URZ ;  /* 0x0000048004167890 */ /* 0x000fe2000fffe03f */
[----:B------:R-:W-:Y:S01]  /*15e0*/  UMOV UR21, 0x80000020 ;  /* 0x8000002000157882 */ /* 0x000fe20000000000 */
[----:B------:R-:W-:Y:S01]  /*15f0*/  UMOV UR23, 0x80000020 ;  /* 0x8000002000177882 */ /* 0x000fe20000000000 */
[----:B------:R-:W-:-:S02]  /*1600*/  UIADD3 UR24, UR5, 0x602, URZ ;  /* 0x0000060205187890 */ /* 0x000fc4000fffe03f */
[----:B------:R-:W-:Y:S01]  /*1610*/  UIADD3 UR26, UR4, 0x482, URZ ;  /* 0x00000482041a7890 */ /* 0x000fe2000fffe03f */
[----:B------:R-:W-:Y:S01]  /*1620*/  UMOV UR25, 0x80000020 ;  /* 0x8000002000197882 */ /* 0x000fe20000000000 */
[----:B------:R-:W-:Y:S01]  /*1630*/  UMOV UR27, 0x80000020 ;  /* 0x80000020001b7882 */ /* 0x000fe20000000000 */
[----:B------:R-:W-:Y:S02]  /*1640*/  WARPGROUP.DEPBAR.LE gsb0, 0x0 ;  /* 0x00008000000079c5 */ /* 0x000fe40000010000 */
[----:B------:R-:W-:-:S06]  /*1650*/  WARPGROUP.ARRIVE ;  /* 0x00000000000079c5 */ /* 0x000fcc0000000000 */
[----:B------:R-:W-:Y:S01]  /*1660*/  HGMMA.64x16x16.F32 R88, gdesc[UR28], RZ, !UPT, gsb0 ;  /* 0x002000001c5879f0 */ /* 0x000fe2000c0008ff */
[----:B------:R-:W-:Y:S01]  /*1670*/  UMOV UR30, UR6 ;  /* 0x00000006001e7c82 */ /* 0x000fe20008000000 */
[----:B------:R-:W-:Y:S01]  /*1680*/  UMOV UR31, 0x80000020 ;  /* 0x80000020001f7882 */ /* 0x000fe20000000000 */
[----:B------:R-:W-:Y:S01]  /*1690*/  UIADD3 UR6, UR4, 0x180, URZ ;  /* 0x0000018004067890 */ /* 0x000fe2000fffe03f */
        /* <DEDUP_REMOVED lines=29> */
[----:B------:R-:W-:Y:S01]  /*1870*/  UMOV UR8, UR10 ;  /* 0x0000000a00087c82 */ /* 0x000fe20008000000 */
[----:B------:R-:W-:Y:S01]  /*1880*/  UMOV UR10, UR6 ;  /* 0x00000006000a7c82 */ /* 0x000fe20008000000 */
[----:B------:R-:W-:Y:S01]  /*1890*/  UIADD3 UR6, UR4, 0x82, URZ ;  /* 0x0000008204067890 */ /* 0x000fe2000fffe03f */
[----:B------:R-:W-:Y:S02]  /*18a0*/  WARPGROUP.DEPBAR.LE gsb0, 0x0 ;  /* 0x00008000000079c5 */ /* 0x000fe40000010000 */
[----:B------:R-:W-:-:S06]  /*18b0*/  WARPGROUP.ARRIVE ;  /* 0x00000000000079c5 */ /* 0x000fcc0000000000 */
[----:B------:R-:W-:Y:S01]  /*18c0*/  HGMMA.64x16x16.F32 R32, gdesc[UR28], RZ, !UPT, gsb0 ;  /* 0x002000001c2079f0 */ /* 0x000fe2000c0008ff */
[----:B------:R-:W-:Y:S01]  /*18d0*/  UMOV UR30, UR9 ;  /* 0x00000009001e7c82 */ /* 0x000fe20008000000 */
[----:B------:R-:W-:Y:S01]  /*18e0*/  UMOV UR31, 0x80000020 ;  /* 0x80000020001f7882 */ /* 0x000fe20000000000 */
[----:B------:R-:W-:Y:S01]  /*18f0*/  UMOV UR9, 0x80000020 ;  /* 0x8000002000097882 */ /* 0x000fe20000000000 */
[----:B------:R-:W-:Y:S02]  /*1900*/  WARPGROUP.DEPBAR.LE gsb0, 0x0 ;  /* 0x00008000000079c5 */ /* 0x000fe40000010000 */
[----:B------:R-:W-:-:S06]  /*1910*/  WARPGROUP.ARRIVE ;  /* 0x00000000000079c5 */ /* 0x000fcc0000000000 */
[----:B------:R-:W-:Y:S03]  /*1920*/  HGMMA.64x16x16.F32 R24, gdesc[UR28], RZ, !UPT, gsb0 ;  /* 0x002000001c1879f0 */ /* 0x000fe6000c0008ff */
[----:B------:R-:W-:Y:S02]  /*1930*/  WARPGROUP.DEPBAR.LE gsb0, 0x0 ;  /* 0x00008000000079c5 */ /* 0x000fe40000010000 */
[----:B------:R-:W-:-:S06]  /*1940*/  WARPGROUP.ARRIVE ;  /* 0x00000000000079c5 */ /* 0x000fcc0000000000 */
[----:B------:R-:W-:Y:S01]  /*1950*/  HGMMA.64x16x16.F32 R96, gdesc[UR8], R96, gsb0 ;  /* 0x00200000086079f0 */ /* 0x000fe20008000860 */
[----:B------:R-:W-:Y:S01]  /*1960*/  UIADD3 UR10, UR4, 0x42, URZ ;  /* 0x00000042040a7890 */ /* 0x000fe2000fffe03f */
[----:B------:R-:W-:Y:S01]  /*1970*/  UMOV UR11, 0x80000020 ;  /* 0x80000020000b7882 */ /* 0x000fe20000000000 */
[----:B------:R-:W-:Y:S02]  /*1980*/  WARPGROUP.DEPBAR.LE gsb0, 0x0 ;  /* 0x00008000000079c5 */ /* 0x000fe40000010000 */
[----:B------:R-:W-:-:S06]  /*1990*/  WARPGROUP.ARRIVE ;  /* 0x00000000000079c5 */ /* 0x000fcc0000000000 */
[----:B------:R-:W-:Y:S01]  /*19a0*/  HGMMA.64x16x16.F32 R88, gdesc[UR8], R88, gsb0 ;  /* 0x00200000085879f0 */ /* 0x000fe20008000858 */
[----:B------:R-:W-:Y:S01]  /*19b0*/  UMOV UR10, UR6 ;  /* 0x00000006000a7c82 */ /* 0x000fe20008000000 */
[----:B------:R-:W-:Y:S01]  /*19c0*/  UMOV UR11, 0x80000020 ;  /* 0x80000020000b7882 */ /* 0x000fe20000000000 */
[----:B------:R-:W-:Y:S01]  /*19d0*/  UIADD3 UR6, UR4, 0x182, URZ ;  /* 0x0000018204067890 */ /* 0x000fe2000fffe03f */
        /* <DEDUP_REMOVED lines=29> */
[----:B------:R-:W-:Y:S01]  /*1bb0*/  UMOV UR12, UR14 ;  /* 0x0000000e000c7c82 */ /* 0x000fe20008000000 */
[----:B------:R-:W-:Y:S01]  /*1bc0*/  UMOV UR14, UR6 ;  /* 0x00000006000e7c82 */ /* 0x000fe20008000000 */
[----:B------:R-:W-:Y:S01]  /*1bd0*/  UIADD3 UR6, UR4, 0x2c0, URZ ;  /* 0x000002c004067890 */ /* 0x000fe2000fffe03f */
[----:B------:R-:W-:Y:S02]  /*1be0*/  WARPGROUP.DEPBAR.LE gsb0, 0x0 ;  /* 0x00008000000079c5 */ /* 0x000fe40000010000 */
[----:B------:R-:W-:-:S06]  /*1bf0*/  WARPGROUP.ARRIVE ;  /* 0x00000000000079c5 */ /* 0x000fcc0000000000 */
[----:B------:R-:W-:Y:S01]  /*1c00*/  HGMMA.64x16x16.F32 R32, gdesc[UR8], R32, gsb0 ;  /* 0x00200000082079f0 */ /* 0x000fe20008000820 */
[----:B------:R-:W-:Y:S01]  /*1c10*/  UMOV UR10, UR13 ;  /* 0x0000000d000a7c82 */ /* 0x000fe20008000000 */
[----:B------:R-:W-:Y:S01]  /*1c20*/  UMOV UR11, 0x80000020 ;  /* 0x80000020000b7882 */ /* 0x000fe20000000000 */
[----:B------:R-:W-:Y:S01]  /*1c30*/  UMOV UR13, 0x80000020 ;  /* 0x80000020000d7882 */ /* 0x000fe20000000000 */
[----:B------:R-:W-:Y:S02]  /*1c40*/  WARPGROUP.DEPBAR.LE gsb0, 0x0 ;  /* 0x00008000000079c5 */ /* 0x000fe40000010000 */
[----:B------:R-:W-:-:S06]  /*1c50*/  WARPGROUP.ARRIVE ;  /* 0x00000000000079c5 */ /* 0x000fcc0000000000 */
[----:B------:R-:W-:Y:S01]  /*1c60*/  HGMMA.64x16x16.F32 R24, gdesc[UR8], R24, gsb0 ;  /* 0x00200000081879f0 */ /* 0x000fe20008000818 */
[----:B------:R-:W-:Y:S02]  /*1c70*/  UIADD3 UR10, UR4, 0x300, URZ ;  /* 0x00000300040a7890 */ /* 0x000fe4000fffe03f */
[----:B------:R-:W-:Y:S01]  /*1c80*/  UIADD3 UR11, UR4, 0x340, URZ ;  /* 0x00000340040b7890 */ /* 0x000fe2000fffe03f */
        /* <DEDUP_REMOVED lines=28> */
[----:B------:R-:W-:Y:S02]  /*1e50*/  UIADD3 UR16, UR5, 0x302, URZ ;  /* 0x0000030205107890 */ /* 0x000fe4000fffe03f */
        /* <DEDUP_REMOVED lines=22> */
[----:B------:R-:W-:Y:S02]  /*1fc0*/  UIADD3 UR14, UR4, 0x382, URZ ;  /* 0x00000382040e7890 */ /* 0x000fe4000fffe03f */
        /* <DEDUP_REMOVED lines=47> */
[----:B------:R-:W-:Y:S03]  /*22c0*/  HGMMA.64x16x16.F32 R24, gdesc[UR16], R24, gsb0 ;  /* 0x00200000101879f0 */ /* 0x000fe60008000818 */
        /* <DEDUP_REMOVED lines=44> */
[----:B------:R-:W-:Y:S01]  /*2590*/  ULDC UR5, c[0x0][0x9d8] ;  /* 0x0002760000057ab9 */ /* 0x000fe20000000800 */
        /* <DEDUP_REMOVED lines=9> */
[----:B------:R-:W-:Y:S01]  /*2630*/  WARPGROUP.ARRIVE ;  /* 0x00000000000079c5 */ /* 0x000fe20000000000 */
[----:B------:R-:W-:Y:S01]  /*2640*/  FMUL.FTZ R9, R101, UR5 ;  /* 0x0000000565097c20 */ /* 0x000fe20008410000 */
[----:B------:R-:W-:Y:S01]  /*2650*/  FMUL.FTZ R4, R96, UR5 ;  /* 0x0000000560047c20 */ /* 0x000fe20008410000 */
[----:B------:R-:W-:Y:S01]  /*2660*/  FMUL.FTZ R8, R97, UR5 ;  /* 0x0000000561087c20 */ /* 0x000fe20008410000 */
[----:B------:R-:W-:Y:S01]  /*2670*/  FMUL.FTZ R7, R100, UR5 ;  /* 0x0000000564077c20 */ /* 0x000fe20008410000 */
[----:B------:R-:W-:Y:S01]  /*2680*/  FMUL.FTZ R3, R98, UR5 ;  /* 0x0000000562037c20 */ /* 0x000fe20008410000 */
[----:B------:R-:W-:Y:S01]  /*2690*/  HGMMA.64x16x16.F32 R88, gdesc[UR24], R88, gsb0 ;  /* 0x00200000185879f0 */ /* 0x000fe20008000858 */
[----:B------:R-:W-:Y:S01]  /*26a0*/  UIADD3 UR26, UR4, 0x502, URZ ;  /* 0x00000502041a7890 */ /* 0x000fe2000fffe03f */
[----:B------:R-:W0:Y:S01]  /*26b0*/  MUFU.TANH R9, R9 ;  /* 0x0000000900097308 */ /* 0x000e220000002400 */
[----:B------:R-:W-:Y:S01]  /*26c0*/  UMOV UR27, 0x80000020 ;  /* 0x80000020001b7882 */ /* 0x000fe20000000000 */
[----:B------:R-:W-:Y:S01]  /*26d0*/  FMUL.FTZ R5, R99, UR5 ;  /* 0x0000000563057c20 */ /* 0x000fe20008410000 */
[----:B------:R-:W-:Y:S01]  /*26e0*/  FMUL.FTZ R15, R102, UR5 ;  /* 0x00000005660f7c20 */ /* 0x000fe20008410000 */
[----:B------:R-:W-:-:S04]  /*26f0*/  FMUL.FTZ R13, R103, UR5 ;  /* 0x00000005670d7c20 */ /* 0x000fc80008410000 */
[----:B------:R-:W-:Y:S08]  /*2700*/  MUFU.TANH R4, R4 ;  /* 0x0000000400047308 */ /* 0x000ff00000002400 */
[----:B------:R-:W-:Y:S08]  /*2710*/  MUFU.TANH R8, R8 ;  /* 0x0000000800087308 */ /* 0x000ff00000002400 */
[----:B------:R-:W-:Y:S08]  /*2720*/  MUFU.TANH R7, R7 ;  /* 0x0000000700077308 */ /* 0x000ff00000002400 */
[----:B------:R-:W-:Y:S08]  /*2730*/  MUFU.TANH R3, R3 ;  /* 0x0000000300037308 */ /* 0x000ff00000002400 */
[----:B------:R-:W-:Y:S08]  /*2740*/  MUFU.TANH R5, R5 ;  /* 0x0000000500057308 */ /* 0x000ff00000002400 */
[----:B------:R-:W-:Y:S01]  /*2750*/  MUFU.TANH R15, R15 ;  /* 0x0000000f000f7308 */ /* 0x000fe20000002400 */
[----:B------:R-:W-:-:S02]  /*2760*/  WARPGROUP.DEPBAR.LE gsb0, 0x0 ;  /* 0x00008000000079c5 */ /* 0x000fc40000010000 */
        /* <DEDUP_REMOVED lines=8> */
[----:B------:R-:W-:Y:S01]  /*27f0*/  MUFU.TANH R11, R11 ;  /* 0x0000000b000b7308 */ /* 0x000fe20000002400 */
[----:B------:R-:W-:Y:S01]  /*2800*/  UMOV UR27, 0x80000020 ;  /* 0x80000020001b7882 */ /* 0x000fe20000000000 */
[----:B------:R-:W-:Y:S01]  /*2810*/  FMUL.FTZ R23, R91, UR5 ;  /* 0x000000055b177c20 */ /* 0x000fe20008410000 */
[----:B------:R-:W-:Y:S01]  /*2820*/  FMUL.FTZ R89, R94, UR5 ;  /* 0x000000055e597c20 */ /* 0x000fe20008410000 */
[----:B------:R-:W-:-:S04]  /*2830*/  FMUL.FTZ R88, R95, UR5 ;  /* 0x000000055f587c20 */ /* 0x000fc80008410000 */
[----:B------:R-:W1:Y:S08]  /*2840*/  MUFU.TANH R69, R69 ;  /* 0x0000004500457308 */ /* 0x000e700000002400 */
        /* <DEDUP_REMOVED lines=14> */
[----:B------:R-:W2:Y:S01]  /*2930*/  MUFU.TANH R70, R70 ;  /* 0x0000004600467308 */ /* 0x000ea20000002400 */
[----:B------:R-:W-:Y:S01]  /*2940*/  UMOV UR27, 0x80000020 ;  /* 0x80000020001b7882 */ /* 0x000fe20000000000 */
[----:B------:R-:W-:Y:S01]  /*2950*/  FMUL.FTZ R81, R84, UR5 ;  /* 0x0000000554517c20 */ /* 0x000fe20008410000 */
[----:B------:R-:W-:Y:S01]  /*2960*/  FMUL.FTZ R85, R85, UR5 ;  /* 0x0000000555557c20 */ /* 0x000fe20008410000 */
[----:B------:R-:W-:-:S04]  /*2970*/  FMUL.FTZ R84, R86, UR5 ;  /* 0x0000000556547c20 */ /* 0x000fc80008410000 */
[----:B------:R-:W-:Y:S08]  /*2980*/  MUFU.TANH R80, R80 ;  /* 0x0000005000507308 */ /* 0x000ff00000002400 */
[----:B------:R-:W3:Y:S08]  /*2990*/  MUFU.TANH R90, R90 ;  /* 0x0000005a005a7308 */ /* 0x000ef00000002400 */
        /* <DEDUP_REMOVED lines=13> */
[----:B------:R-:W-:Y:S01]  /*2a70*/  FMUL.FTZ R91, R73, UR5 ;  /* 0x00000005495b7c20 */ /* 0x000fe20008410000 */
[----:B------:R-:W-:Y:S01]  /*2a80*/  UMOV UR27, 0x80000020 ;  /* 0x80000020001b7882 */ /* 0x000fe20000000000 */
[----:B------:R-:W4:Y:S01]  /*2a90*/  MUFU.TANH R72, R72 ;  /* 0x0000004800487308 */ /* 0x000f220000002400 */
[----:B------:R-:W-:Y:S01]  /*2aa0*/  FMUL.FTZ R14, R77, UR5 ;  /* 0x000000054d0e7c20 */ /* 0x000fe20008410000 */
[----:B------:R-:W-:-:S06]  /*2ab0*/  FMUL.FTZ R74, R74, UR5 ;  /* 0x000000054a4a7c20 */ /* 0x000fcc0008410000 */
[----:B------:R-:W5:Y:S08]  /*2ac0*/  MUFU.TANH R87, R87 ;  /* 0x0000005700577308 */ /* 0x000f700000002400 */
[----:B------:R-:W5:Y:S08]  /*2ad0*/  MUFU.TANH R82, R82 ;  /* 0x0000005200527308 */ /* 0x000f700000002400 */
[----:B------:R-:W5:Y:S08]  /*2ae0*/  MUFU.TANH R91, R91 ;  /* 0x0000005b005b7308 */ /* 0x000f700000002400 */
[----:B------:R-:W5:Y:S08]  /*2af0*/  MUFU.TANH R84, R84 ;  /* 0x0000005400547308 */ /* 0x000f700000002400 */
[----:B------:R-:W5:Y:S01]  /*2b00*/  MUFU.TANH R93, R93 ;  /* 0x0000005d005d7308 */ /* 0x000f620000002400 */
        /* <DEDUP_REMOVED lines=11> */
[----:B------:R-:W5:Y:S01]  /*2bc0*/  MUFU.TANH R83, R83 ;  /* 0x0000005300537308 */ /* 0x000f620000002400 */
        /* <DEDUP_REMOVED lines=10> */
[----:B------:R-:W-:Y:S02]  /*2c70*/  IMAD.IADD R51, R157, 0x1, R64 ;  /* 0x000000019d337824 */ /* 0x000fe400078e0240 */
[----:B------:R-:W-:Y:S01]  /*2c80*/  FMUL.FTZ R20, R49, UR5 ;  /* 0x0000000531147c20 */ /* 0x000fe20008410000 */
[----:B------:R-:W-:Y:S01]  /*2c90*/  FMUL.FTZ R49, R55, UR5 ;  /* 0x0000000537317c20 */ /* 0x000fe20008410000 */
[----:B------:R-:W-:Y:S01]  /*2ca0*/  FMUL.FTZ R86, R50, UR5 ;  /* 0x0000000532567c20 */ /* 0x000fe20008410000 */
[----:B------:R-:W-:Y:S01]  /*2cb0*/  HGMMA.64x16x16.F32 R40, gdesc[UR24], R40, gsb0 ;  /* 0x00200000182879f0 */ /* 0x000fe20008000828 */
[----:B------:R-:W-:Y:S01]  /*2cc0*/  UIADD3 UR26, UR4, 0x642, URZ ;  /* 0x00000642041a7890 */ /* 0x000fe2000fffe03f */
[----:B------:R-:W-:Y:S01]  /*2cd0*/  IMAD R6, R22, -0x90, R51 ;  /* 0xffffff7016067824 */ /* 0x000fe200078e0233 */
[----:B------:R-:W-:Y:S01]  /*2ce0*/  UMOV UR27, 0x80000020 ;  /* 0x80000020001b7882 */ /* 0x000fe20000000000 */
[----:B------:R-:W-:Y:S01]  /*2cf0*/  FMUL.FTZ R54, R54, UR5 ;  /* 0x0000000536367c20 */ /* 0x000fe20008410000 */
[----:B------:R-:W-:Y:S01]  /*2d00*/  FMUL.FTZ R50, R52, UR5 ;  /* 0x0000000534327c20 */ /* 0x000fe20008410000 */
[----:B------:R-:W5:Y:S01]  /*2d10*/  MUFU.TANH R56, R56 ;  /* 0x0000003800387308 */ /* 0x000f620000002400 */
[----:B------:R-:W-:Y:S01]  /*2d20*/  ISETP.GT.AND P4, PT, R6, 0x9, PT ;  /* 0x000000090600780c */ /* 0x000fe20003f84270 */
[----:B------:R-:W-:Y:S01]  /*2d30*/  FMUL.FTZ R48, R48, UR5 ;  /* 0x0000000530307c20 */ /* 0x000fe20008410000 */
[C---:B------:R-:W-:Y:S01]  /*2d40*/  ISETP.GT.AND P3, PT, R6.reuse, 0x10, PT ;  /* 0x000000100600780c */ /* 0x040fe20003f64270 */
[----:B------:R-:W-:Y:S01]  /*2d50*/  FMUL.FTZ R53, R53, UR5 ;  /* 0x0000000535357c20 */ /* 0x000fe20008410000 */
[----:B------:R-:W-:-:S02]  /*2d60*/  ISETP.GT.AND P2, PT, R6, RZ, PT ;  /* 0x000000ff0600720c */ /* 0x000fc40003f44270 */
[C---:B------:R-:W-:Y:S01]  /*2d70*/  ISETP.GT.AND P6, PT, R6.reuse, 0x1, PT ;  /* 0x000000010600780c */ /* 0x040fe20003fc4270 */
[----:B------:R-:W5:Y:S01]  /*2d80*/  MUFU.TANH R75, R75 ;  /* 0x0000004b004b7308 */ /* 0x000f620000002400 */
[----:B0-----:R-:W-:Y:S02]  /*2d90*/  FSEL R61, R9, -INF , P4 ;  /* 0xff800000093d7808 */ /* 0x001fe40002000000 */
[----:B-1----:R-:W-:Y:S02]  /*2da0*/  FSEL R9, R69, -INF , P3 ;  /* 0xff80000045097808 */ /* 0x002fe40001800000 */
[----:B------:R-:W-:Y:S02]  /*2db0*/  FSEL R63, R11, -INF , P3 ;  /* 0xff8000000b3f7808 */ /* 0x000fe40001800000 */
[C---:B------:R-:W-:Y:S01]  /*2dc0*/  ISETP.GT.AND P3, PT, R6.reuse, 0x21, PT ;  /* 0x000000210600780c */ /* 0x040fe20003f64270 */
[----:B------:R-:W0:Y:S01]  /*2dd0*/  MUFU.TANH R10, R10 ;  /* 0x0000000a000a7308 */ /* 0x000e220000002400 */
[----:B------:R-:W-:-:S02]  /*2de0*/  ISETP.GT.AND P5, PT, R6, 0x8, PT ;  /* 0x000000080600780c */ /* 0x000fc40003fa4270 */
[----:B------:R-:W-:Y:S02]  /*2df0*/  FSEL R55, R4, -INF , P2 ;  /* 0xff80000004377808 */ /* 0x000fe40001000000 */
[----:B------:R-:W-:Y:S02]  /*2e00*/  FSEL R8, R8, -INF , P6 ;  /* 0xff80000008087808 */ /* 0x000fe40003000000 */
[----:B--2---:R-:W-:Y:S01]  /*2e10*/  FSEL R79, R70, -INF , P3 ;  /* 0xff800000464f7808 */ /* 0x004fe20001800000 */
[----:B------:R-:W1:Y:S01]  /*2e20*/  MUFU.TANH R58, R58 ;  /* 0x0000003a003a7308 */ /* 0x000e620000002400 */
[----:B------:R-:W-:Y:S02]  /*2e30*/  FSEL R59, R7, -INF , P5 ;  /* 0xff800000073b7808 */ /* 0x000fe40002800000 */
[----:B------:R-:W-:Y:S02]  /*2e40*/  FMNMX.FTZ R70, R55, R8, !PT ;  /* 0x0000000837467209 */ /* 0x000fe40007810000 */
[----:B------:R-:W-:-:S02]  /*2e50*/  FSEL R3, R3, -INF , P2 ;  /* 0xff80000003037808 */ /* 0x000fc40001000000 */
[----:B------:R-:W-:Y:S01]  /*2e60*/  FMNMX.FTZ R70, R59, R70, !PT ;  /* 0x000000463b467209 */ /* 0x000fe20007810000 */
[----:B------:R-:W2:Y:S01]  /*2e70*/  MUFU.TANH R48, R48 ;  /* 0x0000003000307308 */ /* 0x000ea20000002400 */
[C---:B------:R-:W-:Y:S02]  /*2e80*/  ISETP.GT.AND P2, PT, R6.reuse, 0x11, PT ;  /* 0x000000110600780c */ /* 0x040fe40003f44270 */
[----:B------:R-:W-:Y:S02]  /*2e90*/  FMNMX.FTZ R70, R61, R70, !PT ;  /* 0x000000463d467209 */ /* 0x000fe40007810000 */
[----:B------:R-:W-:Y:S02]  /*2ea0*/  FSEL R4, R5, -INF , P6 ;  /* 0xff80000005047808 */ /* 0x000fe40003000000 */
[----:B------:R-:W-:Y:S01]  /*2eb0*/  ISETP.GT.AND P6, PT, R6, 0x18, PT ;  /* 0x000000180600780c */ /* 0x000fe20003fc4270 */
[----:B------:R-:W2:Y:S01]  /*2ec0*/  MUFU.TANH R57, R57 ;  /* 0x0000003900397308 */ /* 0x000ea20000002400 */
[----:B------:R-:W-:-:S02]  /*2ed0*/  FSEL R5, R15, -INF , P5 ;  /* 0xff8000000f057808 */ /* 0x000fc40002800000 */
[----:B------:R-:W-:Y:S02]  /*2ee0*/  FSEL R65, R65, -INF , P2 ;  /* 0xff80000041417808 */ /* 0x000fe40001000000 */
[----:B------:R-:W-:Y:S01]  /*2ef0*/  FMNMX.FTZ R70, R63, R70, !PT ;  /* 0x000000463f467209 */ /* 0x000fe20007810000 */
[----:B------:R-:W-:Y:S02]  /*2f00*/  WARPGROUP.DEPBAR.LE gsb0, 0x0 ;  /* 0x00008000000079c5 */ /* 0x000fe40000010000 */
[----:B------:R-:W-:Y:S01]  /*2f10*/  WARPGROUP.ARRIVE ;  /* 0x00000000000079c5 */ /* 0x000fe20000000000 */
[C---:B------:R-:W-:Y:S01]  /*2f20*/  ISETP.GT.AND P5, PT, R6.reuse, 0x19, PT ;  /* 0x000000190600780c */ /* 0x040fe20003fa4270 */
[----:B------:R-:W-:Y:S01]  /*2f30*/  FMUL.FTZ R92, R47, UR5 ;  /* 0x000000052f5c7c20 */ /* 0x000fe20008410000 */
[----:B------:R-:W-:Y:S01]  /*2f40*/  FSEL R7, R13, -INF , P4 ;  /* 0xff8000000d077808 */ /* 0x000fe20002000000 */
[----:B------:R-:W-:Y:S01]  /*2f50*/  FMUL.FTZ R52, R41, UR5 ;  /* 0x0000000529347c20 */ /* 0x000fe20008410000 */
[----:B------:R-:W-:Y:S01]  /*2f60*/  ISETP.GT.AND P4, PT, R6, 0x20, PT ;  /* 0x000000200600780c */ /* 0x000fe20003f84270 */
[----:B------:R-:W-:Y:S01]  /*2f70*/  HGMMA.64x16x16.F32 R32, gdesc[UR24], R32, gsb0 ;  /* 0x00200000182079f0 */ /* 0x000fe20008000820 */
[----:B------:R-:W-:Y:S01]  /*2f80*/  FSEL R67, R67, -INF , P6 ;  /* 0xff80000043437808 */ /* 0x000fe20003000000 */
[----:B------:R-:W-:Y:S01]  /*2f90*/  UIADD3 UR26, UR4, 0x682, URZ ;  /* 0x00000682041a7890 */ /* 0x000fe2000fffe03f */
[----:B------:R-:W-:Y:S01]  /*2fa0*/  FMNMX.FTZ R70, R65, R70, !PT ;  /* 0x0000004641467209 */ /* 0x000fe20007810000 */
[----:B------:R-:W-:Y:S01]  /*2fb0*/  UMOV UR27, 0x80000020 ;  /* 0x80000020001b7882 */ /* 0x000fe20000000000 */
[----:B------:R-:W-:Y:S01]  /*2fc0*/  FSEL R73, R21, -INF , P5 ;  /* 0xff80000015497808 */ /* 0x000fe20002800000 */
[----:B------:R-:W-:Y:S01]  /*2fd0*/  FMUL.FTZ R43, R43, UR5 ;  /* 0x000000052b2b7c20 */ /* 0x000fe20008410000 */
[----:B---3--:R-:W-:Y:S01]  /*2fe0*/  FSEL R21, R90, -INF , P4 ;  /* 0xff8000005a157808 */ /* 0x008fe20002000000 */
[----:B------:R-:W-:Y:S01]  /*2ff0*/  FMUL.FTZ R95, R42, UR5 ;  /* 0x000000052a5f7c20 */ /* 0x000fe20008410000 */
[----:B------:R-:W-:Y:S01]  /*3000*/  FSEL R77, R80, -INF , P4 ;  /* 0xff800000504d7808 */ /* 0x000fe20002000000 */
[----:B------:R-:W-:Y:S01]  /*3010*/  MUFU.TANH R42, R54 ;  /* 0x00000036002a7308 */ /* 0x000fe20000002400 */
[----:B------:R-:W-:Y:S01]  /*3020*/  ISETP.GT.AND P4, PT, R6, 0x31, PT ;  /* 0x000000310600780c */ /* 0x000fe20003f84270 */
[----:B------:R-:W-:Y:S01]  /*3030*/  FMUL.FTZ R133, R45, UR5 ;  /* 0x000000052d857c20 */ /* 0x000fe20008410000 */
[----:B------:R-:W-:Y:S01]  /*3040*/  FMNMX.FTZ R70, R67, R70, !PT ;  /* 0x0000004643467209 */ /* 0x000fe20007810000 */
[----:B------:R-:W-:Y:S01]  /*3050*/  FMUL.FTZ R131, R44, UR5 ;  /* 0x000000052c837c20 */ /* 0x000fe20008410000 */
[----:B----4-:R-:W-:Y:S01]  /*3060*/  FSEL R47, R72, -INF , P4 ;  /* 0xff800000482f7808 */ /* 0x010fe20002000000 */
[----:B------:R-:W-:Y:S01]  /*3070*/  FMUL.FTZ R51, R40, UR5 ;  /* 0x0000000528337c20 */ /* 0x000fe20008410000 */
[----:B------:R-:W-:Y:S01]  /*3080*/  FMNMX.FTZ R72, R73, R70, !PT ;  /* 0x0000004649487209 */ /* 0x000fe20007810000 */
[----:B------:R3:W-:Y:S01]  /*3090*/  MUFU.TANH R54, R43 ;  /* 0x0000002b00367308 */ /* 0x0007e20000002400 */
[----:B------:R-:W-:Y:S01]  /*30a0*/  FSEL R11, R23, -INF , P2 ;  /* 0xff800000170b7808 */ /* 0x000fe20001000000 */
[----:B------:R-:W-:Y:S01]  /*30b0*/  FMUL.FTZ R101, R46, UR5 ;  /* 0x000000052e657c20 */ /* 0x000fe20008410000 */
[----:B------:R-:W-:Y:S01]  /*30c0*/  ISETP.GT.AND P2, PT, R6, 0x28, PT ;  /* 0x000000280600780c */ /* 0x000fe20003f44270 */
[----:B------:R-:W-:Y:S01]  /*30d0*/  ULDC UR4, c[0x0][0x988] ;  /* 0x0002620000047ab9 */ /* 0x000fe20000000800 */
[----:B------:R-:W-:-:S02]  /*30e0*/  FMNMX.FTZ R72, R77, R72, !PT ;  /* 0x000000484d487209 */ /* 0x000fc40007810000 */
[----:B------:R-:W-:Y:S01]  /*30f0*/  FSEL R13, R89, -INF , P6 ;  /* 0xff800000590d7808 */ /* 0x000fe20003000000 */
[----:B------:R-:W4:Y:S01]  /*3100*/  MUFU.TANH R20, R20 ;  /* 0x0000001400147308 */ /* 0x000f220000002400 */
[----:B------:R-:W-:Y:S02]  /*3110*/  ISETP.GT.AND P6, PT, R6, 0x29, PT ;  /* 0x000000290600780c */ /* 0x000fe40003fc4270 */
[----:B------:R-:W-:Y:S02]  /*3120*/  FSEL R81, R81, -INF , P2 ;  /* 0xff80000051517808 */ /* 0x000fe40001000000 */
[----:B------:R-:W-:Y:S02]  /*3130*/  FMNMX.FTZ R72, R79, R72, !PT ;  /* 0x000000484f487209 */ /* 0x000fe40007810000 */
[----:B------:R-:W-:Y:S01]  /*3140*/  FSEL R15, R88, -INF , P5 ;  /* 0xff800000580f7808 */ /* 0x000fe20002800000 */
[----:B------:R-:W4:Y:S01]  /*3150*/  MUFU.TANH R62, R62 ;  /* 0x0000003e003e7308 */ /* 0x000f220000002400 */
[----:B------:R-:W-:-:S02]  /*3160*/  ISETP.GT.AND P5, PT, R6, 0x30, PT ;  /* 0x000000300600780c */ /* 0x000fc40003fa4270 */
[----:B------:R-:W-:Y:S02]  /*3170*/  FSEL R85, R85, -INF , P6 ;  /* 0xff80000055557808 */ /* 0x000fe40003000000 */
[----:B------:R-:W-:Y:S02]  /*3180*/  FMNMX.FTZ R72, R81, R72, !PT ;  /* 0x0000004851487209 */ /* 0x000fe40007810000 */
[----:B-----5:R-:W-:Y:S01]  /*3190*/  FSEL R87, R87, -INF , P5 ;  /* 0xff80000057577808 */ /* 0x020fe20002800000 */
[----:B------:R5:W-:Y:S01]  /*31a0*/  MUFU.TANH R44, R49 ;  /* 0x00000031002c7308 */ /* 0x000be20000002400 */
[----:B------:R-:W-:Y:S02]  /*31b0*/  FMNMX.FTZ R72, R85, R72, !PT ;  /* 0x0000004855487209 */ /* 0x000fe40007810000 */
[----:B------:R-:W-:Y:S02]  /*31c0*/  FSEL R23, R82, -INF , P3 ;  /* 0xff80000052177808 */ /* 0x000fe40001800000 */
[----:B------:R-:W-:-:S02]  /*31d0*/  ISETP.GT.AND P3, PT, R6, 0x38, PT ;  /* 0x000000380600780c */ /* 0x000fc40003f64270 */
[----:B------:R-:W-:Y:S01]  /*31e0*/  FSEL R91, R91, -INF , P4 ;  /* 0xff8000005b5b7808 */ /* 0x000fe20002000000 */
[----:B------:R-:W4:Y:S01]  /*31f0*/  MUFU.TANH R50, R50 ;  /* 0x0000003200327308 */ /* 0x000f220000002400 */
[----:B------:R-:W-:Y:S01]  /*3200*/  FMNMX.FTZ R72, R87, R72, !PT ;  /* 0x0000004857487209 */ /* 0x000fe20007810000 */
[----:B------:R-:W-:Y:S02]  /*3210*/  WARPGROUP.DEPBAR.LE gsb0, 0x0 ;  /* 0x00008000000079c5 */ /* 0x000fe40000010000 */
[----:B------:R-:W-:Y:S01]  /*3220*/  WARPGROUP.ARRIVE ;  /* 0x00000000000079c5 */ /* 0x000fe20000000000 */
[----:B------:R-:W-:Y:S01]  /*3230*/  FSEL R41, R84, -INF , P2 ;  /* 0xff80000054297808 */ /* 0x000fe20001000000 */
[----:B------:R-:W-:Y:S01]  /*3240*/  FMUL.FTZ R135, R32, UR5 ;  /* 0x0000000520877c20 */ /* 0x000fe20008410000 */
[----:B------:R-:W-:Y:S01]  /*3250*/  ISETP.GT.AND P2, PT, R6, 0x39, PT ;  /* 0x000000390600780c */ /* 0x000fe20003f44270 */
[----:B------:R-:W4:Y:S01]  /*3260*/  MUFU.TANH R60, R60 ;  /* 0x0000003c003c7308 */ /* 0x000f220000002400 */
[----:B------:R-:W-:Y:S01]  /*3270*/  FSEL R93, R93, -INF , P3 ;  /* 0xff8000005d5d7808 */ /* 0x000fe20001800000 */
[----:B------:R-:W-:Y:S01]  /*3280*/  HGMMA.64x16x16.F32 R24, gdesc[UR24], R24, gsb0 ;  /* 0x00200000181879f0 */ /* 0x000fe20008000818 */
[----:B------:R-:W-:Y:S01]  /*3290*/  FMNMX.FTZ R72, R91, R72, !PT ;  /* 0x000000485b487209 */ /* 0x000fe20007810000 */
[----:B------:R-:W-:Y:S01]  /*32a0*/  FMUL.FTZ R36, R36, UR5 ;  /* 0x0000000524247c20 */ /* 0x000fe20008410000 */
[----:B---3--:R-:W-:Y:S01]  /*32b0*/  FSEL R43, R83, -INF , P6 ;  /* 0xff800000532b7808 */ /* 0x008fe20003000000 */
[----:B------:R-:W-:Y:S01]  /*32c0*/  FMUL.FTZ R105, R34, UR5 ;  /* 0x0000000522697c20 */ /* 0x000fe20008410000 */
[----:B------:R-:W-:Y:S01]  /*32d0*/  ISETP.GT.AND P6, PT, R6, 0x40, PT ;  /* 0x000000400600780c */ /* 0x000fe20003fc4270 */
[----:B------:R3:W-:Y:S01]  /*32e0*/  MUFU.TANH R46, R51 ;  /* 0x00000033002e7308 */ /* 0x0007e20000002400 */
[----:B------:R-:W-:Y:S01]  /*32f0*/  FSEL R97, R14, -INF , P2 ;  /* 0xff8000000e617808 */ /* 0x000fe20001000000 */
[----:B------:R-:W-:Y:S01]  /*3300*/  FMUL.FTZ R14, R33, UR5 ;  /* 0x00000005210e7c20 */ /* 0x000fe20008410000 */
[----:B------:R-:W-:Y:S01]  /*3310*/  FMNMX.FTZ R72, R93, R72, !PT ;  /* 0x000000485d487209 */ /* 0x000fe20007810000 */
[----:B------:R-:W-:Y:S01]  /*3320*/  FMUL.FTZ R38, R38, UR5 ;  /* 0x0000000526267c20 */ /* 0x000fe20008410000 */
[----:B------:R-:W-:Y:S01]  /*3330*/  FSEL R45, R74, -INF , P5 ;  /* 0xff8000004a2d7808 */ /* 0x000fe20002800000 */
[----:B------:R-:W-:Y:S01]  /*3340*/  FMUL.FTZ R34, R39, UR5 ;  /* 0x0000000527227c20 */ /* 0x000fe20008410000 */
[----:B------:R-:W-:Y:S01]  /*3350*/  ISETP.GT.AND P5, PT, R6, 0x41, PT ;  /* 0x000000410600780c */ /* 0x000fe20003fa4270 */
[----:B------:R1:W4:Y:S01]  /*3360*/  MUFU.TANH R40, R53 ;  /* 0x0000003500287308 */ /* 0x0003220000002400 */
[----:B------:R-:W-:Y:S01]  /*3370*/  FSEL R99, R66, -INF , P6 ;  /* 0xff80000042637808 */ /* 0x000fe20003000000 */
[----:B------:R-:W-:Y:S01]  /*3380*/  IMAD.U32 R74, RZ, RZ, UR4 ;  /* 0x00000004ff4a7e24 */ /* 0x000fe2000f8e00ff */
[----:B------:R-:W-:-:S02]  /*3390*/  FMNMX.FTZ R72, R97, R72, !PT ;  /* 0x0000004861487209 */ /* 0x000fc40007810000 */
[----:B------:R-:W-:Y:S02]  /*33a0*/  ISETP.GT.AND P4, PT, R6, 0x48, PT ;  /* 0x000000480600780c */ /* 0x000fe40003f84270 */
[----:B------:R-:W-:Y:S01]  /*33b0*/  FSEL R113, R12, -INF , P5 ;  /* 0xff8000000c717808 */ /* 0x000fe20002800000 */
[----:B------:R-:W4:Y:S01]  /*33c0*/  MUFU.TANH R86, R86 ;  /* 0x0000005600567308 */ /* 0x000f220000002400 */
[----:B------:R-:W-:Y:S01]  /*33d0*/  FMNMX.FTZ R72, R99, R72, !PT ;  /* 0x0000004863487209 */ /* 0x000fe20007810000 */
[----:B------:R-:W-:Y:S01]  /*33e0*/  FMUL.FTZ R12, R35, UR5 ;  /* 0x00000005230c7c20 */ /* 0x000fe20008410000 */
[----:B-----5:R-:W-:Y:S02]  /*33f0*/  FSEL R49, R76, -INF , P3 ;  /* 0xff8000004c317808 */ /* 0x020fe40001800000 */
[----:B------:R-:W-:Y:S02]  /*3400*/  ISETP.GT.AND P3, PT, R6, 0x49, PT ;  /* 0x000000490600780c */ /* 0x000fe40003f64270 */
[----:B------:R-:W-:Y:S01]  /*3410*/  FSEL R115, R56, -INF , P4 ;  /* 0xff80000038737808 */ /* 0x000fe20002000000 */
[----:B------:R-:W5:Y:S01]  /*3420*/  MUFU.TANH R78, R78 ;  /* 0x0000004e004e7308 */ /* 0x000f620000002400 */
[----:B------:R-:W-:-:S02]  /*3430*/  FMNMX.FTZ R72, R113, R72, !PT ;  /* 0x0000004871487209 */ /* 0x000fc40007810000 */
[----:B---3--:R-:W-:Y:S02]  /*3440*/  FSEL R51, R75, -INF , P2 ;  /* 0xff8000004b337808 */ /* 0x008fe40001000000 */
[----:B------:R-:W-:Y:S02]  /*3450*/  ISETP.GT.AND P2, PT, R6, 0x50, PT ;  /* 0x000000500600780c */ /* 0x000fe40003f44270 */
[----:B0-----:R-:W-:Y:S01]  /*3460*/  FSEL R117, R10, -INF , P3 ;  /* 0xff8000000a757808 */ /* 0x001fe20001800000 */
[----:B------:R-:W0:Y:S01]  /*3470*/  MUFU.TANH R52, R52 ;  /* 0x0000003400347308 */ /* 0x000e220000002400 */
[----:B------:R-:W-:Y:S01]  /*3480*/  FMNMX.FTZ R72, R115, R72, !PT ;  /* 0x0000004873487209 */ /* 0x000fe20007810000 */
[----:B------:R-:W-:Y:S01]  /*3490*/  FMUL.FTZ R10, R37, UR5 ;  /* 0x00000005250a7c20 */ /* 0x000fe20008410000 */
[----:B-1----:R-:W-:Y:S02]  /*34a0*/  FSEL R53, R58, -INF , P6 ;  /* 0xff8000003a357808 */ /* 0x002fe40003000000 */
[----:B------:R-:W-:-:S02]  /*34b0*/  ISETP.GT.AND P6, PT, R6, 0x51, PT ;  /* 0x000000510600780c */ /* 0x000fc40003fc4270 */
[----:B--2---:R-:W-:Y:S01]  /*34c0*/  FSEL R119, R48, -INF , P2 ;  /* 0xff80000030777808 */ /* 0x004fe20001000000 */
[----:B------:R-:W1:Y:S01]  /*34d0*/  MUFU.TANH R131, R131 ;  /* 0x0000008300837308 */ /* 0x000e620000002400 */
[----:B------:R-:W-:Y:S02]  /*34e0*/  FMNMX.FTZ R72, R117, R72, !PT ;  /* 0x0000004875487209 */ /* 0x000fe40007810000 */
[----:B------:R-:W-:Y:S02]  /*34f0*/  FSEL R33, R57, -INF , P5 ;  /* 0xff80000039217808 */ /* 0x000fe40002800000 */
[----:B------:R-:W-:Y:S01]  /*3500*/  ISETP.GT.AND P5, PT, R6, 0x58, PT ;  /* 0x000000580600780c */ /* 0x000fe20003fa4270 */
[----:B------:R-:W-:Y:S02]  /*3510*/  WARPGROUP.DEPBAR.LE gsb0, 0x0 ;  /* 0x00008000000079c5 */ /* 0x000fe40000010000 */
[----:B----4-:R-:W-:Y:S01]  /*3520*/  FSEL R121, R20, -INF , P6 ;  /* 0xff80000014797808 */ /* 0x010fe20003000000 */
[----:B------:R-:W2:Y:S01]  /*3530*/  MUFU.TANH R133, R133 ;  /* 0x0000008500857308 */ /* 0x000ea20000002400 */
[----:B------:R-:W-:Y:S01]  /*3540*/  FMNMX.FTZ R72, R119, R72, !PT ;  /* 0x0000004877487209 */ /* 0x000fe20007810000 */
[----:B------:R-:W-:Y:S01]  /*3550*/  FMUL.FTZ R24, R24, UR5 ;  /* 0x0000000518187c20 */ /* 0x000fe20008410000 */
[----:B------:R-:W-:Y:S01]  /*3560*/  FSEL R57, R62, -INF , P4 ;  /* 0xff8000003e397808 */ /* 0x000fe20002000000 */
[----:B------:R-:W-:Y:S01]  /*3570*/  FMUL.FTZ R20, R25, UR5 ;  /* 0x0000000519147c20 */ /* 0x000fe20008410000 */
[----:B------:R-:W-:Y:S01]  /*3580*/  ISETP.GT.AND P4, PT, R6, 0x59, PT ;  /* 0x000000590600780c */ /* 0x000fe20003f84270 */
[----:B------:R-:W-:Y:S01]  /*3590*/  FMUL.FTZ R28, R28, UR5 ;  /* 0x000000051c1c7c20 */ /* 0x000fe20008410000 */
[----:B------:R-:W-:Y:S01]  /*35a0*/  FSEL R123, R50, -INF , P5 ;  /* 0xff800000327b7808 */ /* 0x000fe20002800000 */
[----:B------:R-:W3:Y:S01]  /*35b0*/  MUFU.TANH R95, R95 ;  /* 0x0000005f005f7308 */ /* 0x000ee20000002400 */
[----:B------:R-:W-:Y:S01]  /*35c0*/  FMNMX.FTZ R72, R121, R72, !PT ;  /* 0x0000004879487209 */ /* 0x000fe20007810000 */
[----:B------:R-:W-:Y:S01]  /*35d0*/  FMUL.FTZ R32, R26, UR5 ;  /* 0x000000051a207c20 */ /* 0x000fe20008410000 */
[----:B------:R-:W-:-:S02]  /*35e0*/  FSEL R35, R60, -INF , P3 ;  /* 0xff8000003c237808 */ /* 0x000fc40001800000 */
[----:B------:R-:W-:Y:S02]  /*35f0*/  ISETP.GT.AND P3, PT, R6, 0x60, PT ;  /* 0x000000600600780c */ /* 0x000fe40003f64270 */
[----:B------:R-:W-:Y:S01]  /*3600*/  FSEL R125, R40, -INF , P4 ;  /* 0xff800000287d7808 */ /* 0x000fe20002000000 */
[----:B------:R-:W4:Y:S01]  /*3610*/  MUFU.TANH R135, R135 ;  /* 0x0000008700877308 */ /* 0x000f220000002400 */
[----:B------:R-:W-:Y:S01]  /*3620*/  FMNMX.FTZ R72, R123, R72, !PT ;  /* 0x000000487b487209 */ /* 0x000fe20007810000 */
[----:B------:R-:W-:Y:S01]  /*3630*/  FMUL.FTZ R40, R31, UR5 ;  /* 0x000000051f287c20 */ /* 0x000fe20008410000 */
[----:B------:R-:W-:Y:S02]  /*3640*/  FSEL R69, R86, -INF , P2 ;  /* 0xff80000056457808 */ /* 0x000fe40001000000 */
[----:B------:R-:W-:Y:S02]  /*3650*/  ISETP.GT.AND P2, PT, R6, 0x61, PT ;  /* 0x000000610600780c */ /* 0x000fe40003f44270 */
[----:B------:R-:W-:Y:S01]  /*3660*/  FSEL R127, R46, -INF , P3 ;  /* 0xff8000002e7f7808 */ /* 0x000fe20001800000 */
[----:B------:R-:W4:Y:S01]  /*3670*/  MUFU.TANH R14, R14 ;  /* 0x0000000e000e7308 */ /* 0x000f220000002400 */
[----:B------:R-:W-:-:S02]  /*3680*/  FMNMX.FTZ R72, R125, R72, !PT ;  /* 0x000000487d487209 */ /* 0x000fc40007810000 */
[----:B-----5:R-:W-:Y:S02]  /*3690*/  FSEL R83, R78, -INF , P6 ;  /* 0xff8000004e537808 */ /* 0x020fe40003000000 */
[----:B------:R-:W-:Y:S02]  /*36a0*/  ISETP.GT.AND P6, PT, R6, 0x68, PT ;  /* 0x000000680600780c */ /* 0x000fe40003fc4270 */
[----:B0-----:R-:W-:Y:S01]  /*36b0*/  FSEL R129, R52, -INF , P2 ;  /* 0xff80000034817808 */ /* 0x001fe20001000000 */
[----:B------:R-:W0:Y:S01]  /*36c0*/  MUFU.TANH R101, R101 ;  /* 0x0000006500657308 */ /* 0x000e220000002400 */
[----:B------:R-:W-:Y:S02]  /*36d0*/  FMNMX.FTZ R72, R127, R72, !PT ;  /* 0x000000487f487209 */ /* 0x000fe40007810000 */
[----:B------:R-:W-:Y:S02]  /*36e0*/  FSEL R37, R42, -INF , P5 ;  /* 0xff8000002a257808 */ /* 0x000fe40002800000 */
[----:B------:R-:W-:-:S02]  /*36f0*/  ISETP.GT.AND P5, PT, R6, 0x69, PT ;  /* 0x000000690600780c */ /* 0x000fc40003fa4270 */
[----:B-1----:R-:W-:Y:S01]  /*3700*/  FSEL R131, R131, -INF , P6 ;  /* 0xff80000083837808 */ /* 0x002fe20003000000 */
[----:B------:R-:W1:Y:S01]  /*3710*/  MUFU.TANH R36, R36 ;  /* 0x0000002400247308 */ /* 0x000e620000002400 */
[----:B------:R-:W-:Y:S02]  /*3720*/  FMNMX.FTZ R72, R129, R72, !PT ;  /* 0x0000004881487209 */ /* 0x000fe40007810000 */
[----:B------:R-:W-:Y:S02]  /*3730*/  FSEL R89, R44, -INF , P4 ;  /* 0xff8000002c597808 */ /* 0x000fe40002000000 */
[----:B------:R-:W-:Y:S02]  /*3740*/  ISETP.GT.AND P4, PT, R6, 0x70, PT ;  /* 0x000000700600780c */ /* 0x000fe40003f84270 */
[----:B--2---:R-:W-:Y:S01]  /*3750*/  FSEL R133, R133, -INF , P5 ;  /* 0xff80000085857808 */ /* 0x004fe20002800000 */
[----:B------:R-:W2:Y:S01]  /*3760*/  MUFU.TANH R70, R92 ;  /* 0x0000005c00467308 */ /* 0x000ea20000002400 */
[----:B------:R-:W-:-:S02]  /*3770*/  FMNMX.FTZ R72, R131, R72, !PT ;  /* 0x0000004883487209 */ /* 0x000fc40007810000 */
[----:B---3--:R-:W-:Y:S02]  /*3780*/  FSEL R95, R95, -INF , P3 ;  /* 0xff8000005f5f7808 */ /* 0x008fe40001800000 */
[----:B------:R-:W-:Y:S02]  /*3790*/  ISETP.GT.AND P3, PT, R6, 0x71, PT ;  /* 0x000000710600780c */ /* 0x000fe40003f64270 */
[----:B----4-:R-:W-:Y:S01]  /*37a0*/  FSEL R135, R135, -INF , P4 ;  /* 0xff80000087877808 */ /* 0x010fe20002000000 */
[----:B------:R-:W3:Y:S01]  /*37b0*/  MUFU.TANH R10, R10 ;  /* 0x0000000a000a7308 */ /* 0x000ee20000002400 */
[----:B------:R-:W-:Y:S02]  /*37c0*/  FMNMX.FTZ R72, R133, R72, !PT ;  /* 0x0000004885487209 */ /* 0x000fe40007810000 */
[----:B------:R-:W-:Y:S02]  /*37d0*/  FSEL R25, R54, -INF , P2 ;  /* 0xff80000036197808 */ /* 0x000fe40001000000 */
[----:B------:R-:W-:-:S02]  /*37e0*/  ISETP.GT.AND P2, PT, R6, 0x78, PT ;  /* 0x000000780600780c */ /* 0x000fc40003f44270 */
[----:B------:R-:W-:Y:S01]  /*37f0*/  FSEL R137, R14, -INF , P3 ;  /* 0xff8000000e897808 */ /* 0x000fe20001800000 */
[----:B------:R-:W4:Y:S01]  /*3800*/  MUFU.TANH R105, R105 ;  /* 0x0000006900697308 */ /* 0x000f220000002400 */
[----:B------:R-:W-:Y:S01]  /*3810*/  FMNMX.FTZ R72, R135, R72, !PT ;  /* 0x0000004887487209 */ /* 0x000fe20007810000 */
[----:B------:R-:W-:Y:S01]  /*3820*/  FMUL.FTZ R14, R29, UR5 ;  /* 0x000000051d0e7c20 */ /* 0x000fe20008410000 */
[----:B0-----:R-:W-:Y:S02]  /*3830*/  FSEL R101, R101, -INF , P6 ;  /* 0xff80000065657808 */ /* 0x001fe40003000000 */
[----:B------:R-:W-:Y:S02]  /*3840*/  ISETP.GT.AND P6, PT, R6, 0x79, PT ;  /* 0x000000790600780c */ /* 0x000fe40003fc4270 */
[----:B-1----:R-:W-:Y:S01]  /*3850*/  FSEL R139, R36, -INF , P2 ;  /* 0xff800000248b7808 */ /* 0x002fe20001000000 */
[----:B------:R-:W0:Y:S01]  /*3860*/  MUFU.TANH R24, R24 ;  /* 0x0000001800187308 */ /* 0x000e220000002400 */
[----:B------:R-:W-:Y:S01]  /*3870*/  FMNMX.FTZ R72, R137, R72, !PT ;  /* 0x0000004889487209 */ /* 0x000fe20007810000 */
[----:B------:R-:W-:Y:S01]  /*3880*/  FMUL.FTZ R36, R27, UR5 ;  /* 0x000000051b247c20 */ /* 0x000fe20008410000 */
[----:B--2---:R-:W-:-:S02]  /*3890*/  FSEL R29, R70, -INF , P5 ;  /* 0xff800000461d7808 */ /* 0x004fc40002800000 */
[----:B------:R-:W-:Y:S02]  /*38a0*/  ISETP.GT.AND P5, PT, R6, 0x80, PT ;  /* 0x000000800600780c */ /* 0x000fe40003fa4270 */
[----:B---3--:R-:W-:Y:S01]  /*38b0*/  FSEL R141, R10, -INF , P6 ;  /* 0xff8000000a8d7808 */ /* 0x008fe20003000000 */
[----:B------:R-:W1:Y:S01]  /*38c0*/  MUFU.TANH R12, R12 ;  /* 0x0000000c000c7308 */ /* 0x000e620000002400 */
[----:B------:R-:W-:Y:S02]  /*38d0*/  FMNMX.FTZ R72, R139, R72, !PT ;  /* 0x000000488b487209 */ /* 0x000fe40007810000 */
[----:B----4-:R-:W-:Y:S02]  /*38e0*/  FSEL R105, R105, -INF , P4 ;  /* 0xff80000069697808 */ /* 0x010fe40002000000 */
[----:B------:R-:W-:Y:S02]  /*38f0*/  ISETP.GT.AND P4, PT, R6, 0x81, PT ;  /* 0x000000810600780c */ /* 0x000fe40003f84270 */
[----:B------:R-:W-:Y:S01]  /*3900*/  FMNMX.FTZ R72, R141, R72, !PT ;  /* 0x000000488d487209 */ /* 0x000fe20007810000 */
[----:B------:R-:W2:Y:S01]  /*3910*/  MUFU.TANH R20, R20 ;  /* 0x0000001400147308 */ /* 0x000ea20000002400 */
[----:B0-----:R-:W-:-:S04]  /*3920*/  FSEL R143, R24, -INF , P5 ;  /* 0xff800000188f7808 */ /* 0x001fc80002800000 */
[----:B------:R-:W-:-:S03]  /*3930*/  FMNMX.FTZ R75, R143, R72, !PT ;  /* 0x000000488f4b7209 */ /* 0x000fc60007810000 */
[----:B------:R-:W0:Y:S01]  /*3940*/  MUFU.TANH R38, R38 ;  /* 0x0000002600267308 */ /* 0x000e220000002400 */
[----:B-1----:R-:W-:Y:S02]  /*3950*/  FSEL R107, R12, -INF , P3 ;  /* 0xff8000000c6b7808 */ /* 0x002fe40001800000 */
[----:B------:R-:W-:-:S05]  /*3960*/  ISETP.GT.AND P3, PT, R6, 0x88, PT ;  /* 0x000000880600780c */ /* 0x000fca0003f64270 */
[----:B------:R-:W1:Y:S01]  /*3970*/  MUFU.TANH R28, R28 ;  /* 0x0000001c001c7308 */ /* 0x000e620000002400 */
[----:B--2---:R-:W-:-:S04]  /*3980*/  FSEL R46, R20, -INF , P4 ;  /* 0xff800000142e7808 */ /* 0x004fc80002000000 */
[----:B------:R-:W-:-:S03]  /*3990*/  FMNMX.FTZ R75, R46, R75, !PT ;  /* 0x0000004b2e4b7209 */ /* 0x000fc60007810000 */
[----:B------:R-:W2:Y:S01]  /*39a0*/  MUFU.TANH R14, R14 ;  /* 0x0000000e000e7308 */ /* 0x000ea20000002400 */
[----:B0-----:R-:W-:Y:S01]  /*39b0*/  FSEL R103, R38, -INF , P2 ;  /* 0xff80000026677808 */ /* 0x001fe20001000000 */
[----:B------:R-:W-:Y:S01]  /*39c0*/  FMUL.FTZ R38, R30, UR5 ;  /* 0x000000051e267c20 */ /* 0x000fe20008410000 */
[----:B------:R-:W-:-:S05]  /*39d0*/  ISETP.GT.AND P2, PT, R6, 0x89, PT ;  /* 0x000000890600780c */ /* 0x000fca0003f44270 */
[----:B------:R-:W-:Y:S01]  /*39e0*/  MUFU.TANH R34, R34 ;  /* 0x0000002200227308 */ /* 0x000fe20000002400 */
[----:B-1----:R-:W-:-:S04]  /*39f0*/  FSEL R50, R28, -INF , P3 ;  /* 0xff8000001c327808 */ /* 0x002fc80001800000 */
[----:B------:R-:W-:-:S03]  /*3a00*/  FMNMX.FTZ R75, R50, R75, !PT ;  /* 0x0000004b324b7209 */ /* 0x000fc60007810000 */
[----:B------:R-:W0:Y:S01]  /*3a10*/  MUFU.TANH R32, R32 ;  /* 0x0000002000207308 */ /* 0x000e220000002400 */
[----:B--2---:R-:W-:-:S04]  /*3a20*/  FSEL R52, R14, -INF , P2 ;  /* 0xff8000000e347808 */ /* 0x004fc80001000000 */
[----:B------:R-:W-:-:S03]  /*3a30*/  FMNMX.FTZ R6, R52, R75, !PT ;  /* 0x0000004b34067209 */ /* 0x000fc60007810000 */
[----:B------:R-:W-:Y:S02]  /*3a40*/  MUFU.TANH R36, R36 ;  /* 0x0000002400247308 */ /* 0x000fe40000002400 */
[----:B------:R-:W1:Y:S06]  /*3a50*/  SHFL.BFLY PT, R75, R6, 0x2, 0x1f ;  /* 0x0c401f00064b7f89 */ /* 0x000e6c00000e0000 */
[----:B------:R-:W2:Y:S08]  /*3a60*/  MUFU.TANH R38, R38 ;  /* 0x0000002600267308 */ /* 0x000eb00000002400 */
[----:B------:R-:W3:Y:S01]  /*3a70*/  MUFU.TANH R40, R40 ;  /* 0x0000002800287308 */ /* 0x000ee20000002400 */
[----:B-1----:R-:W-:-:S05]  /*3a80*/  FMNMX.FTZ R10, R6, R75, !PT ;  /* 0x0000004b060a7209 */ /* 0x002fca0007810000 */
[----:B------:R-:W1:Y:S02]  /*3a90*/  SHFL.BFLY PT, R75, R10, 0x1, 0x1f ;  /* 0x0c201f000a4b7f89 */ /* 0x000e6400000e0000 */
[----:B-1----:R-:W-:Y:S02]  /*3aa0*/  FMNMX.FTZ R75, R10, R75, !PT ;  /* 0x0000004b0a4b7209 */ /* 0x002fe40007810000 */
[----:B------:R-:W-:Y:S02]  /*3ab0*/  FMNMX.FTZ R10, R3, R4, !PT ;  /* 0x00000004030a7209 */ /* 0x000fe40007810000 */
[C---:B------:R-:W-:Y:S01]  /*3ac0*/  FSETP.NEU.FTZ.AND P0, PT, R75.reuse, -INF , PT ;  /* 0xff8000004b00780b */ /* 0x040fe20003f1d000 */
[----:B------:R-:W-:Y:S01]  /*3ad0*/  FMUL.FTZ R48, R75, R74 ;  /* 0x0000004a4b307220 */ /* 0x000fe20000410000 */
[----:B------:R-:W-:-:S04]  /*3ae0*/  FMNMX.FTZ R10, R5, R10, !PT ;  /* 0x0000000a050a7209 */ /* 0x000fc80007810000 */
[----:B------:R-:W-:Y:S02]  /*3af0*/  FMNMX.FTZ R12, R7, R10, !PT ;  /* 0x0000000a070c7209 */ /* 0x000fe40007810000 */
[----:B------:R-:W-:Y:S02]  /*3b00*/  FSEL R48, R48, RZ, P0 ;  /* 0x000000ff30307208 */ /* 0x000fe40000000000 */
[----:B------:R-:W-:Y:S02]  /*3b10*/  FMNMX.FTZ R12, R9, R12, !PT ;  /* 0x0000000c090c7209 */ /* 0x000fe40007810000 */
[----:B------:R-:W-:Y:S01]  /*3b20*/  ISETP.NE.AND P0, PT, R68, RZ, PT ;  /* 0x000000ff4400720c */ /* 0x000fe20003f05270 */
[--C-:B------:R-:W-:Y:S01]  /*3b30*/  FFMA.FTZ R93, R93, R74, -R48.reuse ;  /* 0x0000004a5d5d7223 */ /* 0x100fe20000010830 */
[----:B------:R-:W-:Y:S01]  /*3b40*/  FMNMX.FTZ R12, R11, R12, !PT ;  /* 0x0000000c0b0c7209 */ /* 0x000fe20007810000 */
[-CC-:B------:R-:W-:Y:S01]  /*3b50*/  FFMA.FTZ R31, R97, R74.reuse, -R48.reuse ;  /* 0x0000004a611f7223 */ /* 0x180fe20000010830 */
[-CC-:B------:R-:W-:Y:S01]  /*3b60*/  FFMA.FTZ R99, R99, R74.reuse, -R48.reuse ;  /* 0x0000004a63637223 */ /* 0x180fe20000010830 */
[----:B0-----:R-:W-:Y:S01]  /*3b70*/  FSEL R97, R32, -INF , P5 ;  /* 0xff80000020617808 */ /* 0x001fe20002800000 */
[--C-:B------:R-:W-:Y:S01]  /*3b80*/  FFMA.FTZ R30, R59, R74, -R48.reuse ;  /* 0x0000004a3b1e7223 */ /* 0x100fe20000010830 */
[----:B------:R-:W-:Y:S01]  /*3b90*/  FMNMX.FTZ R12, R13, R12, !PT ;  /* 0x0000000c0d0c7209 */ /* 0x000fe20007810000 */
[-CC-:B------:R-:W-:Y:S01]  /*3ba0*/  FFMA.FTZ R59, R113, R74.reuse, -R48.reuse ;  /* 0x0000004a713b7223 */ /* 0x180fe20000010830 */
[-CC-:B------:R-:W-:Y:S01]  /*3bb0*/  FFMA.FTZ R115, R115, R74.reuse, -R48.reuse ;  /* 0x0000004a73737223 */ /* 0x180fe20000010830 */
[----:B--2---:R-:W-:Y:S01]  /*3bc0*/  FSEL R113, R38, -INF , P3 ;  /* 0xff80000026717808 */ /* 0x004fe20001800000 */
[--C-:B------:R-:W-:Y:S01]  /*3bd0*/  FFMA.FTZ R67, R67, R74, -R48.reuse ;  /* 0x0000004a43437223 */ /* 0x100fe20000010830 */
[----:B------:R-:W-:Y:S01]  /*3be0*/  FMNMX.FTZ R12, R15, R12, !PT ;  /* 0x0000000c0f0c7209 */ /* 0x000fe20007810000 */
[-CC-:B------:R-:W-:Y:S01]  /*3bf0*/  FFMA.FTZ R20, R81, R74.reuse, -R48.reuse ;  /* 0x0000004a51147223 */ /* 0x180fe20000010830 */
[--C-:B------:R-:W-:Y:S01]  /*3c00*/  FFMA.FTZ R56, R46, R74, -R48.reuse ;  /* 0x0000004a2e387223 */ /* 0x100fe20000010830 */
[----:B------:R-:W-:Y:S01]  /*3c10*/  MUFU.EX2 R10, R67 ;  /* 0x00000043000a7308 */ /* 0x000fe20000000800 */
[----:B------:R-:W-:Y:S01]  /*3c20*/  FMNMX.FTZ R12, R21, R12, !PT ;  /* 0x0000000c150c7209 */ /* 0x000fe20007810000 */
[-CC-:B------:R-:W-:Y:S01]  /*3c30*/  FFMA.FTZ R87, R87, R74.reuse, -R48.reuse ;  /* 0x0000004a57577223 */ /* 0x180fe20000010830 */
[-CC-:B------:R-:W-:Y:S01]  /*3c40*/  FFMA.FTZ R46, R50, R74.reuse, -R48.reuse ;  /* 0x0000004a322e7223 */ /* 0x180fe20000010830 */
[--C-:B------:R-:W-:Y:S01]  /*3c50*/  FFMA.FTZ R109, R8, R74, -R48.reuse ;  /* 0x0000004a086d7223 */ /* 0x100fe20000010830 */
        /* <DEDUP_REMOVED lines=23> */
[----:B------:R-:W-:Y:S01]  /*3dd0*/  FFMA.FTZ R91, R52, R74, -R48 ;  /* 0x0000004a345b7223 */ /* 0x000fe20000010830 */
[----:B------:R-:W-:Y:S01]  /*3de0*/  FMNMX.FTZ R14, R51, R12, !PT ;  /* 0x0000000c330e7209 */ /* 0x000fe20007810000 */
[----:B------:R-:W-:Y:S03]  /*3df0*/  MUFU.EX2 R6, R6 ;  /* 0x0000000600067308 */ /* 0x000fe60000000800 */
[----:B------:R-:W-:-:S04]  /*3e00*/  FMNMX.FTZ R14, R53, R14, !PT ;  /* 0x0000000e350e7209 */ /* 0x000fc80007810000 */
[----:B------:R-:W-:Y:S01]  /*3e10*/  FMNMX.FTZ R14, R33, R14, !PT ;  /* 0x0000000e210e7209 */ /* 0x000fe20007810000 */
[----:B------:R0:W-:Y:S03]  /*3e20*/  MUFU.EX2 R12, R87 ;  /* 0x00000057000c7308 */ /* 0x0001e60000000800 */
[----:B------:R-:W-:-:S04]  /*3e30*/  FMNMX.FTZ R14, R57, R14, !PT ;  /* 0x0000000e390e7209 */ /* 0x000fc80007810000 */
[----:B------:R-:W-:Y:S01]  /*3e40*/  FMNMX.FTZ R24, R35, R14, !PT ;  /* 0x0000000e23187209 */ /* 0x000fe20007810000 */
[----:B------:R-:W1:Y:S01]  /*3e50*/  MUFU.EX2 R109, R109 ;  /* 0x0000006d006d7308 */ /* 0x000e620000000800 */
[----:B0-----:R-:W-:Y:S02]  /*3e60*/  FFMA.FTZ R87, R121, R74, -R48 ;  /* 0x0000004a79577223 */ /* 0x001fe40000010830 */
[----:B------:R-:W-:-:S04]  /*3e70*/  FMNMX.FTZ R24, R69, R24, !PT ;  /* 0x0000001845187209 */ /* 0x000fc80007810000 */
[----:B------:R-:W-:Y:S01]  /*3e80*/  FMNMX.FTZ R24, R83, R24, !PT ;  /* 0x0000001853187209 */ /* 0x000fe20007810000 */
[----:B------:R0:W-:Y:S03]  /*3e90*/  MUFU.EX2 R14, R93 ;  /* 0x0000005d000e7308 */ /* 0x0001e60000000800 */
[----:B------:R-:W-:-:S04]  /*3ea0*/  FMNMX.FTZ R24, R37, R24, !PT ;  /* 0x0000001825187209 */ /* 0x000fc80007810000 */
[----:B------:R-:W-:Y:S01]  /*3eb0*/  FMNMX.FTZ R26, R89, R24, !PT ;  /* 0x00000018591a7209 */ /* 0x000fe20007810000 */
[----:B------:R-:W-:Y:S01]  /*3ec0*/  MUFU.EX2 R30, R30 ;  /* 0x0000001e001e7308 */ /* 0x000fe20000000800 */
[----:B0-----:R-:W-:Y:S02]  /*3ed0*/  FSEL R93, R34, -INF , P6 ;  /* 0xff800000225d7808 */ /* 0x001fe40003000000 */
[----:B------:R-:W-:-:S04]  /*3ee0*/  FMNMX.FTZ R26, R95, R26, !PT ;  /* 0x0000001a5f1a7209 */ /* 0x000fc80007810000 */
[----:B------:R-:W-:Y:S01]  /*3ef0*/  FMNMX.FTZ R26, R25, R26, !PT ;  /* 0x0000001a191a7209 */ /* 0x000fe20007810000 */
[----:B------:R0:W-:Y:S03]  /*3f00*/  MUFU.EX2 R24, R99 ;  /* 0x0000006300187308 */ /* 0x0001e60000000800 */
[----:B------:R-:W-:-:S04]  /*3f10*/  FMNMX.FTZ R26, R101, R26, !PT ;  /* 0x0000001a651a7209 */ /* 0x000fc80007810000 */
[----:B------:R-:W-:Y:S01]  /*3f20*/  FMNMX.FTZ R42, R29, R26, !PT ;  /* 0x0000001a1d2a7209 */ /* 0x000fe20007810000 */
[----:B------:R-:W-:Y:S01]  /*3f30*/  MUFU.EX2 R111, R111 ;  /* 0x0000006f006f7308 */ /* 0x000fe20000000800 */
[----:B0-----:R-:W-:Y:S01]  /*3f40*/  FSEL R99, R36, -INF , P4 ;  /* 0xff80000024637808 */ /* 0x001fe20002000000 */
[----:B------:R-:W-:Y:S01]  /*3f50*/  FFMA.FTZ R36, R139, R74, -R48 ;  /* 0x0000004a8b247223 */ /* 0x000fe20000010830 */
[----:B------:R-:W-:-:S04]  /*3f60*/  FMNMX.FTZ R42, R105, R42, !PT ;  /* 0x0000002a692a7209 */ /* 0x000fc80007810000 */
[----:B------:R-:W-:Y:S01]  /*3f70*/  FMNMX.FTZ R42, R107, R42, !PT ;  /* 0x0000002a6b2a7209 */ /* 0x000fe20007810000 */
[----:B------:R3:W-:Y:S03]  /*3f80*/  MUFU.EX2 R26, R115 ;  /* 0x00000073001a7308 */ /* 0x0007e60000000800 */
[----:B------:R-:W-:-:S04]  /*3f90*/  FMNMX.FTZ R42, R103, R42, !PT ;  /* 0x0000002a672a7209 */ /* 0x000fc80007810000 */
[----:B------:R-:W-:Y:S01]  /*3fa0*/  FMNMX.FTZ R42, R93, R42, !PT ;  /* 0x0000002a5d2a7209 */ /* 0x000fe20007810000 */
[----:B------:R-:W-:Y:S01]  /*3fb0*/  MUFU.EX2 R8, R8 ;  /* 0x0000000800087308 */ /* 0x000fe20000000800 */
[----:B---3--:R-:W-:Y:S01]  /*3fc0*/  FSEL R115, R40, -INF , P2 ;  /* 0xff80000028737808 */ /* 0x008fe20001000000 */
[----:B------:R-:W-:Y:S01]  /*3fd0*/  FFMA.FTZ R40, R131, R74, -R48 ;  /* 0x0000004a83287223 */ /* 0x000fe20000010830 */
[----:B------:R-:W-:-:S04]  /*3fe0*/  FMNMX.FTZ R42, R97, R42, !PT ;  /* 0x0000002a612a7209 */ /* 0x000fc80007810000 */
[----:B------:R-:W-:Y:S01]  /*3ff0*/  FMNMX.FTZ R42, R99, R42, !PT ;  /* 0x0000002a632a7209 */ /* 0x000fe20007810000 */
[----:B------:R-:W-:Y:S03]  /*4000*/  MUFU.EX2 R63, R63 ;  /* 0x0000003f003f7308 */ /* 0x000fe60000000800 */
[----:B------:R-:W-:-:S04]  /*4010*/  FMNMX.FTZ R42, R113, R42, !PT ;  /* 0x0000002a712a7209 */ /* 0x000fc80007810000 */
[----:B------:R-:W-:Y:S01]  /*4020*/  FMNMX.FTZ R34, R115, R42, !PT ;  /* 0x0000002a73227209 */ /* 0x000fe20007810000 */
[-CC-:B------:R-:W-:Y:S01]  /*4030*/  FFMA.FTZ R42, R127, R74.reuse, -R48.reuse ;  /* 0x0000004a7f2a7223 */ /* 0x180fe20000010830 */
[----:B------:R-:W-:Y:S03]  /*4040*/  MUFU.EX2 R39, R39 ;  /* 0x0000002700277308 */ /* 0x000fe60000000800 */
[----:B------:R-:W0:Y:S05]  /*4050*/  SHFL.BFLY PT, R67, R34, 0x2, 0x1f ;  /* 0x0c401f0022437f89 */ /* 0x000e2a00000e0000 */
[----:B------:R-:W-:Y:S08]  /*4060*/  MUFU.EX2 R27, R27 ;  /* 0x0000001b001b7308 */ /* 0x000ff00000000800 */
[----:B------:R-:W-:Y:S08]  /*4070*/  MUFU.EX2 R28, R28 ;  /* 0x0000001c001c7308 */ /* 0x000ff00000000800 */
[----:B------:R-:W-:Y:S01]  /*4080*/  MUFU.EX2 R20, R20 ;  /* 0x0000001400147308 */ /* 0x000fe20000000800 */
[----:B0-----:R-:W-:Y:S01]  /*4090*/  FMNMX.FTZ R54, R34, R67, !PT ;  /* 0x0000004322367209 */ /* 0x001fe20007810000 */
[-CC-:B------:R-:W-:Y:S01]  /*40a0*/  FFMA.FTZ R67, R141, R74.reuse, -R48.reuse ;  /* 0x0000004a8d437223 */ /* 0x180fe20000010830 */
[----:B------:R-:W-:-:S03]  /*40b0*/  FFMA.FTZ R34, R143, R74, -R48 ;  /* 0x0000004a8f227223 */ /* 0x000fc60000010830 */
[----:B------:R-:W0:Y:S02]  /*40c0*/  SHFL.BFLY PT, R81, R54, 0x1, 0x1f ;  /* 0x0c201f0036517f89 */ /* 0x000e2400000e0000 */
[----:B------:R-:W-:Y:S08]  /*40d0*/  MUFU.EX2 R61, R61 ;  /* 0x0000003d003d7308 */ /* 0x000ff00000000800 */
[----:B------:R-:W-:Y:S08]  /*40e0*/  MUFU.EX2 R55, R55 ;  /* 0x0000003700377308 */ /* 0x000ff00000000800 */
[----:B------:R-:W-:Y:S01]  /*40f0*/  MUFU.EX2 R31, R31 ;  /* 0x0000001f001f7308 */ /* 0x000fe20000000800 */
[----:B0-----:R-:W-:-:S07]  /*4100*/  FMNMX.FTZ R72, R54, R81, !PT ;  /* 0x0000005136487209 */ /* 0x001fce0007810000 */
[----:B------:R-:W-:Y:S01]  /*4110*/  MUFU.EX2 R59, R59 ;  /* 0x0000003b003b7308 */ /* 0x000fe20000000800 */
[C---:B------:R-:W-:Y:S01]  /*4120*/  FSETP.NEU.FTZ.AND P2, PT, R72.reuse, -INF , PT ;  /* 0xff8000004800780b */ /* 0x040fe20003f5d000 */
[----:B------:R-:W-:-:S06]  /*4130*/  FMUL.FTZ R50, R72, R74 ;  /* 0x0000004a48327220 */ /* 0x000fcc0000410000 */
[----:B------:R0:W-:Y:S01]  /*4140*/  MUFU.EX2 R81, R56 ;  /* 0x0000003800517308 */ /* 0x0001e20000000800 */
[----:B------:R-:W-:Y:S02]  /*4150*/  FSEL R48, R50, RZ, P2 ;  /* 0x000000ff32307208 */ /* 0x000fe40001000000 */
[----:B------:R-:W-:-:S03]  /*4160*/  ISETP.GE.AND P2, PT, R64, 0x91, PT ;  /* 0x000000914000780c */ /* 0x000fc60003f46270 */
[-CC-:B------:R-:W-:Y:S01]  /*4170*/  FFMA.FTZ R3, R3, R74.reuse, -R48.reuse ;  /* 0x0000004a03037223 */ /* 0x180fe20000010830 */
[-CC-:B------:R-:W-:Y:S01]  /*4180*/  FFMA.FTZ R4, R4, R74.reuse, -R48.reuse ;  /* 0x0000004a04047223 */ /* 0x180fe20000010830 */
[-CC-:B------:R-:W-:Y:S01]  /*4190*/  FFMA.FTZ R5, R5, R74.reuse, -R48.reuse ;  /* 0x0000004a05057223 */ /* 0x180fe20000010830 */
[-CC-:B------:R-:W-:Y:S01]  /*41a0*/  FFMA.FTZ R7, R7, R74.reuse, -R48.reuse ;  /* 0x0000004a07077223 */ /* 0x180fe20000010830 */
[----:B------:R2:W-:Y:S01]  /*41b0*/  MUFU.EX2 R68, R3 ;  /* 0x0000000300447308 */ /* 0x0005e20000000800 */
[-CC-:B------:R-:W-:Y:S01]  /*41c0*/  FFMA.FTZ R9, R9, R74.reuse, -R48.reuse ;  /* 0x0000004a09097223 */ /* 0x180fe20000010830 */
[-CC-:B------:R-:W-:Y:S01]  /*41d0*/  FFMA.FTZ R50, R11, R74.reuse, -R48.reuse ;  /* 0x0000004a0b327223 */ /* 0x180fe20000010830 */
[-CC-:B------:R-:W-:Y:S01]  /*41e0*/  FFMA.FTZ R11, R13, R74.reuse, -R48.reuse ;  /* 0x0000004a0d0b7223 */ /* 0x180fe20000010830 */
[-CC-:B------:R-:W-:Y:S01]  /*41f0*/  FFMA.FTZ R13, R41, R74.reuse, -R48.reuse ;  /* 0x0000004a290d7223 */ /* 0x180fe20000010830 */
[-CC-:B------:R-:W-:Y:S01]  /*4200*/  FFMA.FTZ R52, R15, R74.reuse, -R48.reuse ;  /* 0x0000004a0f347223 */ /* 0x180fe20000010830 */
[-CC-:B------:R-:W-:Y:S01]  /*4210*/  FFMA.FTZ R54, R23, R74.reuse, -R48.reuse ;  /* 0x0000004a17367223 */ /* 0x180fe20000010830 */
[-CC-:B0-----:R-:W-:Y:S01]  /*4220*/  FFMA.FTZ R56, R43, R74.reuse, -R48.reuse ;  /* 0x0000004a2b387223 */ /* 0x181fe20000010830 */
[----:B------:R0:W3:Y:S01]  /*4230*/  MUFU.EX2 R117, R4 ;  /* 0x0000000400757308 */ /* 0x0000e20000000800 */
[-CC-:B--2---:R-:W-:Y:S01]  /*4240*/  FFMA.FTZ R3, R21, R74.reuse, -R48.reuse ;  /* 0x0000004a15037223 */ /* 0x184fe20000010830 */
[-CC-:B------:R-:W-:Y:S01]  /*4250*/  FFMA.FTZ R15, R45, R74.reuse, -R48.reuse ;  /* 0x0000004a2d0f7223 */ /* 0x180fe20000010830 */
[-CC-:B------:R-:W-:Y:S01]  /*4260*/  FFMA.FTZ R58, R47, R74.reuse, -R48.reuse ;  /* 0x0000004a2f3a7223 */ /* 0x180fe20000010830 */
[-CC-:B------:R-:W-:Y:S01]  /*4270*/  FFMA.FTZ R23, R49, R74.reuse, -R48.reuse ;  /* 0x0000004a31177223 */ /* 0x180fe20000010830 */
[-CC-:B------:R-:W-:Y:S01]  /*4280*/  FFMA.FTZ R60, R51, R74.reuse, -R48.reuse ;  /* 0x0000004a333c7223 */ /* 0x180fe20000010830 */
[-CC-:B------:R-:W-:Y:S01]  /*4290*/  FFMA.FTZ R21, R53, R74.reuse, -R48.reuse ;  /* 0x0000004a35157223 */ /* 0x180fe20000010830 */
[-C--:B------:R-:W-:Y:S01]  /*42a0*/  FFMA.FTZ R62, R33, R74.reuse, -R48 ;  /* 0x0000004a213e7223 */ /* 0x080fe20000010830 */
[----:B------:R1:W2:Y:S01]  /*42b0*/  MUFU.EX2 R70, R5 ;  /* 0x0000000500467308 */ /* 0x0002a20000000800 */
[----:B0-----:R-:W-:Y:S01]  /*42c0*/  @!P1 PRMT R4, RZ, 0x654, R0 ;  /* 0x00000654ff049816 */ /* 0x001fe20000000000 */
[-CC-:B------:R-:W-:Y:S01]  /*42d0*/  FFMA.FTZ R33, R57, R74.reuse, -R48.reuse ;  /* 0x0000004a39217223 */ /* 0x180fe20000010830 */
[-CC-:B------:R-:W-:Y:S01]  /*42e0*/  FFMA.FTZ R66, R35, R74.reuse, -R48.reuse ;  /* 0x0000004a23427223 */ /* 0x180fe20000010830 */
[-CC-:B------:R-:W-:Y:S01]  /*42f0*/  FFMA.FTZ R69, R69, R74.reuse, -R48.reuse ;  /* 0x0000004a45457223 */ /* 0x180fe20000010830 */
[----:B------:R0:W-:Y:S01]  /*4300*/  @!P1 SYNCS.ARRIVE.TRANS64.RED.A1T0 RZ, [R4+URZ], RZ ;  /* 0x000000ff04ff99a7 */ /* 0x0001e2000810043f */
[-CC-:B------:R-:W-:Y:S01]  /*4310*/  FFMA.FTZ R35, R83, R74.reuse, -R48.reuse ;  /* 0x0000004a53237223 */ /* 0x180fe20000010830 */
[-CC-:B------:R-:W-:Y:S01]  /*4320*/  FFMA.FTZ R89, R89, R74.reuse, -R48.reuse ;  /* 0x0000004a59597223 */ /* 0x180fe20000010830 */
[----:B------:R-:W4:Y:S01]  /*4330*/  MUFU.EX2 R7, R7 ;  /* 0x0000000700077308 */ /* 0x000f220000000800 */
[----:B-1----:R-:W-:Y:S01]  /*4340*/  FADD.FTZ R5, R6, R109 ;  /* 0x0000006d06057221 */ /* 0x002fe20000010000 */
[----:B---3--:R-:W-:Y:S01]  /*4350*/  FADD.FTZ R41, R68, R117 ;  /* 0x0000007544297221 */ /* 0x008fe20000010000 */
[-CC-:B------:R-:W-:Y:S01]  /*4360*/  FFMA.FTZ R105, R105, R74.reuse, -R48.reuse ;  /* 0x0000004a69697223 */ /* 0x180fe20000010830 */
[--C-:B------:R-:W-:Y:S01]  /*4370*/  FFMA.FTZ R107, R107, R74, -R48.reuse ;  /* 0x0000004a6b6b7223 */ /* 0x100fe20000010830 */
[----:B------:R-:W-:Y:S01]  /*4380*/  FADD.FTZ R64, R30, R5 ;  /* 0x000000051e407221 */ /* 0x000fe20000010000 */
[----:B------:R-:W-:Y:S01]  /*4390*/  F2FP.F16.F32.PACK_AB R5, R117, R68 ;  /* 0x000000447505723e */ /* 0x000fe200000000ff */
[----:B------:R-:W-:Y:S01]  /*43a0*/  FFMA.FTZ R103, R103, R74, -R48 ;  /* 0x0000004a67677223 */ /* 0x000fe20000010830 */
[----:B------:R-:W1:Y:S01]  /*43b0*/  MUFU.EX2 R9, R9 ;  /* 0x0000000900097308 */ /* 0x000e620000000800 */
[----:B--2---:R-:W-:Y:S01]  /*43c0*/  FADD.FTZ R76, R70, R41 ;  /* 0x00000029464c7221 */ /* 0x004fe20000010000 */
[----:B------:R-:W-:Y:S01]  /*43d0*/  FADD.FTZ R41, R111, R64 ;  /* 0x000000406f297221 */ /* 0x000fe20000010000 */
[----:B0-----:R-:W-:Y:S01]  /*43e0*/  F2FP.F16.F32.PACK_AB R4, R109, R6 ;  /* 0x000000066d04723e */ /* 0x001fe200000000ff */
[--C-:B------:R-:W-:Y:S01]  /*43f0*/  FFMA.FTZ R64, R25, R74, -R48.reuse ;  /* 0x0000004a19407223 */ /* 0x100fe20000010830 */
[----:B------:R-:W-:Y:S01]  /*4400*/  F2FP.F16.F32.PACK_AB R6, R111, R30 ;  /* 0x0000001e6f06723e */ /* 0x000fe200000000ff */
[----:B------:R-:W-:Y:S01]  /*4410*/  FADD.FTZ R68, R8, R41 ;  /* 0x0000002908447221 */ /* 0x000fe20000010000 */
[----:B------:R-:W-:Y:S01]  /*4420*/  FFMA.FTZ R30, R37, R74, -R48 ;  /* 0x0000004a251e7223 */ /* 0x000fe20000010830 */
[----:B------:R-:W0:Y:S01]  /*4430*/  MUFU.EX2 R50, R50 ;  /* 0x0000003200327308 */ /* 0x000e220000000800 */
[----:B----4-:R-:W-:Y:S01]  /*4440*/  FADD.FTZ R76, R7, R76 ;  /* 0x0000004c074c7221 */ /* 0x010fe20000010000 */
[----:B------:R-:W-:Y:S01]  /*4450*/  FADD.FTZ R45, R63, R68 ;  /* 0x000000443f2d7221 */ /* 0x000fe20000010000 */
[----:B------:R-:W-:Y:S01]  /*4460*/  F2FP.F16.F32.PACK_AB R7, R7, R70 ;  /* 0x000000460707723e */ /* 0x000fe200000000ff */
[-CC-:B------:R-:W-:Y:S01]  /*4470*/  FFMA.FTZ R25, R29, R74.reuse, -R48.reuse ;  /* 0x0000004a1d197223 */ /* 0x180fe20000010830 */
[-CC-:B------:R-:W-:Y:S01]  /*4480*/  FFMA.FTZ R37, R95, R74.reuse, -R48.reuse ;  /* 0x0000004a5f257223 */ /* 0x180fe20000010830 */
[----:B------:R-:W-:Y:S01]  /*4490*/  FADD.FTZ R70, R10, R45 ;  /* 0x0000002d0a467221 */ /* 0x000fe20000010000 */
[----:B------:R-:W-:Y:S01]  /*44a0*/  FFMA.FTZ R41, R101, R74, -R48 ;  /* 0x0000004a65297223 */ /* 0x000fe20000010830 */
[----:B------:R-:W2:Y:S01]  /*44b0*/  MUFU.EX2 R11, R11 ;  /* 0x0000000b000b7308 */ /* 0x000ea20000000800 */
[----:B-1----:R-:W-:Y:S01]  /*44c0*/  FADD.FTZ R43, R9, R76 ;  /* 0x0000004c092b7221 */ /* 0x002fe20000010000 */
[----:B------:R-:W-:Y:S01]  /*44d0*/  FADD.FTZ R70, R39, R70 ;  /* 0x0000004627467221 */ /* 0x000fe20000010000 */
[----:B------:R1:W-:Y:S01]  /*44e0*/  STSM.16.M88.4 [R2+0x24300], R4 ;  /* 0x0243000402007844 */ /* 0x0003e20000000200 */
[----:B------:R-:W-:Y:S01]  /*44f0*/  F2FP.F16.F32.PACK_AB R8, R63, R8 ;  /* 0x000000083f08723e */ /* 0x000fe200000000ff */
[--C-:B------:R-:W-:Y:S01]  /*4500*/  FFMA.FTZ R93, R93, R74, -R48.reuse ;  /* 0x0000004a5d5d7223 */ /* 0x100fe20000010830 */
[----:B------:R-:W-:Y:S01]  /*4510*/  F2FP.F16.F32.PACK_AB R10, R39, R10 ;  /* 0x0000000a270a723e */ /* 0x000fe200000000ff */
[-CC-:B------:R-:W-:Y:S01]  /*4520*/  FFMA.FTZ R97, R97, R74.reuse, -R48.reuse ;  /* 0x0000004a61617223 */ /* 0x180fe20000010830 */
[----:B------:R-:W3:Y:S01]  /*4530*/  MUFU.EX2 R52, R52 ;  /* 0x0000003400347308 */ /* 0x000ee20000000800 */
[C---:B0-----:R-:W-:Y:S01]  /*4540*/  FADD.FTZ R68, R50.reuse, R43 ;  /* 0x0000002b32447221 */ /* 0x041fe20000010000 */
[----:B------:R-:W-:Y:S01]  /*4550*/  F2FP.F16.F32.PACK_AB R9, R50, R9 ;  /* 0x000000093209723e */ /* 0x000fe200000000ff */
[-CC-:B------:R-:W-:Y:S01]  /*4560*/  FFMA.FTZ R99, R99, R74.reuse, -R48.reuse ;  /* 0x0000004a63637223 */ /* 0x180fe20000010830 */
[-CC-:B------:R-:W-:Y:S01]  /*4570*/  FFMA.FTZ R113, R113, R74.reuse, -R48.reuse ;  /* 0x0000004a71717223 */ /* 0x180fe20000010830 */
[----:B------:R-:W-:Y:S01]  /*4580*/  FFMA.FTZ R48, R115, R74, -R48 ;  /* 0x0000004a73307223 */ /* 0x000fe20000010830 */
[----:B------:R-:W-:-:S02]  /*4590*/  IMAD.MOV.U32 R63, RZ, RZ, R71 ;  /* 0x000000ffff3f7224 */ /* 0x000fc400078e0047 */
[----:B------:R-:W0:Y:S01]  /*45a0*/  MUFU.EX2 R3, R3 ;  /* 0x0000000300037308 */ /* 0x000e220000000800 */
[----:B--2---:R-:W-:Y:S01]  /*45b0*/  FADD.FTZ R43, R11, R68 ;  /* 0x000000440b2b7221 */ /* 0x004fe20000010000 */
[--C-:B------:R-:W-:Y:S01]  /*45c0*/  IMAD.MOV.U32 R57, RZ, RZ, R71.reuse ;  /* 0x000000ffff397224 */ /* 0x100fe200078e0047 */
[----:B-1----:R-:W-:Y:S01]  /*45d0*/  F2FP.F16.F32.PACK_AB R4, R28, R27 ;  /* 0x0000001b1c04723e */ /* 0x002fe200000000ff */
[--C-:B------:R-:W-:Y:S02]  /*45e0*/  IMAD.MOV.U32 R53, RZ, RZ, R71.reuse ;  /* 0x000000ffff357224 */ /* 0x100fe400078e0047 */
[----:B------:R-:W-:Y:S02]  /*45f0*/  IMAD.MOV.U32 R51, RZ, RZ, R71 ;  /* 0x000000ffff337224 */ /* 0x000fe400078e0047 */
[----:B------:R-:W1:Y:S01]  /*4600*/  MUFU.EX2 R54, R54 ;  /* 0x0000003600367308 */ /* 0x000e620000000800 */
[C---:B---3--:R-:W-:Y:S01]  /*4610*/  FADD.FTZ R68, R52.reuse, R43 ;  /* 0x0000002b34447221 */ /* 0x048fe20000010000 */
[----:B------:R-:W-:Y:S01]  /*4620*/  FADD.FTZ R43, R27, R70 ;  /* 0x000000461b2b7221 */ /* 0x000fe20000010000 */
[----:B------:R-:W-:Y:S01]  /*4630*/  F2FP.F16.F32.PACK_AB R11, R52, R11 ;  /* 0x0000000b340b723e */ /* 0x000fe200000000ff */
[----:B------:R-:W-:-:S02]  /*4640*/  IMAD.MOV.U32 R49, RZ, RZ, R71 ;  /* 0x000000ffff317224 */ /* 0x000fc400078e0047 */
[----:B------:R-:W-:Y:S01]  /*4650*/  FADD.FTZ R43, R28, R43 ;  /* 0x0000002b1c2b7221 */ /* 0x000fe20000010000 */
[----:B------:R-:W-:Y:S01]  /*4660*/  IMAD.MOV.U32 R47, RZ, RZ, R71 ;  /* 0x000000ffff2f7224 */ /* 0x000fe200078e0047 */
[----:B------:R-:W2:Y:S01]  /*4670*/  MUFU.EX2 R13, R13 ;  /* 0x0000000d000d7308 */ /* 0x000ea20000000800 */
[----:B0-----:R-:W-:Y:S01]  /*4680*/  FADD.FTZ R45, R3, R68 ;  /* 0x00000044032d7221 */ /* 0x001fe20000010000 */
[----:B------:R-:W-:Y:S01]  /*4690*/  FADD.FTZ R70, R20, R43 ;  /* 0x0000002b14467221 */ /* 0x000fe20000010000 */
[----:B------:R-:W-:Y:S01]  /*46a0*/  STSM.16.M88.4 [R2+0x25b00], R8 ;  /* 0x025b000802007844 */ /* 0x000fe20000000200 */
[----:B------:R-:W-:-:S04]  /*46b0*/  IMAD.MOV.U32 R39, RZ, RZ, R71 ;  /* 0x000000ffff277224 */ /* 0x000fc800078e0047 */
[----:B------:R-:W0:Y:S01]  /*46c0*/  MUFU.EX2 R56, R56 ;  /* 0x0000003800387308 */ /* 0x000e220000000800 */
[C---:B-1----:R-:W-:Y:S01]  /*46d0*/  FADD.FTZ R68, R54.reuse, R45 ;  /* 0x0000002d36447221 */ /* 0x042fe20000010000 */
[----:B------:R-:W-:Y:S01]  /*46e0*/  FADD.FTZ R45, R61, R70 ;  /* 0x000000463d2d7221 */ /* 0x000fe20000010000 */
[----:B------:R-:W-:-:S03]  /*46f0*/  F2FP.F16.F32.PACK_AB R5, R54, R3 ;  /* 0x000000033605723e */ /* 0x000fc600000000ff */
[----:B------:R-:W-:Y:S01]  /*4700*/  FADD.FTZ R70, R12, R45 ;  /* 0x0000002d0c467221 */ /* 0x000fe20000010000 */
[----:B------:R-:W-:Y:S01]  /*4710*/  F2FP.F16.F32.PACK_AB R12, R55, R12 ;  /* 0x0000000c370c723e */ /* 0x000fe200000000ff */
[----:B------:R-:W1:Y:S01]  /*4720*/  MUFU.EX2 R15, R15 ;  /* 0x0000000f000f7308 */ /* 0x000e620000000800 */
[----:B--2---:R-:W-:Y:S01]  /*4730*/  FADD.FTZ R43, R13, R68 ;  /* 0x000000440d2b7221 */ /* 0x004fe20000010000 */
[----:B------:R-:W-:Y:S01]  /*4740*/  FADD.FTZ R45, R55, R70 ;  /* 0x00000046372d7221 */ /* 0x000fe20000010000 */
[--C-:B------:R-:W-:Y:S02]  /*4750*/  IMAD.MOV.U32 R70, RZ, RZ, R71.reuse ;  /* 0x000000ffff467224 */ /* 0x100fe400078e0047 */
[----:B------:R-:W-:Y:S02]  /*4760*/  IMAD.MOV.U32 R55, RZ, RZ, R71 ;  /* 0x000000ffff377224 */ /* 0x000fe400078e0047 */
[----:B------:R-:W-:Y:S01]  /*4770*/  FADD.FTZ R6, R14, R45 ;  /* 0x0000002d0e067221 */ /* 0x000fe20000010000 */
[C---:B------:R-:W-:Y:S01]  /*4780*/  F2FP.F16.F32.PACK_AB R14, R31.reuse, R14 ;  /* 0x0000000e1f0e723e */ /* 0x040fe200000000ff */
[----:B------:R-:W2:Y:S01]  /*4790*/  MUFU.EX2 R58, R58 ;  /* 0x0000003a003a7308 */ /* 0x000ea20000000800 */
[----:B0-----:R-:W-:Y:S01]  /*47a0*/  FADD.FTZ R68, R56, R43 ;  /* 0x0000002b38447221 */ /* 0x001fe20000010000 */
[----:B------:R-:W-:Y:S01]  /*47b0*/  FADD.FTZ R27, R31, R6 ;  /* 0x000000061f1b7221 */ /* 0x000fe20000010000 */
[----:B------:R-:W-:Y:S01]  /*47c0*/  F2FP.F16.F32.PACK_AB R6, R61, R20 ;  /* 0x000000143d06723e */ /* 0x000fe200000000ff */
[----:B------:R-:W-:-:S02]  /*47d0*/  IMAD.MOV.U32 R61, RZ, RZ, R71 ;  /* 0x000000ffff3d7224 */ /* 0x000fc400078e0047 */
[----:B------:R-:W-:Y:S01]  /*47e0*/  FADD.FTZ R52, R24, R27 ;  /* 0x0000001b18347221 */ /* 0x000fe20000010000 */
[----:B------:R-:W-:Y:S01]  /*47f0*/  F2FP.F16.F32.PACK_AB R24, R59, R24 ;  /* 0x000000183b18723e */ /* 0x000fe200000000ff */
[----:B------:R-:W0:Y:S01]  /*4800*/  MUFU.EX2 R23, R23 ;  /* 0x0000001700177308 */ /* 0x000e220000000800 */
[----:B-1----:R-:W-:Y:S01]  /*4810*/  FADD.FTZ R43, R15, R68 ;  /* 0x000000440f2b7221 */ /* 0x002fe20000010000 */
[--C-:B------:R-:W-:Y:S02]  /*4820*/  IMAD.MOV.U32 R45, RZ, RZ, R71.reuse ;  /* 0x000000ffff2d7224 */ /* 0x100fe400078e0047 */
[----:B------:R-:W-:-:S04]  /*4830*/  IMAD.MOV.U32 R31, RZ, RZ, R71 ;  /* 0x000000ffff1f7224 */ /* 0x000fc800078e0047 */
[----:B------:R-:W1:Y:S01]  /*4840*/  MUFU.EX2 R60, R60 ;  /* 0x0000003c003c7308 */ /* 0x000e620000000800 */
[----:B--2---:R-:W-:Y:S01]  /*4850*/  FADD.FTZ R68, R58, R43 ;  /* 0x0000002b3a447221 */ /* 0x004fe20000010000 */
[----:B------:R-:W-:-:S06]  /*4860*/  IMAD.MOV.U32 R43, RZ, RZ, R71 ;  /* 0x000000ffff2b7224 */ /* 0x000fcc00078e0047 */
[----:B------:R-:W2:Y:S01]  /*4870*/  MUFU.EX2 R21, R21 ;  /* 0x0000001500157308 */ /* 0x000ea20000000800 */
[----:B0-----:R-:W-:Y:S01]  /*4880*/  FADD.FTZ R7, R23, R68 ;  /* 0x0000004417077221 */ /* 0x001fe20000010000 */
[----:B------:R-:W-:-:S06]  /*4890*/  IMAD.MOV.U32 R68, RZ, RZ, R71 ;  /* 0x000000ffff447224 */ /* 0x000fcc00078e0047 */
[----:B------:R-:W0:Y:S01]  /*48a0*/  MUFU.EX2 R62, R62 ;  /* 0x0000003e003e7308 */ /* 0x000e220000000800 */
[----:B-1----:R-:W-:Y:S01]  /*48b0*/  FADD.FTZ R28, R60, R7 ;  /* 0x000000073c1c7221 */ /* 0x002fe20000010000 */
[----:B------:R-:W-:Y:S01]  /*48c0*/  F2FP.F16.F32.PACK_AB R7, R56, R13 ;  /* 0x0000000d3807723e */ /* 0x000fe200000000ff */
[----:B------:R-:W-:Y:S01]  /*48d0*/  FADD.FTZ R13, R59, R52 ;  /* 0x000000343b0d7221 */ /* 0x000fe20000010000 */
[--C-:B------:R-:W-:Y:S02]  /*48e0*/  IMAD.MOV.U32 R59, RZ, RZ, R71.reuse ;  /* 0x000000ffff3b7224 */ /* 0x100fe400078e0047 */
[----:B------:R-:W-:Y:S02]  /*48f0*/  IMAD.MOV.U32 R56, RZ, RZ, R71 ;  /* 0x000000ffff387224 */ /* 0x000fe400078e0047 */
[----:B------:R-:W-:Y:S01]  /*4900*/  FADD.FTZ R52, R26, R13 ;  /* 0x0000000d1a347221 */ /* 0x000fe20000010000 */
[----:B------:R-:W1:Y:S01]  /*4910*/  MUFU.EX2 R33, R33 ;  /* 0x0000002100217308 */ /* 0x000e620000000800 */
[----:B--2---:R-:W-:Y:S01]  /*4920*/  FADD.FTZ R3, R21, R28 ;  /* 0x0000001c15037221 */ /* 0x004fe20000010000 */
[----:B------:R-:W-:Y:S01]  /*4930*/  F2FP.F16.F32.PACK_AB R13, R58, R15 ;  /* 0x0000000f3a0d723e */ /* 0x000fe200000000ff */
[----:B------:R2:W-:Y:S01]  /*4940*/  STSM.16.M88.4 [R2+0x27300], R4 ;  /* 0x0273000402007844 */ /* 0x0005e20000000200 */
[----:B------:R-:W-:Y:S01]  /*4950*/  F2FP.F16.F32.PACK_AB R15, R60, R23 ;  /* 0x000000173c0f723e */ /* 0x000fe200000000ff */
[----:B------:R-:W-:-:S02]  /*4960*/  IMAD.MOV.U32 R60, RZ, RZ, R71 ;  /* 0x000000ffff3c7224 */ /* 0x000fc400078e0047 */
[----:B------:R-:W-:Y:S01]  /*4970*/  IMAD.MOV.U32 R58, RZ, RZ, R71 ;  /* 0x000000ffff3a7224 */ /* 0x000fe200078e0047 */
[----:B------:R-:W3:Y:S01]  /*4980*/  MUFU.EX2 R65, R65 ;  /* 0x0000004100417308 */ /* 0x000ee20000000800 */
[----:B0-----:R-:W-:Y:S01]  /*4990*/  FADD.FTZ R28, R62, R3 ;  /* 0x000000033e1c7221 */ /* 0x001fe20000010000 */
[----:B------:R0:W-:Y:S06]  /*49a0*/  STSM.16.M88.4 [R2+0x28b00], R12 ;  /* 0x028b000c02007844 */ /* 0x0001ec0000000200 */
[----:B------:R-:W4:Y:S01]  /*49b0*/  MUFU.EX2 R66, R66 ;  /* 0x0000004200427308 */ /* 0x000f220000000800 */
[----:B-1----:R-:W-:-:S07]  /*49c0*/  FADD.FTZ R3, R33, R28 ;  /* 0x0000001c21037221 */ /* 0x002fce0000010000 */
[----:B------:R-:W-:Y:S01]  /*49d0*/  MUFU.EX2 R32, R32 ;  /* 0x0000002000207308 */ /* 0x000fe20000000800 */
[----:B---3--:R-:W-:-:S07]  /*49e0*/  F2FP.F16.F32.PACK_AB R26, R65, R26 ;  /* 0x0000001a411a723e */ /* 0x008fce00000000ff */
[----:B------:R1:W-:Y:S01]  /*49f0*/  MUFU.EX2 R0, R69 ;  /* 0x0000004500007308 */ /* 0x0003e20000000800 */
[C---:B----4-:R-:W-:Y:S01]  /*4a00*/  FADD.FTZ R3, R66.reuse, R3 ;  /* 0x0000000342037221 */ /* 0x050fe20000010000 */
[----:B------:R-:W-:Y:S01]  /*4a10*/  F2FP.F16.F32.PACK_AB R27, R66, R33 ;  /* 0x00000021421b723e */ /* 0x000fe200000000ff */
[--C-:B------:R-:W-:Y:S02]  /*4a20*/  IMAD.MOV.U32 R66, RZ, RZ, R71.reuse ;  /* 0x000000ffff427224 */ /* 0x100fe400078e0047 */
[----:B------:R-:W-:-:S03]  /*4a30*/  IMAD.MOV.U32 R33, RZ, RZ, R71 ;  /* 0x000000ffff217224 */ /* 0x000fc600078e0047 */
[----:B------:R-:W2:Y:S01]  /*4a40*/  MUFU.EX2 R87, R87 ;  /* 0x0000005700577308 */ /* 0x000ea20000000800 */
[----:B-1----:R-:W-:-:S07]  /*4a50*/  IMAD.MOV.U32 R69, RZ, RZ, R71 ;  /* 0x000000ffff457224 */ /* 0x002fce00078e0047 */
[----:B------:R-:W1:Y:S08]  /*4a60*/  MUFU.EX2 R35, R35 ;  /* 0x0000002300237308 */ /* 0x000e700000000800 */
[----:B------:R-:W-:Y:S01]  /*4a70*/  MUFU.EX2 R44, R44 ;  /* 0x0000002c002c7308 */ /* 0x000fe20000000800 */
[----:B--2---:R-:W-:-:S07]  /*4a80*/  F2FP.F16.F32.PACK_AB R4, R87, R32 ;  /* 0x000000205704723e */ /* 0x004fce00000000ff */
[----:B------:R-:W-:Y:S01]  /*4a90*/  MUFU.EX2 R85, R85 ;  /* 0x0000005500557308 */ /* 0x000fe20000000800 */
[----:B-1----:R-:W-:-:S07]  /*4aa0*/  F2FP.F16.F32.PACK_AB R5, R35, R0 ;  /* 0x000000002305723e */ /* 0x002fce00000000ff */
[----:B------:R-:W1:Y:S08]  /*4ab0*/  MUFU.EX2 R30, R30 ;  /* 0x0000001e001e7308 */ /* 0x000e700000000800 */
[----:B------:R2:W-:Y:S08]  /*4ac0*/  MUFU.EX2 R50, R25 ;  /* 0x0000001900327308 */ /* 0x0005f00000000800 */
[----:B------:R-:W3:Y:S01]  /*4ad0*/  MUFU.EX2 R42, R42 ;  /* 0x0000002a002a7308 */ /* 0x000ee20000000800 */
[----:B--2---:R-:W-:Y:S01]  /*4ae0*/  FADD.FTZ R25, R65, R52 ;  /* 0x0000003441197221 */ /* 0x004fe20000010000 */
[----:B------:R-:W-:Y:S01]  /*4af0*/  FADD.FTZ R52, R0, R3 ;  /* 0x0000000300347221 */ /* 0x000fe20000010000 */
[----:B------:R-:W-:-:S02]  /*4b00*/  IMAD.MOV.U32 R65, RZ, RZ, R71 ;  /* 0x000000ffff417224 */ /* 0x000fc400078e0047 */
[----:B------:R-:W-:Y:S01]  /*4b10*/  FADD.FTZ R28, R32, R25 ;  /* 0x00000019201c7221 */ /* 0x000fe20000010000 */
[----:B------:R-:W-:Y:S01]  /*4b20*/  FADD.FTZ R23, R35, R52 ;  /* 0x0000003423177221 */ /* 0x000fe20000010000 */
[----:B------:R-:W-:Y:S01]  /*4b30*/  F2FP.F16.F32.PACK_AB R25, R62, R21 ;  /* 0x000000153e19723e */ /* 0x000fe200000000ff */
[----:B------:R-:W2:Y:S01]  /*4b40*/  MUFU.EX2 R29, R89 ;  /* 0x00000059001d7308 */ /* 0x000ea20000000800 */
[----:B------:R-:W-:Y:S01]  /*4b50*/  FADD.FTZ R3, R87, R28 ;  /* 0x0000001c57037221 */ /* 0x000fe20000010000 */
[----:B-1----:R-:W-:Y:S01]  /*4b60*/  FADD.FTZ R54, R30, R23 ;  /* 0x000000171e367221 */ /* 0x002fe20000010000 */
[----:B------:R-:W-:Y:S01]  /*4b70*/  IMAD.MOV.U32 R62, RZ, RZ, R71 ;  /* 0x000000ffff3e7224 */ /* 0x000fe200078e0047 */
[----:B------:R-:W-:Y:S01]  /*4b80*/  STSM.16.M88.4 [R2+0x2a300], R24 ;  /* 0x02a3001802007844 */ /* 0x000fe20000000200 */
[----:B------:R-:W-:Y:S01]  /*4b90*/  FADD.FTZ R52, R44, R3 ;  /* 0x000000032c347221 */ /* 0x000fe20000010000 */
[--C-:B------:R-:W-:Y:S02]  /*4ba0*/  IMAD.MOV.U32 R35, RZ, RZ, R71.reuse ;  /* 0x000000ffff237224 */ /* 0x100fe400078e0047 */
[----:B------:R-:W1:Y:S01]  /*4bb0*/  MUFU.EX2 R73, R73 ;  /* 0x0000004900497308 */ /* 0x000e620000000800 */
[----:B------:R-:W-:Y:S01]  /*4bc0*/  FADD.FTZ R3, R85, R52 ;  /* 0x0000003455037221 */ /* 0x000fe20000010000 */
[----:B------:R-:W-:-:S02]  /*4bd0*/  IMAD.MOV.U32 R52, RZ, RZ, R71 ;  /* 0x000000ffff347224 */ /* 0x000fc400078e0047 */
[----:B------:R-:W-:Y:S02]  /*4be0*/  IMAD.MOV.U32 R32, RZ, RZ, R71 ;  /* 0x000000ffff207224 */ /* 0x000fe400078e0047 */
[----:B---3--:R-:W-:Y:S02]  /*4bf0*/  FADD.FTZ R6, R42, R3 ;  /* 0x000000032a067221 */ /* 0x008fe40000010000 */
[----:B------:R-:W3:Y:S01]  /*4c00*/  MUFU.EX2 R37, R37 ;  /* 0x0000002500257308 */ /* 0x000ee20000000800 */
[----:B--2---:R-:W-:-:S07]  /*4c10*/  FADD.FTZ R54, R29, R54 ;  /* 0x000000361d367221 */ /* 0x004fce0000010000 */
[----:B------:R-:W2:Y:S01]  /*4c20*/  MUFU.EX2 R40, R40 ;  /* 0x0000002800287308 */ /* 0x000ea20000000800 */
[----:B-1----:R-:W-:Y:S01]  /*4c30*/  FADD.FTZ R7, R73, R6 ;  /* 0x0000000649077221 */ /* 0x002fe20000010000 */
[----:B------:R-:W-:Y:S01]  /*4c40*/  F2FP.F16.F32.PACK_AB R6, R85, R44 ;  /* 0x0000002c5506723e */ /* 0x000fe200000000ff */
[----:B------:R-:W-:-:S05]  /*4c50*/  IMAD.MOV.U32 R44, RZ, RZ, R71 ;  /* 0x000000ffff2c7224 */ /* 0x000fca00078e0047 */
[----:B------:R-:W1:Y:S01]  /*4c60*/  MUFU.EX2 R64, R64 ;  /* 0x0000004000407308 */ /* 0x000e620000000800 */
[----:B---3--:R-:W-:Y:S01]  /*4c70*/  FADD.FTZ R3, R37, R54 ;  /* 0x0000003625037221 */ /* 0x008fe20000010000 */
[----:B------:R-:W-:-:S06]  /*4c80*/  IMAD.MOV.U32 R54, RZ, RZ, R71 ;  /* 0x000000ffff367224 */ /* 0x000fcc00078e0047 */
[----:B------:R-:W3:Y:S01]  /*4c90*/  MUFU.EX2 R77, R77 ;  /* 0x0000004d004d7308 */ /* 0x000ee20000000800 */
[----:B--2---:R-:W-:Y:S01]  /*4ca0*/  FADD.FTZ R10, R40, R7 ;  /* 0x00000007280a7221 */ /* 0x004fe20000010000 */
[----:B------:R-:W-:Y:S01]  /*4cb0*/  F2FP.F16.F32.PACK_AB R7, R29, R30 ;  /* 0x0000001e1d07723e */ /* 0x000fe200000000ff */
[--C-:B------:R-:W-:Y:S02]  /*4cc0*/  IMAD.MOV.U32 R30, RZ, RZ, R71.reuse ;  /* 0x000000ffff1e7224 */ /* 0x100fe400078e0047 */
[----:B------:R-:W-:Y:S02]  /*4cd0*/  IMAD.MOV.U32 R29, RZ, RZ, R71 ;  /* 0x000000ffff1d7224 */ /* 0x000fe400078e0047 */
[----:B------:R2:W-:Y:S01]  /*4ce0*/  STSM.16.M88.4 [R2+0x2bb00], R4 ;  /* 0x02bb000402007844 */ /* 0x0005e20000000200 */
[----:B------:R-:W4:Y:S01]  /*4cf0*/  MUFU.EX2 R41, R41 ;  /* 0x0000002900297308 */ /* 0x000f220000000800 */
[----:B-1----:R-:W-:-:S07]  /*4d00*/  FADD.FTZ R8, R64, R3 ;  /* 0x0000000340087221 */ /* 0x002fce0000010000 */
[----:B------:R-:W1:Y:S01]  /*4d10*/  MUFU.EX2 R38, R38 ;  /* 0x0000002600267308 */ /* 0x000e620000000800 */
[----:B---3--:R-:W-:-:S07]  /*4d20*/  FADD.FTZ R9, R77, R10 ;  /* 0x0000000a4d097221 */ /* 0x008fce0000010000 */
[----:B------:R-:W3:Y:S01]  /*4d30*/  MUFU.EX2 R79, R79 ;  /* 0x0000004f004f7308 */ /* 0x000ee20000000800 */
[----:B----4-:R-:W-:-:S04]  /*4d40*/  FADD.FTZ R3, R41, R8 ;  /* 0x0000000829037221 */ /* 0x010fc80000010000 */
[----:B------:R-:W-:-:S03]  /*4d50*/  FADD.FTZ R8, R50, R3 ;  /* 0x0000000332087221 */ /* 0x000fc60000010000 */
[----:B------:R-:W4:Y:S01]  /*4d60*/  MUFU.EX2 R105, R105 ;  /* 0x0000006900697308 */ /* 0x000f220000000800 */
[----:B-1----:R-:W-:Y:S01]  /*4d70*/  FADD.FTZ R10, R38, R9 ;  /* 0x00000009260a7221 */ /* 0x002fe20000010000 */
[----:B------:R-:W-:Y:S01]  /*4d80*/  F2FP.F16.F32.PACK_AB R9, R64, R37 ;  /* 0x000000254009723e */ /* 0x000fe200000000ff */
[--C-:B------:R-:W-:Y:S02]  /*4d90*/  IMAD.MOV.U32 R64, RZ, RZ, R71.reuse ;  /* 0x000000ffff407224 */ /* 0x100fe400078e0047 */
[----:B------:R-:W-:-:S03]  /*4da0*/  IMAD.MOV.U32 R37, RZ, RZ, R71 ;  /* 0x000000ffff257224 */ /* 0x000fc600078e0047 */
[----:B------:R-:W0:Y:S01]  /*4db0*/  MUFU.EX2 R36, R36 ;  /* 0x0000002400247308 */ /* 0x000e220000000800 */
[----:B---3--:R-:W-:Y:S01]  /*4dc0*/  FADD.FTZ R11, R79, R10 ;  /* 0x0000000a4f0b7221 */ /* 0x008fe20000010000 */
[----:B------:R-:W-:Y:S01]  /*4dd0*/  F2FP.F16.F32.PACK_AB R10, R77, R40 ;  /* 0x000000284d0a723e */ /* 0x000fe200000000ff */
[----:B------:R-:W-:-:S05]  /*4de0*/  IMAD.MOV.U32 R40, RZ, RZ, R71 ;  /* 0x000000ffff287224 */ /* 0x000fca00078e0047 */
[----:B------:R-:W1:Y:S01]  /*4df0*/  MUFU.EX2 R20, R107 ;  /* 0x0000006b00147308 */ /* 0x000e620000000800 */
[----:B----4-:R-:W-:Y:S01]  /*4e00*/  FADD.FTZ R3, R105, R8 ;  /* 0x0000000869037221 */ /* 0x010fe20000010000 */
[----:B------:R-:W-:Y:S01]  /*4e10*/  F2FP.F16.F32.PACK_AB R8, R73, R42 ;  /* 0x0000002a4908723e */ /* 0x000fe200000000ff */
[----:B------:R-:W-:-:S05]  /*4e20*/  IMAD.MOV.U32 R42, RZ, RZ, R71 ;  /* 0x000000ffff2a7224 */ /* 0x000fca00078e0047 */
[----:B------:R-:W2:Y:S01]  /*4e30*/  MUFU.EX2 R67, R67 ;  /* 0x0000004300437308 */ /* 0x000ea20000000800 */
[----:B0-----:R-:W-:Y:S01]  /*4e40*/  FADD.FTZ R14, R36, R11 ;  /* 0x0000000b240e7221 */ /* 0x001fe20000010000 */
[----:B------:R-:W-:Y:S01]  /*4e50*/  F2FP.F16.F32.PACK_AB R11, R50, R41 ;  /* 0x00000029320b723e */ /* 0x000fe200000000ff */
[--C-:B------:R-:W-:Y:S02]  /*4e60*/  IMAD.MOV.U32 R50, RZ, RZ, R71.reuse ;  /* 0x000000ffff327224 */ /* 0x100fe400078e0047 */
[----:B------:R-:W-:Y:S02]  /*4e70*/  IMAD.MOV.U32 R41, RZ, RZ, R71 ;  /* 0x000000ffff297224 */ /* 0x000fe400078e0047 */
[----:B------:R-:W-:Y:S01]  /*4e80*/  STSM.16.M88.4 [R2+0x2d300], R8 ;  /* 0x02d3000802007844 */ /* 0x000fe20000000200 */
[----:B------:R-:W0:Y:S01]  /*4e90*/  MUFU.EX2 R103, R103 ;  /* 0x0000006700677308 */ /* 0x000e220000000800 */
[C---:B-1----:R-:W-:Y:S01]  /*4ea0*/  FADD.FTZ R12, R20.reuse, R3 ;  /* 0x00000003140c7221 */ /* 0x042fe20000010000 */
[----:B------:R-:W-:-:S06]  /*4eb0*/  F2FP.F16.F32.PACK_AB R13, R20, R105 ;  /* 0x00000069140d723e */ /* 0x000fcc00000000ff */
[----:B------:R-:W1:Y:S01]  /*4ec0*/  MUFU.EX2 R28, R93 ;  /* 0x0000005d001c7308 */ /* 0x000e620000000800 */
[C---:B--2---:R-:W-:Y:S01]  /*4ed0*/  FADD.FTZ R5, R67.reuse, R14 ;  /* 0x0000000e43057221 */ /* 0x044fe20000010000 */
[----:B------:R-:W-:Y:S01]  /*4ee0*/  F2FP.F16.F32.PACK_AB R14, R67, R36 ;  /* 0x00000024430e723e */ /* 0x000fe200000000ff */
[--C-:B------:R-:W-:Y:S02]  /*4ef0*/  IMAD.MOV.U32 R67, RZ, RZ, R71.reuse ;  /* 0x000000ffff437224 */ /* 0x100fe400078e0047 */
[----:B------:R-:W-:-:S03]  /*4f00*/  IMAD.MOV.U32 R36, RZ, RZ, R71 ;  /* 0x000000ffff247224 */ /* 0x000fc600078e0047 */
[----:B------:R-:W2:Y:S01]  /*4f10*/  MUFU.EX2 R34, R34 ;  /* 0x0000002200227308 */ /* 0x000ea20000000800 */
[----:B0-----:R-:W-:Y:S01]  /*4f20*/  FADD.FTZ R3, R103, R12 ;  /* 0x0000000c67037221 */ /* 0x001fe20000010000 */
[----:B------:R-:W-:Y:S01]  /*4f30*/  F2FP.F16.F32.PACK_AB R12, R79, R38 ;  /* 0x000000264f0c723e */ /* 0x000fe200000000ff */
[----:B------:R-:W-:-:S05]  /*4f40*/  IMAD.MOV.U32 R38, RZ, RZ, R71 ;  /* 0x000000ffff267224 */ /* 0x000fca00078e0047 */
[----:B------:R-:W-:Y:S01]  /*4f50*/  MUFU.EX2 R46, R46 ;  /* 0x0000002e002e7308 */ /* 0x000fe20000000800 */
[C---:B-1----:R-:W-:Y:S01]  /*4f60*/  F2FP.F16.F32.PACK_AB R15, R28.reuse, R103 ;  /* 0x000000671c0f723e */ /* 0x042fe200000000ff */
[----:B------:R-:W-:Y:S01]  /*4f70*/  FADD.FTZ R4, R28, R3 ;  /* 0x000000031c047221 */ /* 0x000fe20000010000 */
[----:B------:R-:W-:-:S03]  /*4f80*/  IMAD.MOV.U32 R28, RZ, RZ, R71 ;  /* 0x000000ffff1c7224 */ /* 0x000fc600078e0047 */
[----:B------:R-:W-:Y:S02]  /*4f90*/  STSM.16.M88.4 [R2+0x2eb00], R12 ;  /* 0x02eb000c02007844 */ /* 0x000fe40000000200 */
[----:B------:R-:W0:Y:S01]  /*4fa0*/  MUFU.EX2 R91, R91 ;  /* 0x0000005b005b7308 */ /* 0x000e220000000800 */
[----:B--2---:R-:W-:Y:S01]  /*4fb0*/  F2FP.F16.F32.PACK_AB R24, R81, R34 ;  /* 0x000000225118723e */ /* 0x004fe200000000ff */
[----:B------:R-:W-:Y:S01]  /*4fc0*/  FADD.FTZ R6, R34, R5 ;  /* 0x0000000522067221 */ /* 0x000fe20000010000 */
[----:B------:R-:W-:-:S03]  /*4fd0*/  IMAD.MOV.U32 R34, RZ, RZ, R71 ;  /* 0x000000ffff227224 */ /* 0x000fc600078e0047 */
[----:B------:R-:W-:Y:S02]  /*4fe0*/  FADD.FTZ R5, R81, R6 ;  /* 0x0000000651057221 */ /* 0x000fe40000010000 */
[----:B------:R-:W1:Y:S08]  /*4ff0*/  MUFU.EX2 R97, R97 ;  /* 0x0000006100617308 */ /* 0x000e700000000800 */
[----:B------:R-:W2:Y:S01]  /*5000*/  MUFU.EX2 R0, R99 ;  /* 0x0000006300007308 */ /* 0x000ea20000000800 */
[----:B0-----:R-:W-:Y:S01]  /*5010*/  F2FP.F16.F32.PACK_AB R26, R91, R46 ;  /* 0x0000002e5b1a723e */ /* 0x001fe200000000ff */
[----:B------:R-:W-:-:S06]  /*5020*/  FADD.FTZ R46, R46, R5 ;  /* 0x000000052e2e7221 */ /* 0x000fcc0000010000 */
[----:B------:R-:W0:Y:S01]  /*5030*/  MUFU.EX2 R113, R113 ;  /* 0x0000007100717308 */ /* 0x000e220000000800 */
[----:B-1----:R-:W-:-:S07]  /*5040*/  FADD.FTZ R3, R97, R4 ;  /* 0x0000000461037221 */ /* 0x002fce0000010000 */
[----:B------:R-:W1:Y:S01]  /*5050*/  MUFU.EX2 R48, R48 ;  /* 0x0000003000307308 */ /* 0x000e620000000800 */
[C---:B--2---:R-:W-:Y:S01]  /*5060*/  F2FP.F16.F32.PACK_AB R25, R0.reuse, R97 ;  /* 0x000000610019723e */ /* 0x044fe200000000ff */
[----:B------:R-:W-:-:S04]  /*5070*/  FADD.FTZ R4, R0, R3 ;  /* 0x0000000300047221 */ /* 0x000fc80000010000 */
[----:B0-----:R-:W-:Y:S01]  /*5080*/  FADD.FTZ R3, R113, R4 ;  /* 0x0000000471037221 */ /* 0x001fe20000010000 */
[----:B------:R-:W-:Y:S01]  /*5090*/  FADD.FTZ R4, R91, R46 ;  /* 0x0000002e5b047221 */ /* 0x000fe20000010000 */
[----:B------:R-:W-:Y:S01]  /*50a0*/  IMAD.MOV.U32 R46, RZ, RZ, R71 ;  /* 0x000000ffff2e7224 */ /* 0x000fe200078e0047 */
[C---:B-1----:R-:W-:Y:S01]  /*50b0*/  F2FP.F16.F32.PACK_AB R27, R48.reuse, R113 ;  /* 0x00000071301b723e */ /* 0x042fe200000000ff */
[----:B------:R-:W-:Y:S01]  /*50c0*/  FADD.FTZ R3, R48, R3 ;  /* 0x0000000330037221 */ /* 0x000fe20000010000 */
[----:B------:R-:W-:-:S03]  /*50d0*/  IMAD.MOV.U32 R48, RZ, RZ, R71 ;  /* 0x000000ffff307224 */ /* 0x000fc600078e0047 */
[----:B------:R0:W-:Y:S01]  /*50e0*/  STSM.16.M88.4 [R2+0x30300], R24 ;  /* 0x0303001802007844 */ /* 0x0001e20000000200 */
[----:B------:R1:W-:Y:S06]  /*50f0*/  MEMBAR.ALL.CTA ;  /* 0x0000000000007992 */ /* 0x0003ec0000008000 */
[----:B-1----:R-:W1:Y:S01]  /*5100*/  FENCE.VIEW.ASYNC.S ;  /* 0x00000000000073c6 */ /* 0x002e620000000000 */
[--C-:B0-----:R-:W-:Y:S02]  /*5110*/  IMAD.MOV.U32 R27, RZ, RZ, R71.reuse ;  /* 0x000000ffff1b7224 */ /* 0x101fe400078e0047 */
[----:B------:R-:W-:-:S02]  /*5120*/  IMAD.MOV.U32 R26, RZ, RZ, R71 ;  /* 0x000000ffff1a7224 */ /* 0x000fc400078e0047 */
[--C-:B------:R-:W-:Y:S02]  /*5130*/  IMAD.MOV.U32 R25, RZ, RZ, R71.reuse ;  /* 0x000000ffff197224 */ /* 0x100fe400078e0047 */
[----:B------:R-:W-:Y:S01]  /*5140*/  IMAD.MOV.U32 R24, RZ, RZ, R71 ;  /* 0x000000ffff187224 */ /* 0x000fe200078e0047 */
[----:B-1----:R-:W-:Y:S01]  /*5150*/  NOP ;  /* 0x0000000000007918 */ /* 0x002fe20000000000 */
[----:B------:R-:W-:Y:S05]  /*5160*/  @!P2 BRA `(.L_x_15) ;  /* 0x000000400070a947 */ /* 0x000fea0003800000 */
[----:B------:R-:W-:Y:S01]  /*5170*/  VIADD R0, R22, 0xfffffffe ;  /* 0xfffffffe16007836 */ /* 0x000fe20000000000 */
[----:B------:R-:W-:Y:S01]  /*5180*/  CS2R R70, SRZ ;  /* 0x0000000000467805 */ /* 0x000fe2000001ff00 */
[----:B------:R-:W-:Y:S01]  /*5190*/  IMAD.MOV.U32 R6, RZ, RZ, R72 ;  /* 0x000000ffff067224 */ /* 0x000fe200078e0048 */
[----:B------:R-:W-:Y:S01]  /*51a0*/  CS2R R68, SRZ ;  /* 0x0000000000447805 */ /* 0x000fe2000001ff00 */
[----:B------:R-:W-:Y:S01]  /*51b0*/  IMAD.MOV.U32 R5, RZ, RZ, R75 ;  /* 0x000000ffff057224 */ /* 0x000fe200078e004b */
[----:B------:R-:W-:Y:S01]  /*51c0*/  CS2R R66, SRZ ;  /* 0x0000000000427805 */ /* 0x000fe2000001ff00 */
[----:B------:R-:W-:Y:S01]  /*51d0*/  IMAD.MOV.U32 R7, RZ, RZ, R16 ;  /* 0x000000ffff077224 */ /* 0x000fe200078e0010 */
[----:B------:R-:W-:Y:S02]  /*51e0*/  CS2R R64, SRZ ;  /* 0x0000000000407805 */ /* 0x000fe4000001ff00 */
[----:B------:R-:W-:Y:S02]  /*51f0*/  CS2R R62, SRZ ;  /* 0x00000000003e7805 */ /* 0x000fe4000001ff00 */
[----:B------:R-:W-:-:S02]  /*5200*/  CS2R R60, SRZ ;  /* 0x00000000003c7805 */ /* 0x000fc4000001ff00 */
[----:B------:R-:W-:Y:S02]  /*5210*/  CS2R R58, SRZ ;  /* 0x00000000003a7805 */ /* 0x000fe4000001ff00 */
[----:B------:R-:W-:Y:S02]  /*5220*/  CS2R R56, SRZ ;  /* 0x0000000000387805 */ /* 0x000fe4000001ff00 */
[----:B------:R-:W-:Y:S02]  /*5230*/  CS2R R54, SRZ ;  /* 0x0000000000367805 */ /* 0x000fe4000001ff00 */
        /* <DEDUP_REMOVED lines=14> */
[----:B------:R-:W-:Y:S01]  /*5320*/  CS2R R24, SRZ ;  /* 0x0000000000187805 */ /* 0x000fe2000001ff00 */
[----:B------:R-:W-:Y:S01]  /*5330*/  UMOV UR6, UR36 ;  /* 0x0000002400067c82 */ /* 0x000fe20008000000 */
[----:B------:R-:W-:-:S05]  /*5340*/  ULDC UR5, c[0x0][0x9d8] ;  /* 0x0002760000057ab9 */ /* 0x000fca0000000800 */
.L_x_24:
[----:B------:R-:W-:Y:S01]  /*5350*/  UIADD3 UR36, UR6, 0x1, URZ ;  /* 0x0000000106247890 */ /* 0x000fe2000fffe03f */
[----:B------:R-:W-:-:S03]  /*5360*/  ISETP.NE.AND P3, PT, RZ, UR38, PT ;  /* 0x00000026ff007c0c */ /* 0x000fc6000bf65270 */
[----:B------:R-:W-:-:S04]  /*5370*/  UISETP.NE.AND UP0, UPT, UR36, 0x2, UPT ;  /* 0x000000022400788c */ /* 0x000fc8000bf05270 */
[----:B------:R-:W-:Y:S02]  /*5380*/  USEL UR4, URZ, 0x1, UP0 ;  /* 0x000000013f047887 */ /* 0x000fe40008000000 */
[----:B------:R-:W-:-:S04]  /*5390*/  USEL UR36, UR36, URZ, UP0 ;  /* 0x0000003f24247287 */ /* 0x000fc80008000000 */
[----:B------:R-:W-:Y:S01]  /*53a0*/  LOP3.LUT R16, R7, UR4, RZ, 0x3c, !PT ;  /* 0x0000000407107c12 */ /* 0x000fe2000f8e3cff */
[----:B------:R-:W-:Y:S07]  /*53b0*/  @P3 BRA `(.L_x_16) ;  /* 0x0000000000283947 */ /* 0x000fee0003800000 */
[----:B------:R-:W-:Y:S05]  /*53c0*/  @!P0 BRA `(.L_x_17) ;  /* 0x0000000000048947 */ /* 0x000fea0003800000 */
[----:B------:R-:W-:Y:S01]  /*53d0*/  BPT.TRAP 0x1 ;  /* 0x000000040000795c */ /* 0x000fe20000300000 */
.L_x_17:
[----:B------:R-:W-:Y:S01]  /*53e0*/  ULEA UR4, UR36, UR37, 0x3 ;  /* 0x0000002524047291 */ /* 0x000fe2000f8e183f */
[----:B------:R-:W-:-:S08]  /*53f0*/  SHF.L.U32 R8, R16, 0x1f, RZ ;  /* 0x0000001f10087819 */ /* 0x000fd000000006ff */
[----:B------:R0:W1:Y:S01]  /*5400*/  SYNCS.PHASECHK.TRANS64.TRYWAIT P2, [UR4+0x31c30], R8 ;  /* 0x031c3008ff0075a7 */ /* 0x0000620008040144 */
[----:B------:R-:W-:Y:S05]  /*5410*/  @!P0 BRA `(.L_x_18) ;  /* 0x0000000000048947 */ /* 0x000fea0003800000 */
[----:B------:R-:W-:Y:S01]  /*5420*/  BPT.TRAP 0x1 ;  /* 0x000000040000795c */ /* 0x000fe20000300000 */
.L_x_18:
[----:B-1----:R-:W-:Y:S05]  /*5430*/  @P2 BRA `(.L_x_16) ;  /* 0x0000000000082947 */ /* 0x002fea0003800000 */
[----:B------:R-:W1:Y:S02]  /*5440*/  SYNCS.PHASECHK.TRANS64.TRYWAIT P2, [UR4+0x31c30], R8 ;  /* 0x031c3008ff0075a7 */ /* 0x000e640008040144 */
[----:B-1----:R-:W-:Y:S05]  /*5450*/  @!P2 BRA `(.L_x_19) ;  /* 0x0000009c0088a947 */ /* 0x002fea0003800000 */
.L_x_16:
[----:B-1----:R-:W1:Y:S01]  /*5460*/  S2R R9, SR_TID.X ;  /* 0x0000000000097919 */ /* 0x002e620000002100 */
[----:B------:R-:W-:Y:S01]  /*5470*/  UIMAD UR4, UR36, 0x6c0, UR7 ;  /* 0x000006c0240478a4 */ /* 0x000fe2000f8e0207 */
[----:B------:R-:W-:Y:S01]  /*5480*/  UMOV UR31, 0x80000020 ;  /* 0x80000020001f7882 */ /* 0x000fe20000000000 */
[----:B------:R-:W-:Y:S02]  /*5490*/  UMOV UR32, UR28 ;  /* 0x0000001c00207c82 */ /* 0x000fe40008000000 */
[----:B------:R-:W-:Y:S01]  /*54a0*/  UIADD3 UR34, UR4, 0x40, URZ ;  /* 0x0000004004227890 */ /* 0x000fe2000fffe03f */
[----:B------:R-:W-:Y:S02]  /*54b0*/  UMOV UR33, UR29 ;  /* 0x0000001d00217c82 */ /* 0x000fe40008000000 */
[----:B------:R-:W-:Y:S01]  /*54c0*/  UMOV UR30, UR4 ;  /* 0x00000004001e7c82 */ /* 0x000fe20008000000 */
[----:B------:R-:W-:Y:S01]  /*54d0*/  UMOV UR35, 0x80000020 ;  /* 0x8000002000237882 */ /* 0x000fe20000000000 */
[----:B------:R-:W-:Y:S01]  /*54e0*/  UIADD3 UR42, UR4, 0x80, URZ ;  /* 0x00000080042a7890 */ /* 0x000fe2000fffe03f */
[----:B------:R-:W-:Y:S01]  /*54f0*/  UMOV UR40, UR28 ;  /* 0x0000001c00287c82 */ /* 0x000fe20008000000 */
        /* <DEDUP_REMOVED lines=15> */
[----:B-1----:R-:W-:Y:S01]  /*55f0*/  SHF.R.U32.HI R9, RZ, 0x7, R9 ;  /* 0x00000007ff097819 */ /* 0x002fe20000011609 */
[----:B------:R-:W-:Y:S01]  /*5600*/  UMOV UR56, UR28 ;  /* 0x0000001c00387c82 */ /* 0x000fe20008000000 */
[----:B------:R-:W-:Y:S01]  /*5610*/  UMOV UR57, UR29 ;  /* 0x0000001d00397c82 */ /* 0x000fe20008000000 */
[----:B------:R-:W-:Y:S01]  /*5620*/  UMOV UR59, 0x80000020 ;  /* 0x80000020003b7882 */ /* 0x000fe20000000000 */
[----:B------:R-:W-:Y:S01]  /*5630*/  UIADD3 UR10, UR4, 0x200, URZ ;  /* 0x00000200040a7890 */ /* 0x000fe2000fffe03f */
[----:B0-----:R-:W-:Y:S01]  /*5640*/  VIADD R8, R9, 0x8 ;  /* 0x0000000809087836 */ /* 0x001fe20000000000 */
[----:B------:R-:W-:Y:S01]  /*5650*/  UMOV UR11, 0x80000020 ;  /* 0x80000020000b7882 */ /* 0x000fe20000000000 */
[----:B------:R-:W-:Y:S01]  /*5660*/  UIADD3 UR14, UR4, 0x202, URZ ;  /* 0x00000202040e7890 */ /* 0x000fe2000fffe03f */
[----:B------:R-:W-:-:S02]  /*5670*/  UMOV UR15, 0x80000020 ;  /* 0x80000020000f7882 */ /* 0x000fc40000000000 */
[----:B------:R0:W-:Y:S01]  /*5680*/  BAR.SYNC.DEFER_BLOCKING R8, 0x100 ;  /* 0x000400080000751d */ /* 0x0001e20000010000 */
[----:B------:R-:W-:Y:S02]  /*5690*/  UIADD3 UR18, UR4, 0x242, URZ ;  /* 0x0000024204127890 */ /* 0x000fe4000fffe03f */
[----:B------:R-:W-:Y:S02]  /*56a0*/  UIADD3 UR22, UR4, 0x480, URZ ;  /* 0x0000048004167890 */ /* 0x000fe4000fffe03f */
[----:B------:R-:W-:Y:S01]  /*56b0*/  UIADD3 UR26, UR4, 0x482, URZ ;  /* 0x00000482041a7890 */ /* 0x000fe2000fffe03f */
[----:B------:R-:W-:Y:S01]  /*56c0*/  UMOV UR19, 0x80000020 ;  /* 0x8000002000137882 */ /* 0x000fe20000000000 */
[----:B------:R-:W-:Y:S01]  /*56d0*/  UMOV UR23, 0x80000020 ;  /* 0x8000002000177882 */ /* 0x000fe20000000000 */
[----:B------:R-:W-:Y:S01]  /*56e0*/  UMOV UR27, 0x80000020 ;  /* 0x80000020001b7882 */ /* 0x000fe20000000000 */
[----:B------:R-:W-:-:S06]  /*56f0*/  WARPGROUP.ARRIVE ;  /* 0x00000000000079c5 */ /* 0x000fcc0000000000 */
[----:B------:R-:W-:Y:S01]  /*5700*/  HGMMA.64x16x16.F32 R136, gdesc[UR28], RZ, !UPT, gsb0 ;  /* 0x002000001c8879f0 */ /* 0x000fe2000c0008ff */
[----:B------:R-:W-:Y:S01]  /*5710*/  UIADD3 UR30, UR4, 0x1c0, URZ ;  /* 0x000001c0041e7890 */ /* 0x000fe2000fffe03f */
[----:B------:R-:W-:Y:S01]  /*5720*/  UMOV UR31, 0x80000020 ;  /* 0x80000020001f7882 */ /* 0x000fe20000000000 */
[----:B------:R-:W-:Y:S02]  /*5730*/  WARPGROUP.DEPBAR.LE gsb0, 0x0 ;  /* 0x00008000000079c5 */ /* 0x000fe40000010000 */
[----:B------:R-:W-:-:S06]  /*5740*/  WARPGROUP.ARRIVE ;  /* 0x00000000000079c5 */ /* 0x000fcc0000000000 */
[----:B------:R-:W-:Y:S01]  /*5750*/  HGMMA.64x16x16.F32 R128, gdesc[UR32], RZ, !UPT, gsb0 ;  /* 0x00200000208079f0 */ /* 0x000fe2000c0008ff */
[----:B------:R-:W-:Y:S01]  /*5760*/  UIADD3 UR34, UR4, 0x42, URZ ;  /* 0x0000004204227890 */ /* 0x000fe2000fffe03f */
[----:B------:R-:W-:Y:S01]  /*5770*/  UMOV UR32, UR8 ;  /* 0x0000000800207c82 */ /* 0x000fe20008000000 */
[----:B------:R-:W-:Y:S01]  /*5780*/  UMOV UR33, UR9 ;  /* 0x0000000900217c82 */ /* 0x000fe20008000000 */
        /* <DEDUP_REMOVED lines=53> */
[----:B------:R-:W-:Y:S01]  /*5ae0*/  UIADD3 UR34, UR4, 0x280, URZ ;  /* 0x0000028004227890 */ /* 0x000fe2000fffe03f */
[----:B------:R-:W-:Y:S01]  /*5af0*/  UMOV UR32, UR12 ;  /* 0x0000000c00207c82 */ /* 0x000fe20008000000 */
[----:B------:R-:W-:Y:S01]  /*5b00*/  UMOV UR33, UR13 ;  /* 0x0000000d00217c82 */ /* 0x000fe20008000000 */
        /* <DEDUP_REMOVED lines=218> */
[----:B------:R-:W-:Y:S01]  /*68b0*/  UIADD3 UR4, UR4, 0x682, URZ ;  /* 0x0000068204047890 */ /* 0x000fe2000fffe03f */
[----:B------:R-:W-:Y:S02]  /*68c0*/  WARPGROUP.DEPBAR.LE gsb0, 0x0 ;  /* 0x00008000000079c5 */ /* 0x000fe40000010000 */
[----:B------:R-:W-:-:S06]  /*68d0*/  WARPGROUP.ARRIVE ;  /* 0x00000000000079c5 */ /* 0x000fcc0000000000 */
[----:B------:R-:W-:Y:S03]  /*68e0*/  HGMMA.64x16x16.F32 R128, gdesc[UR32], R128, gsb0 ;  /* 0x00200000208079f0 */ /* 0x000fe60008000880 */
        /* <DEDUP_REMOVED lines=24> */
[----:B0-----:R-:W-:Y:S05]  /*6a70*/  @P3 BRA `(.L_x_20) ;  /* 0x0000000000283947 */ /* 0x001fea0003800000 */
[----:B------:R-:W-:Y:S05]  /*6a80*/  @!P0 BRA `(.L_x_21) ;  /* 0x0000000000048947 */ /* 0x000fea0003800000 */
[----:B------:R-:W-:Y:S01]  /*6a90*/  BPT.TRAP 0x1 ;  /* 0x000000040000795c */ /* 0x000fe20000300000 */
.L_x_21:
[----:B------:R-:W-:Y:S01]  /*6aa0*/  ULEA UR4, UR6, UR37, 0x3 ;  /* 0x0000002506047291 */ /* 0x000fe2000f8e183f */
[----:B------:R-:W-:-:S08]  /*6ab0*/  SHF.L.U32 R7, R7, 0x1f, RZ ;  /* 0x0000001f07077819 */ /* 0x000fd000000006ff */
[----:B------:R0:W1:Y:S01]  /*6ac0*/  SYNCS.PHASECHK.TRANS64.TRYWAIT P2, [UR4+0x31c50], R7 ;  /* 0x031c5007ff0075a7 */ /* 0x0000620008040144 */
[----:B------:R-:W-:Y:S05]  /*6ad0*/  @!P0 BRA `(.L_x_22) ;  /* 0x0000000000048947 */ /* 0x000fea0003800000 */
[----:B------:R-:W-:Y:S01]  /*6ae0*/  BPT.TRAP 0x1 ;  /* 0x000000040000795c */ /* 0x000fe20000300000 */
.L_x_22:
[----:B-1----:R-:W-:Y:S05]  /*6af0*/  @P2 BRA `(.L_x_20) ;  /* 0x0000000000082947 */ /* 0x002fea0003800000 */
[----:B------:R-:W1:Y:S02]  /*6b00*/  SYNCS.PHASECHK.TRANS64.TRYWAIT P2, [UR4+0x31c50], R7 ;  /* 0x031c5007ff0075a7 */ /* 0x000e640008040144 */
[----:B-1----:R-:W-:Y:S05]  /*6b10*/  @!P2 BRA `(.L_x_23) ;  /* 0x0000008400f0a947 */ /* 0x002fea0003800000 */
.L_x_20:
[----:B------:R-:W-:Y:S01]  /*6b20*/  UIADD3 UR4, UR37, 0x200, URZ ;  /* 0x0000020025047890 */ /* 0x000fe2000fffe03f */
[----:B------:R-:W-:Y:S01]  /*6b30*/  WARPGROUP.ARRIVE ;  /* 0x00000000000079c5 */ /* 0x000fe20000000000 */
[----:B------:R-:W-:Y:S01]  /*6b40*/  UMOV UR33, 0xc0000010 ;  /* 0xc000001000217882 */ /* 0x000fe20000000000 */
[----:B------:R-:W-:Y:S01]  /*6b50*/  UMOV UR35, 0x80000020 ;  /* 0x8000002000237882 */ /* 0x000fe20000000000 */
[----:B------:R-:W-:Y:S01]  /*6b60*/  USHF.R.U32.HI UR4, URZ, 0x4, UR4 ;  /* 0x000000043f047899 */ /* 0x000fe20008011604 */
[----:B01----:R-:W-:Y:S01]  /*6b70*/  FMUL.FTZ R7, R136, UR5 ;  /* 0x0000000588077c20 */ /* 0x003fe20008410000 */
[----:B------:R-:W-:Y:S01]  /*6b80*/  FMUL.FTZ R8, R137, UR5 ;  /* 0x0000000589087c20 */ /* 0x000fe20008410000 */
[----:B------:R-:W-:Y:S01]  /*6b90*/  FMUL.FTZ R11, R140, UR5 ;  /* 0x000000058c0b7c20 */ /* 0x000fe20008410000 */
[----:B------:R-:W-:Y:S01]  /*6ba0*/  ULOP3.LUT UR4, UR4, 0x3fff, URZ, 0xc0, !UPT ;  /* 0x00003fff04047892 */ /* 0x000fe2000f8ec03f */
[----:B------:R-:W-:Y:S01]  /*6bb0*/  FMUL.FTZ R12, R141, UR5 ;  /* 0x000000058d0c7c20 */ /* 0x000fe20008410000 */
[----:B------:R-:W-:Y:S01]  /*6bc0*/  FMUL.FTZ R15, R128, UR5 ;  /* 0x00000005800f7c20 */ /* 0x000fe20008410000 */
[----:B------:R-:W0:Y:S01]  /*6bd0*/  MUFU.TANH R7, R7 ;  /* 0x0000000700077308 */ /* 0x000e220000002400 */
[----:B------:R-:W-:Y:S01]  /*6be0*/  ULOP3.LUT UR10, UR4, 0x2400000, URZ, 0xfc, !UPT ;  /* 0x02400000040a7892 */ /* 0x000fe2000f8efc3f */
[----:B------:R-:W-:Y:S01]  /*6bf0*/  FMUL.FTZ R20, R129, UR5 ;  /* 0x0000000581147c20 */ /* 0x000fe20008410000 */
[----:B------:R-:W-:Y:S01]  /*6c00*/  ULOP3.LUT UR4, UR39, 0x10000, URZ, 0xfc, !UPT ;  /* 0x0001000027047892 */ /* 0x000fe2000f8efc3f */
[----:B------:R-:W-:Y:S01]  /*6c10*/  FMUL.FTZ R22, R131, UR5 ;  /* 0x0000000583167c20 */ /* 0x000fe20008410000 */
[----:B------:R-:W-:Y:S01]  /*6c20*/  UIMAD UR10, UR6, 0x6c0, UR10 ;  /* 0x000006c0060a78a4 */ /* 0x000fe2000f8e020a */
[----:B------:R-:W-:Y:S01]  /*6c30*/  FMUL.FTZ R23, R132, UR5 ;  /* 0x0000000584177c20 */ /* 0x000fe20008410000 */
[----:B------:R-:W-:Y:S01]  /*6c40*/  FMUL.FTZ R128, R133, UR5 ;  /* 0x0000000585807c20 */ /* 0x000fe20008410000 */
[----:B------:R-:W1:Y:S01]  /*6c50*/  MUFU.TANH R8, R8 ;  /* 0x0000000800087308 */ /* 0x000e620000002400 */
[----:B------:R-:W-:Y:S01]  /*6c60*/  FMUL.FTZ R120, R120, UR5 ;  /* 0x0000000578787c20 */ /* 0x000fe20008410000 */
[----:B------:R-:W-:Y:S01]  /*6c70*/  UMOV UR32, UR4 ;  /* 0x0000000400207c82 */ /* 0x000fe20008000000 */
[----:B------:R-:W-:Y:S01]  /*6c80*/  FMUL.FTZ R121, R121, UR5 ;  /* 0x0000000579797c20 */ /* 0x000fe20008410000 */
[----:B------:R-:W-:Y:S01]  /*6c90*/  UMOV UR34, UR10 ;  /* 0x0000000a00227c82 */ /* 0x000fe20008000000 */
[----:B------:R-:W-:Y:S01]  /*6ca0*/  FMUL.FTZ R124, R124, UR5 ;  /* 0x000000057c7c7c20 */ /* 0x000fe20008410000 */
[----:B------:R-:W-:Y:S01]  /*6cb0*/  HGMMA.64x96x16.F32 R24, gdesc[UR32].tnspB, R24, gsb0 ;  /* 0x41600000201879f0 */ /* 0x000fe20008000818 */
[----:B------:R-:W-:Y:S01]  /*6cc0*/  UIADD3 UR32, UR4, 0x180, URZ ;  /* 0x0000018004207890 */ /* 0x000fe2000fffe03f */
[----:B------:R-:W2:Y:S01]  /*6cd0*/  MUFU.TANH R11, R11 ;  /* 0x0000000b000b7308 */ /* 0x000ea20000002400 */
[----:B------:R-:W-:Y:S01]  /*6ce0*/  UIADD3 UR34, UR10, 0x40, URZ ;  /* 0x000000400a227890 */ /* 0x000fe2000fffe03f */
[----:B0-----:R-:W-:Y:S01]  /*6cf0*/  FMNMX.FTZ R131, R7, R5, !PT ;  /* 0x0000000507837209 */ /* 0x001fe20007810000 */
[----:B------:R-:W-:Y:S01]  /*6d00*/  UMOV UR33, 0xc0000010 ;  /* 0xc000001000217882 */ /* 0x000fe20000000000 */
[----:B------:R-:W-:Y:S01]  /*6d10*/  UMOV UR35, 0x80000020 ;  /* 0x8000002000237882 */ /* 0x000fe20000000000 */
[----:B------:R-:W-:Y:S01]  /*6d20*/  FMUL.FTZ R125, R125, UR5 ;  /* 0x000000057d7d7c20 */ /* 0x000fe20008410000 */
[----:B------:R-:W-:Y:S01]  /*6d30*/  FMUL.FTZ R112, R112, UR5 ;  /* 0x0000000570707c20 */ /* 0x000fe20008410000 */
[----:B------:R-:W-:Y:S01]  /*6d40*/  FMUL.FTZ R113, R113, UR5 ;  /* 0x0000000571717c20 */ /* 0x000fe20008410000 */
[----:B------:R-:W0:Y:S01]  /*6d50*/  MUFU.TANH R12, R12 ;  /* 0x0000000c000c7308 */ /* 0x000e220000002400 */
[----:B-1----:R-:W-:Y:S01]  /*6d60*/  FMNMX.FTZ R132, R8, R131, !PT ;  /* 0x0000008308847209 */ /* 0x002fe20007810000 */
[----:B------:R-:W-:Y:S01]  /*6d70*/  FMUL.FTZ R116, R116, UR5 ;  /* 0x0000000574747c20 */ /* 0x000fe20008410000 */
[----:B------:R-:W-:Y:S01]  /*6d80*/  FMUL.FTZ R117, R117, UR5 ;  /* 0x0000000575757c20 */ /* 0x000fe20008410000 */
[----:B------:R-:W-:Y:S01]  /*6d90*/  FMUL.FTZ R104, R104, UR5 ;  /* 0x0000000568687c20 */ /* 0x000fe20008410000 */
[----:B------:R-:W-:Y:S01]  /*6da0*/  FMUL.FTZ R105, R105, UR5 ;  /* 0x0000000569697c20 */ /* 0x000fe20008410000 */
[----:B------:R-:W-:Y:S01]  /*6db0*/  FMUL.FTZ R108, R108, UR5 ;  /* 0x000000056c6c7c20 */ /* 0x000fe20008410000 */
[----:B------:R-:W-:Y:S01]  /*6dc0*/  FMUL.FTZ R109, R109, UR5 ;  /* 0x000000056d6d7c20 */ /* 0x000fe20008410000 */
[----:B------:R-:W1:Y:S01]  /*6dd0*/  MUFU.TANH R15, R15 ;  /* 0x0000000f000f7308 */ /* 0x000e620000002400 */
[----:B--2---:R-:W-:Y:S01]  /*6de0*/  FMNMX.FTZ R131, R11, R132, !PT ;  /* 0x000000840b837209 */ /* 0x004fe20007810000 */
[----:B------:R-:W-:Y:S01]  /*6df0*/  FMUL.FTZ R96, R96, UR5 ;  /* 0x0000000560607c20 */ /* 0x000fe20008410000 */
[----:B------:R-:W-:Y:S01]  /*6e00*/  FMUL.FTZ R97, R97, UR5 ;  /* 0x0000000561617c20 */ /* 0x000fe20008410000 */
[----:B------:R-:W-:Y:S01]  /*6e10*/  FMUL.FTZ R100, R100, UR5 ;  /* 0x0000000564647c20 */ /* 0x000fe20008410000 */
[----:B------:R-:W-:Y:S01]  /*6e20*/  FMUL.FTZ R101, R101, UR5 ;  /* 0x0000000565657c20 */ /* 0x000fe20008410000 */
[----:B------:R-:W-:Y:S01]  /*6e30*/  FMUL.FTZ R88, R88, UR5 ;  /* 0x0000000558587c20 */ /* 0x000fe20008410000 */
[----:B------:R-:W-:Y:S01]  /*6e40*/  FMUL.FTZ R89, R89, UR5 ;  /* 0x0000000559597c20 */ /* 0x000fe20008410000 */
[----:B------:R-:W2:Y:S01]  /*6e50*/  MUFU.TANH R20, R20 ;  /* 0x0000001400147308 */ /* 0x000ea20000002400 */
[----:B0-----:R-:W-:Y:S01]  /*6e60*/  FMNMX.FTZ R132, R12, R131, !PT ;  /* 0x000000830c847209 */ /* 0x001fe20007810000 */
[----:B------:R-:W-:Y:S01]  /*6e70*/  FMUL.FTZ R92, R92, UR5 ;  /* 0x000000055c5c7c20 */ /* 0x000fe20008410000 */
[----:B------:R-:W-:Y:S01]  /*6e80*/  FMUL.FTZ R93, R93, UR5 ;  /* 0x000000055d5d7c20 */ /* 0x000fe20008410000 */
[----:B------:R-:W-:Y:S01]  /*6e90*/  FMUL.FTZ R80, R80, UR5 ;  /* 0x0000000550507c20 */ /* 0x000fe20008410000 */
        /* <DEDUP_REMOVED lines=54> */
[----:B------:R-:W1:Y:S05]  /*7200*/  S2R R141, SR_TID.X ;  /* 0x00000000008d7919 */ /* 0x000e6a0000002100 */
[----:B------:R-:W3:Y:S01]  /*7210*/  MUFU.TANH R113, R113 ;  /* 0x0000007100717308 */ /* 0x000ee20000002400 */
[----:B--2---:R-:W-:-:S07]  /*7220*/  FMNMX.FTZ R131, R125, R132, !PT ;  /* 0x000000847d837209 */ /* 0x004fce0007810000 */
[----:B------:R-:W2:Y:S01]  /*7230*/  MUFU.TANH R116, R116 ;  /* 0x0000007400747308 */ /* 0x000ea20000002400 */
[----:B0-----:R-:W-:Y:S01]  /*7240*/  FMNMX.FTZ R132, R112, R131, !PT ;  /* 0x0000008370847209 */ /* 0x001fe20007810000 */
[----:B------:R-:W-:Y:S02]  /*7250*/  WARPGROUP.DEPBAR.LE gsb0, 0x0 ;  /* 0x00008000000079c5 */ /* 0x000fe40000010000 */
[----:B------:R-:W-:-:S04]  /*7260*/  WARPGROUP.ARRIVE ;  /* 0x00000000000079c5 */ /* 0x000fc80000000000 */
[----:B------:R-:W0:Y:S01]  /*7270*/  MUFU.TANH R117, R117 ;  /* 0x0000007500757308 */ /* 0x000e220000002400 */
[----:B---3--:R-:W-:Y:S01]  /*7280*/  FMNMX.FTZ R131, R113, R132, !PT ;  /* 0x0000008471837209 */ /* 0x008fe20007810000 */
[----:B------:R-:W-:Y:S01]  /*7290*/  HGMMA.64x96x16.F32 R24, gdesc[UR32].tnspB, R24, gsb0 ;  /* 0x41600000201879f0 */ /* 0x000fe20008000818 */
[----:B------:R-:W-:Y:S02]  /*72a0*/  UIADD3 UR32, UR4, 0x300, URZ ;  /* 0x0000030004207890 */ /* 0x000fe4000fffe03f */
[----:B------:R-:W-:-:S03]  /*72b0*/  UIADD3 UR34, UR10, 0x80, URZ ;  /* 0x000000800a227890 */ /* 0x000fc6000fffe03f */
[----:B------:R-:W3:Y:S01]  /*72c0*/  MUFU.TANH R104, R104 ;  /* 0x0000006800687308 */ /* 0x000ee20000002400 */
[----:B------:R-:W-:Y:S01]  /*72d0*/  UMOV UR33, 0xc0000010 ;  /* 0xc000001000217882 */ /* 0x000fe20000000000 */
[----:B------:R-:W-:Y:S01]  /*72e0*/  UMOV UR35, 0x80000020 ;  /* 0x8000002000237882 */ /* 0x000fe20000000000 */
[----:B--2---:R-:W-:Y:S02]  /*72f0*/  FMNMX.FTZ R132, R116, R131, !PT ;  /* 0x0000008374847209 */ /* 0x004fe40007810000 */
[----:B-1----:R-:W-:Y:S02]  /*7300*/  SHF.R.U32.HI R140, RZ, 0x7, R141 ;  /* 0x00000007ff8c7819 */ /* 0x002fe4000001168d */
[----:B------:R-:W-:Y:S01]  /*7310*/  ISETP.GE.U32.AND P2, PT, R141, 0x180, PT ;  /* 0x000001808d00780c */ /* 0x000fe20003f46070 */
[----:B------:R-:W1:Y:S01]  /*7320*/  MUFU.TANH R105, R105 ;  /* 0x0000006900697308 */ /* 0x000e620000002400 */
[----:B0-----:R-:W-:-:S07]  /*7330*/  FMNMX.FTZ R131, R117, R132, !PT ;  /* 0x0000008475837209 */ /* 0x001fce0007810000 */
[----:B------:R-:W0:Y:S01]  /*7340*/  MUFU.TANH R108, R108 ;  /* 0x0000006c006c7308 */ /* 0x000e220000002400 */
[----:B---3--:R-:W-:-:S07]  /*7350*/  FMNMX.FTZ R132, R104, R131, !PT ;  /* 0x0000008368847209 */ /* 0x008fce0007810000 */
[----:B------:R-:W2:Y:S01]  /*7360*/  MUFU.TANH R109, R109 ;  /* 0x0000006d006d7308 */ /* 0x000ea20000002400 */
[----:B-1----:R-:W-:-:S07]  /*7370*/  FMNMX.FTZ R131, R105, R132, !PT ;  /* 0x0000008469837209 */ /* 0x002fce0007810000 */
[----:B------:R-:W1:Y:S01]  /*7380*/  MUFU.TANH R96, R96 ;  /* 0x0000006000607308 */ /* 0x000e620000002400 */
[----:B0-----:R-:W-:-:S07]  /*7390*/  FMNMX.FTZ R132, R108, R131, !PT ;  /* 0x000000836c847209 */ /* 0x001fce0007810000 */
[----:B------:R-:W0:Y:S01]  /*73a0*/  MUFU.TANH R97, R97 ;  /* 0x0000006100617308 */ /* 0x000e220000002400 */
[----:B--2---:R-:W-:-:S07]  /*73b0*/  FMNMX.FTZ R131, R109, R132, !PT ;  /* 0x000000846d837209 */ /* 0x004fce0007810000 */
        /* <DEDUP_REMOVED lines=13> */
[----:B-1----:R-:W-:Y:S01]  /*7490*/  FMNMX.FTZ R132, R92, R131, !PT ;  /* 0x000000835c847209 */ /* 0x002fe20007810000 */
[----:B------:R-:W-:Y:S02]  /*74a0*/  WARPGROUP.DEPBAR.LE gsb0, 0x0 ;  /* 0x00008000000079c5 */ /* 0x000fe40000010000 */
[----:B------:R-:W-:-:S04]  /*74b0*/  WARPGROUP.ARRIVE ;  /* 0x00000000000079c5 */ /* 0x000fc80000000000 */
[----:B------:R-:W1:Y:S01]  /*74c0*/  MUFU.TANH R81, R81 ;  /* 0x0000005100517308 */ /* 0x000e620000002400 */
[----:B0-----:R-:W-:Y:S01]  /*74d0*/  FMNMX.FTZ R131, R93, R132, !PT ;  /* 0x000000845d837209 */ /* 0x001fe20007810000 */
[----:B------:R-:W-:Y:S01]  /*74e0*/  HGMMA.64x96x16.F32 R24, gdesc[UR32].tnspB, R24, gsb0 ;  /* 0x41600000201879f0 */ /* 0x000fe20008000818 */
[----:B------:R-:W-:Y:S02]  /*74f0*/  UIADD3 UR32, UR4, 0x480, URZ ;  /* 0x0000048004207890 */ /* 0x000fe4000fffe03f */
[----:B------:R-:W-:Y:S01]  /*7500*/  UIADD3 UR34, UR10, 0xc0, URZ ;  /* 0x000000c00a227890 */ /* 0x000fe2000fffe03f */
[----:B------:R-:W-:Y:S01]  /*7510*/  UMOV UR33, 0xc0000010 ;  /* 0xc000001000217882 */ /* 0x000fe20000000000 */
[----:B------:R-:W-:Y:S01]  /*7520*/  UMOV UR35, 0x80000020 ;  /* 0x8000002000237882 */ /* 0x000fe20000000000 */
        /* <DEDUP_REMOVED lines=15> */
[----:B-1----:R-:W-:-:S05]  /*7620*/  FMNMX.FTZ R131, R77, R132, !PT ;  /* 0x000000844d837209 */ /* 0x002fca0007810000 */
[----:B------:R-:W1:Y:S02]  /*7630*/  SHFL.BFLY PT, R132, R131, 0x2, 0x1f ;  /* 0x0c401f0083847f89 */ /* 0x000e6400000e0000 */
[----:B------:R-:W3:Y:S08]  /*7640*/  MUFU.TANH R13, R13 ;  /* 0x0000000d000d7308 */ /* 0x000ef00000002400 */
[----:B------:R-:W4:Y:S08]  /*7650*/  MUFU.TANH R14, R14 ;  /* 0x0000000e000e7308 */ /* 0x000f300000002400 */
[----:B------:R-:W5:Y:S01]  /*7660*/  MUFU.TANH R21, R21 ;  /* 0x0000001500157308 */ /* 0x000f620000002400 */
[----:B-1----:R-:W-:Y:S01]  /*7670*/  FMNMX.FTZ R133, R131, R132, !PT ;  /* 0x0000008483857209 */ /* 0x002fe20007810000 */
[----:B------:R-:W-:Y:S01]  /*7680*/  FMUL.FTZ R131, R74, UR5 ;  /* 0x000000054a837c20 */ /* 0x000fe20008410000 */
[----:B------:R-:W-:Y:S01]  /*7690*/  FMUL.FTZ R132, R75, UR5 ;  /* 0x000000054b847c20 */ /* 0x000fe20008410000 */
[----:B------:R-:W1:Y:S04]  /*76a0*/  LDC R74, c[0x0][0x988] ;  /* 0x00026200ff4a7b82 */ /* 0x000e680000000800 */
[----:B------:R-:W5:Y:S01]  /*76b0*/  MUFU.TANH R22, R22 ;  /* 0x0000001600167308 */ /* 0x000f620000002400 */
[----:B------:R-:W0:Y:S01]  /*76c0*/  SHFL.BFLY PT, R134, R133, 0x1, 0x1f ;  /* 0x0c201f0085867f89 */ /* 0x000e2200000e0000 */
[----:B------:R-:W-:-:S02]  /*76d0*/  WARPGROUP.DEPBAR.LE gsb0, 0x0 ;  /* 0x00008000000079c5 */ /* 0x000fc40000010000 */
[----:B------:R-:W-:-:S04]  /*76e0*/  WARPGROUP.ARRIVE ;  /* 0x00000000000079c5 */ /* 0x000fc80000000000 */
[----:B------:R-:W5:Y:S02]  /*76f0*/  MUFU.TANH R129, R129 ;  /* 0x0000008100817308 */ /* 0x000f640000002400 */
[----:B------:R-:W-:Y:S01]  /*7700*/  HGMMA.64x96x16.F32 R24, gdesc[UR32].tnspB, R24, gsb0 ;  /* 0x41600000201879f0 */ /* 0x000fe20008000818 */
[----:B------:R-:W-:Y:S02]  /*7710*/  UIADD3 UR32, UR4, 0x600, URZ ;  /* 0x0000060004207890 */ /* 0x000fe4000fffe03f */
[----:B------:R-:W-:-:S03]  /*7720*/  UIADD3 UR34, UR10, 0x100, URZ ;  /* 0x000001000a227890 */ /* 0x000fc6000fffe03f */
[----:B------:R-:W5:Y:S01]  /*7730*/  MUFU.TANH R130, R130 ;  /* 0x0000008200827308 */ /* 0x000f620000002400 */
[----:B------:R-:W-:Y:S01]  /*7740*/  UMOV UR33, 0xc0000010 ;  /* 0xc000001000217882 */ /* 0x000fe20000000000 */
[----:B------:R-:W-:Y:S01]  /*7750*/  UMOV UR35, 0x80000020 ;  /* 0x8000002000237882 */ /* 0x000fe20000000000 */
[----:B0-----:R-:W-:-:S05]  /*7760*/  FMNMX.FTZ R75, R133, R134, !PT ;  /* 0x00000086854b7209 */ /* 0x001fca0007810000 */
[----:B------:R-:W0:Y:S01]  /*7770*/  MUFU.TANH R122, R122 ;  /* 0x0000007a007a7308 */ /* 0x000e220000002400 */
[----:B------:R-:W-:-:S04]  /*7780*/  FADD.FTZ R5, -R75, R5 ;  /* 0x000000054b057221 */ /* 0x000fc80000010100 */
[-C--:B-1----:R-:W-:Y:S01]  /*7790*/  FMUL.FTZ R133, R5, R74.reuse ;  /* 0x0000004a05857220 */ /* 0x082fe20000410000 */
[-C--:B------:R-:W-:Y:S02]  /*77a0*/  FMUL.FTZ R5, R75, R74.reuse ;  /* 0x0000004a4b057220 */ /* 0x080fe40000410000 */
[----:B------:R-:W1:Y:S02]  /*77b0*/  MUFU.TANH R123, R123 ;  /* 0x0000007b007b7308 */ /* 0x000e640000002400 */
[-CC-:B------:R-:W-:Y:S01]  /*77c0*/  FFMA.FTZ R136, R12, R74.reuse, -R5.reuse ;  /* 0x0000004a0c887223 */ /* 0x180fe20000010805 */
[--C-:B------:R-:W-:Y:S01]  /*77d0*/  FFMA.FTZ R12, R23, R74, -R5.reuse ;  /* 0x0000004a170c7223 */ /* 0x100fe20000010805 */
[----:B------:R-:W-:Y:S01]  /*77e0*/  FMNMX.FTZ R23, R9, R6, !PT ;  /* 0x0000000609177209 */ /* 0x000fe20007810000 */
[-CC-:B------:R-:W-:Y:S01]  /*77f0*/  FFMA.FTZ R134, R11, R74.reuse, -R5.reuse ;  /* 0x0000004a0b867223 */ /* 0x180fe20000010805 */
[-CC-:B------:R-:W-:Y:S01]  /*7800*/  FFMA.FTZ R11, R20, R74.reuse, -R5.reuse ;  /* 0x0000004a140b7223 */ /* 0x180fe20000010805 */
[-CC-:B------:R-:W-:Y:S01]  /*7810*/  FFMA.FTZ R135, R8, R74.reuse, -R5.reuse ;  /* 0x0000004a08877223 */ /* 0x180fe20000010805 */
[----:B--2---:R-:W-:Y:S01]  /*7820*/  FMNMX.FTZ R20, R10, R23, !PT ;  /* 0x000000170a147209 */ /* 0x004fe20007810000 */
[-CC-:B------:R-:W-:Y:S01]  /*7830*/  FFMA.FTZ R8, R15, R74.reuse, -R5.reuse ;  /* 0x0000004a0f087223 */ /* 0x180fe20000010805 */
[-CC-:B------:R-:W-:Y:S01]  /*7840*/  FFMA.FTZ R15, R128, R74.reuse, -R5.reuse ;  /* 0x0000004a800f7223 */ /* 0x180fe20000010805 */
[--C-:B------:R-:W-:Y:S01]  /*7850*/  FFMA.FTZ R128, R120, R74, -R5.reuse ;  /* 0x0000004a78807223 */ /* 0x100fe20000010805 */
[----:B---3--:R-:W-:Y:S01]  /*7860*/  FMNMX.FTZ R23, R13, R20, !PT ;  /* 0x000000140d177209 */ /* 0x008fe20007810000 */
[----:B------:R-:W2:Y:S01]  /*7870*/  MUFU.TANH R126, R126 ;  /* 0x0000007e007e7308 */ /* 0x000ea20000002400 */
[-CC-:B------:R-:W-:Y:S01]  /*7880*/  FFMA.FTZ R137, R124, R74.reuse, -R5.reuse ;  /* 0x0000004a7c897223 */ /* 0x180fe20000010805 */
[-CC-:B------:R-:W-:Y:S01]  /*7890*/  FFMA.FTZ R138, R125, R74.reuse, -R5.reuse ;  /* 0x0000004a7d8a7223 */ /* 0x180fe20000010805 */
[----:B----4-:R-:W-:Y:S01]  /*78a0*/  FMNMX.FTZ R120, R14, R23, !PT ;  /* 0x000000170e787209 */ /* 0x010fe20007810000 */
[-CC-:B------:R-:W-:Y:S01]  /*78b0*/  FFMA.FTZ R23, R121, R74.reuse, -R5.reuse ;  /* 0x0000004a79177223 */ /* 0x180fe20000010805 */
[-CC-:B------:R-:W-:Y:S01]  /*78c0*/  FFMA.FTZ R7, R7, R74.reuse, -R5.reuse ;  /* 0x0000004a07077223 */ /* 0x180fe20000010805 */
[--C-:B------:R-:W-:Y:S01]  /*78d0*/  FFMA.FTZ R112, R112, R74, -R5.reuse ;  /* 0x0000004a70707223 */ /* 0x100fe20000010805 */
[----:B-----5:R-:W-:Y:S01]  /*78e0*/  FMNMX.FTZ R121, R21, R120, !PT ;  /* 0x0000007815797209 */ /* 0x020fe20007810000 */
[----:B------:R-:W3:Y:S01]  /*78f0*/  MUFU.TANH R127, R127 ;  /* 0x0000007f007f7308 */ /* 0x000ee20000002400 */
[-CC-:B------:R-:W-:Y:S01]  /*7900*/  FFMA.FTZ R113, R113, R74.reuse, -R5.reuse ;  /* 0x0000004a71717223 */ /* 0x180fe20000010805 */
[-CC-:B------:R-:W-:Y:S01]  /*7910*/  FFMA.FTZ R116, R116, R74.reuse, -R5.reuse ;  /* 0x0000004a74747223 */ /* 0x180fe20000010805 */
[----:B------:R-:W-:Y:S01]  /*7920*/  FMNMX.FTZ R120, R22, R121, !PT ;  /* 0x0000007916787209 */ /* 0x000fe20007810000 */
[-CC-:B------:R-:W-:Y:S01]  /*7930*/  FFMA.FTZ R117, R117, R74.reuse, -R5.reuse ;  /* 0x0000004a75757223 */ /* 0x180fe20000010805 */
[-CC-:B------:R-:W-:Y:S01]  /*7940*/  FFMA.FTZ R104, R104, R74.reuse, -R5.reuse ;  /* 0x0000004a68687223 */ /* 0x180fe20000010805 */
[--C-:B------:R-:W-:Y:S01]  /*7950*/  FFMA.FTZ R105, R105, R74, -R5.reuse ;  /* 0x0000004a69697223 */ /* 0x100fe20000010805 */
[----:B------:R-:W-:Y:S01]  /*7960*/  FMNMX.FTZ R121, R129, R120, !PT ;  /* 0x0000007881797209 */ /* 0x000fe20007810000 */
[----:B------:R-:W4:Y:S01]  /*7970*/  MUFU.TANH R114, R114 ;  /* 0x0000007200727308 */ /* 0x000f220000002400 */
[-CC-:B------:R-:W-:Y:S01]  /*7980*/  FFMA.FTZ R108, R108, R74.reuse, -R5.reuse ;  /* 0x0000004a6c6c7223 */ /* 0x180fe20000010805 */
[-CC-:B------:R-:W-:Y:S01]  /*7990*/  FFMA.FTZ R109, R109, R74.reuse, -R5.reuse ;  /* 0x0000004a6d6d7223 */ /* 0x180fe20000010805 */
[----:B------:R-:W-:Y:S01]  /*79a0*/  FMNMX.FTZ R121, R130, R121, !PT ;  /* 0x0000007982797209 */ /* 0x000fe20007810000 */
[-CC-:B------:R-:W-:Y:S01]  /*79b0*/  FFMA.FTZ R96, R96, R74.reuse, -R5.reuse ;  /* 0x0000004a60607223 */ /* 0x180fe20000010805 */
[-CC-:B------:R-:W-:Y:S01]  /*79c0*/  FFMA.FTZ R97, R97, R74.reuse, -R5.reuse ;  /* 0x0000004a61617223 */ /* 0x180fe20000010805 */
[-CC-:B------:R-:W-:Y:S01]  /*79d0*/  FFMA.FTZ R100, R100, R74.reuse, -R5.reuse ;  /* 0x0000004a64647223 */ /* 0x180fe20000010805 */
[----:B0-----:R-:W-:Y:S01]  /*79e0*/  FMNMX.FTZ R124, R122, R121, !PT ;  /* 0x000000797a7c7209 */ /* 0x001fe20007810000 */
[----:B------:R-:W0:Y:S01]  /*79f0*/  MUFU.TANH R115, R115 ;  /* 0x0000007300737308 */ /* 0x000e220000002400 */
[-CC-:B------:R-:W-:Y:S01]  /*7a00*/  FFMA.FTZ R101, R101, R74.reuse, -R5.reuse ;  /* 0x0000004a65657223 */ /* 0x180fe20000010805 */
[--C-:B------:R-:W-:Y:S01]  /*7a10*/  FFMA.FTZ R88, R88, R74, -R5.reuse ;  /* 0x0000004a58587223 */ /* 0x100fe20000010805 */
[----:B-1----:R-:W-:Y:S01]  /*7a20*/  FMNMX.FTZ R125, R123, R124, !PT ;  /* 0x0000007c7b7d7209 */ /* 0x002fe20007810000 */
[-CC-:B------:R-:W-:Y:S01]  /*7a30*/  FFMA.FTZ R89, R89, R74.reuse, -R5.reuse ;  /* 0x0000004a59597223 */ /* 0x180fe20000010805 */
[-CC-:B------:R-:W-:Y:S01]  /*7a40*/  FFMA.FTZ R92, R92, R74.reuse, -R5.reuse ;  /* 0x0000004a5c5c7223 */ /* 0x180fe20000010805 */
[-CC-:B------:R-:W-:Y:S01]  /*7a50*/  FFMA.FTZ R93, R93, R74.reuse, -R5.reuse ;  /* 0x0000004a5d5d7223 */ /* 0x180fe20000010805 */
[----:B--2---:R-:W-:Y:S01]  /*7a60*/  FMNMX.FTZ R124, R126, R125, !PT ;  /* 0x0000007d7e7c7209 */ /* 0x004fe20007810000 */
[----:B------:R-:W1:Y:S01]  /*7a70*/  MUFU.TANH R118, R118 ;  /* 0x0000007600767308 */ /* 0x000e620000002400 */
[-CC-:B------:R-:W-:Y:S01]  /*7a80*/  FFMA.FTZ R80, R80, R74.reuse, -R5.reuse ;  /* 0x0000004a50507223 */ /* 0x180fe20000010805 */
[--C-:B------:R-:W-:Y:S01]  /*7a90*/  FFMA.FTZ R81, R81, R74, -R5.reuse ;  /* 0x0000004a51517223 */ /* 0x100fe20000010805 */
[----:B---3--:R-:W-:Y:S01]  /*7aa0*/  FMNMX.FTZ R125, R127, R124, !PT ;  /* 0x0000007c7f7d7209 */ /* 0x008fe20007810000 */
[-CC-:B------:R-:W-:Y:S01]  /*7ab0*/  FFMA.FTZ R84, R84, R74.reuse, -R5.reuse ;  /* 0x0000004a54547223 */ /* 0x180fe20000010805 */
[-CC-:B------:R-:W-:Y:S01]  /*7ac0*/  FFMA.FTZ R85, R85, R74.reuse, -R5.reuse ;  /* 0x0000004a55557223 */ /* 0x180fe20000010805 */
[-CC-:B------:R-:W-:Y:S01]  /*7ad0*/  FFMA.FTZ R73, R73, R74.reuse, -R5.reuse ;  /* 0x0000004a49497223 */ /* 0x180fe20000010805 */
[----:B----4-:R-:W-:Y:S01]  /*7ae0*/  FMNMX.FTZ R124, R114, R125, !PT ;  /* 0x0000007d727c7209 */ /* 0x010fe20007810000 */
[----:B------:R-:W2:Y:S01]  /*7af0*/  MUFU.TANH R119, R119 ;  /* 0x0000007700777308 */ /* 0x000ea20000002400 */
[-CC-:B------:R-:W-:Y:S01]  /*7b00*/  FFMA.FTZ R76, R76, R74.reuse, -R5.reuse ;  /* 0x0000004a4c4c7223 */ /* 0x180fe20000010805 */
[----:B------:R-:W-:Y:S01]  /*7b10*/  FFMA.FTZ R77, R77, R74, -R5 ;  /* 0x0000004a4d4d7223 */ /* 0x000fe20000010805 */
[----:B0-----:R-:W-:-:S05]  /*7b20*/  FMNMX.FTZ R125, R115, R124, !PT ;  /* 0x0000007c737d7209 */ /* 0x001fca0007810000 */
[----:B------:R-:W0:Y:S01]  /*7b30*/  MUFU.TANH R106, R106 ;  /* 0x0000006a006a7308 */ /* 0x000e220000002400 */
[----:B-1----:R-:W-:-:S07]  /*7b40*/  FMNMX.FTZ R124, R118, R125, !PT ;  /* 0x0000007d767c7209 */ /* 0x002fce0007810000 */
[----:B------:R-:W1:Y:S01]  /*7b50*/  MUFU.TANH R107, R107 ;  /* 0x0000006b006b7308 */ /* 0x000e620000002400 */
[----:B--2---:R-:W-:-:S07]  /*7b60*/  FMNMX.FTZ R125, R119, R124, !PT ;  /* 0x0000007c777d7209 */ /* 0x004fce0007810000 */
[----:B------:R-:W2:Y:S01]  /*7b70*/  MUFU.TANH R110, R110 ;  /* 0x0000006e006e7308 */ /* 0x000ea20000002400 */
[----:B------:R-:W-:Y:S02]  /*7b80*/  WARPGROUP.DEPBAR.LE gsb0, 0x0 ;  /* 0x00008000000079c5 */ /* 0x000fe40000010000 */
[----:B------:R-:W-:Y:S01]  /*7b90*/  WARPGROUP.ARRIVE ;  /* 0x00000000000079c5 */ /* 0x000fe20000000000 */
[----:B0-----:R-:W-:-:S04]  /*7ba0*/  FMNMX.FTZ R124, R106, R125, !PT ;  /* 0x0000007d6a7c7209 */ /* 0x001fc80007810000 */
[----:B------:R-:W0:Y:S01]  /*7bb0*/  MUFU.TANH R111, R111 ;  /* 0x0000006f006f7308 */ /* 0x000e220000002400 */
[----:B------:R-:W-:Y:S01]  /*7bc0*/  HGMMA.64x96x16.F32 R24, gdesc[UR32].tnspB, R24, gsb0 ;  /* 0x41600000201879f0 */ /* 0x000fe20008000818 */
[----:B------:R-:W-:Y:S01]  /*7bd0*/  UIADD3 UR32, UR4, 0x780, URZ ;  /* 0x0000078004207890 */ /* 0x000fe2000fffe03f */
[----:B-1----:R-:W-:Y:S01]  /*7be0*/  FMNMX.FTZ R125, R107, R124, !PT ;  /* 0x0000007c6b7d7209 */ /* 0x002fe20007810000 */
[----:B------:R-:W-:Y:S01]  /*7bf0*/  UIADD3 UR34, UR10, 0x140, URZ ;  /* 0x000001400a227890 */ /* 0x000fe2000fffe03f */
[----:B------:R-:W-:Y:S01]  /*7c00*/  UMOV UR33, 0xc0000010 ;  /* 0xc000001000217882 */ /* 0x000fe20000000000 */
[----:B------:R-:W-:Y:S02]  /*7c10*/  UMOV UR35, 0x80000020 ;  /* 0x8000002000237882 */ /* 0x000fe40000000000 */
[----:B------:R-:W1:Y:S01]  /*7c20*/  MUFU.TANH R98, R98 ;  /* 0x0000006200627308 */ /* 0x000e620000002400 */
[----:B--2---:R-:W-:-:S07]  /*7c30*/  FMNMX.FTZ R124, R110, R125, !PT ;  /* 0x0000007d6e7c7209 */ /* 0x004fce0007810000 */
[----:B------:R-:W2:Y:S01]  /*7c40*/  MUFU.TANH R99, R99 ;  /* 0x0000006300637308 */ /* 0x000ea20000002400 */
[----:B0-----:R-:W-:-:S07]  /*7c50*/  FMNMX.FTZ R125, R111, R124, !PT ;  /* 0x0000007c6f7d7209 */ /* 0x001fce0007810000 */
[----:B------:R-:W0:Y:S01]  /*7c60*/  MUFU.TANH R102, R102 ;  /* 0x0000006600667308 */ /* 0x000e220000002400 */
[----:B-1----:R-:W-:-:S07]  /*7c70*/  FMNMX.FTZ R124, R98, R125, !PT ;  /* 0x0000007d627c7209 */ /* 0x002fce0007810000 */
        /* <DEDUP_REMOVED lines=17> */
[----:B-1----:R-:W-:Y:S01]  /*7d90*/  FMNMX.FTZ R125, R83, R124, !PT ;  /* 0x0000007c537d7209 */ /* 0x002fe20007810000 */
[----:B------:R-:W-:Y:S02]  /*7da0*/  WARPGROUP.DEPBAR.LE gsb0, 0x0 ;  /* 0x00008000000079c5 */ /* 0x000fe40000010000 */
[----:B------:R-:W-:-:S04]  /*7db0*/  WARPGROUP.ARRIVE ;  /* 0x00000000000079c5 */ /* 0x000fc80000000000 */
[----:B------:R-:W1:Y:S01]  /*7dc0*/  MUFU.TANH R131, R131 ;  /* 0x0000008300837308 */ /* 0x000e620000002400 */
[----:B--2---:R-:W-:Y:S01]  /*7dd0*/  FMNMX.FTZ R124, R86, R125, !PT ;  /* 0x0000007d567c7209 */ /* 0x004fe20007810000 */
[----:B------:R-:W-:Y:S01]  /*7de0*/  HGMMA.64x96x16.F32 R24, gdesc[UR32].tnspB, R24, gsb0 ;  /* 0x41600000201879f0 */ /* 0x000fe20008000818 */
[----:B------:R-:W-:Y:S02]  /*7df0*/  UIADD3 UR32, UR4, 0x900, URZ ;  /* 0x0000090004207890 */ /* 0x000fe4000fffe03f */
[----:B0-----:R-:W-:Y:S01]  /*7e00*/  FMNMX.FTZ R124, R87, R124, !PT ;  /* 0x0000007c577c7209 */ /* 0x001fe20007810000 */
[----:B------:R-:W-:Y:S02]  /*7e10*/  UIADD3 UR34, UR10, 0x180, URZ ;  /* 0x000001800a227890 */ /* 0x000fe4000fffe03f */
[----:B------:R-:W0:Y:S01]  /*7e20*/  MUFU.TANH R132, R132 ;  /* 0x0000008400847308 */ /* 0x000e220000002400 */
[----:B------:R-:W-:Y:S01]  /*7e30*/  UMOV UR33, 0xc0000010 ;  /* 0xc000001000217882 */ /* 0x000fe20000000000 */
[----:B------:R-:W-:-:S06]  /*7e40*/  UMOV UR35, 0x80000020 ;  /* 0x8000002000237882 */ /* 0x000fcc0000000000 */
[----:B------:R-:W2:Y:S01]  /*7e50*/  MUFU.TANH R78, R78 ;  /* 0x0000004e004e7308 */ /* 0x000ea20000002400 */
[----:B-1----:R-:W-:-:S07]  /*7e60*/  FMNMX.FTZ R125, R131, R124, !PT ;  /* 0x0000007c837d7209 */ /* 0x002fce0007810000 */
[----:B------:R-:W1:Y:S01]  /*7e70*/  MUFU.TANH R79, R79 ;  /* 0x0000004f004f7308 */ /* 0x000e620000002400 */
[----:B0-----:R-:W-:-:S07]  /*7e80*/  FMNMX.FTZ R125, R132, R125, !PT ;  /* 0x0000007d847d7209 */ /* 0x001fce0007810000 */
[----:B------:R-:W-:Y:S01]  /*7e90*/  MUFU.EX2 R20, R128 ;  /* 0x0000008000147308 */ /* 0x000fe20000000800 */
[----:B--2---:R-:W-:-:S07]  /*7ea0*/  FMNMX.FTZ R124, R78, R125, !PT ;  /* 0x0000007d4e7c7209 */ /* 0x004fce0007810000 */
[----:B------:R-:W-:Y:S01]  /*7eb0*/  MUFU.EX2 R120, R137 ;  /* 0x0000008900787308 */ /* 0x000fe20000000800 */
[----:B-1----:R-:W-:-:S05]  /*7ec0*/  FMNMX.FTZ R124, R79, R124, !PT ;  /* 0x0000007c4f7c7209 */ /* 0x002fca0007810000 */
[----:B------:R-:W0:Y:S02]  /*7ed0*/  SHFL.BFLY PT, R125, R124, 0x2, 0x1f ;  /* 0x0c401f007c7d7f89 */ /* 0x000e2400000e0000 */
[----:B------:R-:W-:Y:S08]  /*7ee0*/  MUFU.EX2 R133, R133 ;  /* 0x0000008500857308 */ /* 0x000ff00000000800 */
[----:B------:R-:W1:Y:S08]  /*7ef0*/  MUFU.EX2 R7, R7 ;  /* 0x0000000700077308 */ /* 0x000e700000000800 */
[----:B------:R-:W2:Y:S01]  /*7f00*/  MUFU.EX2 R135, R135 ;  /* 0x0000008700877308 */ /* 0x000ea20000000800 */
[----:B0-----:R-:W-:Y:S01]  /*7f10*/  FMNMX.FTZ R125, R124, R125, !PT ;  /* 0x0000007d7c7d7209 */ /* 0x001fe20007810000 */
[----:B------:R-:W-:-:S06]  /*7f20*/  FFMA.FTZ R124, R72, R74, -R5 ;  /* 0x0000004a487c7223 */ /* 0x000fcc0000010805 */
[----:B------:R-:W0:Y:S01]  /*7f30*/  MUFU.EX2 R134, R134 ;  /* 0x0000008600867308 */ /* 0x000e220000000800 */
[----:B-1----:R-:W-:Y:S01]  /*7f40*/  FFMA.FTZ R4, R133, R4, R7 ;  /* 0x0000000485047223 */ /* 0x002fe20000010007 */
[----:B------:R-:W1:Y:S06]  /*7f50*/  SHFL.BFLY PT, R128, R125, 0x1, 0x1f ;  /* 0x0c201f007d807f89 */ /* 0x000e6c00000e0000 */
[----:B------:R3:W-:Y:S08]  /*7f60*/  MUFU.EX2 R121, R138 ;  /* 0x0000008a00797308 */ /* 0x0007f00000000800 */
[----:B------:R-:W-:Y:S08]  /*7f70*/  MUFU.EX2 R136, R136 ;  /* 0x0000008800887308 */ /* 0x000ff00000000800 */
[----:B------:R-:W-:Y:S01]  /*7f80*/  MUFU.EX2 R8, R8 ;  /* 0x0000000800087308 */ /* 0x000fe20000000800 */
[----:B-1----:R-:W-:-:S05]  /*7f90*/  FMNMX.FTZ R72, R125, R128, !PT ;  /* 0x000000807d487209 */ /* 0x002fca0007810000 */
[CC--:B------:R-:W-:Y:S01]  /*7fa0*/  FMUL.FTZ R137, R72.reuse, R74.reuse ;  /* 0x0000004a48897220 */ /* 0x0c0fe20000410000 */
[----:B------:R-:W-:Y:S01]  /*7fb0*/  FADD.FTZ R5, -R72, R6 ;  /* 0x0000000648057221 */ /* 0x000fe20000010100 */
[----:B------:R-:W-:Y:S02]  /*7fc0*/  WARPGROUP.DEPBAR.LE gsb0, 0x0 ;  /* 0x00008000000079c5 */ /* 0x000fe40000010000 */
[----:B------:R-:W-:Y:S01]  /*7fd0*/  WARPGROUP.ARRIVE ;  /* 0x00000000000079c5 */ /* 0x000fe20000000000 */
[-CC-:B------:R-:W-:Y:S01]  /*7fe0*/  FFMA.FTZ R128, R13, R74.reuse, -R137.reuse ;  /* 0x0000004a0d807223 */ /* 0x180fe20000010889 */
[----:B------:R-:W-:Y:S02]  /*7ff0*/  IMAD.U32 R13, RZ, RZ, UR36 ;  /* 0x00000024ff0d7e24 */ /* 0x000fe4000f8e00ff */
[-C--:B------:R-:W-:Y:S01]  /*8000*/  FMUL.FTZ R125, R5, R74.reuse ;  /* 0x0000004a057d7220 */ /* 0x080fe20000410000 */
[-CC-:B------:R-:W-:Y:S01]  /*8010*/  FFMA.FTZ R5, R9, R74.reuse, -R137.reuse ;  /* 0x0000004a09057223 */ /* 0x180fe20000010889 */
[-CC-:B------:R-:W-:Y:S01]  /*8020*/  FFMA.FTZ R9, R10, R74.reuse, -R137.reuse ;  /* 0x0000004a0a097223 */ /* 0x180fe20000010889 */
[----:B------:R-:W-:Y:S01]  /*8030*/  HGMMA.64x96x16.F32 R24, gdesc[UR32].tnspB, R24, gsb0 ;  /* 0x41600000201879f0 */ /* 0x000fe20008000818 */
[----:B------:R-:W-:Y:S01]  /*8040*/  UIADD3 UR32, UR4, 0xa80, URZ ;  /* 0x00000a8004207890 */ /* 0x000fe2000fffe03f */
[----:B------:R-:W-:Y:S01]  /*8050*/  @!P1 LEA R13, R13, UR37, 0x3 ;  /* 0x000000250d0d9c11 */ /* 0x000fe2000f8e18ff */
[----:B------:R-:W-:Y:S01]  /*8060*/  UIADD3 UR34, UR10, 0x1c0, URZ ;  /* 0x000001c00a227890 */ /* 0x000fe2000fffe03f */
[----:B------:R-:W-:Y:S01]  /*8070*/  VIADD R6, R140, 0x9 ;  /* 0x000000098c067836 */ /* 0x000fe20000000000 */
[----:B------:R-:W-:Y:S01]  /*8080*/  UMOV UR33, 0xc0000010 ;  /* 0xc000001000217882 */ /* 0x000fe20000000000 */
[----:B------:R-:W-:Y:S01]  /*8090*/  UMOV UR35, 0x80000020 ;  /* 0x8000002000237882 */ /* 0x000fe20000000000 */
[----:B------:R-:W-:Y:S01]  /*80a0*/  MUFU.EX2 R125, R125 ;  /* 0x0000007d007d7308 */ /* 0x000fe20000000800 */
[----:B------:R-:W-:Y:S01]  /*80b0*/  @!P1 VIADD R13, R13, 0x31c40 ;  /* 0x00031c400d0d9836 */ /* 0x000fe20000000000 */
[----:B------:R-:W-:Y:S01]  /*80c0*/  SEL R6, R6, 0x9, !P2 ;  /* 0x0000000906067807 */ /* 0x000fe20005000000 */
[-CC-:B---3--:R-:W-:Y:S01]  /*80d0*/  FFMA.FTZ R138, R14, R74.reuse, -R137.reuse ;  /* 0x0000004a0e8a7223 */ /* 0x188fe20000010889 */
[-CC-:B------:R-:W-:Y:S01]  /*80e0*/  FFMA.FTZ R14, R114, R74.reuse, -R137.reuse ;  /* 0x0000004a720e7223 */ /* 0x180fe20000010889 */
[-C--:B------:R-:W-:Y:S01]  /*80f0*/  FFMA.FTZ R114, R115, R74.reuse, -R137 ;  /* 0x0000004a73727223 */ /* 0x080fe20000010889 */
[----:B------:R-:W-:Y:S01]  /*8100*/  @!P1 PRMT R13, RZ, 0x654, R13 ;  /* 0x00000654ff0d9816 */ /* 0x000fe2000000000d */
[-CC-:B------:R-:W-:Y:S01]  /*8110*/  FFMA.FTZ R115, R118, R74.reuse, -R137.reuse ;  /* 0x0000004a76737223 */ /* 0x180fe20000010889 */
[----:B------:R-:W1:Y:S01]  /*8120*/  MUFU.EX2 R5, R5 ;  /* 0x0000000500057308 */ /* 0x000e620000000800 */
[-CC-:B------:R-:W-:Y:S01]  /*8130*/  FFMA.FTZ R10, R21, R74.reuse, -R137.reuse ;  /* 0x0000004a150a7223 */ /* 0x180fe20000010889 */
[-CC-:B------:R-:W-:Y:S01]  /*8140*/  FFMA.FTZ R118, R119, R74.reuse, -R137.reuse ;  /* 0x0000004a77767223 */ /* 0x180fe20000010889 */
[----:B--2---:R-:W-:Y:S01]  /*8150*/  FADD.FTZ R119, R135, R4 ;  /* 0x0000000487777221 */ /* 0x004fe20000010000 */
[-CC-:B------:R-:W-:Y:S01]  /*8160*/  FFMA.FTZ R139, R22, R74.reuse, -R137.reuse ;  /* 0x0000004a168b7223 */ /* 0x180fe20000010889 */
[-CC-:B------:R-:W-:Y:S01]  /*8170*/  FFMA.FTZ R22, R129, R74.reuse, -R137.reuse ;  /* 0x0000004a81167223 */ /* 0x180fe20000010889 */
[----:B------:R-:W-:Y:S01]  /*8180*/  F2FP.F16.F32.PACK_AB R4, R135, R7 ;  /* 0x000000078704723e */ /* 0x000fe200000000ff */
[-CC-:B------:R-:W-:Y:S01]  /*8190*/  FFMA.FTZ R129, R130, R74.reuse, -R137.reuse ;  /* 0x0000004a82817223 */ /* 0x180fe20000010889 */
[----:B------:R-:W2:Y:S01]  /*81a0*/  MUFU.EX2 R9, R9 ;  /* 0x0000000900097308 */ /* 0x000ea20000000800 */
[-CC-:B------:R-:W-:Y:S01]  /*81b0*/  FFMA.FTZ R21, R122, R74.reuse, -R137.reuse ;  /* 0x0000004a7a157223 */ /* 0x180fe20000010889 */
[-CC-:B------:R-:W-:Y:S01]  /*81c0*/  FFMA.FTZ R122, R126, R74.reuse, -R137.reuse ;  /* 0x0000004a7e7a7223 */ /* 0x180fe20000010889 */
[-CC-:B------:R-:W-:Y:S01]  /*81d0*/  FFMA.FTZ R126, R127, R74.reuse, -R137.reuse ;  /* 0x0000004a7f7e7223 */ /* 0x180fe20000010889 */
[-CC-:B------:R-:W-:Y:S01]  /*81e0*/  FFMA.FTZ R127, R103, R74.reuse, -R137.reuse ;  /* 0x0000004a677f7223 */ /* 0x180fe20000010889 */
[-CC-:B------:R-:W-:Y:S01]  /*81f0*/  FFMA.FTZ R103, R90, R74.reuse, -R137.reuse ;  /* 0x0000004a5a677223 */ /* 0x180fe20000010889 */
[-CC-:B------:R-:W-:Y:S01]  /*8200*/  FFMA.FTZ R123, R123, R74.reuse, -R137.reuse ;  /* 0x0000004a7b7b7223 */ /* 0x180fe20000010889 */
[-CC-:B------:R-:W-:Y:S01]  /*8210*/  FFMA.FTZ R86, R86, R74.reuse, -R137.reuse ;  /* 0x0000004a56567223 */ /* 0x180fe20000010889 */
[----:B------:R-:W3:Y:S01]  /*8220*/  MUFU.EX2 R128, R128 ;  /* 0x0000008000807308 */ /* 0x000ee20000000800 */
[-CC-:B------:R-:W-:Y:S01]  /*8230*/  FFMA.FTZ R87, R87, R74.reuse, -R137.reuse ;  /* 0x0000004a57577223 */ /* 0x180fe20000010889 */
[-CC-:B------:R-:W-:Y:S01]  /*8240*/  FFMA.FTZ R131, R131, R74.reuse, -R137.reuse ;  /* 0x0000004a83837223 */ /* 0x180fe20000010889 */
[-CC-:B------:R-:W-:Y:S01]  /*8250*/  FFMA.FTZ R132, R132, R74.reuse, -R137.reuse ;  /* 0x0000004a84847223 */ /* 0x180fe20000010889 */
[-CC-:B------:R-:W-:Y:S01]  /*8260*/  FFMA.FTZ R79, R79, R74.reuse, -R137.reuse ;  /* 0x0000004a4f4f7223 */ /* 0x180fe20000010889 */
[----:B------:R-:W-:Y:S01]  /*8270*/  FFMA.FTZ R78, R78, R74, -R137 ;  /* 0x0000004a4e4e7223 */ /* 0x000fe20000010889 */
[C---:B------:R-:W-:Y:S01]  /*8280*/  ISETP.GT.AND P2, PT, R0.reuse, RZ, PT ;  /* 0x000000ff0000720c */ /* 0x040fe20003f44270 */
[----:B------:R-:W-:Y:S01]  /*8290*/  VIADD R0, R0, 0xffffffff ;  /* 0xffffffff00007836 */ /* 0x000fe20000000000 */
[----:B------:R-:W-:Y:S08]  /*82a0*/  MUFU.EX2 R138, R138 ;  /* 0x0000008a008a7308 */ /* 0x000ff00000000800 */
[----:B------:R-:W-:Y:S08]  /*82b0*/  MUFU.EX2 R10, R10 ;  /* 0x0000000a000a7308 */ /* 0x000ff00000000800 */
[----:B------:R-:W4:Y:S08]  /*82c0*/  MUFU.EX2 R11, R11 ;  /* 0x0000000b000b7308 */ /* 0x000f300000000800 */
[----:B------:R-:W5:Y:S08]  /*82d0*/  MUFU.EX2 R139, R139 ;  /* 0x0000008b008b7308 */ /* 0x000f700000000800 */
[----:B------:R-:W5:Y:S08]  /*82e0*/  MUFU.EX2 R12, R12 ;  /* 0x0000000c000c7308 */ /* 0x000f700000000800 */
[----:B------:R-:W5:Y:S08]  /*82f0*/  MUFU.EX2 R22, R22 ;  /* 0x0000001600167308 */ /* 0x000f700000000800 */
[----:B------:R-:W5:Y:S08]  /*8300*/  MUFU.EX2 R15, R15 ;  /* 0x0000000f000f7308 */ /* 0x000f700000000800 */
[----:B------:R-:W5:Y:S01]  /*8310*/  MUFU.EX2 R129, R129 ;  /* 0x0000008100817308 */ /* 0x000f620000000800 */
[----:B------:R-:W-:-:S02]  /*8320*/  WARPGROUP.DEPBAR.LE gsb0, 0x0 ;  /* 0x00008000000079c5 */ /* 0x000fc40000010000 */
[----:B------:R-:W-:-:S05]  /*8330*/  WARPGROUP.ARRIVE ;  /* 0x00000000000079c5 */ /* 0x000fca0000000000 */
[----:B------:R-:W-:Y:S01]  /*8340*/  MUFU.EX2 R21, R21 ;  /* 0x0000001500157308 */ /* 0x000fe20000000800 */
[----:B------:R-:W-:Y:S01]  /*8350*/  HGMMA.64x96x16.F32 R24, gdesc[UR32].tnspB, R24, gsb0 ;  /* 0x41600000201879f0 */ /* 0x000fe20008000818 */
[----:B------:R-:W-:Y:S02]  /*8360*/  UIADD3 UR32, UR4, 0xc00, URZ ;  /* 0x00000c0004207890 */ /* 0x000fe4000fffe03f */
[----:B------:R-:W-:-:S04]  /*8370*/  UIADD3 UR34, UR10, 0x200, URZ ;  /* 0x000002000a227890 */ /* 0x000fc8000fffe03f */
[----:B------:R-:W5:Y:S01]  /*8380*/  MUFU.EX2 R23, R23 ;  /* 0x0000001700177308 */ /* 0x000f620000000800 */
[----:B------:R-:W-:Y:S01]  /*8390*/  UMOV UR33, 0xc0000010 ;  /* 0xc000001000217882 */ /* 0x000fe20000000000 */
[----:B------:R-:W-:-:S06]  /*83a0*/  UMOV UR35, 0x80000020 ;  /* 0x8000002000237882 */ /* 0x000fcc0000000000 */
[----:B------:R-:W5:Y:S08]  /*83b0*/  MUFU.EX2 R123, R123 ;  /* 0x0000007b007b7308 */ /* 0x000f700000000800 */
[----:B------:R-:W5:Y:S08]  /*83c0*/  MUFU.EX2 R122, R122 ;  /* 0x0000007a007a7308 */ /* 0x000f700000000800 */
[----:B------:R-:W5:Y:S08]  /*83d0*/  MUFU.EX2 R126, R126 ;  /* 0x0000007e007e7308 */ /* 0x000f700000000800 */
[----:B------:R-:W5:Y:S08]  /*83e0*/  MUFU.EX2 R112, R112 ;  /* 0x0000007000707308 */ /* 0x000f700000000800 */
[----:B------:R-:W5:Y:S08]  /*83f0*/  MUFU.EX2 R14, R14 ;  /* 0x0000000e000e7308 */ /* 0x000f700000000800 */
[----:B------:R-:W5:Y:S08]  /*8400*/  MUFU.EX2 R113, R113 ;  /* 0x0000007100717308 */ /* 0x000f700000000800 */
[----:B------:R-:W5:Y:S08]  /*8410*/  MUFU.EX2 R114, R114 ;  /* 0x0000007200727308 */ /* 0x000f700000000800 */
[----:B------:R-:W-:Y:S08]  /*8420*/  MUFU.EX2 R116, R116 ;  /* 0x0000007400747308 */ /* 0x000ff00000000800 */
[----:B------:R-:W-:Y:S08]  /*8430*/  MUFU.EX2 R115, R115 ;  /* 0x0000007300737308 */ /* 0x000ff00000000800 */
[----:B------:R-:W5:Y:S08]  /*8440*/  MUFU.EX2 R117, R117 ;  /* 0x0000007500757308 */ /* 0x000f700000000800 */
[----:B------:R-:W5:Y:S08]  /*8450*/  MUFU.EX2 R118, R118 ;  /* 0x0000007600767308 */ /* 0x000f700000000800 */
[----:B------:R-:W5:Y:S01]  /*8460*/  MUFU.EX2 R104, R104 ;  /* 0x0000006800687308 */ /* 0x000f620000000800 */
[----:B------:R-:W-:-:S02]  /*8470*/  WARPGROUP.DEPBAR.LE gsb0, 0x0 ;  /* 0x00008000000079c5 */ /* 0x000fc40000010000 */
[----:B------:R-:W-:-:S05]  /*8480*/  WARPGROUP.ARRIVE ;  /* 0x00000000000079c5 */ /* 0x000fca0000000000 */
[----:B------:R-:W-:Y:S01]  /*8490*/  MUFU.EX2 R105, R105 ;  /* 0x0000006900697308 */ /* 0x000fe20000000800 */
[----:B------:R-:W-:Y:S07]  /*84a0*/  HGMMA.64x96x16.F32 R24, gdesc[UR32].tnspB, R24, gsb0 ;  /* 0x41600000201879f0 */ /* 0x000fee0008000818 */
[----:B------:R-:W-:Y:S08]  /*84b0*/  MUFU.EX2 R108, R108 ;  /* 0x0000006c006c7308 */ /* 0x000ff00000000800 */
        /* <DEDUP_REMOVED lines=10> */
[----:B------:R-:W-:Y:S01]  /*8560*/  MUFU.EX2 R81, R81 ;  /* 0x0000005100517308 */ /* 0x000fe20000000800 */
[----:B------:R-:W-:-:S02]  /*8570*/  WARPGROUP.DEPBAR.LE gsb0, 0x0 ;  /* 0x00008000000079c5 */ /* 0x000fc40000010000 */
[----:B------:R0:W-:Y:S06]  /*8580*/  BAR.ARV R6, 0x100 ;  /* 0x000400060000751d */ /* 0x0001ec0000002000 */
[----:B------:R1:W-:Y:S01]  /*8590*/  @!P1 SYNCS.ARRIVE.TRANS64.RED.A1T0 RZ, [R13+URZ], RZ ;  /* 0x000000ff0dff99a7 */ /* 0x0003e2000810043f */
[----:B------:R-:W-:Y:S01]  /*85a0*/  MUFU.EX2 R84, R84 ;  /* 0x0000005400547308 */ /* 0x000fe20000000800 */
[----:B0-----:R-:W-:Y:S01]  /*85b0*/  IMAD.U32 R6, RZ, RZ, UR6 ;  /* 0x00000006ff067e24 */ /* 0x001fe2000f8e00ff */
[----:B------:R-:W-:Y:S01]  /*85c0*/  UMOV UR6, UR36 ;  /* 0x0000002400067c82 */ /* 0x000fe20008000000 */
[-C--:B------:R-:W-:Y:S01]  /*85d0*/  FMUL.FTZ R24, R24, R133.reuse ;  /* 0x0000008518187220 */ /* 0x080fe20000410000 */
[-C--:B------:R-:W-:Y:S01]  /*85e0*/  FMUL.FTZ R25, R25, R133.reuse ;  /* 0x0000008519197220 */ /* 0x080fe20000410000 */
[----:B------:R-:W-:Y:S01]  /*85f0*/  FMUL.FTZ R28, R28, R133 ;  /* 0x000000851c1c7220 */ /* 0x000fe20000410000 */
[----:B------:R-:W-:Y:S01]  /*8600*/  @!P1 LEA R6, R6, UR37, 0x3 ;  /* 0x0000002506069c11 */ /* 0x000fe2000f8e18ff */
[-CC-:B-1----:R-:W-:Y:S01]  /*8610*/  FFMA.FTZ R13, R106, R74.reuse, -R137.reuse ;  /* 0x0000004a6a0d7223 */ /* 0x182fe20000010889 */
[-CC-:B------:R-:W-:Y:S01]  /*8620*/  FFMA.FTZ R106, R107, R74.reuse, -R137.reuse ;  /* 0x0000004a6b6a7223 */ /* 0x180fe20000010889 */
[-CC-:B------:R-:W-:Y:S01]  /*8630*/  FFMA.FTZ R107, R110, R74.reuse, -R137.reuse ;  /* 0x0000004a6e6b7223 */ /* 0x180fe20000010889 */
[-C--:B------:R-:W-:Y:S01]  /*8640*/  FFMA.FTZ R110, R111, R74.reuse, -R137 ;  /* 0x0000004a6f6e7223 */ /* 0x080fe20000010889 */
[----:B------:R-:W-:Y:S01]  /*8650*/  FADD.FTZ R111, R134, R119 ;  /* 0x00000077866f7221 */ /* 0x000fe20000010000 */
[-C--:B------:R-:W-:Y:S01]  /*8660*/  FFMA.FTZ R119, R98, R74.reuse, -R137 ;  /* 0x0000004a62777223 */ /* 0x080fe20000010889 */
[----:B------:R-:W-:Y:S01]  /*8670*/  FFMA.FTZ R98, R125, R3, R5 ;  /* 0x000000037d627223 */ /* 0x000fe20000010005 */
[C---:B--2---:R-:W-:Y:S01]  /*8680*/  F2FP.F16.F32.PACK_AB R5, R9.reuse, R5 ;  /* 0x000000050905723e */ /* 0x044fe200000000ff */
[----:B------:R-:W-:Y:S01]  /*8690*/  FADD.FTZ R111, R136, R111 ;  /* 0x0000006f886f7221 */ /* 0x000fe20000010000 */
[----:B------:R5:W-:Y:S01]  /*86a0*/  MUFU.EX2 R3, R119 ;  /* 0x0000007700037308 */ /* 0x000be20000000800 */
[----:B------:R-:W-:Y:S01]  /*86b0*/  FADD.FTZ R7, R9, R98 ;  /* 0x0000006209077221 */ /* 0x000fe20000010000 */
[-C--:B------:R-:W-:Y:S01]  /*86c0*/  FFMA.FTZ R98, R99, R74.reuse, -R137 ;  /* 0x0000004a63627223 */ /* 0x080fe20000010889 */
[----:B------:R-:W-:Y:S01]  /*86d0*/  FADD.FTZ R90, R8, R111 ;  /* 0x0000006f085a7221 */ /* 0x000fe20000010000 */
[-C--:B------:R-:W-:Y:S01]  /*86e0*/  FFMA.FTZ R99, R102, R74.reuse, -R137 ;  /* 0x0000004a66637223 */ /* 0x080fe20000010889 */
[----:B---3--:R-:W-:Y:S01]  /*86f0*/  FADD.FTZ R7, R128, R7 ;  /* 0x0000000780077221 */ /* 0x008fe20000010000 */
[-CC-:B------:R-:W-:Y:S01]  /*8700*/  FFMA.FTZ R9, R91, R74.reuse, -R137.reuse ;  /* 0x0000004a5b097223 */ /* 0x180fe20000010889 */
[----:B----4-:R-:W-:Y:S01]  /*8710*/  FADD.FTZ R111, R11, R90 ;  /* 0x0000005a0b6f7221 */ /* 0x010fe20000010000 */
[----:B------:R-:W-:Y:S01]  /*8720*/  FFMA.FTZ R102, R95, R74, -R137 ;  /* 0x0000004a5f667223 */ /* 0x000fe20000010889 */
[C---:B------:R-:W-:Y:S01]  /*8730*/  FADD.FTZ R135, R138.reuse, R7 ;  /* 0x000000078a877221 */ /* 0x040fe20000010000 */
[----:B------:R-:W-:Y:S01]  /*8740*/  F2FP.F16.F32.PACK_AB R7, R138, R128 ;  /* 0x000000808a07723e */ /* 0x000fe200000000ff */
[-CC-:B------:R-:W-:Y:S01]  /*8750*/  FFMA.FTZ R91, R94, R74.reuse, -R137.reuse ;  /* 0x0000004a5e5b7223 */ /* 0x180fe20000010889 */
[-C--:B------:R-:W-:Y:S01]  /*8760*/  FFMA.FTZ R95, R82, R74.reuse, -R137 ;  /* 0x0000004a525f7223 */ /* 0x080fe20000010889 */
[----:B------:R-:W-:Y:S01]  /*8770*/  FADD.FTZ R128, R10, R135 ;  /* 0x000000870a807221 */ /* 0x000fe20000010000 */
[----:B------:R-:W-:Y:S01]  /*8780*/  FFMA.FTZ R94, R83, R74, -R137 ;  /* 0x0000004a535e7223 */ /* 0x000fe20000010889 */
[----:B------:R-:W-:Y:S01]  /*8790*/  @!P1 VIADD R6, R6, 0x31c60 ;  /* 0x00031c6006069836 */ /* 0x000fe20000000000 */
[----:B------:R-:W0:Y:S01]  /*87a0*/  MUFU.EX2 R13, R13 ;  /* 0x0000000d000d7308 */ /* 0x000e220000000800 */
[----:B-----5:R-:W-:Y:S01]  /*87b0*/  FADD.FTZ R119, R139, R128 ;  /* 0x000000808b777221 */ /* 0x020fe20000010000 */
[----:B------:R-:W-:Y:S01]  /*87c0*/  FADD.FTZ R128, R12, R111 ;  /* 0x0000006f0c807221 */ /* 0x000fe20000010000 */
[----:B------:R-:W-:Y:S01]  /*87d0*/  F2FP.F16.F32.PACK_AB R8, R11, R8 ;  /* 0x000000080b08723e */ /* 0x000fe200000000ff */
[----:B------:R-:W-:Y:S01]  /*87e0*/  FMUL.FTZ R29, R29, R133 ;  /* 0x000000851d1d7220 */ /* 0x000fe20000410000 */
[----:B------:R-:W-:Y:S01]  /*87f0*/  FADD.FTZ R82, R22, R119 ;  /* 0x0000007716527221 */ /* 0x000fe20000010000 */
[----:B------:R-:W-:Y:S01]  /*8800*/  FADD.FTZ R83, R15, R128 ;  /* 0x000000800f537221 */ /* 0x000fe20000010000 */
[----:B------:R-:W-:Y:S01]  /*8810*/  @!P1 PRMT R6, RZ, 0x654, R6 ;  /* 0x00000654ff069816 */ /* 0x000fe20000000006 */
[----:B------:R-:W1:Y:S01]  /*8820*/  MUFU.EX2 R106, R106 ;  /* 0x0000006a006a7308 */ /* 0x000e620000000800 */
[----:B------:R-:W-:Y:S01]  /*8830*/  FADD.FTZ R128, R129, R82 ;  /* 0x0000005281807221 */ /* 0x000fe20000010000 */
[----:B------:R-:W-:Y:S01]  /*8840*/  FADD.FTZ R130, R20, R83 ;  /* 0x0000005314827221 */ /* 0x000fe20000010000 */
[----:B------:R2:W-:Y:S01]  /*8850*/  @!P1 SYNCS.ARRIVE.TRANS64.RED.A1T0 RZ, [R6+URZ], RZ ;  /* 0x000000ff06ff99a7 */ /* 0x0005e2000810043f */
[----:B------:R-:W-:Y:S01]  /*8860*/  F2FP.F16.F32.PACK_AB R20, R23, R20 ;  /* 0x000000141714723e */ /* 0x000fe200000000ff */
[----:B------:R-:W-:Y:S01]  /*8870*/  FADD.FTZ R128, R21, R128 ;  /* 0x0000008015807221 */ /* 0x000fe20000010000 */
[----:B------:R-:W-:Y:S01]  /*8880*/  FADD.FTZ R111, R23, R130 ;  /* 0x00000082176f7221 */ /* 0x000fe20000010000 */
[C---:B------:R-:W-:Y:S01]  /*8890*/  F2FP.F16.F32.PACK_AB R21, R123.reuse, R21 ;  /* 0x000000157b15723e */ /* 0x040fe200000000ff */
[----:B------:R3:W-:Y:S01]  /*88a0*/  MUFU.EX2 R82, R103 ;  /* 0x0000006700527308 */ /* 0x0007e20000000800 */
[----:B------:R-:W-:Y:S01]  /*88b0*/  FADD.FTZ R119, R123, R128 ;  /* 0x000000807b777221 */ /* 0x000fe20000010000 */
[----:B------:R-:W-:Y:S01]  /*88c0*/  FADD.FTZ R128, R120, R111 ;  /* 0x0000006f78807221 */ /* 0x000fe20000010000 */
[----:B--2---:R-:W-:Y:S01]  /*88d0*/  F2FP.F16.F32.PACK_AB R6, R136, R134 ;  /* 0x000000868806723e */ /* 0x004fe200000000ff */
[-C--:B------:R-:W-:Y:S01]  /*88e0*/  FMUL.FTZ R32, R32, R133.reuse ;  /* 0x0000008520207220 */ /* 0x080fe20000410000 */
[----:B------:R-:W-:Y:S01]  /*88f0*/  FADD.FTZ R119, R122, R119 ;  /* 0x000000777a777221 */ /* 0x000fe20000010000 */
[C---:B------:R-:W-:Y:S01]  /*8900*/  F2FP.F16.F32.PACK_AB R23, R126.reuse, R122 ;  /* 0x0000007a7e17723e */ /* 0x040fe200000000ff */
[-C--:B------:R-:W-:Y:S01]  /*8910*/  FMUL.FTZ R33, R33, R133.reuse ;  /* 0x0000008521217220 */ /* 0x080fe20000410000 */
[----:B------:R2:W-:Y:S01]  /*8920*/  MUFU.EX2 R83, R9 ;  /* 0x0000000900537308 */ /* 0x0005e20000000800 */
[----:B---3--:R-:W-:Y:S01]  /*8930*/  FADD.FTZ R103, R121, R128 ;  /* 0x0000008079677221 */ /* 0x008fe20000010000 */
[----:B------:R-:W-:Y:S01]  /*8940*/  FADD.FTZ R119, R126, R119 ;  /* 0x000000777e777221 */ /* 0x000fe20000010000 */
[----:B------:R3:W-:Y:S01]  /*8950*/  STSM.16.M88.4 [R2+0x24300], R4 ;  /* 0x0243000402007844 */ /* 0x0007e20000000200 */
[-C--:B------:R-:W-:Y:S01]  /*8960*/  FMUL.FTZ R36, R36, R133.reuse ;  /* 0x0000008524247220 */ /* 0x080fe20000410000 */
[----:B------:R-:W-:Y:S01]  /*8970*/  FADD.FTZ R128, R112, R103 ;  /* 0x0000006770807221 */ /* 0x000fe20000010000 */
[----:B------:R-:W-:Y:S01]  /*8980*/  FADD.FTZ R119, R14, R119 ;  /* 0x000000770e777221 */ /* 0x000fe20000010000 */
[C---:B------:R-:W-:Y:S01]  /*8990*/  F2FP.F16.F32.PACK_AB R112, R113.reuse, R112 ;  /* 0x000000707170723e */ /* 0x040fe200000000ff */
[----:B------:R-:W4:Y:S01]  /*89a0*/  MUFU.EX2 R107, R107 ;  /* 0x0000006b006b7308 */ /* 0x000f220000000800 */
[----:B------:R-:W-:Y:S01]  /*89b0*/  FADD.FTZ R11, R113, R128 ;  /* 0x00000080710b7221 */ /* 0x000fe20000010000 */
[----:B--2---:R-:W-:Y:S01]  /*89c0*/  F2FP.F16.F32.PACK_AB R9, R139, R10 ;  /* 0x0000000a8b09723e */ /* 0x004fe200000000ff */
[-C--:B------:R-:W-:Y:S01]  /*89d0*/  FMUL.FTZ R37, R37, R133.reuse ;  /* 0x0000008525257220 */ /* 0x080fe20000410000 */
[----:B------:R-:W-:Y:S01]  /*89e0*/  F2FP.F16.F32.PACK_AB R10, R15, R12 ;  /* 0x0000000c0f0a723e */ /* 0x000fe200000000ff */
[C---:B------:R-:W-:Y:S01]  /*89f0*/  FADD.FTZ R12, R114.reuse, R119 ;  /* 0x00000077720c7221 */ /* 0x040fe20000010000 */
[----:B------:R-:W-:Y:S01]  /*8a00*/  F2FP.F16.F32.PACK_AB R113, R114, R14 ;  /* 0x0000000e7271723e */ /* 0x000fe200000000ff */
[-C--:B------:R-:W-:Y:S01]  /*8a10*/  FMUL.FTZ R40, R40, R133.reuse ;  /* 0x0000008528287220 */ /* 0x080fe20000410000 */
[----:B------:R-:W2:Y:S01]  /*8a20*/  MUFU.EX2 R110, R110 ;  /* 0x0000006e006e7308 */ /* 0x000ea20000000800 */
[----:B------:R-:W-:Y:S01]  /*8a30*/  F2FP.F16.F32.PACK_AB R114, R117, R116 ;  /* 0x000000747572723e */ /* 0x000fe200000000ff */
[-C--:B------:R-:W-:Y:S01]  /*8a40*/  FMUL.FTZ R41, R41, R133.reuse ;  /* 0x0000008529297220 */ /* 0x080fe20000410000 */
[----:B---3--:R-:W-:Y:S01]  /*8a50*/  FADD.FTZ R6, R116, R11 ;  /* 0x0000000b74067221 */ /* 0x008fe20000010000 */
[----:B------:R-:W-:Y:S01]  /*8a60*/  FADD.FTZ R5, R115, R12 ;  /* 0x0000000c73057221 */ /* 0x000fe20000010000 */
[----:B------:R-:W-:Y:S01]  /*8a70*/  F2FP.F16.F32.PACK_AB R11, R129, R22 ;  /* 0x00000016810b723e */ /* 0x000fe200000000ff */
[-C--:B------:R-:W-:Y:S01]  /*8a80*/  FMUL.FTZ R44, R44, R133.reuse ;  /* 0x000000852c2c7220 */ /* 0x080fe20000410000 */
[----:B------:R-:W-:Y:S01]  /*8a90*/  FADD.FTZ R7, R117, R6 ;  /* 0x0000000675077221 */ /* 0x000fe20000010000 */
[----:B------:R-:W-:Y:S01]  /*8aa0*/  FADD.FTZ R6, R118, R5 ;  /* 0x0000000576067221 */ /* 0x000fe20000010000 */
[----:B------:R-:W3:Y:S01]  /*8ab0*/  MUFU.EX2 R98, R98 ;  /* 0x0000006200627308 */ /* 0x000ee20000000800 */
[----:B------:R5:W-:Y:S01]  /*8ac0*/  STSM.16.M88.4 [R2+0x25b00], R8 ;  /* 0x025b000802007844 */ /* 0x000be20000000200 */
[----:B------:R-:W-:Y:S01]  /*8ad0*/  FADD.FTZ R12, R104, R7 ;  /* 0x00000007680c7221 */ /* 0x000fe20000010000 */
[----:B0-----:R-:W-:Y:S01]  /*8ae0*/  FADD.FTZ R5, R13, R6 ;  /* 0x000000060d057221 */ /* 0x001fe20000010000 */
[----:B------:R-:W-:Y:S01]  /*8af0*/  F2FP.F16.F32.PACK_AB R22, R121, R120 ;  /* 0x000000787916723e */ /* 0x000fe200000000ff */
[----:B------:R-:W-:Y:S01]  /*8b00*/  FMUL.FTZ R45, R45, R133 ;  /* 0x000000852d2d7220 */ /* 0x000fe20000410000 */
[C---:B------:R-:W-:Y:S01]  /*8b10*/  FADD.FTZ R7, R105.reuse, R12 ;  /* 0x0000000c69077221 */ /* 0x040fe20000010000 */
[----:B-1----:R-:W-:Y:S01]  /*8b20*/  FADD.FTZ R6, R106, R5 ;  /* 0x000000056a067221 */ /* 0x002fe20000010000 */
[----:B------:R-:W0:Y:S01]  /*8b30*/  MUFU.EX2 R99, R99 ;  /* 0x0000006300637308 */ /* 0x000e220000000800 */
[----:B------:R-:W-:Y:S01]  /*8b40*/  F2FP.F16.F32.PACK_AB R104, R105, R104 ;  /* 0x000000686968723e */ /* 0x000fe200000000ff */
[----:B------:R-:W-:Y:S01]  /*8b50*/  FADD.FTZ R12, R108, R7 ;  /* 0x000000076c0c7221 */ /* 0x000fe20000010000 */
[----:B----4-:R-:W-:Y:S01]  /*8b60*/  FADD.FTZ R5, R107, R6 ;  /* 0x000000066b057221 */ /* 0x010fe20000010000 */
[----:B------:R-:W-:Y:S01]  /*8b70*/  F2FP.F16.F32.PACK_AB R115, R118, R115 ;  /* 0x000000737673723e */ /* 0x000fe200000000ff */
[----:B------:R-:W-:Y:S01]  /*8b80*/  STSM.16.M88.4 [R2+0x27300], R20 ;  /* 0x0273001402007844 */ /* 0x000fe20000000200 */
[----:B------:R-:W-:Y:S01]  /*8b90*/  FADD.FTZ R7, R109, R12 ;  /* 0x0000000c6d077221 */ /* 0x000fe20000010000 */
[----:B--2---:R-:W-:Y:S01]  /*8ba0*/  FADD.FTZ R6, R110, R5 ;  /* 0x000000056e067221 */ /* 0x004fe20000010000 */
[----:B------:R-:W1:Y:S01]  /*8bb0*/  MUFU.EX2 R90, R127 ;  /* 0x0000007f005a7308 */ /* 0x000e620000000800 */
[----:B------:R-:W-:Y:S01]  /*8bc0*/  F2FP.F16.F32.PACK_AB R105, R106, R13 ;  /* 0x0000000d6a69723e */ /* 0x000fe200000000ff */
[----:B------:R-:W-:Y:S01]  /*8bd0*/  FADD.FTZ R12, R96, R7 ;  /* 0x00000007600c7221 */ /* 0x000fe20000010000 */
[----:B------:R-:W-:Y:S01]  /*8be0*/  FADD.FTZ R5, R3, R6 ;  /* 0x0000000603057221 */ /* 0x000fe20000010000 */
[C---:B------:R-:W-:Y:S01]  /*8bf0*/  F2FP.F16.F32.PACK_AB R96, R97.reuse, R96 ;  /* 0x000000606160723e */ /* 0x040fe200000000ff */
[----:B------:R-:W-:Y:S01]  /*8c00*/  STSM.16.M88.4 [R2+0x28b00], R112 ;  /* 0x028b007002007844 */ /* 0x000fe20000000200 */
[----:B------:R-:W-:Y:S01]  /*8c10*/  FADD.FTZ R7, R97, R12 ;  /* 0x0000000c61077221 */ /* 0x000fe20000010000 */
[C---:B---3--:R-:W-:Y:S01]  /*8c20*/  FADD.FTZ R6, R98.reuse, R5 ;  /* 0x0000000562067221 */ /* 0x048fe20000010000 */
[----:B------:R-:W2:Y:S01]  /*8c30*/  MUFU.EX2 R91, R91 ;  /* 0x0000005b005b7308 */ /* 0x000ea20000000800 */
[----:B------:R-:W-:Y:S01]  /*8c40*/  F2FP.F16.F32.PACK_AB R97, R98, R3 ;  /* 0x000000036261723e */ /* 0x000fe200000000ff */
[----:B------:R-:W-:Y:S01]  /*8c50*/  FADD.FTZ R12, R100, R7 ;  /* 0x00000007640c7221 */ /* 0x000fe20000010000 */
[----:B0-----:R-:W-:Y:S01]  /*8c60*/  FADD.FTZ R5, R99, R6 ;  /* 0x0000000663057221 */ /* 0x001fe20000010000 */
[----:B------:R-:W-:Y:S01]  /*8c70*/  F2FP.F16.F32.PACK_AB R106, R109, R108 ;  /* 0x0000006c6d6a723e */ /* 0x000fe200000000ff */
[----:B------:R-:W-:Y:S01]  /*8c80*/  FMUL.FTZ R48, R48, R133 ;  /* 0x0000008530307220 */ /* 0x000fe20000410000 */
[C---:B------:R-:W-:Y:S01]  /*8c90*/  FADD.FTZ R7, R101.reuse, R12 ;  /* 0x0000000c65077221 */ /* 0x040fe20000010000 */
[----:B------:R-:W-:Y:S01]  /*8ca0*/  F2FP.F16.F32.PACK_AB R107, R110, R107 ;  /* 0x0000006b6e6b723e */ /* 0x000fe200000000ff */
[----:B------:R-:W0:Y:S01]  /*8cb0*/  MUFU.EX2 R4, R102 ;  /* 0x0000006600047308 */ /* 0x000e220000000800 */
[----:B-1----:R-:W-:Y:S01]  /*8cc0*/  FADD.FTZ R5, R90, R5 ;  /* 0x000000055a057221 */ /* 0x002fe20000010000 */
[----:B------:R-:W-:Y:S01]  /*8cd0*/  FADD.FTZ R6, R88, R7 ;  /* 0x0000000758067221 */ /* 0x000fe20000010000 */
[----:B------:R-:W-:Y:S01]  /*8ce0*/  F2FP.F16.F32.PACK_AB R98, R101, R100 ;  /* 0x000000646562723e */ /* 0x000fe200000000ff */
[----:B------:R-:W-:Y:S01]  /*8cf0*/  STSM.16.M88.4 [R2+0x2a300], R104 ;  /* 0x02a3006802007844 */ /* 0x000fe20000000200 */
[----:B-----5:R-:W-:Y:S01]  /*8d00*/  FADD.FTZ R8, R82, R5 ;  /* 0x0000000552087221 */ /* 0x020fe20000010000 */
[----:B------:R-:W-:Y:S01]  /*8d10*/  FADD.FTZ R5, R89, R6 ;  /* 0x0000000659057221 */ /* 0x000fe20000010000 */
[----:B------:R-:W-:Y:S01]  /*8d20*/  F2FP.F16.F32.PACK_AB R99, R90, R99 ;  /* 0x000000635a63723e */ /* 0x000fe200000000ff */
[----:B------:R-:W1:Y:S01]  /*8d30*/  MUFU.EX2 R95, R95 ;  /* 0x0000005f005f7308 */ /* 0x000e620000000800 */
[----:B------:R-:W-:Y:S01]  /*8d40*/  FADD.FTZ R8, R83, R8 ;  /* 0x0000000853087221 */ /* 0x000fe20000010000 */
[----:B------:R-:W-:Y:S01]  /*8d50*/  FADD.FTZ R6, R92, R5 ;  /* 0x000000055c067221 */ /* 0x000fe20000010000 */
[----:B------:R-:W-:Y:S01]  /*8d60*/  F2FP.F16.F32.PACK_AB R88, R89, R88 ;  /* 0x000000585958723e */ /* 0x000fe200000000ff */
[----:B------:R-:W-:Y:S01]  /*8d70*/  STSM.16.M88.4 [R2+0x2bb00], R96 ;  /* 0x02bb006002007844 */ /* 0x000fe20000000200 */
[----:B--2---:R-:W-:Y:S01]  /*8d80*/  FADD.FTZ R3, R91, R8 ;  /* 0x000000085b037221 */ /* 0x004fe20000010000 */
[----:B------:R-:W-:Y:S01]  /*8d90*/  FADD.FTZ R5, R93, R6 ;  /* 0x000000065d057221 */ /* 0x000fe20000010000 */
[----:B------:R-:W-:Y:S01]  /*8da0*/  F2FP.F16.F32.PACK_AB R89, R83, R82 ;  /* 0x000000525359723e */ /* 0x000fe200000000ff */
[----:B------:R-:W2:Y:S01]  /*8db0*/  MUFU.EX2 R94, R94 ;  /* 0x0000005e005e7308 */ /* 0x000ea20000000800 */
[----:B0-----:R-:W-:Y:S01]  /*8dc0*/  FADD.FTZ R6, R4, R3 ;  /* 0x0000000304067221 */ /* 0x001fe20000010000 */
[----:B------:R-:W-:Y:S01]  /*8dd0*/  FADD.FTZ R8, R80, R5 ;  /* 0x0000000550087221 */ /* 0x000fe20000010000 */
[----:B------:R-:W-:Y:S01]  /*8de0*/  F2FP.F16.F32.PACK_AB R91, R4, R91 ;  /* 0x0000005b045b723e */ /* 0x000fe200000000ff */
[-C--:B------:R-:W-:Y:S01]  /*8df0*/  FMUL.FTZ R49, R49, R133.reuse ;  /* 0x0000008531317220 */ /* 0x080fe20000410000 */
[----:B------:R-:W-:Y:S01]  /*8e00*/  F2FP.F16.F32.PACK_AB R90, R93, R92 ;  /* 0x0000005c5d5a723e */ /* 0x000fe200000000ff */
[C---:B------:R-:W-:Y:S01]  /*8e10*/  FADD.FTZ R5, R81.reuse, R8 ;  /* 0x0000000851057221 */ /* 0x040fe20000010000 */
[----:B------:R-:W-:Y:S01]  /*8e20*/  F2FP.F16.F32.PACK_AB R80, R81, R80 ;  /* 0x000000505150723e */ /* 0x000fe200000000ff */
[----:B------:R-:W0:Y:S01]  /*8e30*/  MUFU.EX2 R86, R86 ;  /* 0x0000005600567308 */ /* 0x000e220000000800 */
[----:B-1----:R-:W-:Y:S01]  /*8e40*/  FADD.FTZ R3, R95, R6 ;  /* 0x000000065f037221 */ /* 0x002fe20000010000 */
[----:B------:R-:W-:Y:S01]  /*8e50*/  FADD.FTZ R6, R84, R5 ;  /* 0x0000000554067221 */ /* 0x000fe20000010000 */
[----:B------:R-:W-:Y:S01]  /*8e60*/  STSM.16.M88.4 [R2+0x2d300], R88 ;  /* 0x02d3005802007844 */ /* 0x000fe20000000200 */
[-C--:B------:R-:W-:Y:S01]  /*8e70*/  FMUL.FTZ R52, R52, R133.reuse ;  /* 0x0000008534347220 */ /* 0x080fe20000410000 */
[-C--:B------:R-:W-:Y:S01]  /*8e80*/  FMUL.FTZ R53, R53, R133.reuse ;  /* 0x0000008535357220 */ /* 0x080fe20000410000 */
[-C--:B------:R-:W-:Y:S01]  /*8e90*/  FMUL.FTZ R56, R56, R133.reuse ;  /* 0x0000008538387220 */ /* 0x080fe20000410000 */
[----:B------:R-:W-:Y:S01]  /*8ea0*/  FMUL.FTZ R57, R57, R133 ;  /* 0x0000008539397220 */ /* 0x000fe20000410000 */
[----:B------:R-:W1:Y:S01]  /*8eb0*/  MUFU.EX2 R85, R85 ;  /* 0x0000005500557308 */ /* 0x000e620000000800 */
[C---:B--2---:R-:W-:Y:S01]  /*8ec0*/  FADD.FTZ R3, R94.reuse, R3 ;  /* 0x000000035e037221 */ /* 0x044fe20000010000 */
[----:B------:R-:W-:Y:S01]  /*8ed0*/  F2FP.F16.F32.PACK_AB R81, R94, R95 ;  /* 0x0000005f5e51723e */ /* 0x000fe200000000ff */
[-C--:B------:R-:W-:Y:S01]  /*8ee0*/  FMUL.FTZ R60, R60, R133.reuse ;  /* 0x000000853c3c7220 */ /* 0x080fe20000410000 */
[-C--:B------:R-:W-:Y:S01]  /*8ef0*/  FMUL.FTZ R61, R61, R133.reuse ;  /* 0x000000853d3d7220 */ /* 0x080fe20000410000 */
[-C--:B------:R-:W-:Y:S01]  /*8f00*/  FMUL.FTZ R64, R64, R133.reuse ;  /* 0x0000008540407220 */ /* 0x080fe20000410000 */
[-C--:B------:R-:W-:Y:S01]  /*8f10*/  FMUL.FTZ R65, R65, R133.reuse ;  /* 0x0000008541417220 */ /* 0x080fe20000410000 */
[-C--:B------:R-:W-:Y:S01]  /*8f20*/  FMUL.FTZ R68, R68, R133.reuse ;  /* 0x0000008544447220 */ /* 0x080fe20000410000 */
[----:B------:R-:W2:Y:S01]  /*8f30*/  MUFU.EX2 R124, R124 ;  /* 0x0000007c007c7308 */ /* 0x000ea20000000800 */
[----:B0-----:R-:W-:Y:S01]  /*8f40*/  FADD.FTZ R8, R86, R3 ;  /* 0x0000000356087221 */ /* 0x001fe20000010000 */
[----:B------:R-:W-:Y:S01]  /*8f50*/  FMUL.FTZ R69, R69, R133 ;  /* 0x0000008545457220 */ /* 0x000fe20000410000 */
[-C--:B------:R-:W-:Y:S01]  /*8f60*/  FMUL.FTZ R26, R26, R125.reuse ;  /* 0x0000007d1a1a7220 */ /* 0x080fe20000410000 */
[-C--:B------:R-:W-:Y:S01]  /*8f70*/  FMUL.FTZ R27, R27, R125.reuse ;  /* 0x0000007d1b1b7220 */ /* 0x080fe20000410000 */
[-C--:B------:R-:W-:Y:S01]  /*8f80*/  FMUL.FTZ R30, R30, R125.reuse ;  /* 0x0000007d1e1e7220 */ /* 0x080fe20000410000 */
[-C--:B------:R-:W-:Y:S01]  /*8f90*/  FMUL.FTZ R31, R31, R125.reuse ;  /* 0x0000007d1f1f7220 */ /* 0x080fe20000410000 */
[-C--:B------:R-:W-:Y:S01]  /*8fa0*/  FMUL.FTZ R34, R34, R125.reuse ;  /* 0x0000007d22227220 */ /* 0x080fe20000410000 */
[----:B------:R-:W0:Y:S01]  /*8fb0*/  MUFU.EX2 R73, R73 ;  /* 0x0000004900497308 */ /* 0x000e220000000800 */
[C---:B-1----:R-:W-:Y:S01]  /*8fc0*/  FADD.FTZ R3, R85.reuse, R6 ;  /* 0x0000000655037221 */ /* 0x042fe20000010000 */
[----:B------:R-:W-:Y:S01]  /*8fd0*/  F2FP.F16.F32.PACK_AB R82, R85, R84 ;  /* 0x000000545552723e */ /* 0x000fe200000000ff */
[-C--:B------:R-:W-:Y:S01]  /*8fe0*/  FMUL.FTZ R35, R35, R125.reuse ;  /* 0x0000007d23237220 */ /* 0x080fe20000410000 */
[-C--:B------:R-:W-:Y:S01]  /*8ff0*/  FMUL.FTZ R38, R38, R125.reuse ;  /* 0x0000007d26267220 */ /* 0x080fe20000410000 */
[-C--:B------:R-:W-:Y:S01]  /*9000*/  FMUL.FTZ R39, R39, R125.reuse ;  /* 0x0000007d27277220 */ /* 0x080fe20000410000 */
[-C--:B------:R-:W-:Y:S01]  /*9010*/  FMUL.FTZ R42, R42, R125.reuse ;  /* 0x0000007d2a2a7220 */ /* 0x080fe20000410000 */
[-C--:B------:R-:W-:Y:S01]  /*9020*/  FMUL.FTZ R43, R43, R125.reuse ;  /* 0x0000007d2b2b7220 */ /* 0x080fe20000410000 */
[----:B------:R-:W1:Y:S01]  /*9030*/  MUFU.EX2 R87, R87 ;  /* 0x0000005700577308 */ /* 0x000e620000000800 */
[----:B--2---:R-:W-:Y:S01]  /*9040*/  FADD.FTZ R4, R124, R3 ;  /* 0x000000037c047221 */ /* 0x004fe20000010000 */
[-C--:B------:R-:W-:Y:S01]  /*9050*/  FMUL.FTZ R46, R46, R125.reuse ;  /* 0x0000007d2e2e7220 */ /* 0x080fe20000410000 */
[-C--:B------:R-:W-:Y:S01]  /*9060*/  FMUL.FTZ R47, R47, R125.reuse ;  /* 0x0000007d2f2f7220 */ /* 0x080fe20000410000 */
[-C--:B------:R-:W-:Y:S01]  /*9070*/  FMUL.FTZ R50, R50, R125.reuse ;  /* 0x0000007d32327220 */ /* 0x080fe20000410000 */
[-C--:B------:R-:W-:Y:S01]  /*9080*/  FMUL.FTZ R51, R51, R125.reuse ;  /* 0x0000007d33337220 */ /* 0x080fe20000410000 */
[-C--:B------:R-:W-:Y:S01]  /*9090*/  FMUL.FTZ R54, R54, R125.reuse ;  /* 0x0000007d36367220 */ /* 0x080fe20000410000 */
[-C--:B------:R-:W-:Y:S01]  /*90a0*/  FMUL.FTZ R55, R55, R125.reuse ;  /* 0x0000007d37377220 */ /* 0x080fe20000410000 */
[----:B------:R-:W-:Y:S01]  /*90b0*/  MUFU.EX2 R76, R76 ;  /* 0x0000004c004c7308 */ /* 0x000fe20000000800 */
[C---:B0-----:R-:W-:Y:S01]  /*90c0*/  FADD.FTZ R3, R73.reuse, R4 ;  /* 0x0000000449037221 */ /* 0x041fe20000010000 */
[----:B------:R-:W-:Y:S01]  /*90d0*/  F2FP.F16.F32.PACK_AB R4, R73, R124 ;  /* 0x0000007c4904723e */ /* 0x000fe200000000ff */
[-C--:B------:R-:W-:Y:S01]  /*90e0*/  FMUL.FTZ R58, R58, R125.reuse ;  /* 0x0000007d3a3a7220 */ /* 0x080fe20000410000 */
[-C--:B------:R-:W-:Y:S01]  /*90f0*/  FMUL.FTZ R59, R59, R125.reuse ;  /* 0x0000007d3b3b7220 */ /* 0x080fe20000410000 */
[-C--:B------:R-:W-:Y:S01]  /*9100*/  FMUL.FTZ R62, R62, R125.reuse ;  /* 0x0000007d3e3e7220 */ /* 0x080fe20000410000 */
[-C--:B------:R-:W-:Y:S01]  /*9110*/  FMUL.FTZ R63, R63, R125.reuse ;  /* 0x0000007d3f3f7220 */ /* 0x080fe20000410000 */
[-C--:B------:R-:W-:Y:S01]  /*9120*/  FMUL.FTZ R66, R66, R125.reuse ;  /* 0x0000007d42427220 */ /* 0x080fe20000410000 */
[----:B------:R-:W0:Y:S01]  /*9130*/  MUFU.EX2 R77, R77 ;  /* 0x0000004d004d7308 */ /* 0x000e220000000800 */
[C---:B-1----:R-:W-:Y:S01]  /*9140*/  F2FP.F16.F32.PACK_AB R83, R87.reuse, R86 ;  /* 0x000000565753723e */ /* 0x042fe200000000ff */
[----:B------:R-:W-:Y:S01]  /*9150*/  FADD.FTZ R8, R87, R8 ;  /* 0x0000000857087221 */ /* 0x000fe20000010000 */
[-C--:B------:R-:W-:Y:S01]  /*9160*/  FMUL.FTZ R67, R67, R125.reuse ;  /* 0x0000007d43437220 */ /* 0x080fe20000410000 */
[-C--:B------:R-:W-:Y:S01]  /*9170*/  FMUL.FTZ R70, R70, R125.reuse ;  /* 0x0000007d46467220 */ /* 0x080fe20000410000 */
[----:B------:R-:W-:Y:S01]  /*9180*/  FMUL.FTZ R71, R71, R125 ;  /* 0x0000007d47477220 */ /* 0x000fe20000410000 */
[----:B------:R-:W-:Y:S02]  /*9190*/  STSM.16.M88.4 [R2+0x2eb00], R80 ;  /* 0x02eb005002007844 */ /* 0x000fe40000000200 */
        /* <DEDUP_REMOVED lines=10> */
[----:B-1----:R-:W-:-:S03]  /*9240*/  F2FP.F16.F32.PACK_AB R7, R79, R9 ;  /* 0x000000094f07723e */ /* 0x002fc600000000ff */
[----:B------:R-:W-:Y:S02]  /*9250*/  FADD.FTZ R3, R79, R8 ;  /* 0x000000084f037221 */ /* 0x000fe40000010000 */
[----:B------:R0:W-:Y:S01]  /*9260*/  STSM.16.M88.4 [R2+0x30300], R4 ;  /* 0x0303000402007844 */ /* 0x0001e20000000200 */
[----:B------:R-:W-:Y:S01]  /*9270*/  @!PT LDS RZ, [RZ] ;  /* 0x00000000fffff984 */ /* 0x000fe20000000800 */
[----:B------:R-:W-:Y:S01]  /*9280*/  @!PT LDS RZ, [RZ] ;  /* 0x00000000fffff984 */ /* 0x000fe20000000800 */
[----:B------:R-:W-:Y:S01]  /*9290*/  @!PT LDS RZ, [RZ] ;  /* 0x00000000fffff984 */ /* 0x000fe20000000800 */
[----:B------:R-:W-:Y:S01]  /*92a0*/  @!PT LDS RZ, [RZ] ;  /* 0x00000000fffff984 */ /* 0x000fe20000000800 */
[----:B------:R1:W-:Y:S06]  /*92b0*/  MEMBAR.ALL.CTA ;  /* 0x0000000000007992 */ /* 0x0003ec0000008000 */
[----:B-1----:R-:W1:Y:S01]  /*92c0*/  FENCE.VIEW.ASYNC.S ;  /* 0x00000000000073c6 */ /* 0x002e620000000000 */
[----:B0-----:R-:W-:Y:S01]  /*92d0*/  FADD.FTZ R4, R77, R76 ;  /* 0x0000004c4d047221 */ /* 0x001fe20000010000 */
[----:B------:R-:W-:-:S02]  /*92e0*/  IMAD.MOV.U32 R7, RZ, RZ, R16 ;  /* 0x000000ffff077224 */ /* 0x000fc400078e0010 */
[----:B------:R-:W-:Y:S02]  /*92f0*/  IMAD.MOV.U32 R6, RZ, RZ, R72 ;  /* 0x000000ffff067224 */ /* 0x000fe400078e0048 */
[----:B------:R-:W-:Y:S01]  /*9300*/  IMAD.MOV.U32 R5, RZ, RZ, R75 ;  /* 0x000000ffff057224 */ /* 0x000fe200078e004b */
[----:B-1----:R-:W-:Y:S01]  /*9310*/  NOP ;  /* 0x0000000000007918 */ /* 0x002fe20000000000 */
[----:B------:R-:W-:Y:S05]  /*9320*/  @P2 BRA `(.L_x_24) ;  /* 0xffffffc000082947 */ /* 0x000fea000383ffff */
.L_x_15:
[----:B------:R-:W-:Y:S06]  /*9330*/  BAR.ARV 0x8, 0x200 ;  /* 0x0208000000007b1d */ /* 0x000fec0000002000 */
[----:B------:R-:W-:Y:S05]  /*9340*/  @!P0 BRA `(.L_x_25) ;  /* 0x0000000000048947 */ /* 0x000fea0003800000 */
[----:B------:R-:W-:Y:S01]  /*9350*/  BPT.TRAP 0x1 ;  /* 0x000000040000795c */ /* 0x000fe20000300000 */
.L_x_25:
[----:B------:R-:W-:Y:S01]  /*9360*/  ULEA UR12, UR36, UR37, 0x3 ;  /* 0x00000025240c7291 */ /* 0x000fe2000f8e183f */
[----:B------:R-:W-:-:S08]  /*9370*/  SHF.L.U32 R0, R16, 0x1f, RZ ;  /* 0x0000001f10007819 */ /* 0x000fd000000006ff */
[----:B------:R0:W1:Y:S01]  /*9380*/  SYNCS.PHASECHK.TRANS64.TRYWAIT P2, [UR12+0x31c50], R0 ;  /* 0x031c5000ff0075a7 */ /* 0x000062000804014c */
[----:B------:R-:W-:Y:S05]  /*9390*/  @!P0 BRA `(.L_x_26) ;  /* 0x0000000000048947 */ /* 0x000fea0003800000 */
[----:B------:R-:W-:Y:S01]  /*93a0*/  BPT.TRAP 0x1 ;  /* 0x000000040000795c */ /* 0x000fe20000300000 */
.L_x_26:
[----:B-1----:R-:W-:Y:S05]  /*93b0*/  @P2 BRA `(.L_x_27) ;  /* 0x0000000000082947 */ /* 0x002fea0003800000 */
[----:B------:R-:W1:Y:S02]  /*93c0*/  SYNCS.PHASECHK.TRANS64.TRYWAIT P0, [UR12+0x31c50], R0 ;  /* 0x031c5000ff0075a7 */ /* 0x000e64000800014c */
[----:B-1----:R-:W-:Y:S05]  /*93d0*/  @!P0 BRA `(.L_x_28) ;  /* 0x0000005c00d88947 */ /* 0x002fea0003800000 */
.L_x_27:
[----:B------:R-:W-:Y:S01]  /*93e0*/  UIADD3 UR4, UR37, 0x200, URZ ;  /* 0x0000020025047890 */ /* 0x000fe2000fffe03f */
[----:B------:R-:W-:Y:S01]  /*93f0*/  WARPGROUP.ARRIVE ;  /* 0x00000000000079c5 */ /* 0x000fe20000000000 */
[----:B------:R-:W-:Y:S01]  /*9400*/  ULOP3.LUT UR6, UR39, 0x10000, URZ, 0xfc, !UPT ;  /* 0x0001000027067892 */ /* 0x000fe2000f8efc3f */
[----:B-1----:R-:W1:Y:S01]  /*9410*/  SHFL.BFLY PT, R5, R4, 0x2, 0x1f ;  /* 0x0c401f0004057f89 */ /* 0x002e6200000e0000 */
[----:B------:R-:W-:-:S03]  /*9420*/  USHF.R.U32.HI UR4, URZ, 0x4, UR4 ;  /* 0x000000043f047899 */ /* 0x000fc60008011604 */
[----:B------:R-:W2:Y:S01]  /*9430*/  S2UR UR5, SR_SWINHI ;  /* 0x00000000000579c3 */ /* 0x000ea20000002f00 */
[----:B------:R-:W-:Y:S01]  /*9440*/  UMOV UR9, 0xc0000010 ;  /* 0xc000001000097882 */ /* 0x000fe20000000000 */
[----:B------:R-:W-:Y:S01]  /*9450*/  UMOV UR11, 0x80000020 ;  /* 0x80000020000b7882 */ /* 0x000fe20000000000 */
[----:B------:R-:W-:Y:S01]  /*9460*/  ULOP3.LUT UR4, UR4, 0x3fff, URZ, 0xc0, !UPT ;  /* 0x00003fff04047892 */ /* 0x000fe2000f8ec03f */
[----:B------:R-:W3:Y:S01]  /*9470*/  SHFL.BFLY PT, R6, R3, 0x2, 0x1f ;  /* 0x0c401f0003067f89 */ /* 0x000ee200000e0000 */
[----:B------:R-:W-:Y:S01]  /*9480*/  UMOV UR8, UR6 ;  /* 0x0000000600087c82 */ /* 0x000fe20008000000 */
[----:B------:R-:W-:Y:S01]  /*9490*/  R2UR UR15, R151 ;  /* 0x00000000970f72ca */ /* 0x000fe200000e0000 */
[----:B------:R-:W-:Y:S01]  /*94a0*/  ULOP3.LUT UR4, UR4, 0x2400000, URZ, 0xfc, !UPT ;  /* 0x0240000004047892 */ /* 0x000fe2000f8efc3f */
[----:B------:R-:W-:Y:S01]  /*94b0*/  R2UR UR17, R152 ;  /* 0x00000000981172ca */ /* 0x000fe200000e0000 */
[----:B------:R-:W-:Y:S01]  /*94c0*/  UIADD3 UR7, UR6, 0xc00, URZ ;  /* 0x00000c0006077890 */ /* 0x000fe2000fffe03f */
[----:B------:R-:W-:Y:S01]  /*94d0*/  IMAD.MOV.U32 R76, RZ, RZ, -0x800000 ;  /* 0xff800000ff4c7424 */ /* 0x000fe200078e00ff */
[----:B------:R-:W-:Y:S01]  /*94e0*/  UIMAD UR4, UR36, 0x6c0, UR4 ;  /* 0x000006c0240478a4 */ /* 0x000fe2000f8e0204 */
[----:B------:R-:W-:Y:S01]  /*94f0*/  CS2R R14, SRZ ;  /* 0x00000000000e7805 */ /* 0x000fe2000001ff00 */
[----:B------:R-:W-:Y:S01]  /*9500*/  ULDC UR13, c[0x0][0xc44] ;  /* 0x00031100000d7ab9 */ /* 0x000fe20000000800 */
[----:B------:R-:W-:Y:S01]  /*9510*/  IMAD.MOV.U32 R77, RZ, RZ, -0x800000 ;  /* 0xff800000ff4d7424 */ /* 0x000fe200078e00ff */
[----:B------:R-:W4:Y:S01]  /*9520*/  LDC R22, c[0x0][0xc38] ;  /* 0x00030e00ff167b82 */ /* 0x000f220000000800 */
[----:B------:R-:W-:-:S02]  /*9530*/  R2UR UR16, R150 ;  /* 0x00000000961072ca */ /* 0x000fc400000e0000 */
[----:B------:R-:W-:Y:S02]  /*9540*/  UMOV UR10, UR4 ;  /* 0x00000004000a7c82 */ /* 0x000fe40008000000 */
[----:B------:R-:W-:Y:S01]  /*9550*/  HGMMA.64x96x16.F32 R24, gdesc[UR8].tnspB, R24, gsb0 ;  /* 0x41600000081879f0 */ /* 0x000fe20008000818 */
[----:B------:R-:W-:Y:S01]  /*9560*/  UIADD3 UR8, UR6, 0x180, URZ ;  /* 0x0000018006087890 */ /* 0x000fe2000fffe03f */
[----:B-1----:R-:W-:Y:S01]  /*9570*/  FADD.FTZ R5, R5, R4 ;  /* 0x0000000405057221 */ /* 0x002fe20000010000 */
[----:B------:R-:W-:Y:S01]  /*9580*/  UIADD3 UR10, UR4, 0x40, URZ ;  /* 0x00000040040a7890 */ /* 0x000fe2000fffe03f */
[----:B------:R-:W-:Y:S01]  /*9590*/  UMOV UR9, 0xc0000010 ;  /* 0xc000001000097882 */ /* 0x000fe20000000000 */
[----:B------:R-:W-:Y:S02]  /*95a0*/  UMOV UR11, 0x80000020 ;  /* 0x80000020000b7882 */ /* 0x000fe40000000000 */
[----:B0-----:R-:W0:Y:S01]  /*95b0*/  SHFL.BFLY PT, R0, R5, 0x1, 0x1f ;  /* 0x0c201f0005007f89 */ /* 0x001e2200000e0000 */
[----:B---3--:R-:W-:-:S05]  /*95c0*/  FADD.FTZ R6, R6, R3 ;  /* 0x0000000306067221 */ /* 0x008fca0000010000 */
[----:B------:R-:W1:Y:S01]  /*95d0*/  SHFL.BFLY PT, R7, R6, 0x1, 0x1f ;  /* 0x0c201f0006077f89 */ /* 0x000e6200000e0000 */
[----:B0-----:R-:W-:Y:S01]  /*95e0*/  FADD.FTZ R8, R5, R0 ;  /* 0x0000000005087221 */ /* 0x001fe20000010000 */
[----:B------:R-:W-:-:S04]  /*95f0*/  IMAD R5, R148, 0x20, R18 ;  /* 0x0000002094057824 */ /* 0x000fc800078e0212 */
[----:B------:R-:W-:Y:S01]  /*9600*/  FSETP.NE.FTZ.AND P0, PT, R8, RZ, PT ;  /* 0x000000ff0800720b */ /* 0x000fe20003f15000 */
[----:B-1----:R-:W-:-:S05]  /*9610*/  FADD.FTZ R7, R6, R7 ;  /* 0x0000000706077221 */ /* 0x002fca0000010000 */
[----:B------:R-:W-:-:S07]  /*9620*/  FSETP.NE.FTZ.AND P2, PT, R7, RZ, PT ;  /* 0x000000ff0700720b */ /* 0x000fce0003f55000 */
[----:B------:R-:W0:Y:S01]  /*9630*/  @P0 MUFU.LG2 R3, R8 ;  /* 0x0000000800030308 */ /* 0x000e220000000c00 */
[----:B------:R-:W-:-:S05]  /*9640*/  @P0 FMUL.FTZ R0, R74, 0.69314718246459960938 ;  /* 0x3f3172184a000820 */ /* 0x000fca0000410000 */
[----:B------:R-:W-:Y:S02]  /*9650*/  @P2 FMUL.FTZ R74, R74, 0.69314718246459960938 ;  /* 0x3f3172184a4a2820 */ /* 0x000fe40000410000 */
[----:B------:R-:W1:Y:S08]  /*9660*/  @P2 MUFU.LG2 R4, R7 ;  /* 0x0000000700042308 */ /* 0x000e700000000c00 */
[----:B------:R-:W-:Y:S01]  /*9670*/  @P2 MUFU.RCP R14, R7 ;  /* 0x00000007000e2308 */ /* 0x000fe20000001000 */
[----:B0-----:R-:W-:-:S04]  /*9680*/  @P0 FMUL.FTZ R3, R3, 0.69314718246459960938 ;  /* 0x3f31721803030820 */ /* 0x001fc80000410000 */
[----:B------:R-:W-:Y:S02]  /*9690*/  @P0 FFMA.FTZ R76, R0, R75, R3 ;  /* 0x0000004b004c0223 */ /* 0x000fe40000010003 */
[----:B------:R-:W0:Y:S01]  /*96a0*/  LDC R0, c[0x0][0xbe8] ;  /* 0x0002fa00ff007b82 */ /* 0x000e220000000800 */
[----:B------:R3:W4:Y:S01]  /*96b0*/  @P0 MUFU.RCP R15, R8 ;  /* 0x00000008000f0308 */ /* 0x0007220000001000 */
[----:B-1----:R-:W-:-:S04]  /*96c0*/  @P2 FMUL.FTZ R3, R4, 0.69314718246459960938 ;  /* 0x3f31721804032820 */ /* 0x002fc80000410000 */
[----:B------:R-:W-:Y:S01]  /*96d0*/  @P2 FFMA.FTZ R77, R74, R72, R3 ;  /* 0x000000484a4d2223 */ /* 0x000fe20000010003 */
[----:B------:R-:W-:Y:S02]  /*96e0*/  WARPGROUP.DEPBAR.LE gsb0, 0x0 ;  /* 0x00008000000079c5 */ /* 0x000fe40000010000 */
[----:B------:R-:W-:-:S06]  /*96f0*/  WARPGROUP.ARRIVE ;  /* 0x00000000000079c5 */ /* 0x000fcc0000000000 */
[----:B------:R-:W-:Y:S01]  /*9700*/  HGMMA.64x96x16.F32 R24, gdesc[UR8].tnspB, R24, gsb0 ;  /* 0x41600000081879f0 */ /* 0x000fe20008000818 */
[----:B------:R-:W-:Y:S02]  /*9710*/  UIADD3 UR8, UR6, 0x300, URZ ;  /* 0x0000030006087890 */ /* 0x000fe4000fffe03f */
[----:B------:R-:W-:Y:S01]  /*9720*/  UIADD3 UR10, UR4, 0x80, URZ ;  /* 0x00000080040a7890 */ /* 0x000fe2000fffe03f */
[----:B------:R-:W-:Y:S01]  /*9730*/  UMOV UR9, 0xc0000010 ;  /* 0xc000001000097882 */ /* 0x000fe20000000000 */
[----:B------:R-:W-:Y:S01]  /*9740*/  UMOV UR11, 0x80000020 ;  /* 0x80000020000b7882 */ /* 0x000fe20000000000 */
        /* <DEDUP_REMOVED lines=35> */
[----:B------:R-:W-:-:S03]  /*9980*/  UIADD3 UR6, UR4, 0x200, URZ ;  /* 0x0000020004067890 */ /* 0x000fc6000fffe03f */
[----:B------:R-:W-:Y:S01]  /*9990*/  UMOV UR4, UR7 ;  /* 0x0000000700047c82 */ /* 0x000fe20008000000 */
[----:B------:R-:W-:Y:S01]  /*99a0*/  UMOV UR7, 0x80000020 ;  /* 0x8000002000077882 */ /* 0x000fe20000000000 */
[----:B------:R-:W-:Y:S02]  /*99b0*/  WARPGROUP.DEPBAR.LE gsb0, 0x0 ;  /* 0x00008000000079c5 */ /* 0x000fe40000010000 */
[----:B------:R-:W-:-:S06]  /*99c0*/  WARPGROUP.ARRIVE ;  /* 0x00000000000079c5 */ /* 0x000fcc0000000000 */
[----:B------:R-:W-:Y:S01]  /*99d0*/  HGMMA.64x96x16.F32 R24, gdesc[UR8].tnspB, R24, gsb0 ;  /* 0x41600000081879f0 */ /* 0x000fe20008000818 */
[----:B------:R-:W-:Y:S01]  /*99e0*/  UMOV UR8, UR37 ;  /* 0x0000002500087c82 */ /* 0x000fe20008000000 */
[----:B--2---:R-:W-:Y:S01]  /*99f0*/  UMOV UR9, UR5 ;  /* 0x0000000500097c82 */ /* 0x004fe20008000000 */
[----:B------:R-:W-:Y:S01]  /*9a00*/  UIADD3 UR5, -UR15, URZ, URZ ;  /* 0x0000003f0f057290 */ /* 0x000fe2000fffe13f */
[----:B------:R-:W-:Y:S01]  /*9a10*/  IMAD.U32 R20, RZ, RZ, UR8 ;  /* 0x00000008ff147e24 */ /* 0x000fe2000f8e00ff */
[----:B------:R-:W-:Y:S01]  /*9a20*/  ULDC.64 UR10, c[0x0][0xb90] ;  /* 0x0002e400000a7ab9 */ /* 0x000fe20000000a00 */
[----:B------:R-:W-:Y:S01]  /*9a30*/  IMAD.U32 R21, RZ, RZ, UR9 ;  /* 0x00000009ff157e24 */ /* 0x000fe2000f8e00ff */
[----:B------:R-:W-:-:S03]  /*9a40*/  UIMAD UR13, UR13, UR5, UR17 ;  /* 0x000000050d0d72a4 */ /* 0x000fc6000f8e0211 */
[----:B------:R-:W-:Y:S01]  /*9a50*/  UMOV UR5, 0xc0000010 ;  /* 0xc000001000057882 */ /* 0x000fe20000000000 */
[--C-:B------:R-:W-:Y:S01]  /*9a60*/  IMAD.WIDE R88, R156, 0x2, R20.reuse ;  /* 0x000000029c587825 */ /* 0x100fe200078e0214 */
[----:B------:R-:W-:Y:S02]  /*9a70*/  USHF.R.S32.HI UR14, URZ, 0x1f, UR13 ;  /* 0x0000001f3f0e7899 */ /* 0x000fe4000801140d */
[----:B------:R-:W-:Y:S01]  /*9a80*/  UIMAD.WIDE.U32 UR8, UR13, UR10, URZ ;  /* 0x0000000a0d0872a5 */ /* 0x000fe2000f8e003f */
[----:B------:R-:W-:Y:S01]  /*9a90*/  IMAD.WIDE R20, R5, 0x2, R20 ;  /* 0x0000000205147825 */ /* 0x000fe200078e0214 */
[C---:B------:R-:W-:Y:S01]  /*9aa0*/  IADD3 R10, P2, R88.reuse, 0x6000, RZ ;  /* 0x00006000580a7810 */ /* 0x040fe20007f5e0ff */
[----:B------:R-:W-:Y:S01]  /*9ab0*/  UIMAD UR10, UR14, UR10, URZ ;  /* 0x0000000a0e0a72a4 */ /* 0x000fe2000f8e023f */
[----:B------:R-:W-:Y:S02]  /*9ac0*/  LOP3.LUT R3, R88, 0x180, RZ, 0xc0, !PT ;  /* 0x0000018058037812 */ /* 0x000fe400078ec0ff */
[----:B------:R-:W-:Y:S01]  /*9ad0*/  LOP3.LUT R5, R10, 0x180, RZ, 0xc0, !PT ;  /* 0x000001800a057812 */ /* 0x000fe200078ec0ff */
[----:B------:R-:W-:Y:S01]  /*9ae0*/  IMAD.X R79, RZ, RZ, R89, P2 ;  /* 0x000000ffff4f7224 */ /* 0x000fe200010e0659 */
[----:B0-----:R-:W-:Y:S01]  /*9af0*/  ISETP.NE.AND P2, PT, R0, 0x1, PT ;  /* 0x000000010000780c */ /* 0x001fe20003f45270 */
[----:B------:R-:W-:Y:S01]  /*9b00*/  UIMAD UR10, UR13, UR11, UR10 ;  /* 0x0000000b0d0a72a4 */ /* 0x000fe2000f8e020a */
[----:B------:R-:W-:Y:S01]  /*9b10*/  SHF.R.U64 R3, R3, 0x3, RZ ;  /* 0x0000000303037819 */ /* 0x000fe200000012ff */
[----:B------:R-:W-:Y:S01]  /*9b20*/  IMAD.U32 R12, RZ, RZ, UR8 ;  /* 0x00000008ff0c7e24 */ /* 0x000fe2000f8e00ff */
[C---:B------:R-:W-:Y:S01]  /*9b30*/  IADD3 R87, P0, R88.reuse, 0x6020, RZ ;  /* 0x0000602058577810 */ /* 0x040fe20007f1e0ff */
[----:B------:R-:W-:Y:S01]  /*9b40*/  UIADD3 UR8, UR9, UR10, URZ ;  /* 0x0000000a09087290 */ /* 0x000fe2000fffe03f */
[C---:B---3--:R-:W-:Y:S01]  /*9b50*/  IADD3 R8, P3, R88.reuse, 0x3020, RZ ;  /* 0x0000302058087810 */ /* 0x048fe20007f7e0ff */
[----:B------:R-:W-:Y:S01]  /*9b60*/  IMAD.U32 R13, RZ, RZ, UR9 ;  /* 0x00000009ff0d7e24 */ /* 0x000fe2000f8e00ff */
[----:B------:R-:W-:-:S02]  /*9b70*/  IADD3 R6, P4, R88, 0x3000, RZ ;  /* 0x0000300058067810 */ /* 0x000fc40007f9e0ff */
[----:B------:R-:W-:Y:S01]  /*9b80*/  IADD3 R4, P5, R88, 0x20, RZ ;  /* 0x0000002058047810 */ /* 0x000fe20007fbe0ff */
[--C-:B------:R-:W-:Y:S01]  /*9b90*/  IMAD.X R85, RZ, RZ, R89.reuse, P3 ;  /* 0x000000ffff557224 */ /* 0x100fe200018e0659 */
[----:B------:R-:W-:Y:S01]  /*9ba0*/  LOP3.LUT R88, R3, R88, RZ, 0x3c, !PT ;  /* 0x0000005803587212 */ /* 0x000fe200078e3cff */
[----:B------:R-:W0:Y:S01]  /*9bb0*/  @P2 LDC R90, c[0x0][0xbec] ;  /* 0x0002fb00ff5a2b82 */ /* 0x000e220000000800 */
[----:B------:R-:W-:Y:S01]  /*9bc0*/  SHF.R.U64 R3, R5, 0x3, RZ ;  /* 0x0000000305037819 */ /* 0x000fe200000012ff */
[--C-:B------:R-:W-:Y:S01]  /*9bd0*/  IMAD.X R81, RZ, RZ, R89.reuse, P4 ;  /* 0x000000ffff517224 */ /* 0x100fe200020e0659 */
[----:B------:R-:W-:Y:S01]  /*9be0*/  LOP3.LUT R5, R6, 0x180, RZ, 0xc0, !PT ;  /* 0x0000018006057812 */ /* 0x000fe200078ec0ff */
[----:B------:R-:W-:Y:S01]  /*9bf0*/  IMAD.X R83, RZ, RZ, R89, P5 ;  /* 0x000000ffff537224 */ /* 0x000fe200028e0659 */
[----:B------:R-:W-:Y:S01]  /*9c00*/  LOP3.LUT R78, R3, R10, RZ, 0x3c, !PT ;  /* 0x0000000a034e7212 */ /* 0x000fe200078e3cff */
[----:B------:R-:W-:Y:S01]  /*9c10*/  IMAD.U32 R13, RZ, RZ, UR8 ;  /* 0x00000008ff0d7e24 */ /* 0x000fe2000f8e00ff */
[----:B------:R-:W-:Y:S01]  /*9c20*/  LOP3.LUT R3, R4, 0x180, RZ, 0xc0, !PT ;  /* 0x0000018004037812 */ /* 0x000fe200078ec0ff */
[----:B------:R-:W1:Y:S01]  /*9c30*/  @P2 LDC R91, c[0x0][0xbf0] ;  /* 0x0002fc00ff5b2b82 */ /* 0x000e620000000800 */
[----:B------:R-:W-:Y:S01]  /*9c40*/  LOP3.LUT R86, R87, 0x180, RZ, 0xc0, !PT ;  /* 0x0000018057567812 */ /* 0x000fe200078ec0ff */
[----:B------:R-:W-:Y:S01]  /*9c50*/  ULDC.64 UR8, c[0x0][0xae8] ;  /* 0x0002ba0000087ab9 */ /* 0x000fe20000000a00 */
[----:B------:R-:W-:-:S02]  /*9c60*/  SHF.R.U64 R3, R3, 0x3, RZ ;  /* 0x0000000303037819 */ /* 0x000fc400000012ff */
[----:B------:R-:W-:Y:S02]  /*9c70*/  SHF.R.U64 R5, R5, 0x3, RZ ;  /* 0x0000000305057819 */ /* 0x000fe400000012ff */
[----:B------:R-:W-:Y:S01]  /*9c80*/  LOP3.LUT R82, R3, R4, RZ, 0x3c, !PT ;  /* 0x0000000403527212 */ /* 0x000fe200078e3cff */
[----:B------:R-:W-:Y:S01]  /*9c90*/  IMAD R3, RZ, RZ, -UR17 ;  /* 0x80000011ff037e24 */ /* 0x000fe2000f8e02ff */
[----:B------:R-:W-:Y:S02]  /*9ca0*/  R2UR UR10, R19 ;  /* 0x00000000130a72ca */ /* 0x000fe400000e0000 */
[----:B------:R-:W-:Y:S01]  /*9cb0*/  IADD3 R19, P6, R20, 0x7800, RZ ;  /* 0x0000780014137810 */ /* 0x000fe20007fde0ff */
[----:B----4-:R-:W-:Y:S01]  /*9cc0*/  IMAD R3, R22, R3, UR16 ;  /* 0x0000001016037e24 */ /* 0x010fe2000f8e0203 */
[----:B------:R-:W-:Y:S01]  /*9cd0*/  LOP3.LUT R75, R20, 0x180, RZ, 0xc0, !PT ;  /* 0x00000180144b7812 */ /* 0x000fe200078ec0ff */
[----:B------:R-:W2:Y:S01]  /*9ce0*/  LDC.64 R22, c[0x0][0xb98] ;  /* 0x0002e600ff167b82 */ /* 0x000ea20000000a00 */
[----:B------:R-:W-:Y:S01]  /*9cf0*/  SHF.R.U64 R86, R86, 0x3, RZ ;  /* 0x0000000356567819 */ /* 0x000fe200000012ff */
[----:B------:R-:W-:Y:S01]  /*9d00*/  IMAD R93, R3, 0xc0, R155 ;  /* 0x000000c0035d7824 */ /* 0x000fe200078e029b */
[----:B------:R-:W-:-:S02]  /*9d10*/  LOP3.LUT R80, R5, R6, RZ, 0x3c, !PT ;  /* 0x0000000605507212 */ /* 0x000fc400078e3cff */
[----:B------:R-:W-:Y:S02]  /*9d20*/  LOP3.LUT R6, R19, 0x180, RZ, 0xc0, !PT ;  /* 0x0000018013067812 */ /* 0x000fe400078ec0ff */
[----:B------:R-:W-:Y:S02]  /*9d30*/  SHF.R.U64 R75, R75, 0x3, RZ ;  /* 0x000000034b4b7819 */ /* 0x000fe400000012ff */
[----:B------:R-:W-:Y:S01]  /*9d40*/  LOP3.LUT R86, R86, R87, RZ, 0x3c, !PT ;  /* 0x0000005756567212 */ /* 0x000fe200078e3cff */
[----:B------:R-:W-:Y:S01]  /*9d50*/  IMAD.X R87, RZ, RZ, R89, P0 ;  /* 0x000000ffff577224 */ /* 0x000fe200000e0659 */
[----:B------:R-:W-:Y:S02]  /*9d60*/  SHF.R.U64 R6, R6, 0x3, RZ ;  /* 0x0000000306067819 */ /* 0x000fe400000012ff */
[C---:B------:R-:W-:Y:S02]  /*9d70*/  IADD3 R73, P0, R20.reuse, 0x1800, RZ ;  /* 0x0000180014497810 */ /* 0x040fe40007f1e0ff */
[----:B------:R-:W-:-:S02]  /*9d80*/  IADD3 R11, P3, R20, 0x3000, RZ ;  /* 0x00003000140b7810 */ /* 0x000fc40007f7e0ff */
[C---:B------:R-:W-:Y:S02]  /*9d90*/  IADD3 R9, P4, R20.reuse, 0x4800, RZ ;  /* 0x0000480014097810 */ /* 0x040fe40007f9e0ff */
[----:B------:R-:W-:Y:S02]  /*9da0*/  IADD3 R5, P5, R20, 0x6000, RZ ;  /* 0x0000600014057810 */ /* 0x000fe40007fbe0ff */
[----:B------:R-:W-:Y:S01]  /*9db0*/  LOP3.LUT R74, R75, R20, RZ, 0x3c, !PT ;  /* 0x000000144b4a7212 */ /* 0x000fe200078e3cff */
[----:B0-----:R-:W-:Y:S01]  /*9dc0*/  @P2 IMAD.HI.U32 R20, R93, R90, RZ ;  /* 0x0000005a5d142227 */ /* 0x001fe200078e00ff */
[----:B------:R-:W-:Y:S02]  /*9dd0*/  LOP3.LUT R6, R6, R19, RZ, 0x3c, !PT ;  /* 0x0000001306067212 */ /* 0x000fe400078e3cff */
[----:B------:R-:W-:Y:S01]  /*9de0*/  MOV R19, R86 ;  /* 0x0000005600137202 */ /* 0x000fe20000000f00 */
[----:B------:R-:W-:Y:S01]  /*9df0*/  IMAD.MOV.U32 R87, RZ, RZ, R93 ;  /* 0x000000ffff577224 */ /* 0x000fe200078e005d */
[----:B-1----:R-:W-:Y:S01]  /*9e00*/  @P2 SHF.R.U32.HI R87, RZ, R91, R20 ;  /* 0x0000005bff572219 */ /* 0x002fe20000011614 */
[----:B------:R-:W-:Y:S01]  /*9e10*/  IMAD.U32 R20, RZ, RZ, UR12 ;  /* 0x0000000cff147e24 */ /* 0x000fe2000f8e00ff */
[----:B------:R-:W-:Y:S01]  /*9e20*/  LOP3.LUT R7, R8, 0x180, RZ, 0xc0, !PT ;  /* 0x0000018008077812 */ /* 0x000fe200078ec0ff */
[----:B--2---:R-:W-:Y:S01]  /*9e30*/  IMAD.WIDE.U32 R12, R22, UR15, R12 ;  /* 0x0000000f160c7c25 */ /* 0x004fe2000f8e000c */
[----:B------:R-:W-:-:S02]  /*9e40*/  LOP3.LUT R72, R73, 0x180, RZ, 0xc0, !PT ;  /* 0x0000018049487812 */ /* 0x000fc400078ec0ff */
[----:B------:R-:W-:Y:S01]  /*9e50*/  SHF.R.U64 R7, R7, 0x3, RZ ;  /* 0x0000000307077819 */ /* 0x000fe200000012ff */
[----:B------:R-:W-:Y:S01]  /*9e60*/  @!P1 VIADD R20, R20, 0x31c60 ;  /* 0x00031c6014149836 */ /* 0x000fe20000000000 */
[----:B------:R-:W-:Y:S01]  /*9e70*/  MOV R80, R80 ;  /* 0x0000005000507202 */ /* 0x000fe20000000f00 */
[----:B------:R-:W-:Y:S01]  /*9e80*/  IMAD.MOV R91, RZ, RZ, -R87 ;  /* 0x000000ffff5b7224 */ /* 0x000fe200078e0a57 */
[----:B------:R-:W-:Y:S01]  /*9e90*/  LOP3.LUT R84, R7, R8, RZ, 0x3c, !PT ;  /* 0x0000000807547212 */ /* 0x000fe200078e3cff */
[----:B------:R-:W-:Y:S01]  /*9ea0*/  IMAD.X R7, RZ, RZ, R21, P6 ;  /* 0x000000ffff077224 */ /* 0x000fe200030e0615 */
[----:B------:R-:W-:Y:S01]  /*9eb0*/  @!P1 PRMT R20, RZ, 0x654, R20 ;  /* 0x00000654ff149816 */ /* 0x000fe20000000014 */
[----:B------:R-:W-:Y:S01]  /*9ec0*/  IMAD R91, R0, R91, R93 ;  /* 0x0000005b005b7224 */ /* 0x000fe200078e025d */
[----:B------:R-:W-:Y:S01]  /*9ed0*/  SHF.R.U64 R72, R72, 0x3, RZ ;  /* 0x0000000348487819 */ /* 0x000fe200000012ff */
[----:B------:R-:W-:Y:S01]  /*9ee0*/  IMAD.MOV.U32 R75, RZ, RZ, R21 ;  /* 0x000000ffff4b7224 */ /* 0x000fe200078e0015 */
[----:B------:R-:W-:-:S02]  /*9ef0*/  LOP3.LUT R10, R11, 0x180, RZ, 0xc0, !PT ;  /* 0x000001800b0a7812 */ /* 0x000fc400078ec0ff */
[----:B------:R-:W-:Y:S01]  /*9f00*/  LOP3.LUT R8, R9, 0x180, RZ, 0xc0, !PT ;  /* 0x0000018009087812 */ /* 0x000fe200078ec0ff */
[----:B------:R-:W-:Y:S02]  /*9f10*/  WARPGROUP.DEPBAR.LE gsb0, 0x0 ;  /* 0x00008000000079c5 */ /* 0x000fe40000010000 */
[----:B------:R-:W-:Y:S01]  /*9f20*/  WARPGROUP.ARRIVE ;  /* 0x00000000000079c5 */ /* 0x000fe20000000000 */
[----:B------:R-:W-:Y:S02]  /*9f30*/  LOP3.LUT R4, R5, 0x180, RZ, 0xc0, !PT ;  /* 0x0000018005047812 */ /* 0x000fe400078ec0ff */
[----:B------:R-:W-:Y:S02]  /*9f40*/  MOV R81, R82 ;  /* 0x0000005200517202 */ /* 0x000fe40000000f00 */
[----:B------:R-:W-:Y:S01]  /*9f50*/  LOP3.LUT R72, R72, R73, RZ, 0x3c, !PT ;  /* 0x0000004948487212 */ /* 0x000fe200078e3cff */
[----:B------:R-:W-:Y:S01]  /*9f60*/  HGMMA.64x96x16.F32 R24, gdesc[UR4].tnspB, R24, gsb0 ;  /* 0x41600000041879f0 */ /* 0x000fe20008000818 */
[----:B------:R-:W-:Y:S01]  /*9f70*/  USHF.R.S32.HI UR7, URZ, 0x1f, UR15 ;  /* 0x0000001f3f077899 */ /* 0x000fe2000801140f */
[----:B------:R-:W-:Y:S01]  /*9f80*/  SHF.R.U64 R10, R10, 0x3, RZ ;  /* 0x000000030a0a7819 */ /* 0x000fe200000012ff */
[----:B------:R-:W-:Y:S01]  /*9f90*/  IMAD.X R73, RZ, RZ, R21, P0 ;  /* 0x000000ffff497224 */ /* 0x000fe200000e0615 */
[----:B------:R-:W-:Y:S01]  /*9fa0*/  SHF.R.U64 R8, R8, 0x3, RZ ;  /* 0x0000000308087819 */ /* 0x000fe200000012ff */
[----:B------:R-:W-:Y:S01]  /*9fb0*/  ULDC.64 UR4, c[0x0][0xb88] ;  /* 0x0002e20000047ab9 */ /* 0x000fe20000000a00 */
[----:B------:R-:W-:Y:S01]  /*9fc0*/  SHF.R.U64 R4, R4, 0x3, RZ ;  /* 0x0000000304047819 */ /* 0x000fe200000012ff */
[----:B------:R-:W-:Y:S01]  /*9fd0*/  IMAD R82, R22, UR7, RZ ;  /* 0x0000000716527c24 */ /* 0x000fe2000f8e02ff */
[----:B------:R-:W-:Y:S01]  /*9fe0*/  SHF.R.S32.HI R93, RZ, 0x1f, R87 ;  /* 0x0000001fff5d7819 */ /* 0x000fe20000011457 */
[----:B------:R-:W-:Y:S01]  /*9ff0*/  ULDC UR6, c[0x0][0xa88] ;  /* 0x0002a20000067ab9 */ /* 0x000fe20000000800 */
[----:B------:R-:W-:Y:S01]  /*a000*/  SHF.R.S32.HI R90, RZ, 0x1f, R91 ;  /* 0x0000001fff5a7819 */ /* 0x000fe2000001145b */
[----:B------:R-:W-:Y:S01]  /*a010*/  IMAD R92, R23, UR15, R82 ;  /* 0x0000000f175c7c24 */ /* 0x000fe2000f8e0252 */
[----:B------:R-:W-:-:S02]  /*a020*/  IADD3 R12, P0, R87, R12, RZ ;  /* 0x0000000c570c7210 */ /* 0x000fc40007f1e0ff */
[----:B------:R-:W-:Y:S01]  /*a030*/  LOP3.LUT R10, R10, R11, RZ, 0x3c, !PT ;  /* 0x0000000b0a0a7212 */ /* 0x000fe200078e3cff */
[--C-:B------:R-:W-:Y:S01]  /*a040*/  IMAD.X R11, RZ, RZ, R21.reuse, P3 ;  /* 0x000000ffff0b7224 */ /* 0x100fe200018e0615 */
[----:B------:R-:W-:Y:S01]  /*a050*/  LOP3.LUT R8, R8, R9, RZ, 0x3c, !PT ;  /* 0x0000000908087212 */ /* 0x000fe200078e3cff */
[--C-:B------:R-:W-:Y:S01]  /*a060*/  IMAD.X R9, RZ, RZ, R21.reuse, P4 ;  /* 0x000000ffff097224 */ /* 0x100fe200020e0615 */
[----:B------:R-:W-:Y:S01]  /*a070*/  LOP3.LUT R4, R4, R5, RZ, 0x3c, !PT ;  /* 0x0000000504047212 */ /* 0x000fe200078e3cff */
[----:B------:R-:W-:Y:S01]  /*a080*/  IMAD.X R5, RZ, RZ, R21, P5 ;  /* 0x000000ffff057224 */ /* 0x000fe200028e0615 */
[----:B------:R-:W-:Y:S01]  /*a090*/  MOV R78, R78 ;  /* 0x0000004e004e7202 */ /* 0x000fe20000000f00 */
[----:B------:R-:W-:Y:S01]  /*a0a0*/  IMAD R90, R90, UR4, RZ ;  /* 0x000000045a5a7c24 */ /* 0x000fe2000f8e02ff */
[----:B------:R-:W-:Y:S02]  /*a0b0*/  MOV R79, R84 ;  /* 0x00000054004f7202 */ /* 0x000fe40000000f00 */
[----:B------:R-:W-:-:S02]  /*a0c0*/  MOV R21, R88 ;  /* 0x0000005800157202 */ /* 0x000fc40000000f00 */
[----:B------:R-:W-:Y:S02]  /*a0d0*/  IADD3.X R13, R93, R13, R92, P0, !PT ;  /* 0x0000000d5d0d7210 */ /* 0x000fe400007fe45c */
[----:B------:R-:W-:Y:S01]  /*a0e0*/  LOP3.LUT P0, RZ, R149, 0x3, RZ, 0xc0, !PT ;  /* 0x0000000395ff7812 */ /* 0x000fe2000780c0ff */
[----:B------:R-:W-:Y:S01]  /*a0f0*/  IMAD.WIDE.U32 R12, R91, UR4, R12 ;  /* 0x000000045b0c7c25 */ /* 0x000fe2000f8e000c */
[----:B------:R-:W-:Y:S02]  /*a100*/  WARPGROUP.DEPBAR.LE gsb0, 0x0 ;  /* 0x00008000000079c5 */ /* 0x000fe40000010000 */
[----:B------:R0:W-:Y:S01]  /*a110*/  @!P1 SYNCS.ARRIVE.TRANS64.RED.A1T0 RZ, [R20+URZ], RZ ;  /* 0x000000ff14ff99a7 */ /* 0x0001e2000810043f */
[-C--:B------:R-:W-:Y:S01]  /*a120*/  FMUL.FTZ R84, R28, R15.reuse ;  /* 0x0000000f1c547220 */ /* 0x080fe20000410000 */
[-C--:B------:R-:W-:Y:S01]  /*a130*/  FMUL.FTZ R83, R29, R15.reuse ;  /* 0x0000000f1d537220 */ /* 0x080fe20000410000 */
[-C--:B------:R-:W-:Y:S01]  /*a140*/  FMUL.FTZ R85, R33, R15.reuse ;  /* 0x0000000f21557220 */ /* 0x080fe20000410000 */
[-C--:B------:R-:W-:Y:S01]  /*a150*/  FMUL.FTZ R86, R32, R15.reuse ;  /* 0x0000000f20567220 */ /* 0x080fe20000410000 */
[-C--:B------:R-:W-:Y:S01]  /*a160*/  FMUL.FTZ R87, R37, R15.reuse ;  /* 0x0000000f25577220 */ /* 0x080fe20000410000 */
[-C--:B------:R-:W-:Y:S01]  /*a170*/  FMUL.FTZ R88, R36, R15.reuse ;  /* 0x0000000f24587220 */ /* 0x080fe20000410000 */
[-C--:B------:R-:W-:Y:S01]  /*a180*/  FMUL.FTZ R89, R40, R15.reuse ;  /* 0x0000000f28597220 */ /* 0x080fe20000410000 */
[-C--:B0-----:R-:W-:Y:S01]  /*a190*/  FMUL.FTZ R20, R41, R15.reuse ;  /* 0x0000000f29147220 */ /* 0x081fe20000410000 */
[-C--:B------:R-:W-:Y:S01]  /*a1a0*/  FMUL.FTZ R22, R45, R15.reuse ;  /* 0x0000000f2d167220 */ /* 0x080fe20000410000 */
        /* <DEDUP_REMOVED lines=14> */
[----:B------:R-:W-:Y:S01]  /*a290*/  FMUL.FTZ R53, R68, R15 ;  /* 0x0000000f44357220 */ /* 0x000fe20000410000 */
[-C--:B------:R-:W-:Y:S01]  /*a2a0*/  FMUL.FTZ R15, R27, R14.reuse ;  /* 0x0000000e1b0f7220 */ /* 0x080fe20000410000 */
[-C--:B------:R-:W-:Y:S01]  /*a2b0*/  FMUL.FTZ R26, R26, R14.reuse ;  /* 0x0000000e1a1a7220 */ /* 0x080fe20000410000 */
[-C--:B------:R-:W-:Y:S01]  /*a2c0*/  FMUL.FTZ R27, R31, R14.reuse ;  /* 0x0000000e1f1b7220 */ /* 0x080fe20000410000 */
[----:B------:R-:W-:Y:S01]  /*a2d0*/  FMUL.FTZ R30, R30, R14 ;  /* 0x0000000e1e1e7220 */ /* 0x000fe20000410000 */
[----:B------:R-:W-:-:S02]  /*a2e0*/  IMAD R49, R91, UR5, R90 ;  /* 0x000000055b317c24 */ /* 0x000fc4000f8e025a */
[-C--:B------:R-:W-:Y:S01]  /*a2f0*/  FMUL.FTZ R31, R35, R14.reuse ;  /* 0x0000000e231f7220 */ /* 0x080fe20000410000 */
[----:B------:R-:W-:Y:S02]  /*a300*/  IMAD R57, R3, 0xc0, R154 ;  /* 0x000000c003397824 */ /* 0x000fe400078e029a */
[-C--:B------:R-:W-:Y:S01]  /*a310*/  FMUL.FTZ R35, R39, R14.reuse ;  /* 0x0000000e27237220 */ /* 0x080fe20000410000 */
[----:B------:R-:W-:Y:S01]  /*a320*/  FMUL.FTZ R52, R50, R14 ;  /* 0x0000000e32347220 */ /* 0x000fe20000410000 */
[----:B------:R-:W-:Y:S01]  /*a330*/  F2FP.F16.F32.PACK_AB R24, R25, R24 ;  /* 0x000000181918723e */ /* 0x000fe200000000ff */
[----:B------:R-:W-:Y:S01]  /*a340*/  FMUL.FTZ R39, R43, R14 ;  /* 0x0000000e2b277220 */ /* 0x000fe20000410000 */
[----:B------:R-:W-:Y:S01]  /*a350*/  F2FP.F16.F32.PACK_AB R25, R15, R26 ;  /* 0x0000001a0f19723e */ /* 0x000fe200000000ff */
[----:B------:R-:W-:Y:S01]  /*a360*/  ULDC.64 UR4, c[0x0][0xb50] ;  /* 0x0002d40000047ab9 */ /* 0x000fe20000000a00 */
[----:B------:R-:W-:Y:S02]  /*a370*/  IMAD R50, R0, UR6, RZ ;  /* 0x0000000600327c24 */ /* 0x000fe4000f8e02ff */
[----:B------:R-:W-:Y:S01]  /*a380*/  FMUL.FTZ R43, R47, R14 ;  /* 0x0000000e2f2b7220 */ /* 0x000fe20000410000 */
[----:B------:R-:W-:Y:S01]  /*a390*/  F2FP.F16.F32.PACK_AB R27, R27, R30 ;  /* 0x0000001e1b1b723e */ /* 0x000fe200000000ff */
[----:B------:R-:W-:-:S02]  /*a3a0*/  VIADD R15, R57, 0x8 ;  /* 0x00000008390f7836 */ /* 0x000fc40000000000 */
[-C--:B------:R-:W-:Y:S01]  /*a3b0*/  FMUL.FTZ R34, R34, R14.reuse ;  /* 0x0000000e22227220 */ /* 0x080fe20000410000 */
[----:B------:R-:W-:Y:S02]  /*a3c0*/  IMAD.IADD R13, R13, 0x1, R49 ;  /* 0x000000010d0d7824 */ /* 0x000fe400078e0231 */
[-C--:B------:R-:W-:Y:S01]  /*a3d0*/  FMUL.FTZ R38, R38, R14.reuse ;  /* 0x0000000e26267220 */ /* 0x080fe20000410000 */
[----:B------:R-:W-:Y:S01]  /*a3e0*/  FMUL.FTZ R47, R51, R14 ;  /* 0x0000000e332f7220 */ /* 0x000fe20000410000 */
[----:B------:R-:W-:Y:S01]  /*a3f0*/  F2FP.F16.F32.PACK_AB R26, R83, R84 ;  /* 0x00000054531a723e */ /* 0x000fe200000000ff */
[----:B------:R-:W-:Y:S01]  /*a400*/  BAR.SYNC.DEFER_BLOCKING 0x1, 0x180 ;  /* 0x0046000000007b1d */ /* 0x000fe20000010000 */
[----:B------:R-:W-:Y:S01]  /*a410*/  LEA R30, P3, R12, UR4, 0x2 ;  /* 0x000000040c1e7c11 */ /* 0x000fe2000f8610ff */
        /* <DEDUP_REMOVED lines=8> */
[----:B------:R-:W-:Y:S01]  /*a4a0*/  ISETP.GE.OR P1, PT, R57, R50, P0 ;  /* 0x000000323900720c */ /* 0x000fe20000726670 */
[-C--:B------:R-:W-:Y:S01]  /*a4b0*/  FMUL.FTZ R61, R67, R14.reuse ;  /* 0x0000000e433d7220 */ /* 0x080fe20000410000 */
[-C--:B------:R-:W-:Y:S01]  /*a4c0*/  FMUL.FTZ R62, R66, R14.reuse ;  /* 0x0000000e423e7220 */ /* 0x080fe20000410000 */
[-C--:B------:R-:W-:Y:S01]  /*a4d0*/  FMUL.FTZ R63, R71, R14.reuse ;  /* 0x0000000e473f7220 */ /* 0x080fe20000410000 */
[----:B------:R-:W-:Y:S01]  /*a4e0*/  FMUL.FTZ R70, R70, R14 ;  /* 0x0000000e46467220 */ /* 0x000fe20000410000 */
[----:B------:R-:W-:Y:S01]  /*a4f0*/  ISETP.GE.OR P0, PT, R15, R50, P0 ;  /* 0x000000320f00720c */ /* 0x000fe20000706670 */
[----:B------:R-:W-:Y:S01]  /*a500*/  SHFL.IDX PT, R48, R30, RZ, 0x1c1f ;  /* 0x001c1fff1e307589 */ /* 0x000fe200000e0000 */
[----:B------:R-:W-:-:S02]  /*a510*/  LEA.HI.X R64, R12, UR5, R13, 0x2, P3 ;  /* 0x000000050c407c11 */ /* 0x000fc400098f140d */
[----:B------:R-:W-:Y:S01]  /*a520*/  F2FP.F16.F32.PACK_AB R12, R85, R86 ;  /* 0x00000056550c723e */ /* 0x000fe200000000ff */
[----:B------:R0:W-:Y:S01]  /*a530*/  SHFL.IDX PT, R56, R30, 0x1, 0x1c1f ;  /* 0x003c1f001e387f89 */ /* 0x0001e200000e0000 */
[----:B------:R-:W-:Y:S02]  /*a540*/  F2FP.F16.F32.PACK_AB R13, R31, R34 ;  /* 0x000000221f0d723e */ /* 0x000fe400000000ff */
[----:B------:R-:W-:Y:S01]  /*a550*/  F2FP.F16.F32.PACK_AB R14, R87, R88 ;  /* 0x00000058570e723e */ /* 0x000fe200000000ff */
[----:B------:R1:W-:Y:S01]  /*a560*/  STSM.16.M88.4 [R21], R24 ;  /* 0x0000001815007844 */ /* 0x0003e20000000200 */
[----:B------:R-:W-:Y:S02]  /*a570*/  F2FP.F16.F32.PACK_AB R15, R35, R38 ;  /* 0x00000026230f723e */ /* 0x000fe400000000ff */
[----:B------:R-:W-:Y:S01]  /*a580*/  F2FP.F16.F32.PACK_AB R22, R22, R23 ;  /* 0x000000171616723e */ /* 0x000fe200000000ff */
[----:B------:R-:W2:Y:S01]  /*a590*/  SHFL.IDX PT, R49, R64, RZ, 0x1c1f ;  /* 0x001c1fff40317589 */ /* 0x000ea200000e0000 */
[----:B------:R-:W-:-:S02]  /*a5a0*/  F2FP.F16.F32.PACK_AB R20, R20, R89 ;  /* 0x000000591414723e */ /* 0x000fc400000000ff */
[----:B------:R-:W-:Y:S01]  /*a5b0*/  F2FP.F16.F32.PACK_AB R23, R43, R46 ;  /* 0x0000002e2b17723e */ /* 0x000fe200000000ff */
[----:B------:R-:W-:Y:S01]  /*a5c0*/  STSM.16.M88.4 [R81], R12 ;  /* 0x0000000c51007844 */ /* 0x000fe20000000200 */
[----:B0-----:R-:W-:Y:S02]  /*a5d0*/  F2FP.F16.F32.PACK_AB R30, R32, R41 ;  /* 0x00000029201e723e */ /* 0x001fe400000000ff */
[----:B------:R-:W-:Y:S01]  /*a5e0*/  F2FP.F16.F32.PACK_AB R31, R59, R60 ;  /* 0x0000003c3b1f723e */ /* 0x000fe200000000ff */
[----:B------:R-:W0:Y:S01]  /*a5f0*/  SHFL.IDX PT, R57, R64, 0x1, 0x1c1f ;  /* 0x003c1f0040397f89 */ /* 0x000e2200000e0000 */
[----:B------:R-:W-:Y:S02]  /*a600*/  F2FP.F16.F32.PACK_AB R32, R33, R40 ;  /* 0x000000282120723e */ /* 0x000fe400000000ff */
[----:B------:R-:W-:Y:S02]  /*a610*/  F2FP.F16.F32.PACK_AB R33, R61, R62 ;  /* 0x0000003e3d21723e */ /* 0x000fe400000000ff */
[----:B-1----:R-:W-:-:S02]  /*a620*/  F2FP.F16.F32.PACK_AB R21, R39, R42 ;  /* 0x0000002a2715723e */ /* 0x002fc400000000ff */
[----:B------:R-:W-:Y:S02]  /*a630*/  F2FP.F16.F32.PACK_AB R26, R28, R45 ;  /* 0x0000002d1c1a723e */ /* 0x000fe400000000ff */
[----:B------:R-:W-:Y:S01]  /*a640*/  F2FP.F16.F32.PACK_AB R24, R37, R82 ;  /* 0x000000522518723e */ /* 0x000fe200000000ff */
[----:B------:R-:W-:Y:S01]  /*a650*/  STSM.16.M88.4 [R80], R20 ;  /* 0x0000001450007844 */ /* 0x000fe20000000200 */
[----:B------:R-:W-:Y:S02]  /*a660*/  F2FP.F16.F32.PACK_AB R25, R47, R52 ;  /* 0x000000342f19723e */ /* 0x000fe400000000ff */
[----:B------:R-:W-:Y:S02]  /*a670*/  F2FP.F16.F32.PACK_AB R27, R51, R54 ;  /* 0x00000036331b723e */ /* 0x000fe400000000ff */
[----:B------:R-:W-:Y:S02]  /*a680*/  F2FP.F16.F32.PACK_AB R28, R29, R44 ;  /* 0x0000002c1d1c723e */ /* 0x000fe400000000ff */
[----:B------:R-:W-:Y:S01]  /*a690*/  F2FP.F16.F32.PACK_AB R29, R55, R58 ;  /* 0x0000003a371d723e */ /* 0x000fe200000000ff */
[----:B------:R1:W-:Y:S01]  /*a6a0*/  STSM.16.M88.4 [R79], R24 ;  /* 0x000000184f007844 */ /* 0x0003e20000000200 */
[----:B------:R-:W-:-:S02]  /*a6b0*/  F2FP.F16.F32.PACK_AB R34, R36, R53 ;  /* 0x000000352422723e */ /* 0x000fc400000000ff */
[----:B------:R-:W-:Y:S01]  /*a6c0*/  F2FP.F16.F32.PACK_AB R35, R63, R70 ;  /* 0x000000463f23723e */ /* 0x000fe200000000ff */
[----:B------:R3:W-:Y:S04]  /*a6d0*/  STSM.16.M88.4 [R78], R28 ;  /* 0x0000001c4e007844 */ /* 0x0007e80000000200 */
[----:B------:R4:W-:Y:S01]  /*a6e0*/  STSM.16.M88.4 [R19], R32 ;  /* 0x0000002013007844 */ /* 0x0009e20000000200 */
[----:B------:R-:W-:Y:S08]  /*a6f0*/  BAR.SYNC.DEFER_BLOCKING 0x1, 0x180 ;  /* 0x0046000000007b1d */ /* 0x000ff00000010000 */
[----:B-1----:R-:W1:Y:S08]  /*a700*/  @P2 LDC R25, c[0x0][0xbec] ;  /* 0x0002fb00ff192b82 */ /* 0x002e700000000800 */
[----:B---3--:R-:W3:Y:S01]  /*a710*/  @P2 LDC R28, c[0x0][0xbf0] ;  /* 0x0002fc00ff1c2b82 */ /* 0x008ee20000000800 */
[----:B------:R-:W-:Y:S01]  /*a720*/  IMAD R24, R147, 0x60, R148 ;  /* 0x0000006093187824 */ /* 0x000fe200078e0294 */
[----:B------:R-:W-:-:S06]  /*a730*/  UIMAD UR6, UR14, UR8, URZ ;  /* 0x000000080e0672a4 */ /* 0x000fcc000f8e023f */
[----:B------:R-:W4:Y:S01]  /*a740*/  LDC.64 R26, c[0x0][0xae0] ;  /* 0x0002b800ff1a7b82 */ /* 0x000f220000000a00 */
[----:B------:R-:W-:Y:S01]  /*a750*/  IMAD R24, R3, 0xc0, R24 ;  /* 0x000000c003187824 */ /* 0x000fe200078e0218 */
[----:B--2---:R2:W-:Y:S01]  /*a760*/  @!P1 ST.E desc[UR60][R48.64], R76 ;  /* 0x0000004c30009985 */ /* 0x0045e2000c10193c */
[----:B------:R-:W-:-:S03]  /*a770*/  UIMAD.WIDE.U32 UR4, UR13, UR8, URZ ;  /* 0x000000080d0472a5 */ /* 0x000fc6000f8e003f */
[----:B0-----:R2:W-:Y:S01]  /*a780*/  @!P0 ST.E desc[UR60][R56.64], R77 ;  /* 0x0000004d38008985 */ /* 0x0015e2000c10193c */
[----:B------:R-:W-:-:S03]  /*a790*/  UIMAD UR6, UR13, UR9, UR6 ;  /* 0x000000090d0672a4 */ /* 0x000fc6000f8e0206 */
[----:B------:R1:W5:Y:S01]  /*a7a0*/  LD.E.128 R52, desc[UR60][R4.64] ;  /* 0x0000003c04347980 */ /* 0x000362000c101d00 */
[----:B------:R-:W-:Y:S01]  /*a7b0*/  ULDC.64 UR8, c[0x0][0xaf0] ;  /* 0x0002bc0000087ab9 */ /* 0x000fe20000000a00 */
[----:B------:R-:W-:Y:S02]  /*a7c0*/  UIADD3 UR5, UR5, UR6, URZ ;  /* 0x0000000605057290 */ /* 0x000fe4000fffe03f */
[----:B------:R-:W-:Y:S01]  /*a7d0*/  UIMAD UR6, UR7, UR8, URZ ;  /* 0x00000008070672a4 */ /* 0x000fe2000f8e023f */
[----:B------:R0:W5:Y:S04]  /*a7e0*/  LD.E.128 R20, desc[UR60][R6.64] ;  /* 0x0000003c06147980 */ /* 0x000168000c101d00 */
[----:B------:R-:W5:Y:S01]  /*a7f0*/  LD.E.128 R40, desc[UR60][R74.64] ;  /* 0x0000003c4a287980 */ /* 0x000f62000c101d00 */
[----:B-1----:R-:W-:-:S03]  /*a800*/  @P2 IMAD.HI.U32 R5, R24, R25, RZ ;  /* 0x0000001918052227 */ /* 0x002fc600078e00ff */
[----:B------:R-:W5:Y:S01]  /*a810*/  LD.E.128 R36, desc[UR60][R72.64] ;  /* 0x0000003c48247980 */ /* 0x000f62000c101d00 */
[----:B------:R-:W-:Y:S01]  /*a820*/  IMAD.MOV.U32 R4, RZ, RZ, R24 ;  /* 0x000000ffff047224 */ /* 0x000fe200078e0018 */
[----:B---3--:R-:W-:Y:S01]  /*a830*/  @P2 SHF.R.U32.HI R4, RZ, R28, R5 ;  /* 0x0000001cff042219 */ /* 0x008fe20000011605 */
[----:B------:R-:W-:Y:S01]  /*a840*/  UIMAD UR6, UR15, UR9, UR6 ;  /* 0x000000090f0672a4 */ /* 0x000fe2000f8e0206 */
[----:B------:R-:W5:Y:S01]  /*a850*/  LD.E.128 R44, desc[UR60][R10.64] ;  /* 0x0000003c0a2c7980 */ /* 0x000f62000c101d00 */
[----:B------:R-:W-:Y:S01]  /*a860*/  UIMAD.WIDE.U32 UR4, UR15, UR8, UR4 ;  /* 0x000000080f0472a5 */ /* 0x000fe2000f8e0004 */
[--C-:B------:R-:W-:Y:S01]  /*a870*/  SHF.R.S32.HI R5, RZ, 0x1f, R4.reuse ;  /* 0x0000001fff057819 */ /* 0x100fe20000011404 */
[----:B0-----:R-:W-:Y:S01]  /*a880*/  IMAD.MOV R7, RZ, RZ, -R4 ;  /* 0x000000ffff077224 */ /* 0x001fe200078e0a04 */
[----:B------:R0:W5:Y:S01]  /*a890*/  LD.E.128 R12, desc[UR60][R8.64] ;  /* 0x0000003c080c7980 */ /* 0x000162000c101d00 */
[----:B------:R-:W-:Y:S02]  /*a8a0*/  UIADD3 UR5, UR5, UR6, URZ ;  /* 0x0000000605057290 */ /* 0x000fe4000fffe03f */
[----:B------:R-:W-:Y:S01]  /*a8b0*/  IMAD R7, R0, R7, R24 ;  /* 0x0000000700077224 */ /* 0x000fe200078e0218 */
[----:B------:R-:W-:Y:S01]  /*a8c0*/  @!PT LDS RZ, [RZ] ;  /* 0x00000000fffff984 */ /* 0x000fe20000000800 */
[----:B------:R-:W-:Y:S01]  /*a8d0*/  @!PT LDS RZ, [RZ] ;  /* 0x00000000fffff984 */ /* 0x000fe20000000800 */
[----:B------:R-:W-:Y:S01]  /*a8e0*/  @!PT LDS RZ, [RZ] ;  /* 0x00000000fffff984 */ /* 0x000fe20000000800 */
[----:B------:R-:W-:Y:S01]  /*a8f0*/  @!PT LDS RZ, [RZ] ;  /* 0x00000000fffff984 */ /* 0x000fe20000000800 */
[----:B------:R1:W-:Y:S06]  /*a900*/  MEMBAR.ALL.CTA ;  /* 0x0000000000007992 */ /* 0x0003ec0000008000 */
[----:B-1----:R-:W1:Y:S01]  /*a910*/  FENCE.VIEW.ASYNC.S ;  /* 0x00000000000073c6 */ /* 0x002e620000000000 */
[-C--:B----4-:R-:W-:Y:S01]  /*a920*/  IMAD R5, R5, R26.reuse, RZ ;  /* 0x0000001a05057224 */ /* 0x090fe200078e02ff */
[----:B------:R-:W-:Y:S01]  /*a930*/  ULDC.64 UR6, c[0x0][0xad8] ;  /* 0x0002b60000067ab9 */ /* 0x000fe20000000a00 */
[----:B------:R-:W-:Y:S01]  /*a940*/  IMAD R25, R3, 0xc0, R148 ;  /* 0x000000c003197824 */ /* 0x000fe200078e0294 */
[----:B------:R-:W-:Y:S01]  /*a950*/  SHF.R.S32.HI R0, RZ, 0x1f, R7 ;  /* 0x0000001fff007819 */ /* 0x000fe20000011407 */
[----:B------:R-:W-:Y:S01]  /*a960*/  UIADD3 UR36, UR36, 0x1, URZ ;  /* 0x0000000124247890 */ /* 0x000fe2000fffe03f */
[C---:B0-----:R-:W-:Y:S01]  /*a970*/  IMAD R9, R4.reuse, R27, R5 ;  /* 0x0000001b04097224 */ /* 0x041fe200078e0205 */
[----:B------:R-:W-:Y:S01]  /*a980*/  ULDC.64 UR8, c[0x0][0xa80] ;  /* 0x0002a00000087ab9 */ /* 0x000fe20000000a00 */
[----:B------:R-:W-:-:S04]  /*a990*/  IMAD.WIDE.U32 R4, R4, R26, UR4 ;  /* 0x0000000404047e25 */ /* 0x000fc8000f8e001a */
[----:B------:R-:W-:Y:S02]  /*a9a0*/  IMAD.IADD R5, R5, 0x1, R9 ;  /* 0x0000000105057824 */ /* 0x000fe400078e0209 */
[----:B------:R-:W-:Y:S01]  /*a9b0*/  IMAD R0, R0, UR6, RZ ;  /* 0x0000000600007c24 */ /* 0x000fe2000f8e02ff */
[----:B------:R-:W-:Y:S01]  /*a9c0*/  UIADD3 UR4, UR37, 0x31c20, URZ ;  /* 0x00031c2025047890 */ /* 0x000fe2000fffe03f */
[----:B------:R-:W-:Y:S01]  /*a9d0*/  IMAD.WIDE.U32 R4, R7, UR6, R4 ;  /* 0x0000000607047c25 */ /* 0x000fe2000f8e0004 */
[----:B------:R-:W-:-:S03]  /*a9e0*/  ISETP.GE.AND P0, PT, R25, R50, PT ;  /* 0x000000321900720c */ /* 0x000fc60003f06270 */
[----:B------:R-:W-:Y:S01]  /*a9f0*/  IMAD R9, R7, UR7, R0 ;  /* 0x0000000707097c24 */ /* 0x000fe2000f8e0200 */
[----:B------:R-:W-:Y:S01]  /*aa00*/  UISETP.NE.AND UP0, UPT, UR36, 0x2, UPT ;  /* 0x000000022400788c */ /* 0x000fe2000bf05270 */
[C---:B------:R-:W-:Y:S01]  /*aa10*/  LEA R0, P1, R4.reuse, UR8, 0x1 ;  /* 0x0000000804007c11 */ /* 0x040fe2000f8208ff */
[----:B------:R-:W-:Y:S01]  /*aa20*/  UPRMT UR4, URZ, 0x654, UR4 ;  /* 0x000006543f047896 */ /* 0x000fe20008000004 */
[----:B------:R-:W-:Y:S01]  /*aa30*/  IMAD.IADD R3, R5, 0x1, R9 ;  /* 0x0000000105037824 */ /* 0x000fe200078e0209 */
[----:B------:R-:W-:Y:S01]  /*aa40*/  ULDC UR5, c[0x0][0xc] ;  /* 0x0000030000057ab9 */ /* 0x000fe20000000800 */
[----:B------:R-:W-:Y:S02]  /*aa50*/  USEL UR6, URZ, 0x1, UP0 ;  /* 0x000000013f067887 */ /* 0x000fe40008000000 */
[----:B------:R-:W-:Y:S01]  /*aa60*/  UIADD3 UR10, UR5, UR10, URZ ;  /* 0x0000000a050a7290 */ /* 0x000fe2000fffe03f */
[----:B------:R-:W-:Y:S01]  /*aa70*/  LEA.HI.X R24, R4, UR9, R3, 0x1, P1 ;  /* 0x0000000904187c11 */ /* 0x000fe200088f0c03 */
[----:B------:R-:W-:Y:S01]  /*aa80*/  USEL UR36, UR36, URZ, UP0 ;  /* 0x0000003f24247287 */ /* 0x000fe20008000000 */
[----:B-1----:R2:W0:Y:S01]  /*aa90*/  SHFL.IDX PT, R6, R0, RZ, 0x1c1f ;  /* 0x001c1fff00067589 */ /* 0x00242200000e0000 */
[----:B------:R-:W-:Y:S01]  /*aaa0*/  LOP3.LUT R16, R16, UR6, RZ, 0x3c, !PT ;  /* 0x0000000610107c12 */ /* 0x000fe2000f8e3cff */
[----:B------:R-:W-:Y:S01]  /*aab0*/  SYNCS.ARRIVE.TRANS64.RED.A1T0 RZ, [UR4], RZ ;  /* 0x000000ffffff79a7 */ /* 0x000fe20008100404 */
[----:B------:R-:W-:Y:S01]  /*aac0*/  IMAD.U32 R19, RZ, RZ, UR10 ;  /* 0x0000000aff137e24 */ /* 0x000fe2000f8e00ff */
[----:B------:R2:W1:Y:S01]  /*aad0*/  SHFL.IDX PT, R7, R24, RZ, 0x1c1f ;  /* 0x001c1fff18077589 */ /* 0x00046200000e0000 */
[----:B------:R-:W-:Y:S01]  /*aae0*/  BSSY B0, `(.L_x_29) ;  /* 0x0000010000007945 */ /* 0x000fe20003800000 */
[----:B------:R-:W-:-:S02]  /*aaf0*/  SHF.R.S32.HI R94, RZ, 0x1f, R144 ;  /* 0x0000001fff5e7819 */ /* 0x000fc40000011490 */
[----:B------:R-:W-:Y:S01]  /*ab00*/  SHF.R.S32.HI R95, RZ, 0x1f, R145 ;  /* 0x0000001fff5f7819 */ /* 0x000fe20000011491 */
[----:B------:R-:W-:Y:S06]  /*ab10*/  @P0 BRA `(.L_x_30) ;  /* 0x0000000000300947 */ /* 0x000fec0003800000 */
[----:B------:R-:W-:Y:S02]  /*ab20*/  ULDC UR4, c[0x0][0xac8] ;  /* 0x0002b20000047ab9 */ /* 0x000fe40000000800 */
[----:B------:R-:W-:Y:S02]  /*ab30*/  ISETP.GE.AND P1, PT, R145, UR4, PT ;  /* 0x0000000491007c0c */ /* 0x000fe4000bf26270 */
[----:B------:R-:W-:Y:S02]  /*ab40*/  ISETP.GE.AND P2, PT, R144, UR4, PT ;  /* 0x0000000490007c0c */ /* 0x000fe4000bf46270 */
[----:B------:R-:W-:-:S09]  /*ab50*/  ISETP.GE.AND P0, PT, R18, UR4, PT ;  /* 0x0000000412007c0c */ /* 0x000fd2000bf06270 */
[CC--:B0-----:R-:W-:Y:S02]  /*ab60*/  @!P1 LEA R8, P3, R145.reuse, R6.reuse, 0x1 ;  /* 0x0000000691089211 */ /* 0x0c1fe400078608ff */
[----:B------:R-:W-:Y:S02]  /*ab70*/  @!P2 LEA R10, P4, R144, R6, 0x1 ;  /* 0x00000006900aa211 */ /* 0x000fe400078808ff */
[----:B-1----:R-:W-:Y:S01]  /*ab80*/  @!P0 IMAD.WIDE R4, R18, 0x2, R6 ;  /* 0x0000000212048825 */ /* 0x002fe200078e0206 */
[-C--:B------:R-:W-:Y:S02]  /*ab90*/  @!P1 LEA.HI.X R9, R145, R7.reuse, R95, 0x1, P3 ;  /* 0x0000000791099211 */ /* 0x080fe400018f0c5f */
[----:B------:R-:W-:Y:S02]  /*aba0*/  @!P2 LEA.HI.X R11, R144, R7, R94, 0x1, P4 ;  /* 0x00000007900ba211 */ /* 0x000fe400020f0c5e */
[----:B-----5:R3:W-:Y:S04]  /*abb0*/  @!P0 ST.E.128 desc[UR60][R4.64], R40 ;  /* 0x0000002804008985 */ /* 0x0207e8000c101d3c */
[----:B------:R3:W-:Y:S04]  /*abc0*/  @!P1 ST.E.128 desc[UR60][R8.64], R44 ;  /* 0x0000002c08009985 */ /* 0x0007e8000c101d3c */
[----:B------:R3:W-:Y:S02]  /*abd0*/  @!P2 ST.E.128 desc[UR60][R10.64], R52 ;  /* 0x000000340a00a985 */ /* 0x0007e4000c101d3c */
.L_x_30:
[----:B------:R-:W-:Y:S05]  /*abe0*/  BSYNC B0 ;  /* 0x0000000000007941 */ /* 0x000fea0003800000 */
.L_x_29:
[----:B------:R-:W-:Y:S01]  /*abf0*/  VIADD R3, R25, 0x60 ;  /* 0x0000006019037836 */ /* 0x000fe20000000000 */
[----:B-1----:R1:W4:Y:S01]  /*ac00*/  SHFL.IDX PT, R7, R24, 0x1, 0x1c1f ;  /* 0x003c1f0018077f89 */ /* 0x00232200000e0000 */
[----:B------:R-:W-:Y:S01]  /*ac10*/  BSSY B0, `(.L_x_31) ;  /* 0x0000011000007945 */ /* 0x000fe20003800000 */
[----:B------:R-:W-:Y:S02]  /*ac20*/  VIADD R146, R146, 0x1 ;  /* 0x0000000192927836 */ /* 0x000fe40000000000 */
[----:B------:R-:W-:Y:S01]  /*ac30*/  ISETP.GE.AND P0, PT, R3, R50, PT ;  /* 0x000000320300720c */ /* 0x000fe20003f06270 */
[----:B0-----:R1:W0:-:S12]  /*ac40*/  SHFL.IDX PT, R6, R0, 0x1, 0x1c1f ;  /* 0x003c1f0000067f89 */ /* 0x00121800000e0000 */
[----:B-1----:R-:W-:Y:S05]  /*ac50*/  @P0 BRA `(.L_x_32) ;  /* 0x0000000000300947 */ /* 0x002fea0003800000 */
[----:B------:R-:W-:Y:S02]  /*ac60*/  ULDC UR4, c[0x0][0xac8] ;  /* 0x0002b20000047ab9 */ /* 0x000fe40000000800 */
[----:B------:R-:W-:Y:S02]  /*ac70*/  ISETP.GE.AND P3, PT, R145, UR4, PT ;  /* 0x0000000491007c0c */ /* 0x000fe4000bf66270 */
[----:B------:R-:W-:Y:S02]  /*ac80*/  ISETP.GE.AND P4, PT, R144, UR4, PT ;  /* 0x0000000490007c0c */ /* 0x000fe4000bf86270 */
[----:B------:R-:W-:-:S09]  /*ac90*/  ISETP.GE.AND P2, PT, R18, UR4, PT ;  /* 0x0000000412007c0c */ /* 0x000fd2000bf46270 */
[CC--:B0--3--:R-:W-:Y:S02]  /*aca0*/  @!P3 LEA R8, P0, R145.reuse, R6.reuse, 0x1 ;  /* 0x000000069108b211 */ /* 0x0c9fe400078008ff */
[----:B------:R-:W-:Y:S02]  /*acb0*/  @!P4 LEA R10, P1, R144, R6, 0x1 ;  /* 0x00000006900ac211 */ /* 0x000fe400078208ff */
[----:B----4-:R-:W-:Y:S01]  /*acc0*/  @!P2 IMAD.WIDE R4, R18, 0x2, R6 ;  /* 0x000000021204a825 */ /* 0x010fe200078e0206 */
[-C--:B------:R-:W-:Y:S02]  /*acd0*/  @!P3 LEA.HI.X R9, R145, R7.reuse, R95, 0x1, P0 ;  /* 0x000000079109b211 */ /* 0x080fe400000f0c5f */
[----:B------:R-:W-:Y:S02]  /*ace0*/  @!P4 LEA.HI.X R11, R144, R7, R94, 0x1, P1 ;  /* 0x00000007900bc211 */ /* 0x000fe400008f0c5e */
[----:B-----5:R1:W-:Y:S04]  /*acf0*/  @!P2 ST.E.128 desc[UR60][R4.64], R36 ;  /* 0x000000240400a985 */ /* 0x0203e8000c101d3c */
[----:B------:R1:W-:Y:S04]  /*ad00*/  @!P3 ST.E.128 desc[UR60][R8.64], R12 ;  /* 0x0000000c0800b985 */ /* 0x0003e8000c101d3c */
[----:B------:R1:W-:Y:S02]  /*ad10*/  @!P4 ST.E.128 desc[UR60][R10.64], R20 ;  /* 0x000000140a00c985 */ /* 0x0003e4000c101d3c */
.L_x_32:
[----:B------:R-:W-:Y:S05]  /*ad20*/  BSYNC B0 ;  /* 0x0000000000007941 */ /* 0x000fea0003800000 */
.L_x_31:
[----:B--2---:R-:W2:Y:S01]  /*ad30*/  LDC R0, c[0x0][0xc34] ;  /* 0x00030d00ff007b82 */ /* 0x004ea20000000800 */
[----:B------:R-:W-:-:S13]  /*ad40*/  R2UR UR4, R19 ;  /* 0x00000000130472ca */ /* 0x000fda00000e0000 */
[----:B--2---:R-:W-:-:S13]  /*ad50*/  ISETP.LE.AND P0, PT, R0, UR4, PT ;  /* 0x0000000400007c0c */ /* 0x004fda000bf03270 */
[----:B------:R-:W-:Y:S05]  /*ad60*/  @!P0 BRA `(.L_x_33) ;  /* 0xffffff60005c8947 */ /* 0x000fea000383ffff */
[----:B------:R-:W-:Y:S05]  /*ad70*/  EXIT ;  /* 0x000000000000794d */ /* 0x000fea0003800000 */
.L_x_7:
[----:B------:R-:W-:-:S08]  /*ad80*/  NOP ;  /* 0x0000000000007918 */ /* 0x000fd00000000000 */
[----:B--2---:R-:W0:-:S00]  /*ad90*/  USETMAXREG.DEALLOC.CTAPOOL 0x20 ;  /* 0x00000020000079c8 */ /* 0x004e0000080e0500 */
[----:B------:R-:W1:Y:S01]  /*ada0*/  S2UR UR5, SR_CTAID.X ;  /* 0x00000000000579c3 */ /* 0x000e620000002500 */
[----:B0-----:R-:W-:Y:S02]  /*adb0*/  IMAD.MOV.U32 R0, RZ, RZ, 0x1 ;  /* 0x00000001ff007424 */ /* 0x001fe400078e00ff */
[----:B------:R-:W-:Y:S02]  /*adc0*/  IMAD.MOV.U32 R16, RZ, RZ, RZ ;  /* 0x000000ffff107224 */ /* 0x000fe400078e00ff */
[----:B------:R-:W-:-:S03]  /*add0*/  IMAD.MOV.U32 R22, RZ, RZ, 0x1 ;  /* 0x00000001ff167424 */ /* 0x000fc600078e00ff */
[----:B------:R-:W1:Y:S02]  /*ade0*/  LDC R2, c[0x0][0xc34] ;  /* 0x00030d00ff027b82 */ /* 0x000e640000000800 */
[----:B-1----:R-:W-:-:S13]  /*adf0*/  ISETP.LE.AND P0, PT, R2, UR5, PT ;  /* 0x0000000502007c0c */ /* 0x002fda000bf03270 */
[----:B------:R-:W-:Y:S05]  /*ae00*/  @P0 BRA `(.L_x_34) ;  /* 0x00000040001c0947 */ /* 0x000fea0003800000 */
[----:B------:R-:W0:Y:S01]  /*ae10*/  S2R R6, SR_TID.X ;  /* 0x0000000000067919 */ /* 0x000e220000002100 */
[----:B------:R-:W1:Y:S01]  /*ae20*/  S2UR UR4, SR_CgaCtaId ;  /* 0x00000000000479c3 */ /* 0x000e620000008800 */
[----:B------:R-:W-:Y:S01]  /*ae30*/  UMOV UR36, 0x400 ;  /* 0x0000040000247882 */ /* 0x000fe20000000000 */
[----:B------:R-:W-:Y:S01]  /*ae40*/  IMAD.MOV.U32 R22, RZ, RZ, 0x1 ;  /* 0x00000001ff167424 */ /* 0x000fe200078e00ff */
[----:B------:R-:W-:Y:S01]  /*ae50*/  ULDC.64 UR38, c[0x0][0x198] ;  /* 0x0000660000267ab9 */ /* 0x000fe20000000a00 */
[----:B------:R-:W-:Y:S01]  /*ae60*/  IMAD.MOV.U32 R16, RZ, RZ, RZ ;  /* 0x000000ffff107224 */ /* 0x000fe200078e00ff */
[----:B------:R-:W-:Y:S01]  /*ae70*/  ULDC UR37, c[0x0][0xc] ;  /* 0x0000030000257ab9 */ /* 0x000fe20000000800 */
[----:B-1----:R-:W-:Y:S01]  /*ae80*/  ULEA UR36, UR4, UR36, 0x18 ;  /* 0x0000002404247291 */ /* 0x002fe2000f8ec03f */
[C---:B0-----:R-:W-:Y:S01]  /*ae90*/  LOP3.LUT R5, R6.reuse, 0x7f, RZ, 0xc0, !PT ;  /* 0x0000007f06057812 */ /* 0x041fe200078ec0ff */
[----:B------:R-:W-:-:S04]  /*aea0*/  IMAD.SHL.U32 R0, R6, 0x8, RZ ;  /* 0x0000000806007824 */ /* 0x000fc800078e00ff */
[----:B------:R-:W-:Y:S01]  /*aeb0*/  IMAD.SHL.U32 R4, R5, 0x8, RZ ;  /* 0x0000000805047824 */ /* 0x000fe200078e00ff */
[C---:B------:R-:W-:Y:S02]  /*aec0*/  LOP3.LUT R3, R0.reuse, 0x20, RZ, 0xc0, !PT ;  /* 0x0000002000037812 */ /* 0x040fe400078ec0ff */
[----:B------:R-:W-:Y:S02]  /*aed0*/  LOP3.LUT R2, R0, 0xd8, RZ, 0xc0, !PT ;  /* 0x000000d800027812 */ /* 0x000fe400078ec0ff */
[----:B------:R-:W-:Y:S02]  /*aee0*/  LOP3.LUT R3, R3, 0x300, R4, 0xf8, !PT ;  /* 0x0000030003037812 */ /* 0x000fe400078ef804 */
[----:B------:R-:W-:Y:S01]  /*aef0*/  SHF.R.U32.HI R4, RZ, 0x2, R5 ;  /* 0x00000002ff047819 */ /* 0x000fe20000011605 */
[----:B------:R-:W-:Y:S01]  /*af00*/  IMAD.U32 R5, RZ, RZ, UR5 ;  /* 0x00000005ff057e24 */ /* 0x000fe2000f8e00ff */
[----:B------:R-:W-:Y:S02]  /*af10*/  LOP3.LUT R2, R2, 0x18, R6, 0x78, !PT ;  /* 0x0000001802027812 */ /* 0x000fe400078e7806 */
[----:B------:R-:W-:-:S02]  /*af20*/  LOP3.LUT R0, R0, 0x18, RZ, 0xc0, !PT ;  /* 0x0000001800007812 */ /* 0x000fc400078ec0ff */
[----:B------:R0:W-:Y:S01]  /*af30*/  STL [R1+0x8], R5 ;  /* 0x0000080501007387 */ /* 0x0001e20000100800 */
[----:B------:R-:W-:Y:S01]  /*af40*/  LOP3.LUT R3, R3, R2, RZ, 0xfc, !PT ;  /* 0x0000000203037212 */ /* 0x000fe200078efcff */
[----:B------:R-:W-:Y:S02]  /*af50*/  IMAD.SHL.U32 R2, R6, 0x20, RZ ;  /* 0x0000002006027824 */ /* 0x000fe400078e00ff */
[----:B------:R0:W-:Y:S01]  /*af60*/  STL [R1+0x1c], RZ ;  /* 0x00001cff01007387 */ /* 0x0001e20000100800 */
[----:B------:R-:W-:Y:S02]  /*af70*/  LEA R27, R3, UR36, 0x1 ;  /* 0x00000024031b7c11 */ /* 0x000fe4000f8e08ff */
[----:B------:R-:W-:Y:S02]  /*af80*/  LOP3.LUT R4, R4, 0x60, R2, 0xf8, !PT ;  /* 0x0000006004047812 */ /* 0x000fe400078ef802 */
[C---:B------:R-:W-:Y:S02]  /*af90*/  LOP3.LUT R2, R0.reuse, 0x20, RZ, 0xfc, !PT ;  /* 0x0000002000027812 */ /* 0x040fe400078efcff */
[----:B------:R-:W-:-:S07]  /*afa0*/  LOP3.LUT R0, R0, 0x40, RZ, 0xfc, !PT ;  /* 0x0000004000007812 */ /* 0x000fce00078efcff */
.L_x_112:
[----:B------:R-:W2:Y:S01]  /*afb0*/  LDL R4, [R1+0x8] ;  /* 0x0000080001047983 */ /* 0x000ea20000100800 */
[----:B0-----:R-:W1:Y:S01]  /*afc0*/  LDC R0, c[0x0][0xc38] ;  /* 0x00030e00ff007b82 */ /* 0x001e620000000800 */
[----:B------:R-:W-:Y:S05]  /*afd0*/  YIELD ;  /* 0x0000000000007946 */ /* 0x000fea0003800000 */
[----:B------:R-:W-:Y:S02]  /*afe0*/  ULDC.64 UR4, c[0x0][0x418] ;  /* 0x0001060000047ab9 */ /* 0x000fe40000000a00 */
[----:B------:R-:W3:Y:S01]  /*aff0*/  LDC R17, c[0x0][0xc44] ;  /* 0x00031100ff117b82 */ /* 0x000ee20000000800 */
[----:B------:R-:W-:-:S03]  /*b000*/  UISETP.NE.U32.AND UP0, UPT, UR4, URZ, UPT ;  /* 0x0000003f0400728c */ /* 0x000fc6000bf05070 */
[----:B------:R-:W-:Y:S01]  /*b010*/  ULDC UR4, c[0x0][0x424] ;  /* 0x0001090000047ab9 */ /* 0x000fe20000000800 */
[----:B------:R-:W-:Y:S02]  /*b020*/  UISETP.NE.AND.EX UP0, UPT, UR5, URZ, UPT, UP0 ;  /* 0x0000003f0500728c */ /* 0x000fe4000bf05300 */
[----:B------:R-:W-:Y:S02]  /*b030*/  UIADD3 UR5, UR36, 0x16a00, URZ ;  /* 0x00016a0024057890 */ /* 0x000fe4000fffe03f */
[----:B------:R-:W-:Y:S02]  /*b040*/  USEL UR4, UR4, 0x1, UP0 ;  /* 0x0000000104047887 */ /* 0x000fe40008000000 */
[----:B------:R-:W-:Y:S01]  /*b050*/  ULOP3.LUT UP0, URZ, UR5, 0x1bf, URZ, 0xc0, !UPT ;  /* 0x000001bf053f7892 */ /* 0x000fe2000f80c03f */
[----:B-1----:R-:W-:Y:S02]  /*b060*/  ISETP.NE.AND P0, PT, R0, 0x1, PT ;  /* 0x000000010000780c */ /* 0x002fe40003f05270 */
[----:B---3--:R-:W-:-:S11]  /*b070*/  ISETP.NE.AND P1, PT, R17, 0x1, PT ;  /* 0x000000011100780c */ /* 0x008fd60003f25270 */
[----:B------:R-:W2:Y:S08]  /*b080*/  @P0 LDC R0, c[0x0][0xc3c] ;  /* 0x00030f00ff000b82 */ /* 0x000eb00000000800 */
[----:B0-----:R-:W0:Y:S08]  /*b090*/  @P0 LDC R5, c[0x0][0xc40] ;  /* 0x00031000ff050b82 */ /* 0x001e300000000800 */
[----:B------:R-:W1:Y:S01]  /*b0a0*/  @P1 LDC.64 R2, c[0x0][0xc48] ;  /* 0x00031200ff021b82 */ /* 0x000e620000000a00 */
[----:B--2---:R-:W-:-:S05]  /*b0b0*/  @P0 IMAD.HI.U32 R0, R4, R0, RZ ;  /* 0x0000000004000227 */ /* 0x004fca00078e00ff */
[----:B0-----:R-:W-:Y:S02]  /*b0c0*/  @P0 SHF.R.U32.HI R4, RZ, R5, R0 ;  /* 0x00000005ff040219 */ /* 0x001fe40000011600 */
[----:B------:R-:W0:Y:S01]  /*b0d0*/  LDC R0, c[0x0][0x2f0] ;  /* 0x0000bc00ff007b82 */ /* 0x000e220000000800 */
[----:B------:R-:W-:Y:S02]  /*b0e0*/  PLOP3.LUT P0, PT, PT, PT, UP0, 0x80, 0x0 ;  /* 0x000000000000781c */ /* 0x000fe40003f0f008 */
[----:B-1----:R-:W-:Y:S01]  /*b0f0*/  @P1 IMAD.HI.U32 R2, R4, R2, RZ ;  /* 0x0000000204021227 */ /* 0x002fe200078e00ff */
[----:B------:R1:W-:Y:S03]  /*b100*/  STL [R1], R4 ;  /* 0x0000000401007387 */ /* 0x0003e60000100800 */
[----:B------:R-:W-:Y:S01]  /*b110*/  IMAD.MOV.U32 R28, RZ, RZ, R4 ;  /* 0x000000ffff1c7224 */ /* 0x000fe200078e0004 */
[----:B------:R-:W-:Y:S01]  /*b120*/  @P1 SHF.R.U32.HI R28, RZ, R3, R2 ;  /* 0x00000003ff1c1219 */ /* 0x000fe20000011602 */
[----:B0-----:R-:W-:-:S04]  /*b130*/  IMAD R6, R0, UR4, RZ ;  /* 0x0000000400067c24 */ /* 0x001fc8000f8e02ff */
[----:B------:R-:W-:Y:S02]  /*b140*/  IMAD.MOV R0, RZ, RZ, -R28 ;  /* 0x000000ffff007224 */ /* 0x000fe400078e0a1c */
[----:B------:R-:W-:Y:S01]  /*b150*/  VIADD R2, R6, 0x8f ;  /* 0x0000008f06027836 */ /* 0x000fe20000000000 */
[----:B------:R1:W-:Y:S01]  /*b160*/  STL [R1+0x18], R6 ;  /* 0x0000180601007387 */ /* 0x0003e20000100800 */
[----:B------:R-:W-:Y:S02]  /*b170*/  IMAD R17, R17, R0, R4 ;  /* 0x0000000011117224 */ /* 0x000fe400078e0204 */
[----:B------:R-:W-:-:S05]  /*b180*/  IMAD.HI R2, R2, 0x38e38e39, RZ ;  /* 0x38e38e3902027827 */ /* 0x000fca00078e02ff */
[----:B------:R-:W-:-:S04]  /*b190*/  SHF.R.U32.HI R3, RZ, 0x1f, R2 ;  /* 0x0000001fff037819 */ /* 0x000fc80000011602 */
[----:B------:R-:W-:-:S05]  /*b1a0*/  LEA.HI.SX32 R24, R2, R3, 0x1b ;  /* 0x0000000302187211 */ /* 0x000fca00078fdaff */
[----:B------:R1:W-:Y:S01]  /*b1b0*/  STL [R1+0x4], R24 ;  /* 0x0000041801007387 */ /* 0x0003e20000100800 */
[----:B------:R-:W-:Y:S05]  /*b1c0*/  @!P0 BRA `(.L_x_35) ;  /* 0x0000000000408947 */ /* 0x000fea0003800000 */
[----:B------:R-:W-:Y:S01]  /*b1d0*/  MOV R2, 0x0 ;  /* 0x0000000000027802 */ /* 0x000fe20000000f00 */
[----:B------:R-:W-:Y:S01]  /*b1e0*/  ULDC.64 UR6, c[0x4][0xa8] ;  /* 0x01002a0000067ab9 */ /* 0x000fe20000000a00 */
[----:B------:R-:W-:Y:S01]  /*b1f0*/  ULDC.64 UR8, c[0x4][0xb0] ;  /* 0x01002c0000087ab9 */ /* 0x000fe20000000a00 */
[----:B------:R-:W-:Y:S01]  /*b200*/  ULDC.64 UR4, c[0x4][0x8] ;  /* 0x0100020000047ab9 */ /* 0x000fe20000000a00 */
[----:B-1----:R-:W-:Y:S02]  /*b210*/  IMAD.U32 R4, RZ, RZ, UR6 ;  /* 0x00000006ff047e24 */ /* 0x002fe4000f8e00ff */
[----:B------:R-:W0:Y:S01]  /*b220*/  LDC.64 R2, c[0x4][R2] ;  /* 0x0100000002027b82 */ /* 0x000e220000000a00 */
[----:B------:R-:W-:Y:S02]  /*b230*/  IMAD.U32 R5, RZ, RZ, UR7 ;  /* 0x00000007ff057e24 */ /* 0x000fe4000f8e00ff */
[----:B------:R-:W-:Y:S02]  /*b240*/  IMAD.U32 R6, RZ, RZ, UR8 ;  /* 0x00000008ff067e24 */ /* 0x000fe4000f8e00ff */
[----:B------:R-:W-:-:S02]  /*b250*/  IMAD.U32 R7, RZ, RZ, UR9 ;  /* 0x00000009ff077e24 */ /* 0x000fc4000f8e00ff */
[----:B------:R-:W-:Y:S02]  /*b260*/  IMAD.U32 R10, RZ, RZ, UR4 ;  /* 0x00000004ff0a7e24 */ /* 0x000fe4000f8e00ff */
[----:B------:R-:W-:Y:S02]  /*b270*/  IMAD.U32 R11, RZ, RZ, UR5 ;  /* 0x00000005ff0b7e24 */ /* 0x000fe4000f8e00ff */
[----:B------:R-:W-:Y:S02]  /*b280*/  IMAD.MOV.U32 R8, RZ, RZ, 0x70 ;  /* 0x00000070ff087424 */ /* 0x000fe400078e00ff */
[----:B------:R-:W-:Y:S02]  /*b290*/  IMAD.MOV.U32 R12, RZ, RZ, 0x1 ;  /* 0x00000001ff0c7424 */ /* 0x000fe400078e00ff */
[----:B------:R-:W-:-:S07]  /*b2a0*/  IMAD.MOV.U32 R13, RZ, RZ, RZ ;  /* 0x000000ffff0d7224 */ /* 0x000fce00078e00ff */
[----:B------:R-:W-:-:S07]  /*b2b0*/  LEPC R20, `(.L_x_35) ;  /* 0x000000001014794e */ /* 0x000fce0000000000 */
[----:B0-----:R-:W-:Y:S05]  /*b2c0*/  CALL.ABS.NOINC R2 ;  /* 0x0000000002007343 */ /* 0x001fea0003c00000 */
.L_x_35:
[----:B------:R-:W-:-:S04]  /*b2d0*/  UIADD3 UR4, UR36, 0x200, URZ ;  /* 0x0000020024047890 */ /* 0x000fc8000fffe03f */
[----:B------:R-:W-:-:S06]  /*b2e0*/  ULOP3.LUT UP0, URZ, UR4, 0x1bf, URZ, 0xc0, !UPT ;  /* 0x000001bf043f7892 */ /* 0x000fcc000f80c03f */
[----:B------:R-:W-:-:S13]  /*b2f0*/  PLOP3.LUT P0, PT, PT, PT, UP0, 0x80, 0x0 ;  /* 0x000000000000781c */ /* 0x000fda0003f0f008 */
[----:B------:R-:W-:Y:S05]  /*b300*/  @!P0 BRA `(.L_x_36) ;  /* 0x00000000007c8947 */ /* 0x000fea0003800000 */
[----:B------:R-:W-:Y:S01]  /*b310*/  MOV R18, 0x0 ;  /* 0x0000000000127802 */ /* 0x000fe20000000f00 */
[----:B------:R-:W-:Y:S01]  /*b320*/  ULDC.64 UR6, c[0x4][0xa8] ;  /* 0x01002a0000067ab9 */ /* 0x000fe20000000a00 */
[----:B------:R-:W-:Y:S01]  /*b330*/  ULDC.64 UR8, c[0x4][0xb0] ;  /* 0x01002c0000087ab9 */ /* 0x000fe20000000a00 */
[----:B------:R-:W-:Y:S01]  /*b340*/  ULDC.64 UR4, c[0x4][0x10] ;  /* 0x0100040000047ab9 */ /* 0x000fe20000000a00 */
[----:B------:R0:W2:Y:S01]  /*b350*/  LDC.64 R2, c[0x4][R18] ;  /* 0x0100000012027b82 */ /* 0x0000a20000000a00 */
[----:B-1----:R-:W-:Y:S02]  /*b360*/  IMAD.U32 R4, RZ, RZ, UR6 ;  /* 0x00000006ff047e24 */ /* 0x002fe4000f8e00ff */
[----:B------:R-:W-:Y:S02]  /*b370*/  IMAD.U32 R5, RZ, RZ, UR7 ;  /* 0x00000007ff057e24 */ /* 0x000fe4000f8e00ff */
[----:B------:R-:W-:Y:S02]  /*b380*/  IMAD.U32 R6, RZ, RZ, UR8 ;  /* 0x00000008ff067e24 */ /* 0x000fe4000f8e00ff */
[----:B------:R-:W-:-:S02]  /*b390*/  IMAD.U32 R7, RZ, RZ, UR9 ;  /* 0x00000009ff077e24 */ /* 0x000fc4000f8e00ff */
[----:B------:R-:W-:Y:S02]  /*b3a0*/  IMAD.U32 R10, RZ, RZ, UR4 ;  /* 0x00000004ff0a7e24 */ /* 0x000fe4000f8e00ff */
[----:B------:R-:W-:Y:S02]  /*b3b0*/  IMAD.U32 R11, RZ, RZ, UR5 ;  /* 0x00000005ff0b7e24 */ /* 0x000fe4000f8e00ff */
[----:B------:R-:W-:Y:S02]  /*b3c0*/  IMAD.MOV.U32 R8, RZ, RZ, 0x70 ;  /* 0x00000070ff087424 */ /* 0x000fe400078e00ff */
[----:B------:R-:W-:Y:S02]  /*b3d0*/  IMAD.MOV.U32 R12, RZ, RZ, 0x1 ;  /* 0x00000001ff0c7424 */ /* 0x000fe400078e00ff */
[----:B0-----:R-:W-:-:S07]  /*b3e0*/  IMAD.MOV.U32 R13, RZ, RZ, RZ ;  /* 0x000000ffff0d7224 */ /* 0x001fce00078e00ff */
[----:B------:R-:W-:-:S07]  /*b3f0*/  LEPC R20, `(.L_x_37) ;  /* 0x000000001014794e */ /* 0x000fce0000000000 */
[----:B--2---:R-:W-:Y:S05]  /*b400*/  CALL.ABS.NOINC R2 ;  /* 0x0000000002007343 */ /* 0x004fea0003c00000 */
.L_x_37:
[----:B------:R0:W1:Y:S01]  /*b410*/  LDC.64 R2, c[0x4][R18] ;  /* 0x0100000012027b82 */ /* 0x0000620000000a00 */
[----:B------:R-:W-:Y:S01]  /*b420*/  ULDC.64 UR6, c[0x4][0xa8] ;  /* 0x01002a0000067ab9 */ /* 0x000fe20000000a00 */
[----:B------:R-:W-:Y:S01]  /*b430*/  ULDC.64 UR8, c[0x4][0xb0] ;  /* 0x01002c0000087ab9 */ /* 0x000fe20000000a00 */
[----:B------:R-:W-:Y:S01]  /*b440*/  ULDC.64 UR4, c[0x4][0x18] ;  /* 0x0100060000047ab9 */ /* 0x000fe20000000a00 */
[----:B------:R-:W-:Y:S02]  /*b450*/  IMAD.U32 R4, RZ, RZ, UR6 ;  /* 0x00000006ff047e24 */ /* 0x000fe4000f8e00ff */
        /* <DEDUP_REMOVED lines=9> */
[----:B-1----:R-:W-:Y:S05]  /*b4f0*/  CALL.ABS.NOINC R2 ;  /* 0x0000000002007343 */ /* 0x002fea0003c00000 */
.L_x_36:
[----:B------:R-:W-:Y:S01]  /*b500*/  ULDC.64 UR4, c[0x0][0x9f8] ;  /* 0x00027e0000047ab9 */ /* 0x000fe20000000a00 */
[----:B------:R-:W-:Y:S01]  /*b510*/  IMAD.MOV.U32 R19, RZ, RZ, R28 ;  /* 0x000000ffff137224 */ /* 0x000fe200078e001c */
[----:B------:R-:W-:-:S04]  /*b520*/  ISETP.NE.U32.AND P0, PT, RZ, UR4, PT ;  /* 0x00000004ff007c0c */ /* 0x000fc8000bf05070 */
[----:B------:R-:W-:-:S13]  /*b530*/  ISETP.NE.AND.EX P0, PT, RZ, UR5, PT, P0 ;  /* 0x00000005ff007c0c */ /* 0x000fda000bf05300 */
[----:B------:R-:W0:Y:S02]  /*b540*/  @P0 LDC.64 R2, c[0x0][0x9f8] ;  /* 0x00027e00ff020b82 */ /* 0x000e240000000a00 */
[----:B0-----:R-:W-:-:S05]  /*b550*/  @P0 IMAD.WIDE R2, R28, 0x4, R2 ;  /* 0x000000041c020825 */ /* 0x001fca00078e0202 */
[----:B------:R0:W1:Y:S01]  /*b560*/  @P0 LDG.E R19, desc[UR60][R2.64] ;  /* 0x0000003c02130981 */ /* 0x000062000c1e1900 */
[----:B------:R-:W-:Y:S01]  /*b570*/  UMOV UR4, 0xffffffff ;  /* 0xffffffff00047882 */ /* 0x000fe20000000000 */
[----:B------:R-:W-:Y:S01]  /*b580*/  VIADD R29, R24, 0xffffffff ;  /* 0xffffffff181d7836 */ /* 0x000fe20000000000 */
[----:B0-----:R-:W0:Y:S02]  /*b590*/  LDC.64 R2, c[0x0][0x418] ;  /* 0x00010600ff027b82 */ /* 0x001e240000000a00 */
[----:B0-----:R-:W-:-:S04]  /*b5a0*/  ISETP.NE.U32.AND P0, PT, R2, RZ, PT ;  /* 0x000000ff0200720c */ /* 0x001fc80003f05070 */
[----:B------:R-:W-:-:S04]  /*b5b0*/  ISETP.NE.AND.EX P1, PT, R3, RZ, PT, P0 ;  /* 0x000000ff0300720c */ /* 0x000fc80003f25300 */
[----:B------:R-:W-:Y:S02]  /*b5c0*/  P2R R26, PR, RZ, 0x2 ;  /* 0x00000002ff1a7803 */ /* 0x000fe40000000000 */
[----:B-1----:R-:W-:Y:S02]  /*b5d0*/  SHF.R.S32.HI R24, RZ, 0x1f, R19 ;  /* 0x0000001fff187819 */ /* 0x002fe40000011413 */
[----:B------:R-:W-:Y:S01]  /*b5e0*/  SEL R18, R19, RZ, !P1 ;  /* 0x000000ff13127207 */ /* 0x000fe20004800000 */
[----:B------:R-:W-:Y:S06]  /*b5f0*/  BRA.DIV UR4, `(.L_x_38) ;  /* 0x0000003e04687947 */ /* 0x000fec000b800000 */
[----:B------:R-:W0:Y:S02]  /*b600*/  S2R R0, SR_TID.X ;  /* 0x0000000000007919 */ /* 0x000e240000002100 */
[----:B0-----:R-:W-:-:S04]  /*b610*/  SHF.R.U32.HI R0, RZ, 0x5, R0 ;  /* 0x00000005ff007819 */ /* 0x001fc80000011600 */
[----:B------:R-:W-:-:S05]  /*b620*/  LOP3.LUT R0, R0, 0x3, RZ, 0xc0, !PT ;  /* 0x0000000300007812 */ /* 0x000fca00078ec0ff */
[----:B------:R0:W1:Y:S02]  /*b630*/  SHFL.IDX PT, R14, R0, RZ, 0x1f ;  /* 0x00001fff000e7589 */ /* 0x00006400000e0000 */
.L_x_128:
[----:B-1----:R-:W-:Y:S02]  /*b640*/  ISETP.NE.AND P0, PT, R14, RZ, PT ;  /* 0x000000ff0e00720c */ /* 0x002fe40003f05270 */
[----:B------:R-:W-:-:S04]  /*b650*/  PLOP3.LUT P2, PT, PT, PT, PT, 0x8, 0x0 ;  /* 0x000000000000781c */ /* 0x000fc80003f4e170 */
[----:B------:R-:W-:-:S07]  /*b660*/  P2R R25, PR, RZ, 0x4 ;  /* 0x00000004ff197803 */ /* 0x000fce0000000000 */
[----:B------:R-:W-:Y:S05]  /*b670*/  @P0 BRA `(.L_x_39) ;  /* 0x0000000400100947 */ /* 0x000fea0003800000 */
[----:B------:R-:W-:-:S03]  /*b680*/  UMOV UR4, 0xffffffff ;  /* 0xffffffff00047882 */ /* 0x000fc60000000000 */
[----:B------:R-:W-:Y:S05]  /*b690*/  BRA.DIV UR4, `(.L_x_40) ;  /* 0x0000003e04747947 */ /* 0x000fea000b800000 */
[----:B------:R-:W-:-:S13]  /*b6a0*/  ELECT P6, URZ, PT ;  /* 0x00000000003f782f */ /* 0x000fda00038c0000 */
.L_x_131:
[----:B------:R-:W-:Y:S05]  /*b6b0*/  @!P6 BRA `(.L_x_39) ;  /* 0x000000040000e947 */ /* 0x000fea0003800000 */
[----:B------:R-:W-:Y:S02]  /*b6c0*/  IMAD.MOV.U32 R23, RZ, RZ, R29 ;  /* 0x000000ffff177224 */ /* 0x000fe400078e001d */
[----:B------:R-:W-:Y:S01]  /*b6d0*/  IMAD.MOV.U32 R18, RZ, RZ, R19 ;  /* 0x000000ffff127224 */ /* 0x000fe200078e0013 */
[----:B------:R-:W-:Y:S06]  /*b6e0*/  @!P1 BRA `(.L_x_41) ;  /* 0x0000000000449947 */ /* 0x000fec0003800000 */
[----:B0-----:R-:W0:Y:S01]  /*b6f0*/  LDC R0, c[0x0][0x43c] ;  /* 0x00010f00ff007b82 */ /* 0x001e220000000800 */
[----:B------:R-:W-:Y:S01]  /*b700*/  ULDC.64 UR4, c[0x0][0x428] ;  /* 0x00010a0000047ab9 */ /* 0x000fe20000000a00 */
[----:B0-----:R-:W-:-:S13]  /*b710*/  ISETP.NE.AND P0, PT, R0, 0x1, PT ;  /* 0x000000010000780c */ /* 0x001fda0003f05270 */
[----:B------:R-:W0:Y:S02]  /*b720*/  @P0 LDC.64 R4, c[0x0][0x440] ;  /* 0x00011000ff040b82 */ /* 0x000e240000000a00 */
[----:B0-----:R-:W-:-:S04]  /*b730*/  @P0 IMAD.HI.U32 R6, R29, R4, RZ ;  /* 0x000000041d060227 */ /* 0x001fc800078e00ff */
[----:B------:R-:W-:Y:S01]  /*b740*/  IMAD.MOV.U32 R4, RZ, RZ, R29 ;  /* 0x000000ffff047224 */ /* 0x000fe200078e001d */
[----:B------:R-:W-:-:S04]  /*b750*/  @P0 SHF.R.U32.HI R4, RZ, R5, R6 ;  /* 0x00000005ff040219 */ /* 0x000fc80000011606 */
[--C-:B------:R-:W-:Y:S01]  /*b760*/  SHF.R.S32.HI R5, RZ, 0x1f, R4.reuse ;  /* 0x0000001fff057819 */ /* 0x100fe20000011404 */
[----:B------:R-:W-:-:S04]  /*b770*/  IMAD.MOV R23, RZ, RZ, -R4 ;  /* 0x000000ffff177224 */ /* 0x000fc800078e0a04 */
[----:B------:R-:W-:Y:S02]  /*b780*/  IMAD R23, R0, R23, R29 ;  /* 0x0000001700177224 */ /* 0x000fe400078e021d */
[----:B------:R-:W-:Y:S02]  /*b790*/  IMAD R0, R24, UR4, RZ ;  /* 0x0000000418007c24 */ /* 0x000fe4000f8e02ff */
[----:B------:R-:W-:-:S04]  /*b7a0*/  IMAD.WIDE.U32 R4, R19, UR4, R4 ;  /* 0x0000000413047c25 */ /* 0x000fc8000f8e0004 */
[----:B------:R-:W-:Y:S01]  /*b7b0*/  IMAD R0, R19, UR5, R0 ;  /* 0x0000000513007c24 */ /* 0x000fe2000f8e0200 */
[----:B------:R-:W-:-:S03]  /*b7c0*/  LEA R2, P0, R4, R2, 0x2 ;  /* 0x0000000204027211 */ /* 0x000fc600078010ff */
[----:B------:R-:W-:-:S05]  /*b7d0*/  IMAD.IADD R0, R5, 0x1, R0 ;  /* 0x0000000105007824 */ /* 0x000fca00078e0200 */
[----:B------:R-:W-:-:S05]  /*b7e0*/  LEA.HI.X R3, R4, R3, R0, 0x2, P0 ;  /* 0x0000000304037211 */ /* 0x000fca00000f1400 */
[----:B------:R1:W5:Y:S02]  /*b7f0*/  LDG.E R18, desc[UR60][R2.64] ;  /* 0x0000003c02127981 */ /* 0x000364000c1e1900 */
.L_x_41:
[----:B0-----:R-:W0:Y:S01]  /*b800*/  S2R R0, SR_TID.X ;  /* 0x0000000000007919 */ /* 0x001e220000002100 */
[----:B-1----:R-:W-:Y:S02]  /*b810*/  LEA R3, R16, UR36, 0x3 ;  /* 0x0000002410037c11 */ /* 0x002fe4000f8e18ff */
[----:B0-----:R-:W-:Y:S02]  /*b820*/  LOP3.LUT R2, R0, 0x7f, RZ, 0xc0, !PT ;  /* 0x0000007f00027812 */ /* 0x001fe400078ec0ff */
[----:B------:R-:W-:Y:S02]  /*b830*/  SHF.L.U32 R0, R22, 0x1f, RZ ;  /* 0x0000001f16007819 */ /* 0x000fe400000006ff */
[----:B------:R-:W-:Y:S02]  /*b840*/  ISETP.NE.AND P1, PT, R2, RZ, PT ;  /* 0x000000ff0200720c */ /* 0x000fe40003f25270 */
[----:B------:R-:W0:Y:S02]  /*b850*/  SYNCS.PHASECHK.TRANS64.TRYWAIT P0, [R3+URZ+0x31c40], R0 ;  /* 0x031c4000030075a7 */ /* 0x000e24000800017f */
[----:B0-----:R-:W-:Y:S09]  /*b860*/  @!P0 BRA `(.L_x_42) ;  /* 0x0000003c00208947 */ /* 0x001ff20003800000 */
.L_x_132:
[----:B------:R-:W-:Y:S05]  /*b870*/  @P1 BRA `(.L_x_43) ;  /* 0x00000000001c1947 */ /* 0x000fea0003800000 */
[----:B------:R-:W1:Y:S01]  /*b880*/  S2R R2, SR_TID.X ;  /* 0x0000000000027919 */ /* 0x000e620000002100 */
[----:B0-----:R-:W-:-:S04]  /*b890*/  IMAD.MOV.U32 R0, RZ, RZ, 0x6c00 ;  /* 0x00006c00ff007424 */ /* 0x001fc800078e00ff */
[----:B------:R2:W-:Y:S01]  /*b8a0*/  SYNCS.ARRIVE.TRANS64 RZ, [R3+URZ+0x31c30], R0 ;  /* 0x031c300003ff79a7 */ /* 0x0005e2000800003f */
[----:B-1----:R-:W-:-:S04]  /*b8b0*/  LOP3.LUT R2, R2, 0x1f, RZ, 0xc0, !PT ;  /* 0x0000001f02027812 */ /* 0x002fc800078ec0ff */
[----:B------:R-:W-:-:S13]  /*b8c0*/  ISETP.NE.AND P0, PT, R2, RZ, PT ;  /* 0x000000ff0200720c */ /* 0x000fda0003f05270 */
[----:B--2---:R-:W-:Y:S05]  /*b8d0*/  @!P0 BRA `(.L_x_43) ;  /* 0x0000000000048947 */ /* 0x004fea0003800000 */
[----:B------:R-:W-:Y:S01]  /*b8e0*/  BPT.TRAP 0x1 ;  /* 0x000000040000795c */ /* 0x000fe20000300000 */
.L_x_43:
[----:B------:R-:W-:Y:S01]  /*b8f0*/  R2UR UR8, R16 ;  /* 0x00000000100872ca */ /* 0x000fe200000e0000 */
[----:B------:R-:W-:Y:S01]  /*b900*/  UIADD3 UR4, UP0, UR38, 0x370, URZ ;  /* 0x0000037026047890 */ /* 0x000fe2000ff1e03f */
[----:B------:R-:W-:Y:S01]  /*b910*/  R2UR UR9, R3 ;  /* 0x00000000030972ca */ /* 0x000fe200000e0000 */
[----:B------:R-:W-:Y:S01]  /*b920*/  UMOV UR10, URZ ;  /* 0x0000003f000a7c82 */ /* 0x000fe20008000000 */
[----:B------:R-:W-:Y:S01]  /*b930*/  R2UR UR11, R23 ;  /* 0x00000000170b72ca */ /* 0x000fe200000e0000 */
[----:B------:R-:W-:Y:S01]  /*b940*/  UIADD3.X UR5, URZ, UR39, URZ, UP0, !UPT ;  /* 0x000000273f057290 */ /* 0x000fe200087fe43f */
[----:B------:R-:W-:Y:S01]  /*b950*/  R2UR UR12, R17 ;  /* 0x00000000110c72ca */ /* 0x000fe200000e0000 */
[----:B------:R-:W-:Y:S01]  /*b960*/  UMOV UR6, 0x0 ;  /* 0x0000000000067882 */ /* 0x000fe20000000000 */
[----:B-----5:R-:W-:Y:S01]  /*b970*/  R2UR UR13, R18 ;  /* 0x00000000120d72ca */ /* 0x020fe200000e0000 */
[----:B------:R-:W-:Y:S01]  /*b980*/  UMOV UR7, 0x14f00000 ;  /* 0x14f0000000077882 */ /* 0x000fe20000000000 */
[----:B------:R-:W-:Y:S01]  /*b990*/  UMOV UR16, 0x20 ;  /* 0x0000002000107882 */ /* 0x000fe20000000000 */
[----:B------:R-:W-:-:S02]  /*b9a0*/  PLOP3.LUT P0, PT, PT, PT, PT, 0x80, 0x0 ;  /* 0x000000000000781c */ /* 0x000fc40003f0f070 */
[----:B------:R-:W-:Y:S02]  /*b9b0*/  UIMAD UR8, UR8, 0x6c00, UR36 ;  /* 0x00006c00080878a4 */ /* 0x000fe4000f8e0224 */
[----:B------:R-:W-:Y:S01]  /*b9c0*/  UIADD3 UR9, UR9, 0x31c30, URZ ;  /* 0x00031c3009097890 */ /* 0x000fe2000fffe03f */
[----:B------:R-:W-:Y:S01]  /*b9d0*/  P2R R25, PR, RZ, 0x1 ;  /* 0x00000001ff197803 */ /* 0x000fe20000000000 */
[----:B------:R-:W-:Y:S02]  /*b9e0*/  UIMAD UR11, UR11, 0x90, URZ ;  /* 0x000000900b0b78a4 */ /* 0x000fe4000f8e023f */
[----:B------:R-:W-:Y:S02]  /*b9f0*/  UIADD3 UR14, UR8, 0x16a00, URZ ;  /* 0x00016a00080e7890 */ /* 0x000fe4000fffe03f */
[----:B------:R-:W-:Y:S02]  /*ba00*/  UIADD3 UR15, UR8, 0x18e00, URZ ;  /* 0x00018e00080f7890 */ /* 0x000fe4000fffe03f */
[----:B------:R-:W-:-:S03]  /*ba10*/  UIADD3 UR17, UR8, 0x1b200, URZ ;  /* 0x0001b20008117890 */ /* 0x000fc6000fffe03f */
[----:B------:R-:W-:Y:S01]  /*ba20*/  UMOV UR8, UR14 ;  /* 0x0000000e00087c82 */ /* 0x000fe20008000000 */
[----:B------:R-:W-:Y:S01]  /*ba30*/  UMOV UR14, 0x40 ;  /* 0x00000040000e7882 */ /* 0x000fe20000000000 */
[----:B------:R1:W-:Y:S02]  /*ba40*/  UTMALDG.4D [UR8], [UR4], desc[UR6] ;  /* 0x00000608040075b4 */ /* 0x0003e40008019000 */
[----:B-1----:R-:W-:Y:S01]  /*ba50*/  UMOV UR8, UR15 ;  /* 0x0000000f00087c82 */ /* 0x002fe20008000000 */
[----:B------:R-:W-:Y:S02]  /*ba60*/  UMOV UR10, UR16 ;  /* 0x00000010000a7c82 */ /* 0x000fe40008000000 */
[----:B------:R1:W-:Y:S02]  /*ba70*/  UTMALDG.4D [UR8], [UR4], desc[UR6] ;  /* 0x00000608040075b4 */ /* 0x0003e40008019000 */
[----:B-1----:R-:W-:Y:S01]  /*ba80*/  UMOV UR8, UR17 ;  /* 0x0000001100087c82 */ /* 0x002fe20008000000 */
[----:B------:R-:W-:-:S02]  /*ba90*/  UMOV UR10, UR14 ;  /* 0x0000000e000a7c82 */ /* 0x000fc40008000000 */
[----:B------:R1:W-:Y:S02]  /*baa0*/  UTMALDG.4D [UR8], [UR4], desc[UR6] ;  /* 0x00000608040075b4 */ /* 0x0003e40008019000 */
[----:B-1----:R-:W-:Y:S01]  /*bab0*/  NOP ;  /* 0x0000000000007918 */ /* 0x002fe20000000000 */
.L_x_39:
[----:B------:R-:W-:Y:S05]  /*bac0*/  WARPSYNC.ALL ;  /* 0x0000000000007948 */ /* 0x000fea0003800000 */
[----:B------:R-:W-:Y:S01]  /*bad0*/  UIADD3 UR4, UR36, 0xda00, URZ ;  /* 0x0000da0024047890 */ /* 0x000fe2000fffe03f */
[----:B0-----:R-:W-:Y:S01]  /*bae0*/  SHF.R.S32.HI R0, RZ, 0x1f, R17 ;  /* 0x0000001fff007819 */ /* 0x001fe20000011411 */
[----:B------:R-:W-:Y:S02]  /*baf0*/  BAR.SYNC.DEFER_BLOCKING 0x8, 0x200 ;  /* 0x0208000000007b1d */ /* 0x000fe40000010000 */
[----:B------:R-:W-:-:S04]  /*bb00*/  ULOP3.LUT UP0, URZ, UR4, 0x1bf, URZ, 0xc0, !UPT ;  /* 0x000001bf043f7892 */ /* 0x000fc8000f80c03f */
[----:B------:R-:W-:Y:S02]  /*bb10*/  ULDC.64 UR4, c[0x0][0x2d8] ;  /* 0x0000b60000047ab9 */ /* 0x000fe40000000a00 */
[----:B------:R-:W-:Y:S01]  /*bb20*/  IMAD R0, R0, UR4, RZ ;  /* 0x0000000400007c24 */ /* 0x000fe2000f8e02ff */
[----:B------:R-:W-:Y:S01]  /*bb30*/  PLOP3.LUT P0, PT, PT, PT, UP0, 0x80, 0x0 ;  /* 0x000000000000781c */ /* 0x000fe20003f0f008 */
[----:B------:R-:W-:-:S04]  /*bb40*/  IMAD.WIDE.U32 R2, R17, UR4, RZ ;  /* 0x0000000411027c25 */ /* 0x000fc8000f8e00ff */
[----:B------:R-:W-:Y:S01]  /*bb50*/  IMAD R0, R17, UR5, R0 ;  /* 0x0000000511007c24 */ /* 0x000fe2000f8e0200 */
[----:B------:R0:W-:Y:S03]  /*bb60*/  STL.64 [R1+0x10], R2 ;  /* 0x0000100201007387 */ /* 0x0001e60000100a00 */
[----:B0-----:R-:W-:Y:S01]  /*bb70*/  IMAD.IADD R2, R3, 0x1, R0 ;  /* 0x0000000103027824 */ /* 0x001fe200078e0200 */
[----:B------:R-:W-:-:S05]  /*bb80*/  SHF.R.S32.HI R0, RZ, 0x1f, R28 ;  /* 0x0000001fff007819 */ /* 0x000fca000001141c */
[----:B------:R0:W-:Y:S04]  /*bb90*/  STL [R1+0x24], R0 ;  /* 0x0000240001007387 */ /* 0x0001e80000100800 */
[----:B------:R0:W-:Y:S01]  /*bba0*/  STL [R1+0x20], R2 ;  /* 0x0000200201007387 */ /* 0x0001e20000100800 */
[----:B------:R-:W-:Y:S05]  /*bbb0*/  @!P0 BRA `(.L_x_44) ;  /* 0x0000000000408947 */ /* 0x000fea0003800000 */
[----:B0-----:R-:W-:Y:S01]  /*bbc0*/  MOV R2, 0x0 ;  /* 0x0000000000027802 */ /* 0x001fe20000000f00 */
[----:B------:R-:W-:Y:S01]  /*bbd0*/  ULDC.64 UR6, c[0x4][0xa8] ;  /* 0x01002a0000067ab9 */ /* 0x000fe20000000a00 */
[----:B------:R-:W-:Y:S01]  /*bbe0*/  ULDC.64 UR8, c[0x4][0xb0] ;  /* 0x01002c0000087ab9 */ /* 0x000fe20000000a00 */
[----:B------:R-:W-:Y:S01]  /*bbf0*/  ULDC.64 UR4, c[0x4][0x20] ;  /* 0x0100080000047ab9 */ /* 0x000fe20000000a00 */
[----:B------:R-:W-:Y:S02]  /*bc00*/  IMAD.U32 R4, RZ, RZ, UR6 ;  /* 0x00000006ff047e24 */ /* 0x000fe4000f8e00ff */
        /* <DEDUP_REMOVED lines=11> */
.L_x_44:
[----:B------:R-:W2:Y:S01]  /*bcc0*/  LDL.LU R20, [R1+0x20] ;  /* 0x0000200001147983 */ /* 0x000ea20000300800 */
[----:B------:R-:W1:Y:S01]  /*bcd0*/  LDC R10, c[0x0][0x448] ;  /* 0x00011200ff0a7b82 */ /* 0x000e620000000800 */
[----:B------:R-:W-:Y:S01]  /*bce0*/  ULDC.64 UR4, c[0x0][0x2e0] ;  /* 0x0000b80000047ab9 */ /* 0x000fe20000000a00 */
[----:B------:R-:W-:Y:S01]  /*bcf0*/  ULDC.64 UR6, c[0x0][0x2c8] ;  /* 0x0000b20000067ab9 */ /* 0x000fe20000000a00 */
[----:B0-----:R-:W2:Y:S01]  /*bd00*/  LDL.LU.64 R2, [R1+0x10] ;  /* 0x0000100001027983 */ /* 0x001ea20000300a00 */
[----:B------:R-:W-:-:S03]  /*bd10*/  ULDC.64 UR8, c[0x0][0x280] ;  /* 0x0000a00000087ab9 */ /* 0x000fc60000000a00 */
[----:B------:R-:W3:Y:S04]  /*bd20*/  LDL.LU R0, [R1+0x24] ;  /* 0x0000240001007983 */ /* 0x000ee80000300800 */
[----:B------:R-:W4:Y:S04]  /*bd30*/  LDL.LU R6, [R1] ;  /* 0x0000000001067983 */ /* 0x000f280000300800 */
[----:B------:R-:W5:Y:S01]  /*bd40*/  LDL R21, [R1+0x8] ;  /* 0x0000080001157983 */ /* 0x000f620000100800 */
[----:B------:R-:W0:Y:S01]  /*bd50*/  S2R R12, SR_TID.X ;  /* 0x00000000000c7919 */ /* 0x000e220000002100 */
[----:B------:R-:W0:Y:S01]  /*bd60*/  S2R R11, SR_TID.X ;  /* 0x00000000000b7919 */ /* 0x000e220000002100 */
[----:B-1----:R-:W-:-:S13]  /*bd70*/  ISETP.NE.AND P0, PT, R10, 0x1, PT ;  /* 0x000000010a00780c */ /* 0x002fda0003f05270 */
[----:B------:R-:W1:Y:S08]  /*bd80*/  @P0 LDC R4, c[0x0][0x450] ;  /* 0x00011400ff040b82 */ /* 0x000e700000000800 */
[----:B------:R-:W1:Y:S01]  /*bd90*/  @P0 LDC R9, c[0x0][0x44c] ;  /* 0x00011300ff090b82 */ /* 0x000e620000000800 */
[----:B--2---:R-:W-:Y:S02]  /*bda0*/  IMAD.MOV.U32 R3, RZ, RZ, R20 ;  /* 0x000000ffff037224 */ /* 0x004fe400078e0014 */
[----:B------:R-:W2:Y:S01]  /*bdb0*/  S2R R20, SR_TID.X ;  /* 0x0000000000147919 */ /* 0x000ea20000002100 */
[----:B---3--:R-:W-:-:S02]  /*bdc0*/  IMAD R0, R0, UR4, RZ ;  /* 0x0000000400007c24 */ /* 0x008fc4000f8e02ff */
[----:B------:R-:W-:Y:S01]  /*bdd0*/  IMAD.WIDE.U32 R2, R28, UR4, R2 ;  /* 0x000000041c027c25 */ /* 0x000fe2000f8e0002 */
[----:B------:R-:W-:-:S03]  /*bde0*/  ULDC UR4, c[0x0][0xc38] ;  /* 0x00030e0000047ab9 */ /* 0x000fc60000000800 */
[----:B------:R-:W-:Y:S02]  /*bdf0*/  IMAD R5, R28, UR5, R0 ;  /* 0x000000051c057c24 */ /* 0x000fe4000f8e0200 */
[----:B------:R-:W3:Y:S01]  /*be00*/  @P0 LDC R0, c[0x0][0x44c] ;  /* 0x00011300ff000b82 */ /* 0x000ee20000000800 */
[----:B----4-:R-:W-:Y:S02]  /*be10*/  IMAD.MOV R6, RZ, RZ, -R6 ;  /* 0x000000ffff067224 */ /* 0x010fe400078e0a06 */
[----:B------:R-:W-:Y:S02]  /*be20*/  IMAD.IADD R3, R3, 0x1, R5 ;  /* 0x0000000103037824 */ /* 0x000fe400078e0205 */
[----:B-----5:R-:W-:Y:S01]  /*be30*/  IMAD R6, R6, UR4, R21 ;  /* 0x0000000406067c24 */ /* 0x020fe2000f8e0215 */
[----:B------:R-:W-:Y:S01]  /*be40*/  ULDC.64 UR4, c[0x0][0x2d0] ;  /* 0x0000b40000047ab9 */ /* 0x000fe20000000a00 */
[----:B0-----:R-:W-:-:S05]  /*be50*/  IMAD.SHL.U32 R21, R12, 0x8, RZ ;  /* 0x000000080c157824 */ /* 0x001fca00078e00ff */
[----:B------:R-:W-:-:S04]  /*be60*/  LOP3.LUT R21, R21, 0x18, RZ, 0xc0, !PT ;  /* 0x0000001815157812 */ /* 0x000fc800078ec0ff */
[C---:B------:R-:W-:Y:S02]  /*be70*/  LOP3.LUT R13, R21.reuse, 0x20, RZ, 0xfc, !PT ;  /* 0x00000020150d7812 */ /* 0x040fe400078efcff */
[----:B------:R-:W-:Y:S02]  /*be80*/  LOP3.LUT R12, R21, 0x40, RZ, 0xfc, !PT ;  /* 0x00000040150c7812 */ /* 0x000fe400078efcff */
[----:B------:R-:W-:Y:S02]  /*be90*/  LOP3.LUT R21, R11, 0x7f, RZ, 0xc0, !PT ;  /* 0x0000007f0b157812 */ /* 0x000fe400078ec0ff */
[C---:B--2---:R-:W-:Y:S01]  /*bea0*/  LOP3.LUT R7, R20.reuse, 0x7f, RZ, 0xc0, !PT ;  /* 0x0000007f14077812 */ /* 0x044fe200078ec0ff */
[----:B------:R-:W-:-:S03]  /*beb0*/  IMAD.SHL.U32 R20, R20, 0x20, RZ ;  /* 0x0000002014147824 */ /* 0x000fc600078e00ff */
[----:B------:R-:W-:-:S04]  /*bec0*/  SHF.R.U32.HI R7, RZ, 0x2, R7 ;  /* 0x00000002ff077819 */ /* 0x000fc80000011607 */
[----:B------:R-:W-:-:S05]  /*bed0*/  LOP3.LUT R20, R7, 0x60, R20, 0xf8, !PT ;  /* 0x0000006007147812 */ /* 0x000fca00078ef814 */
[----:B------:R-:W-:Y:S02]  /*bee0*/  IMAD R7, R6, 0xc0, R20 ;  /* 0x000000c006077824 */ /* 0x000fe400078e0214 */
[----:B------:R-:W-:Y:S02]  /*bef0*/  IMAD.SHL.U32 R20, R11, 0x8, RZ ;  /* 0x000000080b147824 */ /* 0x000fe400078e00ff */
[----:B---3--:R-:W-:-:S03]  /*bf00*/  @P0 IMAD.HI.U32 R0, R7, R0, RZ ;  /* 0x0000000007000227 */ /* 0x008fc600078e00ff */
[----:B------:R-:W-:Y:S01]  /*bf10*/  LOP3.LUT R20, R20, 0x18, RZ, 0xc0, !PT ;  /* 0x0000001814147812 */ /* 0x000fe200078ec0ff */
[----:B------:R-:W-:Y:S01]  /*bf20*/  IMAD.MOV.U32 R5, RZ, RZ, R7 ;  /* 0x000000ffff057224 */ /* 0x000fe200078e0007 */
[----:B-1----:R-:W-:-:S04]  /*bf30*/  @P0 SHF.R.U32.HI R5, RZ, R4, R0 ;  /* 0x00000004ff050219 */ /* 0x002fc80000011600 */
[----:B------:R-:W-:-:S05]  /*bf40*/  SHF.R.S32.HI R0, RZ, 0x1f, R5 ;  /* 0x0000001fff007819 */ /* 0x000fca0000011405 */
[----:B------:R-:W-:-:S04]  /*bf50*/  IMAD R0, R0, UR4, RZ ;  /* 0x0000000400007c24 */ /* 0x000fc8000f8e02ff */
[C---:B------:R-:W-:Y:S02]  /*bf60*/  IMAD R8, R5.reuse, UR5, R0 ;  /* 0x0000000505087c24 */ /* 0x040fe4000f8e0200 */
[----:B------:R-:W-:Y:S02]  /*bf70*/  IMAD.MOV R0, RZ, RZ, -R5 ;  /* 0x000000ffff007224 */ /* 0x000fe400078e0a05 */
[----:B------:R-:W-:-:S04]  /*bf80*/  IMAD.WIDE.U32 R4, R5, UR4, R2 ;  /* 0x0000000405047c25 */ /* 0x000fc8000f8e0002 */
[----:B------:R-:W-:Y:S02]  /*bf90*/  IMAD R0, R10, R0, R7 ;  /* 0x000000000a007224 */ /* 0x000fe400078e0207 */
[----:B------:R-:W-:-:S03]  /*bfa0*/  IMAD.IADD R5, R5, 0x1, R8 ;  /* 0x0000000105057824 */ /* 0x000fc600078e0208 */
[----:B------:R-:W-:Y:S01]  /*bfb0*/  SHF.R.S32.HI R8, RZ, 0x1f, R0 ;  /* 0x0000001fff087819 */ /* 0x000fe20000011400 */
[----:B------:R-:W-:-:S04]  /*bfc0*/  IMAD.WIDE.U32 R4, R0, UR6, R4 ;  /* 0x0000000600047c25 */ /* 0x000fc8000f8e0004 */
[----:B------:R-:W-:-:S04]  /*bfd0*/  IMAD R8, R8, UR6, RZ ;  /* 0x0000000608087c24 */ /* 0x000fc8000f8e02ff */
[----:B------:R-:W-:Y:S01]  /*bfe0*/  IMAD R8, R0, UR7, R8 ;  /* 0x0000000700087c24 */ /* 0x000fe2000f8e0208 */
[----:B------:R-:W-:-:S03]  /*bff0*/  LEA R0, P1, R4, UR8, 0x1 ;  /* 0x0000000804007c11 */ /* 0x000fc6000f8208ff */
[----:B------:R-:W-:Y:S02]  /*c000*/  IMAD.IADD R5, R5, 0x1, R8 ;  /* 0x0000000105057824 */ /* 0x000fe400078e0208 */
[----:B------:R-:W-:-:S03]  /*c010*/  VIADD R8, R7, 0x80 ;  /* 0x0000008007087836 */ /* 0x000fc60000000000 */
[----:B------:R-:W-:Y:S01]  /*c020*/  LEA.HI.X R4, R4, UR9, R5, 0x1, P1 ;  /* 0x0000000904047c11 */ /* 0x000fe200088f0c05 */
[----:B------:R-:W-:Y:S01]  /*c030*/  @P0 IMAD.HI.U32 R9, R8, R9, RZ ;  /* 0x0000000908090227 */ /* 0x000fe200078e00ff */
[----:B------:R-:W0:Y:S03]  /*c040*/  @P0 LDC R5, c[0x0][0x450] ;  /* 0x00011400ff050b82 */ /* 0x000e260000000800 */
[----:B------:R-:W-:Y:S01]  /*c050*/  IMAD.MOV.U32 R7, RZ, RZ, R8 ;  /* 0x000000ffff077224 */ /* 0x000fe200078e0008 */
[----:B0-----:R-:W-:Y:S02]  /*c060*/  @P0 SHF.R.U32.HI R7, RZ, R5, R9 ;  /* 0x00000005ff070219 */ /* 0x001fe40000011609 */
[----:B------:R-:W-:-:S03]  /*c070*/  SHF.R.U32.HI R9, RZ, 0x2, R21 ;  /* 0x00000002ff097819 */ /* 0x000fc60000011615 */
[----:B------:R-:W-:Y:S02]  /*c080*/  IMAD.MOV R5, RZ, RZ, -R7 ;  /* 0x000000ffff057224 */ /* 0x000fe400078e0a07 */
[----:B------:R-:W-:-:S04]  /*c090*/  IMAD.WIDE.U32 R2, R7, UR4, R2 ;  /* 0x0000000407027c25 */ /* 0x000fc8000f8e0002 */
[----:B------:R-:W-:Y:S01]  /*c0a0*/  IMAD R5, R10, R5, R8 ;  /* 0x000000050a057224 */ /* 0x000fe200078e0208 */
[----:B------:R-:W-:-:S05]  /*c0b0*/  SHF.R.S32.HI R8, RZ, 0x1f, R7 ;  /* 0x0000001fff087819 */ /* 0x000fca0000011407 */
[----:B------:R-:W-:Y:S01]  /*c0c0*/  IMAD R8, R8, UR4, RZ ;  /* 0x0000000408087c24 */ /* 0x000fe2000f8e02ff */
[----:B------:R-:W-:Y:S02]  /*c0d0*/  ULDC UR4, c[0x0][0x2b8] ;  /* 0x0000ae0000047ab9 */ /* 0x000fe40000000800 */
[----:B------:R-:W-:Y:S01]  /*c0e0*/  ISETP.GE.AND P0, PT, R20, UR4, PT ;  /* 0x0000000414007c0c */ /* 0x000fe2000bf06270 */
[----:B------:R-:W-:Y:S01]  /*c0f0*/  IMAD R8, R7, UR5, R8 ;  /* 0x0000000507087c24 */ /* 0x000fe2000f8e0208 */
[----:B------:R-:W-:Y:S02]  /*c100*/  SHF.R.S32.HI R7, RZ, 0x1f, R5 ;  /* 0x0000001fff077819 */ /* 0x000fe40000011405 */
[----:B------:R-:W-:Y:S01]  /*c110*/  ISETP.GE.AND P1, PT, R13, UR4, PT ;  /* 0x000000040d007c0c */ /* 0x000fe2000bf26270 */
[----:B------:R-:W-:Y:S01]  /*c120*/  IMAD.IADD R3, R3, 0x1, R8 ;  /* 0x0000000103037824 */ /* 0x000fe200078e0208 */
[----:B------:R-:W-:Y:S01]  /*c130*/  ISETP.GE.AND P2, PT, R12, UR4, PT ;  /* 0x000000040c007c0c */ /* 0x000fe2000bf46270 */
[----:B------:R-:W-:Y:S01]  /*c140*/  IMAD R7, R7, UR6, RZ ;  /* 0x0000000607077c24 */ /* 0x000fe2000f8e02ff */
[----:B------:R-:W-:Y:S01]  /*c150*/  UMOV UR4, 0xffffffff ;  /* 0xffffffff00047882 */ /* 0x000fe20000000000 */
[----:B------:R-:W-:-:S04]  /*c160*/  IMAD.WIDE.U32 R2, R5, UR6, R2 ;  /* 0x0000000605027c25 */ /* 0x000fc8000f8e0002 */
[----:B------:R-:W-:Y:S01]  /*c170*/  IMAD R7, R5, UR7, R7 ;  /* 0x0000000705077c24 */ /* 0x000fe2000f8e0207 */
[----:B------:R-:W-:-:S03]  /*c180*/  LEA R8, P3, R2, UR8, 0x1 ;  /* 0x0000000802087c11 */ /* 0x000fc6000f8608ff */
[----:B------:R-:W-:-:S05]  /*c190*/  IMAD.IADD R7, R3, 0x1, R7 ;  /* 0x0000000103077824 */ /* 0x000fca00078e0207 */
[----:B------:R-:W-:Y:S01]  /*c1a0*/  LEA.HI.X R7, R2, UR9, R7, 0x1, P3 ;  /* 0x0000000902077c11 */ /* 0x000fe200098f0c07 */
[----:B------:R-:W-:Y:S06]  /*c1b0*/  BRA.DIV UR4, `(.L_x_45) ;  /* 0x0000003204e07947 */ /* 0x000fec000b800000 */
[----:B------:R-:W0:Y:S01]  /*c1c0*/  SHFL.IDX PT, R3, R0, RZ, 0x1c1f ;  /* 0x001c1fff00037589 */ /* 0x000e2200000e0000 */
[----:B------:R-:W-:Y:S01]  /*c1d0*/  ULDC UR4, c[0x0][0x288] ;  /* 0x0000a20000047ab9 */ /* 0x000fe20000000800 */
[----:B------:R-:W-:Y:S02]  /*c1e0*/  IMAD R6, R6, 0xc0, R9 ;  /* 0x000000c006067824 */ /* 0x000fe400078e0209 */
[----:B------:R-:W1:Y:S01]  /*c1f0*/  SHFL.IDX PT, R2, R4, RZ, 0x1c1f ;  /* 0x001c1fff04027589 */ /* 0x000e6200000e0000 */
[----:B------:R-:W-:-:S03]  /*c200*/  IMAD R5, R10, UR4, RZ ;  /* 0x000000040a057c24 */ /* 0x000fc6000f8e02ff */
[----:B------:R-:W-:Y:S02]  /*c210*/  SHFL.IDX PT, R14, R8, 0x1, 0x1c1f ;  /* 0x003c1f00080e7f89 */ /* 0x000fe400000e0000 */
[----:B------:R-:W-:-:S13]  /*c220*/  ISETP.GE.AND P4, PT, R6, R5, PT ;  /* 0x000000050600720c */ /* 0x000fda0003f86270 */
[----:B0-----:R-:W-:-:S05]  /*c230*/  @!P4 LEA R3, P3, R20, R3, 0x1 ;  /* 0x000000031403c211 */ /* 0x001fca00078608ff */
[----:B-1----:R-:W-:-:S05]  /*c240*/  @!P4 IMAD.X R2, RZ, RZ, R2, P3 ;  /* 0x000000ffff02c224 */ /* 0x002fca00018e0602 */
[----:B------:R-:W-:-:S04]  /*c250*/  @!P4 LOP3.LUT R3, R3, R2, RZ, 0x3c, !PT ;  /* 0x000000020303c212 */ /* 0x000fc800078e3cff */
[----:B------:R-:W-:-:S04]  /*c260*/  @!P4 LOP3.LUT R2, R3, R2, RZ, 0x3c, !PT ;  /* 0x000000020302c212 */ /* 0x000fc800078e3cff */
[----:B------:R-:W-:-:S05]  /*c270*/  @!P4 LOP3.LUT R3, R3, R2, RZ, 0x3c, !PT ;  /* 0x000000020303c212 */ /* 0x000fca00078e3cff */
[----:B------:R-:W-:Y:S04]  /*c280*/  @!P4 LDGSTS.E.BYPASS.LTC128B.128 [R27+0xda00], desc[UR60][R2.64], !P0 ;  /* 0x0da00000021bcfae */ /* 0x000fe8000c101d7c */
[----:B------:R-:W-:Y:S04]  /*c290*/  @!P4 LDGSTS.E.BYPASS.LTC128B.128 [R27+0x10a00], desc[UR60][R2.64+0x40], !P1 ;  /* 0x10a00040021bcfae */ /* 0x000fe8000c901d7c */
[----:B------:R0:W-:Y:S02]  /*c2a0*/  @!P4 LDGSTS.E.BYPASS.LTC128B.128 [R27+0x13a00], desc[UR60][R2.64+0x80], !P2 ;  /* 0x13a00080021bcfae */ /* 0x0001e4000d101d7c */
[----:B0-----:R-:W-:-:S02]  /*c2b0*/  VIADD R2, R6, 0x20 ;  /* 0x0000002006027836 */ /* 0x001fc40000000000 */
[----:B------:R-:W0:Y:S03]  /*c2c0*/  SHFL.IDX PT, R3, R0, 0x1, 0x1c1f ;  /* 0x003c1f0000037f89 */ /* 0x000e2600000e0000 */
[----:B------:R-:W-:Y:S02]  /*c2d0*/  ISETP.GE.AND P3, PT, R2, R5, PT ;  /* 0x000000050200720c */ /* 0x000fe40003f66270 */
[----:B------:R-:W1:Y:S11]  /*c2e0*/  SHFL.IDX PT, R2, R4, 0x1, 0x1c1f ;  /* 0x003c1f0004027f89 */ /* 0x000e7600000e0000 */
        /* <DEDUP_REMOVED lines=11> */
[----:B------:R-:W1:Y:S04]  /*c3a0*/  SHFL.IDX PT, R2, R4, 0x2, 0x1c1f ;  /* 0x005c1f0004027f89 */ /* 0x000e6800000e0000 */
[----:B------:R-:W-:Y:S07]  /*c3b0*/  SHFL.IDX PT, R4, R4, 0x3, 0x1c1f ;  /* 0x007c1f0004047f89 */ /* 0x000fee00000e0000 */
[----:B0-----:R-:W-:-:S05]  /*c3c0*/  @!P3 LEA R3, P4, R20, R3, 0x1 ;  /* 0x000000031403b211 */ /* 0x001fca00078808ff */
[----:B-1----:R-:W-:-:S05]  /*c3d0*/  @!P3 IMAD.X R2, RZ, RZ, R2, P4 ;  /* 0x000000ffff02b224 */ /* 0x002fca00020e0602 */
[----:B------:R-:W-:-:S04]  /*c3e0*/  @!P3 LOP3.LUT R3, R3, R2, RZ, 0x3c, !PT ;  /* 0x000000020303b212 */ /* 0x000fc800078e3cff */
[----:B------:R-:W-:-:S04]  /*c3f0*/  @!P3 LOP3.LUT R2, R3, R2, RZ, 0x3c, !PT ;  /* 0x000000020302b212 */ /* 0x000fc800078e3cff */
[----:B------:R-:W-:-:S05]  /*c400*/  @!P3 LOP3.LUT R3, R3, R2, RZ, 0x3c, !PT ;  /* 0x000000020303b212 */ /* 0x000fca00078e3cff */
[----:B------:R-:W-:Y:S04]  /*c410*/  @!P3 LDGSTS.E.BYPASS.LTC128B.128 [R27+0xea00], desc[UR60][R2.64], !P0 ;  /* 0x0ea00000021bbfae */ /* 0x000fe8000c101d7c */
[----:B------:R-:W-:Y:S04]  /*c420*/  @!P3 LDGSTS.E.BYPASS.LTC128B.128 [R27+0x11a00], desc[UR60][R2.64+0x40], !P1 ;  /* 0x11a00040021bbfae */ /* 0x000fe8000c901d7c */
[----:B------:R0:W-:Y:S04]  /*c430*/  @!P3 LDGSTS.E.BYPASS.LTC128B.128 [R27+0x14a00], desc[UR60][R2.64+0x80], !P2 ;  /* 0x14a00080021bbfae */ /* 0x0001e8000d101d7c */
[----:B0-----:R0:W1:Y:S02]  /*c440*/  SHFL.IDX PT, R2, R0, 0x3, 0x1c1f ;  /* 0x007c1f0000027f89 */ /* 0x00106400000e0000 */
[----:B0-----:R-:W-:-:S05]  /*c450*/  VIADD R0, R6, 0x80 ;  /* 0x0000008006007836 */ /* 0x001fca0000000000 */
[----:B------:R-:W-:Y:S01]  /*c460*/  ISETP.GE.AND P3, PT, R0, R5, PT ;  /* 0x000000050000720c */ /* 0x000fe20003f66270 */
[----:B------:R-:W-:-:S05]  /*c470*/  VIADD R0, R6, 0x60 ;  /* 0x0000006006007836 */ /* 0x000fca0000000000 */
[----:B------:R-:W-:Y:S02]  /*c480*/  ISETP.GE.AND P4, PT, R0, R5, PT ;  /* 0x000000050000720c */ /* 0x000fe40003f86270 */
[----:B------:R-:W-:Y:S04]  /*c490*/  SHFL.IDX PT, R0, R7, RZ, 0x1c1f ;  /* 0x001c1fff07007589 */ /* 0x000fe800000e0000 */
[----:B------:R-:W-:Y:S07]  /*c4a0*/  SHFL.IDX PT, R7, R7, 0x1, 0x1c1f ;  /* 0x003c1f0007077f89 */ /* 0x000fee00000e0000 */
[----:B-1----:R-:W-:-:S05]  /*c4b0*/  @!P4 LEA R2, P5, R20, R2, 0x1 ;  /* 0x000000021402c211 */ /* 0x002fca00078a08ff */
[----:B------:R-:W-:Y:S02]  /*c4c0*/  @!P4 IMAD.X R3, RZ, RZ, R4, P5 ;  /* 0x000000ffff03c224 */ /* 0x000fe400028e0604 */
[----:B------:R-:W0:Y:S04]  /*c4d0*/  SHFL.IDX PT, R4, R8, RZ, 0x1c1f ;  /* 0x001c1fff08047589 */ /* 0x000e2800000e0000 */
[----:B------:R-:W-:Y:S04]  /*c4e0*/  @!P4 LDGSTS.E.BYPASS.LTC128B.128 [R27+0xf200], desc[UR60][R2.64], !P0 ;  /* 0x0f200000021bcfae */ /* 0x000fe8000c101d7c */
[----:B------:R-:W-:Y:S04]  /*c4f0*/  @!P4 LDGSTS.E.BYPASS.LTC128B.128 [R27+0x12200], desc[UR60][R2.64+0x40], !P1 ;  /* 0x12200040021bcfae */ /* 0x000fe8000c901d7c */
[----:B------:R1:W-:Y:S01]  /*c500*/  @!P4 LDGSTS.E.BYPASS.LTC128B.128 [R27+0x15200], desc[UR60][R2.64+0x80], !P2 ;  /* 0x15200080021bcfae */ /* 0x0003e2000d101d7c */
[----:B0-----:R-:W-:-:S05]  /*c510*/  @!P3 LEA R4, P5, R20, R4, 0x1 ;  /* 0x000000041404b211 */ /* 0x001fca00078a08ff */
[----:B------:R-:W-:Y:S02]  /*c520*/  @!P3 IMAD.X R0, RZ, RZ, R0, P5 ;  /* 0x000000ffff00b224 */ /* 0x000fe400028e0600 */
[----:B-1----:R-:W-:Y:S02]  /*c530*/  @!P3 IMAD.MOV.U32 R2, RZ, RZ, R4 ;  /* 0x000000ffff02b224 */ /* 0x002fe400078e0004 */
[----:B------:R-:W-:-:S05]  /*c540*/  @!P3 IMAD.MOV.U32 R3, RZ, RZ, R0 ;  /* 0x000000ffff03b224 */ /* 0x000fca00078e0000 */
[----:B------:R0:W-:Y:S04]  /*c550*/  @!P3 LDGSTS.E.BYPASS.LTC128B.128 [R27+0xfa00], desc[UR60][R2.64], !P0 ;  /* 0x0fa00000021bbfae */ /* 0x0001e8000c101d7c */
[----:B------:R0:W-:Y:S04]  /*c560*/  @!P3 LDGSTS.E.BYPASS.LTC128B.128 [R27+0x12a00], desc[UR60][R2.64+0x40], !P1 ;  /* 0x12a00040021bbfae */ /* 0x0001e8000c901d7c */
[----:B------:R0:W-:Y:S02]  /*c570*/  @!P3 LDGSTS.E.BYPASS.LTC128B.128 [R27+0x15a00], desc[UR60][R2.64+0x80], !P2 ;  /* 0x15a00080021bbfae */ /* 0x0001e4000d101d7c */
.L_x_145:
[----:B------:R-:W2:Y:S01]  /*c580*/  LDL R0, [R1+0x1c] ;  /* 0x00001c0001007983 */ /* 0x000ea20000100800 */
[----:B------:R-:W-:-:S05]  /*c590*/  VIADD R6, R6, 0xa0 ;  /* 0x000000a006067836 */ /* 0x000fca0000000000 */
[----:B------:R-:W-:-:S13]  /*c5a0*/  ISETP.GE.AND P3, PT, R6, R5, PT ;  /* 0x000000050600720c */ /* 0x000fda0003f66270 */
[----:B0-----:R-:W-:-:S05]  /*c5b0*/  @!P3 LEA R2, P4, R20, R14, 0x1 ;  /* 0x0000000e1402b211 */ /* 0x001fca00078808ff */
[----:B------:R-:W-:-:S05]  /*c5c0*/  @!P3 IMAD.X R3, RZ, RZ, R7, P4 ;  /* 0x000000ffff03b224 */ /* 0x000fca00020e0607 */
[----:B------:R-:W-:Y:S01]  /*c5d0*/  @!PT LDS RZ, [RZ] ;  /* 0x00000000fffff984 */ /* 0x000fe20000000800 */
[----:B------:R-:W-:Y:S01]  /*c5e0*/  @!PT LDS RZ, [RZ] ;  /* 0x00000000fffff984 */ /* 0x000fe20000000800 */
[----:B------:R-:W-:Y:S01]  /*c5f0*/  @!PT LDS RZ, [RZ] ;  /* 0x00000000fffff984 */ /* 0x000fe20000000800 */
[----:B------:R0:W-:Y:S04]  /*c600*/  @!P3 LDGSTS.E.BYPASS.LTC128B.128 [R27+0x10200], desc[UR60][R2.64], !P0 ;  /* 0x10200000021bbfae */ /* 0x0001e8000c101d7c */
[----:B------:R0:W-:Y:S04]  /*c610*/  @!P3 LDGSTS.E.BYPASS.LTC128B.128 [R27+0x13200], desc[UR60][R2.64+0x40], !P1 ;  /* 0x13200040021bbfae */ /* 0x0001e8000c901d7c */
[----:B------:R0:W-:Y:S01]  /*c620*/  @!P3 LDGSTS.E.BYPASS.LTC128B.128 [R27+0x16200], desc[UR60][R2.64+0x80], !P2 ;  /* 0x16200080021bbfae */ /* 0x0001e2000d101d7c */
[----:B------:R-:W-:Y:S01]  /*c630*/  NOP ;  /* 0x0000000000007918 */ /* 0x000fe20000000000 */
[----:B------:R-:W-:Y:S02]  /*c640*/  SYNCS.ARRIVE.TRANS64.RED.A0T1 RZ, [UR36+0x31c00], RZ ;  /* 0x031c00ffffff79a7 */ /* 0x000fe40008200424 */
[----:B------:R-:W-:Y:S01]  /*c650*/  ARRIVES.LDGSTSBAR.64.TRANSCNT [UR36+0x31c00] ;  /* 0x031c0000ff0079b0 */ /* 0x000fe20008000aa4 */
[----:B--2---:R-:W-:-:S04]  /*c660*/  LOP3.LUT R0, R0, 0x1, RZ, 0xc, !PT ;  /* 0x0000000100007812 */ /* 0x004fc800078e0cff */
[----:B------:R-:W-:Y:S01]  /*c670*/  SHF.L.U32 R0, R0, 0x1f, RZ ;  /* 0x0000001f00007819 */ /* 0x000fe200000006ff */
[----:B------:R-:W-:Y:S01]  /*c680*/  NOP ;  /* 0x0000000000007918 */ /* 0x000fe20000000000 */
[----:B------:R-:W2:Y:S01]  /*c690*/  LDL.LU R8, [R1+0x18] ;  /* 0x0000180001087983 */ /* 0x000ea20000300800 */
[----:B------:R-:W-:Y:S01]  /*c6a0*/  SYNCS.ARRIVE.TRANS64.A1T0 RZ, [UR36+0x31c00], RZ ;  /* 0x031c00ffffff79a7 */ /* 0x000fe20008100024 */
[----:B------:R-:W-:Y:S01]  /*c6b0*/  BSSY B0, `(.L_x_46) ;  /* 0x0000005000007945 */ /* 0x000fe20003800000 */
[----:B------:R-:W-:Y:S01]  /*c6c0*/  IMAD.U32 R9, RZ, RZ, UR36 ;  /* 0x00000024ff097e24 */ /* 0x000fe2000f8e00ff */
[----:B------:R-:W1:Y:S01]  /*c6d0*/  SYNCS.PHASECHK.TRANS64.TRYWAIT P0, [UR36+0x31c20], R0 ;  /* 0x031c2000ff0075a7 */ /* 0x000e620008000164 */
[----:B--2---:R-:W-:Y:S01]  /*c6e0*/  ISETP.GE.AND P1, PT, R8, 0x91, PT ;  /* 0x000000910800780c */ /* 0x004fe20003f26270 */
[----:B01----:R-:W-:-:S12]  /*c6f0*/  @!P0 BRA `(.L_x_47) ;  /* 0x00000034009c8947 */ /* 0x003fd80003800000 */
.L_x_146:
[----:B------:R-:W-:Y:S05]  /*c700*/  BSYNC B0 ;  /* 0x0000000000007941 */ /* 0x000fea0003800000 */
.L_x_46:
[----:B------:R-:W-:Y:S01]  /*c710*/  VIADD R8, R9, 0x31c00 ;  /* 0x00031c0009087836 */ /* 0x000fe20000000000 */
[----:B------:R-:W-:Y:S06]  /*c720*/  @!P1 BRA `(.L_x_48) ;  /* 0x0000002000749947 */ /* 0x000fec0003800000 */
[----:B------:R-:W2:Y:S01]  /*c730*/  LDL R2, [R1+0x4] ;  /* 0x0000040001027983 */ /* 0x000ea20000100800 */
[----:B------:R-:W-:Y:S02]  /*c740*/  IMAD.MOV.U32 R3, RZ, RZ, 0x1 ;  /* 0x00000001ff037424 */ /* 0x000fe400078e00ff */
[----:B--2---:R-:W-:-:S05]  /*c750*/  IMAD.MOV R6, RZ, RZ, -R2 ;  /* 0x000000ffff067224 */ /* 0x004fca00078e0a02 */
[----:B------:R-:W-:-:S05]  /*c760*/  VIADDMNMX R6, R6, R3, 0xffffffff, !PT ;  /* 0xffffffff06067446 */ /* 0x000fca0007800103 */
[----:B0-----:R-:W-:-:S05]  /*c770*/  IMAD.IADD R0, R2, 0x1, R6 ;  /* 0x0000000102007824 */ /* 0x001fca00078e0206 */
[----:B------:R-:W-:-:S04]  /*c780*/  LOP3.LUT R0, R0, 0x1, RZ, 0xc0, !PT ;  /* 0x0000000100007812 */ /* 0x000fc800078ec0ff */
[----:B------:R-:W-:Y:S01]  /*c790*/  ISETP.NE.U32.AND P0, PT, R0, 0x1, PT ;  /* 0x000000010000780c */ /* 0x000fe20003f05070 */
[----:B------:R-:W-:-:S12]  /*c7a0*/  VIADD R0, R2, 0xfffffffe ;  /* 0xfffffffe02007836 */ /* 0x000fd80000000000 */
[----:B------:R-:W-:Y:S05]  /*c7b0*/  @P0 BRA `(.L_x_49) ;  /* 0x0000000800c80947 */ /* 0x000fea0003800000 */
[----:B------:R-:W-:Y:S01]  /*c7c0*/  ISETP.NE.AND P2, PT, R25, RZ, PT ;  /* 0x000000ff1900720c */ /* 0x000fe20003f45270 */
[----:B------:R-:W-:Y:S01]  /*c7d0*/  VIADD R7, R16, 0x1 ;  /* 0x0000000110077836 */ /* 0x000fe20000000000 */
[----:B------:R-:W-:Y:S04]  /*c7e0*/  BSSY B0, `(.L_x_50) ;  /* 0x00000ab000007945 */ /* 0x000fe80003800000 */
[----:B------:R-:W-:-:S04]  /*c7f0*/  ISETP.NE.AND P0, PT, R7, 0x2, PT ;  /* 0x000000020700780c */ /* 0x000fc80003f05270 */
[----:B------:R-:W-:Y:S02]  /*c800*/  SEL R3, RZ, 0x1, P0 ;  /* 0x00000001ff037807 */ /* 0x000fe40000000000 */
[----:B------:R-:W-:Y:S02]  /*c810*/  SEL R7, R7, RZ, P0 ;  /* 0x000000ff07077207 */ /* 0x000fe40000000000 */
[----:B------:R-:W-:Y:S01]  /*c820*/  LOP3.LUT R10, R22, R3, RZ, 0x3c, !PT ;  /* 0x00000003160a7212 */ /* 0x000fe200078e3cff */
[----:B------:R-:W-:Y:S06]  /*c830*/  @!P2 BRA `(.L_x_51) ;  /* 0x000000080094a947 */ /* 0x000fec0003800000 */
[----:B------:R-:W-:Y:S01]  /*c840*/  ISETP.NE.AND P2, PT, R26, RZ, PT ;  /* 0x000000ff1a00720c */ /* 0x000fe20003f45270 */
[----:B------:R-:W-:-:S12]  /*c850*/  IMAD.MOV.U32 R5, RZ, RZ, R18 ;  /* 0x000000ffff057224 */ /* 0x000fd800078e0012 */
[----:B------:R-:W-:Y:S05]  /*c860*/  @!P2 BRA `(.L_x_52) ;  /* 0x000000000048a947 */ /* 0x000fea0003800000 */
[----:B------:R-:W0:Y:S01]  /*c870*/  LDC R5, c[0x0][0x43c] ;  /* 0x00010f00ff057b82 */ /* 0x000e220000000800 */
[----:B------:R-:W-:Y:S01]  /*c880*/  ULDC.64 UR4, c[0x0][0x428] ;  /* 0x00010a0000047ab9 */ /* 0x000fe20000000a00 */
[----:B0-----:R-:W-:-:S13]  /*c890*/  ISETP.NE.AND P0, PT, R5, 0x1, PT ;  /* 0x000000010500780c */ /* 0x001fda0003f05270 */
[----:B------:R-:W0:Y:S02]  /*c8a0*/  @P0 LDC.64 R2, c[0x0][0x440] ;  /* 0x00011000ff020b82 */ /* 0x000e240000000a00 */
[----:B0-----:R-:W-:-:S04]  /*c8b0*/  @P0 IMAD.HI.U32 R4, R0, R2, RZ ;  /* 0x0000000200040227 */ /* 0x001fc800078e00ff */
[----:B------:R-:W-:Y:S01]  /*c8c0*/  IMAD.MOV.U32 R2, RZ, RZ, R0 ;  /* 0x000000ffff027224 */ /* 0x000fe200078e0000 */
[----:B------:R-:W-:Y:S01]  /*c8d0*/  @P0 SHF.R.U32.HI R2, RZ, R3, R4 ;  /* 0x00000003ff020219 */ /* 0x000fe20000011604 */
[----:B------:R-:W-:-:S04]  /*c8e0*/  IMAD R4, R24, UR4, RZ ;  /* 0x0000000418047c24 */ /* 0x000fc8000f8e02ff */
[----:B------:R-:W-:Y:S02]  /*c8f0*/  IMAD.MOV R3, RZ, RZ, -R2 ;  /* 0x000000ffff037224 */ /* 0x000fe400078e0a02 */
[----:B------:R-:W-:Y:S02]  /*c900*/  IMAD R4, R19, UR5, R4 ;  /* 0x0000000513047c24 */ /* 0x000fe4000f8e0204 */
[----:B------:R-:W-:Y:S01]  /*c910*/  IMAD R0, R5, R3, R0 ;  /* 0x0000000305007224 */ /* 0x000fe200078e0200 */
[----:B------:R-:W-:-:S03]  /*c920*/  SHF.R.S32.HI R3, RZ, 0x1f, R2 ;  /* 0x0000001fff037819 */ /* 0x000fc60000011402 */
[----:B------:R-:W-:Y:S01]  /*c930*/  IMAD.WIDE.U32 R2, R19, UR4, R2 ;  /* 0x0000000413027c25 */ /* 0x000fe2000f8e0002 */
[----:B------:R-:W-:-:S03]  /*c940*/  ULDC.64 UR4, c[0x0][0x418] ;  /* 0x0001060000047ab9 */ /* 0x000fc60000000a00 */
[----:B------:R-:W-:Y:S01]  /*c950*/  IMAD.IADD R3, R4, 0x1, R3 ;  /* 0x0000000104037824 */ /* 0x000fe200078e0203 */
[----:B------:R-:W-:-:S04]  /*c960*/  LEA R4, P0, R2, UR4, 0x2 ;  /* 0x0000000402047c11 */ /* 0x000fc8000f8010ff */
[----:B------:R-:W-:-:S06]  /*c970*/  LEA.HI.X R5, R2, UR5, R3, 0x2, P0 ;  /* 0x0000000502057c11 */ /* 0x000fcc00080f1403 */
[----:B------:R0:W5:Y:S03]  /*c980*/  LDG.E R5, desc[UR60][R4.64] ;  /* 0x0000003c04057981 */ /* 0x000166000c1e1900 */
.L_x_52:
[----:B------:R-:W-:Y:S01]  /*c990*/  LEA R3, R7, UR36, 0x3 ;  /* 0x0000002407037c11 */ /* 0x000fe2000f8e18ff */
[----:B------:R-:W-:Y:S01]  /*c9a0*/  BSSY B1, `(.L_x_53) ;  /* 0x0000004000017945 */ /* 0x000fe20003800000 */
[----:B------:R-:W-:-:S04]  /*c9b0*/  SHF.L.U32 R2, R10, 0x1f, RZ ;  /* 0x0000001f0a027819 */ /* 0x000fc800000006ff */
[----:B------:R-:W1:Y:S02]  /*c9c0*/  SYNCS.PHASECHK.TRANS64.TRYWAIT P0, [R3+URZ+0x31c40], R2 ;  /* 0x031c4002030075a7 */ /* 0x000e64000800017f */
[----:B-1----:R-:W-:Y:S05]  /*c9d0*/  @!P0 BRA `(.L_x_54) ;  /* 0x0000003000f88947 */ /* 0x002fea0003800000 */
.L_x_147:
[----:B------:R-:W-:Y:S05]  /*c9e0*/  BSYNC B1 ;  /* 0x0000000000017941 */ /* 0x000fea0003800000 */
.L_x_53:
[----:B0-----:R-:W0:Y:S01]  /*c9f0*/  S2R R4, SR_TID.X ;  /* 0x0000000000047919 */ /* 0x001e220000002100 */
[----:B------:R-:W-:Y:S01]  /*ca00*/  BSSY B1, `(.L_x_55) ;  /* 0x000000b000017945 */ /* 0x000fe20003800000 */
[----:B0-----:R-:W-:-:S04]  /*ca10*/  LOP3.LUT R4, R4, 0x7f, RZ, 0xc0, !PT ;  /* 0x0000007f04047812 */ /* 0x001fc800078ec0ff */
[----:B------:R-:W-:-:S13]  /*ca20*/  ISETP.NE.AND P1, PT, R4, RZ, PT ;  /* 0x000000ff0400720c */ /* 0x000fda0003f25270 */
[----:B------:R-:W-:Y:S05]  /*ca30*/  @P1 BRA `(.L_x_56) ;  /* 0x00000000001c1947 */ /* 0x000fea0003800000 */
[----:B------:R-:W0:Y:S01]  /*ca40*/  S2R R4, SR_TID.X ;  /* 0x0000000000047919 */ /* 0x000e220000002100 */
[----:B-1----:R-:W-:-:S04]  /*ca50*/  IMAD.MOV.U32 R2, RZ, RZ, 0x6c00 ;  /* 0x00006c00ff027424 */ /* 0x002fc800078e00ff */
[----:B------:R2:W-:Y:S01]  /*ca60*/  SYNCS.ARRIVE.TRANS64 RZ, [R3+URZ+0x31c30], R2 ;  /* 0x031c300203ff79a7 */ /* 0x0005e2000800003f */
[----:B0-----:R-:W-:-:S04]  /*ca70*/  LOP3.LUT R4, R4, 0x1f, RZ, 0xc0, !PT ;  /* 0x0000001f04047812 */ /* 0x001fc800078ec0ff */
[----:B------:R-:W-:-:S13]  /*ca80*/  ISETP.NE.AND P0, PT, R4, RZ, PT ;  /* 0x000000ff0400720c */ /* 0x000fda0003f05270 */
[----:B--2---:R-:W-:Y:S05]  /*ca90*/  @!P0 BRA `(.L_x_56) ;  /* 0x0000000000048947 */ /* 0x004fea0003800000 */
[----:B------:R-:W-:Y:S01]  /*caa0*/  BPT.TRAP 0x1 ;  /* 0x000000040000795c */ /* 0x000fe20000300000 */
.L_x_56:
[----:B------:R-:W-:Y:S05]  /*cab0*/  BSYNC B1 ;  /* 0x0000000000017941 */ /* 0x000fea0003800000 */
.L_x_55:
[----:B------:R-:W-:Y:S01]  /*cac0*/  IMAD.MOV.U32 R14, RZ, RZ, RZ ;  /* 0x000000ffff0e7224 */ /* 0x000fe200078e00ff */
[----:B------:R-:W-:Y:S01]  /*cad0*/  UIADD3 UR4, UP0, UR38, 0x370, URZ ;  /* 0x0000037026047890 */ /* 0x000fe2000ff1e03f */
[----:B------:R-:W-:Y:S01]  /*cae0*/  IMAD R4, R7, 0x6c00, R9 ;  /* 0x00006c0007047824 */ /* 0x000fe200078e0209 */
[----:B------:R-:W-:Y:S01]  /*caf0*/  PLOP3.LUT P0, PT, PT, PT, PT, 0x80, 0x0 ;  /* 0x000000000000781c */ /* 0x000fe20003f0f070 */
[----:B-1----:R-:W-:Y:S01]  /*cb00*/  VIADD R3, R3, 0x31c30 ;  /* 0x00031c3003037836 */ /* 0x002fe20000000000 */
[----:B------:R-:W-:Y:S01]  /*cb10*/  R2UR UR10, R14 ;  /* 0x000000000e0a72ca */ /* 0x000fe200000e0000 */
[----:B------:R-:W-:Y:S01]  /*cb20*/  IMAD R2, R0, 0x90, RZ ;  /* 0x0000009000027824 */ /* 0x000fe200078e02ff */
[----:B------:R-:W-:Y:S01]  /*cb30*/  UIADD3.X UR5, URZ, UR39, URZ, UP0, !UPT ;  /* 0x000000273f057290 */ /* 0x000fe200087fe43f */
[----:B------:R-:W-:Y:S01]  /*cb40*/  VIADD R11, R4, 0x16a00 ;  /* 0x00016a00040b7836 */ /* 0x000fe20000000000 */
[----:B------:R-:W-:Y:S01]  /*cb50*/  UMOV UR6, 0x0 ;  /* 0x0000000000067882 */ /* 0x000fe20000000000 */
[----:B------:R-:W-:-:S10]  /*cb60*/  UMOV UR7, 0x14f00000 ;  /* 0x14f0000000077882 */ /* 0x000fd40000000000 */
.L_x_57:
[----:B------:R-:W-:-:S13]  /*cb70*/  @P0 ELECT P2, URZ, PT ;  /* 0x00000000003f082f */ /* 0x000fda0003840000 */
[----:B-----5:R-:W-:Y:S02]  /*cb80*/  @P2 R2UR UR13, R5 ;  /* 0x00000000050d22ca */ /* 0x020fe400000e0000 */
[----:B------:R-:W-:Y:S02]  /*cb90*/  @P2 R2UR UR12, R17 ;  /* 0x00000000110c22ca */ /* 0x000fe400000e0000 */
[----:B------:R-:W-:Y:S02]  /*cba0*/  @P2 R2UR UR11, R2 ;  /* 0x00000000020b22ca */ /* 0x000fe400000e0000 */
[----:B------:R-:W-:Y:S02]  /*cbb0*/  @P2 R2UR UR9, R3 ;  /* 0x00000000030922ca */ /* 0x000fe400000e0000 */
[----:B------:R-:W-:Y:S02]  /*cbc0*/  @P2 R2UR UR8, R11 ;  /* 0x000000000b0822ca */ /* 0x000fe400000e0000 */
[----:B------:R-:W-:-:S02]  /*cbd0*/  @P2 PLOP3.LUT P0, PT, P2, PT, PT, 0x8, 0x0 ;  /* 0x000000000000281c */ /* 0x000fc4000170e170 */
[----:B------:R-:W-:-:S09]  /*cbe0*/  PLOP3.LUT P2, PT, PT, PT, PT, 0x8, 0x0 ;  /* 0x000000000000781c */ /* 0x000fd20003f4e170 */
[----:B------:R0:W-:Y:S02]  /*cbf0*/  UTMALDG.4D [UR8], [UR4], desc[UR6] ;  /* 0x00000608040075b4 */ /* 0x0001e40008019000 */
[----:B0-----:R-:W-:Y:S05]  /*cc00*/  @P0 BRA.U.ANY `(.L_x_57) ;  /* 0xfffffffd00d80947 */ /* 0x001fea000393ffff */
[----:B------:R-:W-:Y:S01]  /*cc10*/  IMAD.MOV.U32 R20, RZ, RZ, 0x20 ;  /* 0x00000020ff147424 */ /* 0x000fe200078e00ff */
[----:B------:R-:W-:Y:S01]  /*cc20*/  PLOP3.LUT P0, PT, PT, PT, PT, 0x80, 0x0 ;  /* 0x000000000000781c */ /* 0x000fe20003f0f070 */
[----:B------:R-:W-:Y:S01]  /*cc30*/  VIADD R11, R4, 0x18e00 ;  /* 0x00018e00040b7836 */ /* 0x000fe20000000000 */
[----:B------:R-:W-:Y:S01]  /*cc40*/  UMOV UR6, 0x0 ;  /* 0x0000000000067882 */ /* 0x000fe20000000000 */
[----:B------:R-:W-:Y:S01]  /*cc50*/  UMOV UR7, 0x14f00000 ;  /* 0x14f0000000077882 */ /* 0x000fe20000000000 */
[----:B------:R-:W-:-:S15]  /*cc60*/  R2UR UR10, R20 ;  /* 0x00000000140a72ca */ /* 0x000fde00000e0000 */
.L_x_58:
[----:B------:R-:W-:-:S13]  /*cc70*/  @P0 ELECT P2, URZ, PT ;  /* 0x00000000003f082f */ /* 0x000fda0003840000 */
[----:B------:R-:W-:Y:S02]  /*cc80*/  @P2 R2UR UR13, R5 ;  /* 0x00000000050d22ca */ /* 0x000fe400000e0000 */
        /* <DEDUP_REMOVED lines=14> */
.L_x_59:
        /* <DEDUP_REMOVED lines=10> */
[----:B------:R-:W-:Y:S01]  /*ce10*/  SHF.L.U32 R2, R22, 0x1f, RZ ;  /* 0x0000001f16027819 */ /* 0x000fe200000006ff */
[----:B------:R-:W-:Y:S01]  /*ce20*/  IMAD R3, R16, 0x8, R8 ;  /* 0x0000000810037824 */ /* 0x000fe200078e0208 */
[----:B------:R-:W-:Y:S03]  /*ce30*/  BSSY B1, `(.L_x_60) ;  /* 0x0000003000017945 */ /* 0x000fe60003800000 */
[----:B------:R-:W0:Y:S02]  /*ce40*/  SYNCS.PHASECHK.TRANS64.TRYWAIT P0, [R3+URZ+0x60], R2 ;  /* 0x00006002030075a7 */ /* 0x000e24000800017f */
[----:B0-----:R-:W-:Y:S05]  /*ce50*/  @!P0 BRA `(.L_x_61) ;  /* 0x0000002c00ec8947 */ /* 0x001fea0003800000 */
.L_x_148:
[----:B------:R-:W-:Y:S05]  /*ce60*/  BSYNC B1 ;  /* 0x0000000000017941 */ /* 0x000fea0003800000 */
.L_x_60:
[----:B------:R-:W-:Y:S01]  /*ce70*/  BSSY B1, `(.L_x_62) ;  /* 0x000000c000017945 */ /* 0x000fe20003800000 */
[----:B------:R-:W-:Y:S02]  /*ce80*/  IMAD.MOV.U32 R12, RZ, RZ, 0x0 ;  /* 0x00000000ff0c7424 */ /* 0x000fe400078e00ff */
[----:B------:R-:W-:Y:S01]  /*ce90*/  IMAD.MOV.U32 R13, RZ, RZ, 0x14f00000 ;  /* 0x14f00000ff0d7424 */ /* 0x000fe200078e00ff */
[----:B------:R-:W-:Y:S06]  /*cea0*/  @P1 BRA `(.L_x_63) ;  /* 0x0000000000201947 */ /* 0x000fec0003800000 */
[----:B------:R-:W1:Y:S01]  /*ceb0*/  S2R R4, SR_TID.X ;  /* 0x0000000000047919 */ /* 0x000e620000002100 */
[----:B0-----:R-:W-:Y:S01]  /*cec0*/  LEA R2, R16, UR36, 0x3 ;  /* 0x0000002410027c11 */ /* 0x001fe2000f8e18ff */
[----:B------:R-:W-:-:S04]  /*ced0*/  IMAD.MOV.U32 R3, RZ, RZ, 0x6c00 ;  /* 0x00006c00ff037424 */ /* 0x000fc800078e00ff */
[----:B------:R2:W-:Y:S01]  /*cee0*/  SYNCS.ARRIVE.TRANS64 RZ, [R2+URZ+0x31c50], R3 ;  /* 0x031c500302ff79a7 */ /* 0x0005e2000800003f */
[----:B-1----:R-:W-:-:S04]  /*cef0*/  LOP3.LUT R4, R4, 0x1f, RZ, 0xc0, !PT ;  /* 0x0000001f04047812 */ /* 0x002fc800078ec0ff */
[----:B------:R-:W-:-:S13]  /*cf00*/  ISETP.NE.AND P0, PT, R4, RZ, PT ;  /* 0x000000ff0400720c */ /* 0x000fda0003f05270 */
[----:B--2---:R-:W-:Y:S05]  /*cf10*/  @!P0 BRA `(.L_x_63) ;  /* 0x0000000000048947 */ /* 0x004fea0003800000 */
[----:B------:R-:W-:Y:S01]  /*cf20*/  BPT.TRAP 0x1 ;  /* 0x000000040000795c */ /* 0x000fe20000300000 */
.L_x_63:
[----:B------:R-:W-:Y:S05]  /*cf30*/  BSYNC B1 ;  /* 0x0000000000017941 */ /* 0x000fea0003800000 */
.L_x_62:
[----:B------:R-:W-:Y:S01]  /*cf40*/  R2UR UR10, R14 ;  /* 0x000000000e0a72ca */ /* 0x000fe200000e0000 */
[----:B0-----:R-:W-:Y:S01]  /*cf50*/  IMAD R3, R16, 0x6c00, R9 ;  /* 0x00006c0010037824 */ /* 0x001fe200078e0209 */
[----:B------:R-:W-:Y:S01]  /*cf60*/  R2UR UR6, R12 ;  /* 0x000000000c0672ca */ /* 0x000fe200000e0000 */
[----:B------:R-:W-:Y:S01]  /*cf70*/  UIADD3 UR4, UP0, UR38, 0x470, URZ ;  /* 0x0000047026047890 */ /* 0x000fe2000ff1e03f */
[----:B------:R-:W-:Y:S01]  /*cf80*/  R2UR UR7, R13 ;  /* 0x000000000d0772ca */ /* 0x000fe200000e0000 */
[----:B------:R-:W-:Y:S01]  /*cf90*/  IMAD R4, R23, 0x90, RZ ;  /* 0x0000009017047824 */ /* 0x000fe200078e02ff */
[----:B------:R-:W-:Y:S01]  /*cfa0*/  LEA R2, R16, UR36, 0x3 ;  /* 0x0000002410027c11 */ /* 0x000fe2000f8e18ff */
[----:B------:R-:W-:Y:S01]  /*cfb0*/  VIADD R11, R3, 0x200 ;  /* 0x00000200030b7836 */ /* 0x000fe20000000000 */
[----:B------:R-:W-:Y:S01]  /*cfc0*/  PLOP3.LUT P0, PT, PT, PT, PT, 0x80, 0x0 ;  /* 0x000000000000781c */ /* 0x000fe20003f0f070 */
[----:B------:R-:W-:Y:S02]  /*cfd0*/  UIADD3.X UR5, URZ, UR39, URZ, UP0, !UPT ;  /* 0x000000273f057290 */ /* 0x000fe400087fe43f */
[----:B------:R-:W-:-:S10]  /*cfe0*/  VIADD R2, R2, 0x31c50 ;  /* 0x00031c5002027836 */ /* 0x000fd40000000000 */
.L_x_64:
        /* <DEDUP_REMOVED lines=10> */
[----:B------:R-:W-:Y:S01]  /*d090*/  R2UR UR10, R20 ;  /* 0x00000000140a72ca */ /* 0x000fe200000e0000 */
[----:B------:R-:W-:Y:S01]  /*d0a0*/  VIADD R11, R3, 0x2600 ;  /* 0x00002600030b7836 */ /* 0x000fe20000000000 */
[----:B------:R-:W-:Y:S02]  /*d0b0*/  R2UR UR6, R12 ;  /* 0x000000000c0672ca */ /* 0x000fe400000e0000 */
[----:B------:R-:W-:Y:S02]  /*d0c0*/  R2UR UR7, R13 ;  /* 0x000000000d0772ca */ /* 0x000fe400000e0000 */
[----:B------:R-:W-:-:S13]  /*d0d0*/  PLOP3.LUT P0, PT, PT, PT, PT, 0x80, 0x0 ;  /* 0x000000000000781c */ /* 0x000fda0003f0f070 */
.L_x_65:
        /* <DEDUP_REMOVED lines=15> */
.L_x_66:
        /* <DEDUP_REMOVED lines=10> */
[----:B------:R-:W-:Y:S02]  /*d270*/  IMAD.MOV.U32 R18, RZ, RZ, R5 ;  /* 0x000000ffff127224 */ /* 0x000fe400078e0005 */
[----:B------:R-:W-:-:S07]  /*d280*/  IMAD.MOV.U32 R23, RZ, RZ, R0 ;  /* 0x000000ffff177224 */ /* 0x000fce00078e0000 */
.L_x_51:
[----:B------:R-:W-:Y:S05]  /*d290*/  BSYNC B0 ;  /* 0x0000000000007941 */ /* 0x000fea0003800000 */
.L_x_50:
[----:B------:R-:W2:Y:S01]  /*d2a0*/  LDL.LU R0, [R1+0x4] ;  /* 0x0000040001007983 */ /* 0x000ea20000300800 */
[----:B------:R-:W-:Y:S02]  /*d2b0*/  IMAD.MOV.U32 R16, RZ, RZ, R7 ;  /* 0x000000ffff107224 */ /* 0x000fe400078e0007 */
[----:B------:R-:W-:Y:S02]  /*d2c0*/  IMAD.MOV.U32 R22, RZ, RZ, R10 ;  /* 0x000000ffff167224 */ /* 0x000fe400078e000a */
[----:B--2---:R-:W-:-:S07]  /*d2d0*/  VIADD R0, R0, 0xfffffffd ;  /* 0xfffffffd00007836 */ /* 0x004fce0000000000 */
.L_x_49:
[----:B------:R-:W-:Y:S01]  /*d2e0*/  IMAD.MOV R6, RZ, RZ, -R6 ;  /* 0x000000ffff067224 */ /* 0x000fe200078e0a06 */
[----:B------:R-:W-:Y:S04]  /*d2f0*/  BSSY B0, `(.L_x_48) ;  /* 0x0000160000007945 */ /* 0x000fe80003800000 */
[----:B------:R-:W-:-:S13]  /*d300*/  ISETP.NE.AND P0, PT, R29, R6, PT ;  /* 0x000000061d00720c */ /* 0x000fda0003f05270 */
[----:B------:R-:W-:Y:S05]  /*d310*/  @!P0 BRA `(.L_x_67) ;  /* 0x0000001400748947 */ /* 0x000fea0003800000 */
[----:B------:R-:W-:-:S07]  /*d320*/  IMAD.MOV.U32 R4, RZ, RZ, R18 ;  /* 0x000000ffff047224 */ /* 0x000fce00078e0012 */
.L_x_102:
        /* <DEDUP_REMOVED lines=27> */
[----:B------:R-:W-:-:S05]  /*d4e0*/  LEA.HI.X R5, R2, UR5, R3, 0x2, P0 ;  /* 0x0000000502057c11 */ /* 0x000fca00080f1403 */
[----:B------:R0:W5:Y:S04]  /*d4f0*/  LDG.E R4, desc[UR60][R4.64] ;  /* 0x0000003c04047981 */ /* 0x000168000c1e1900 */
.L_x_70:
[----:B------:R-:W-:Y:S01]  /*d500*/  LEA R3, R6, UR36, 0x3 ;  /* 0x0000002406037c11 */ /* 0x000fe2000f8e18ff */
[----:B------:R-:W-:Y:S01]  /*d510*/  BSSY B2, `(.L_x_71) ;  /* 0x0000004000027945 */ /* 0x000fe20003800000 */
[----:B------:R-:W-:-:S04]  /*d520*/  SHF.L.U32 R2, R7, 0x1f, RZ ;  /* 0x0000001f07027819 */ /* 0x000fc800000006ff */
[----:B------:R-:W1:Y:S02]  /*d530*/  SYNCS.PHASECHK.TRANS64.TRYWAIT P0, [R3+URZ+0x31c40], R2 ;  /* 0x031c4002030075a7 */ /* 0x000e64000800017f */
[----:B-1----:R-:W-:Y:S05]  /*d540*/  @!P0 BRA `(.L_x_72) ;  /* 0x0000002800448947 */ /* 0x002fea0003800000 */
.L_x_149:
[----:B------:R-:W-:Y:S05]  /*d550*/  BSYNC B2 ;  /* 0x0000000000027941 */ /* 0x000fea0003800000 */
.L_x_71:
        /* <DEDUP_REMOVED lines=12> */
.L_x_74:
[----:B------:R-:W-:Y:S05]  /*d620*/  BSYNC B2 ;  /* 0x0000000000027941 */ /* 0x000fea0003800000 */
.L_x_73:
        /* <DEDUP_REMOVED lines=11> */
.L_x_75:
        /* <DEDUP_REMOVED lines=16> */
.L_x_76:
        /* <DEDUP_REMOVED lines=16> */
.L_x_77:
        /* <DEDUP_REMOVED lines=15> */
.L_x_150:
[----:B------:R-:W-:Y:S05]  /*d9d0*/  BSYNC B2 ;  /* 0x0000000000027941 */ /* 0x000fea0003800000 */
.L_x_78:
[----:B------:R-:W-:Y:S01]  /*d9e0*/  BSSY B2, `(.L_x_80) ;  /* 0x000000b000027945 */ /* 0x000fe20003800000 */
[----:B------:R-:W-:Y:S02]  /*d9f0*/  IMAD.MOV.U32 R2, RZ, RZ, 0x0 ;  /* 0x00000000ff027424 */ /* 0x000fe400078e00ff */
[----:B------:R-:W-:Y:S01]  /*da00*/  IMAD.MOV.U32 R3, RZ, RZ, 0x14f00000 ;  /* 0x14f00000ff037424 */ /* 0x000fe200078e00ff */
[----:B------:R-:W-:Y:S06]  /*da10*/  @P1 BRA `(.L_x_81) ;  /* 0x00000000001c1947 */ /* 0x000fec0003800000 */
[----:B------:R-:W1:Y:S02]  /*da20*/  S2R R14, SR_TID.X ;  /* 0x00000000000e7919 */ /* 0x000e640000002100 */
[----:B-1----:R-:W-:Y:S01]  /*da30*/  LOP3.LUT R15, R14, 0x1f, RZ, 0xc0, !PT ;  /* 0x0000001f0e0f7812 */ /* 0x002fe200078ec0ff */
[----:B------:R-:W-:-:S03]  /*da40*/  IMAD.MOV.U32 R14, RZ, RZ, 0x6c00 ;  /* 0x00006c00ff0e7424 */ /* 0x000fc600078e00ff */
[----:B------:R-:W-:Y:S01]  /*da50*/  ISETP.NE.AND P0, PT, R15, RZ, PT ;  /* 0x000000ff0f00720c */ /* 0x000fe20003f05270 */
[----:B------:R1:W-:-:S12]  /*da60*/  SYNCS.ARRIVE.TRANS64 RZ, [R13+URZ+0x50], R14 ;  /* 0x0000500e0dff79a7 */ /* 0x0003d8000800003f */
[----:B-1----:R-:W-:Y:S05]  /*da70*/  @!P0 BRA `(.L_x_81) ;  /* 0x0000000000048947 */ /* 0x002fea0003800000 */
[----:B------:R-:W-:Y:S01]  /*da80*/  BPT.TRAP 0x1 ;  /* 0x000000040000795c */ /* 0x000fe20000300000 */
.L_x_81:
[----:B------:R-:W-:Y:S05]  /*da90*/  BSYNC B2 ;  /* 0x0000000000027941 */ /* 0x000fea0003800000 */
.L_x_80:
[----:B------:R-:W-:Y:S01]  /*daa0*/  R2UR UR6, R2 ;  /* 0x00000000020672ca */ /* 0x000fe200000e0000 */
[----:B------:R-:W-:Y:S01]  /*dab0*/  IMAD R16, R16, 0x6c00, R9 ;  /* 0x00006c0010107824 */ /* 0x000fe200078e0209 */
[----:B------:R-:W-:Y:S01]  /*dac0*/  R2UR UR7, R3 ;  /* 0x00000000030772ca */ /* 0x000fe200000e0000 */
[----:B------:R-:W-:Y:S01]  /*dad0*/  UIADD3 UR4, UP0, UR38, 0x470, URZ ;  /* 0x0000047026047890 */ /* 0x000fe2000ff1e03f */
[----:B------:R-:W-:Y:S01]  /*dae0*/  R2UR UR10, R5 ;  /* 0x00000000050a72ca */ /* 0x000fe200000e0000 */
[----:B------:R-:W-:Y:S01]  /*daf0*/  IMAD R5, R23, 0x90, RZ ;  /* 0x0000009017057824 */ /* 0x000fe200078e02ff */
[----:B------:R-:W-:Y:S01]  /*db00*/  PLOP3.LUT P0, PT, PT, PT, PT, 0x80, 0x0 ;  /* 0x000000000000781c */ /* 0x000fe20003f0f070 */
[----:B0-----:R-:W-:Y:S01]  /*db10*/  VIADD R13, R13, 0x50 ;  /* 0x000000500d0d7836 */ /* 0x001fe20000000000 */
[----:B------:R-:W-:Y:S01]  /*db20*/  UIADD3.X UR5, URZ, UR39, URZ, UP0, !UPT ;  /* 0x000000273f057290 */ /* 0x000fe200087fe43f */
[----:B------:R-:W-:-:S11]  /*db30*/  VIADD R14, R16, 0x200 ;  /* 0x00000200100e7836 */ /* 0x000fd60000000000 */
.L_x_82:
        /* <DEDUP_REMOVED lines=10> */
[----:B------:R-:W-:Y:S02]  /*dbe0*/  R2UR UR6, R2 ;  /* 0x00000000020672ca */ /* 0x000fe400000e0000 */
[----:B------:R-:W-:Y:S02]  /*dbf0*/  R2UR UR7, R3 ;  /* 0x00000000030772ca */ /* 0x000fe400000e0000 */
[----:B------:R-:W-:Y:S01]  /*dc00*/  R2UR UR10, R11 ;  /* 0x000000000b0a72ca */ /* 0x000fe200000e0000 */
[----:B------:R-:W-:Y:S01]  /*dc10*/  VIADD R11, R16, 0x2600 ;  /* 0x00002600100b7836 */ /* 0x000fe20000000000 */
[----:B------:R-:W-:-:S13]  /*dc20*/  PLOP3.LUT P0, PT, PT, PT, PT, 0x80, 0x0 ;  /* 0x000000000000781c */ /* 0x000fda0003f0f070 */
.L_x_83:
        /* <DEDUP_REMOVED lines=15> */
.L_x_84:
        /* <DEDUP_REMOVED lines=12> */
.L_x_69:
[----:B------:R-:W-:Y:S05]  /*dde0*/  BSYNC B1 ;  /* 0x0000000000017941 */ /* 0x000fea0003800000 */
.L_x_68:
        /* <DEDUP_REMOVED lines=9> */
[----:B------:R-:W-:-:S12]  /*de80*/  VIADD R10, R0, 0xffffffff ;  /* 0xffffffff000a7836 */ /* 0x000fd80000000000 */
[----:B------:R-:W-:Y:S05]  /*de90*/  @!P1 BRA `(.L_x_87) ;  /* 0x0000000000489947 */ /* 0x000fea0003800000 */
[----:B------:R-:W0:Y:S01]  /*dea0*/  LDC R4, c[0x0][0x43c] ;  /* 0x00010f00ff047b82 */ /* 0x000e220000000800 */
[----:B------:R-:W-:Y:S01]  /*deb0*/  ULDC.64 UR4, c[0x0][0x428] ;  /* 0x00010a0000047ab9 */ /* 0x000fe20000000a00 */
[----:B0-----:R-:W-:-:S13]  /*dec0*/  ISETP.NE.AND P0, PT, R4, 0x1, PT ;  /* 0x000000010400780c */ /* 0x001fda0003f05270 */
[----:B------:R-:W0:Y:S02]  /*ded0*/  @P0 LDC.64 R2, c[0x0][0x440] ;  /* 0x00011000ff020b82 */ /* 0x000e240000000a00 */
[----:B0-----:R-:W-:-:S04]  /*dee0*/  @P0 IMAD.HI.U32 R5, R10, R2, RZ ;  /* 0x000000020a050227 */ /* 0x001fc800078e00ff */
[----:B------:R-:W-:Y:S01]  /*def0*/  IMAD.MOV.U32 R2, RZ, RZ, R10 ;  /* 0x000000ffff027224 */ /* 0x000fe200078e000a */
[----:B------:R-:W-:-:S05]  /*df00*/  @P0 SHF.R.U32.HI R2, RZ, R3, R5 ;  /* 0x00000003ff020219 */ /* 0x000fca0000011605 */
[----:B------:R-:W-:-:S04]  /*df10*/  IMAD.MOV R3, RZ, RZ, -R2 ;  /* 0x000000ffff037224 */ /* 0x000fc800078e0a02 */
[----:B------:R-:W-:Y:S01]  /*df20*/  IMAD R10, R4, R3, R10 ;  /* 0x00000003040a7224 */ /* 0x000fe200078e020a */
[----:B------:R-:W-:Y:S01]  /*df30*/  SHF.R.S32.HI R3, RZ, 0x1f, R2 ;  /* 0x0000001fff037819 */ /* 0x000fe20000011402 */
[----:B------:R-:W-:-:S04]  /*df40*/  IMAD R4, R24, UR4, RZ ;  /* 0x0000000418047c24 */ /* 0x000fc8000f8e02ff */
[C---:B------:R-:W-:Y:S02]  /*df50*/  IMAD R4, R19.reuse, UR5, R4 ;  /* 0x0000000513047c24 */ /* 0x040fe4000f8e0204 */
[----:B------:R-:W-:Y:S01]  /*df60*/  IMAD.WIDE.U32 R2, R19, UR4, R2 ;  /* 0x0000000413027c25 */ /* 0x000fe2000f8e0002 */
[----:B------:R-:W-:-:S03]  /*df70*/  ULDC.64 UR4, c[0x0][0x418] ;  /* 0x0001060000047ab9 */ /* 0x000fc60000000a00 */
[----:B------:R-:W-:Y:S01]  /*df80*/  IMAD.IADD R3, R4, 0x1, R3 ;  /* 0x0000000104037824 */ /* 0x000fe200078e0203 */
[----:B------:R-:W-:-:S04]  /*df90*/  LEA R4, P0, R2, UR4, 0x2 ;  /* 0x0000000402047c11 */ /* 0x000fc8000f8010ff */
[----:B------:R-:W-:-:S05]  /*dfa0*/  LEA.HI.X R5, R2, UR5, R3, 0x2, P0 ;  /* 0x0000000502057c11 */ /* 0x000fca00080f1403 */
[----:B------:R0:W5:Y:S04]  /*dfb0*/  LDG.E R4, desc[UR60][R4.64] ;  /* 0x0000003c04047981 */ /* 0x000168000c1e1900 */
.L_x_87:
[----:B------:R-:W-:Y:S01]  /*dfc0*/  LEA R2, R16, UR36, 0x3 ;  /* 0x0000002410027c11 */ /* 0x000fe2000f8e18ff */
[----:B------:R-:W-:Y:S01]  /*dfd0*/  BSSY B2, `(.L_x_88) ;  /* 0x0000004000027945 */ /* 0x000fe20003800000 */
[----:B------:R-:W-:-:S04]  /*dfe0*/  SHF.L.U32 R3, R22, 0x1f, RZ ;  /* 0x0000001f16037819 */ /* 0x000fc800000006ff */
[----:B------:R-:W1:Y:S02]  /*dff0*/  SYNCS.PHASECHK.TRANS64.TRYWAIT P0, [R2+URZ+0x31c40], R3 ;  /* 0x031c4003020075a7 */ /* 0x000e64000800017f */
[----:B-1----:R-:W-:Y:S05]  /*e000*/  @!P0 BRA `(.L_x_89) ;  /* 0x0000001c00bc8947 */ /* 0x002fea0003800000 */
.L_x_151:
[----:B------:R-:W-:Y:S05]  /*e010*/  BSYNC B2 ;  /* 0x0000000000027941 */ /* 0x000fea0003800000 */
.L_x_88:
        /* <DEDUP_REMOVED lines=12> */
.L_x_91:
[----:B------:R-:W-:Y:S05]  /*e0e0*/  BSYNC B2 ;  /* 0x0000000000027941 */ /* 0x000fea0003800000 */
.L_x_90:
[----:B------:R-:W-:Y:S01]  /*e0f0*/  IMAD.MOV.U32 R5, RZ, RZ, RZ ;  /* 0x000000ffff057224 */ /* 0x000fe200078e00ff */
[----:B------:R-:W-:Y:S01]  /*e100*/  UIADD3 UR4, UP0, UR38, 0x370, URZ ;  /* 0x0000037026047890 */ /* 0x000fe2000ff1e03f */
[C---:B-1----:R-:W-:Y:S01]  /*e110*/  IMAD R3, R16.reuse, 0x8, R8 ;  /* 0x0000000810037824 */ /* 0x042fe200078e0208 */
[----:B------:R-:W-:Y:S01]  /*e120*/  PLOP3.LUT P0, PT, PT, PT, PT, 0x80, 0x0 ;  /* 0x000000000000781c */ /* 0x000fe20003f0f070 */
[----:B------:R-:W-:Y:S01]  /*e130*/  IMAD R13, R16, 0x6c00, R9 ;  /* 0x00006c00100d7824 */ /* 0x000fe200078e0209 */
[----:B------:R-:W-:Y:S01]  /*e140*/  R2UR UR10, R5 ;  /* 0x00000000050a72ca */ /* 0x000fe200000e0000 */
[----:B------:R-:W-:Y:S01]  /*e150*/  VIADD R3, R3, 0x30 ;  /* 0x0000003003037836 */ /* 0x000fe20000000000 */
[----:B------:R-:W-:Y:S01]  /*e160*/  UIADD3.X UR5, URZ, UR39, URZ, UP0, !UPT ;  /* 0x000000273f057290 */ /* 0x000fe200087fe43f */
[----:B------:R-:W-:Y:S01]  /*e170*/  IMAD R2, R10, 0x90, RZ ;  /* 0x000000900a027824 */ /* 0x000fe200078e02ff */
[----:B------:R-:W-:Y:S01]  /*e180*/  UMOV UR6, 0x0 ;  /* 0x0000000000067882 */ /* 0x000fe20000000000 */
[----:B------:R-:W-:Y:S01]  /*e190*/  VIADD R11, R13, 0x16a00 ;  /* 0x00016a000d0b7836 */ /* 0x000fe20000000000 */
[----:B------:R-:W-:-:S09]  /*e1a0*/  UMOV UR7, 0x14f00000 ;  /* 0x14f0000000077882 */ /* 0x000fd20000000000 */
.L_x_92:
        /* <DEDUP_REMOVED lines=16> */
.L_x_93:
        /* <DEDUP_REMOVED lines=16> */
.L_x_94:
        /* <DEDUP_REMOVED lines=15> */
.L_x_152:
[----:B------:R-:W-:Y:S05]  /*e4a0*/  BSYNC B2 ;  /* 0x0000000000027941 */ /* 0x000fea0003800000 */
.L_x_95:
[----:B------:R-:W-:Y:S01]  /*e4b0*/  BSSY B2, `(.L_x_97) ;  /* 0x000000b000027945 */ /* 0x000fe20003800000 */
[----:B0-----:R-:W-:Y:S02]  /*e4c0*/  IMAD.MOV.U32 R2, RZ, RZ, 0x0 ;  /* 0x00000000ff027424 */ /* 0x001fe400078e00ff */
[----:B------:R-:W-:Y:S01]  /*e4d0*/  IMAD.MOV.U32 R3, RZ, RZ, 0x14f00000 ;  /* 0x14f00000ff037424 */ /* 0x000fe200078e00ff */
[----:B------:R-:W-:Y:S06]  /*e4e0*/  @P1 BRA `(.L_x_98) ;  /* 0x00000000001c1947 */ /* 0x000fec0003800000 */
[----:B------:R-:W0:Y:S02]  /*e4f0*/  S2R R13, SR_TID.X ;  /* 0x00000000000d7919 */ /* 0x000e240000002100 */
[----:B0-----:R-:W-:Y:S01]  /*e500*/  LOP3.LUT R14, R13, 0x1f, RZ, 0xc0, !PT ;  /* 0x0000001f0d0e7812 */ /* 0x001fe200078ec0ff */
[----:B------:R-:W-:-:S03]  /*e510*/  IMAD.MOV.U32 R13, RZ, RZ, 0x6c00 ;  /* 0x00006c00ff0d7424 */ /* 0x000fc600078e00ff */
[----:B------:R-:W-:Y:S01]  /*e520*/  ISETP.NE.AND P0, PT, R14, RZ, PT ;  /* 0x000000ff0e00720c */ /* 0x000fe20003f05270 */
[----:B------:R0:W-:-:S12]  /*e530*/  SYNCS.ARRIVE.TRANS64 RZ, [R7+URZ+0x50], R13 ;  /* 0x0000500d07ff79a7 */ /* 0x0001d8000800003f */
[----:B0-----:R-:W-:Y:S05]  /*e540*/  @!P0 BRA `(.L_x_98) ;  /* 0x0000000000048947 */ /* 0x001fea0003800000 */
[----:B------:R-:W-:Y:S01]  /*e550*/  BPT.TRAP 0x1 ;  /* 0x000000040000795c */ /* 0x000fe20000300000 */
.L_x_98:
[----:B------:R-:W-:Y:S05]  /*e560*/  BSYNC B2 ;  /* 0x0000000000027941 */ /* 0x000fea0003800000 */
.L_x_97:
[----:B------:R-:W-:Y:S01]  /*e570*/  R2UR UR6, R2 ;  /* 0x00000000020672ca */ /* 0x000fe200000e0000 */
[----:B------:R-:W-:Y:S01]  /*e580*/  IMAD R6, R6, 0x6c00, R9 ;  /* 0x00006c0006067824 */ /* 0x000fe200078e0209 */
[----:B------:R-:W-:Y:S01]  /*e590*/  R2UR UR7, R3 ;  /* 0x00000000030772ca */ /* 0x000fe200000e0000 */
[----:B------:R-:W-:Y:S01]  /*e5a0*/  UIADD3 UR4, UP0, UR38, 0x470, URZ ;  /* 0x0000047026047890 */ /* 0x000fe2000ff1e03f */
[----:B------:R-:W-:Y:S01]  /*e5b0*/  R2UR UR10, R5 ;  /* 0x00000000050a72ca */ /* 0x000fe200000e0000 */
[----:B------:R-:W-:Y:S01]  /*e5c0*/  IMAD R5, R23, 0x90, RZ ;  /* 0x0000009017057824 */ /* 0x000fe200078e02ff */
[----:B------:R-:W-:Y:S01]  /*e5d0*/  PLOP3.LUT P0, PT, PT, PT, PT, 0x80, 0x0 ;  /* 0x000000000000781c */ /* 0x000fe20003f0f070 */
[----:B------:R-:W-:Y:S01]  /*e5e0*/  VIADD R7, R7, 0x50 ;  /* 0x0000005007077836 */ /* 0x000fe20000000000 */
[----:B------:R-:W-:Y:S01]  /*e5f0*/  UIADD3.X UR5, URZ, UR39, URZ, UP0, !UPT ;  /* 0x000000273f057290 */ /* 0x000fe200087fe43f */
[----:B------:R-:W-:-:S11]  /*e600*/  VIADD R13, R6, 0x200 ;  /* 0x00000200060d7836 */ /* 0x000fd60000000000 */
.L_x_99:
        /* <DEDUP_REMOVED lines=15> */
.L_x_100:
        /* <DEDUP_REMOVED lines=15> */
.L_x_101:
        /* <DEDUP_REMOVED lines=12> */
.L_x_86:
[----:B------:R-:W-:Y:S05]  /*e8b0*/  BSYNC B1 ;  /* 0x0000000000017941 */ /* 0x000fea0003800000 */
.L_x_85:
[C---:B------:R-:W-:Y:S01]  /*e8c0*/  ISETP.GT.AND P0, PT, R0.reuse, 0x1, PT ;  /* 0x000000010000780c */ /* 0x040fe20003f04270 */
[----:B------:R-:W-:-:S12]  /*e8d0*/  VIADD R0, R0, 0xfffffffe ;  /* 0xfffffffe00007836 */ /* 0x000fd80000000000 */
[----:B------:R-:W-:Y:S05]  /*e8e0*/  @P0 BRA `(.L_x_102) ;  /* 0xffffffe800900947 */ /* 0x000fea000383ffff */
.L_x_67:
[----:B------:R-:W-:Y:S05]  /*e8f0*/  BSYNC B0 ;  /* 0x0000000000007941 */ /* 0x000fea0003800000 */
.L_x_48:
[----:B------:R-:W-:Y:S01]  /*e900*/  ISETP.NE.AND P0, PT, R25, RZ, PT ;  /* 0x000000ff1900720c */ /* 0x000fe20003f05270 */
[----:B------:R-:W-:-:S12]  /*e910*/  BSSY B0, `(.L_x_103) ;  /* 0x0000047000007945 */ /* 0x000fd80003800000 */
[----:B------:R-:W-:Y:S05]  /*e920*/  @!P0 BRA `(.L_x_104) ;  /* 0x0000000400148947 */ /* 0x000fea0003800000 */
[----:B0-----:R-:W0:Y:S01]  /*e930*/  S2R R0, SR_TID.X ;  /* 0x0000000000007919 */ /* 0x001e220000002100 */
[----:B------:R-:W-:Y:S01]  /*e940*/  LEA R3, R16, UR36, 0x3 ;  /* 0x0000002410037c11 */ /* 0x000fe2000f8e18ff */
[----:B------:R-:W-:Y:S01]  /*e950*/  BSSY B1, `(.L_x_105) ;  /* 0x0000006000017945 */ /* 0x000fe20003800000 */
[----:B0-----:R-:W-:Y:S02]  /*e960*/  LOP3.LUT R2, R0, 0x7f, RZ, 0xc0, !PT ;  /* 0x0000007f00027812 */ /* 0x001fe400078ec0ff */
[----:B------:R-:W-:Y:S02]  /*e970*/  SHF.L.U32 R0, R22, 0x1f, RZ ;  /* 0x0000001f16007819 */ /* 0x000fe400000006ff */
[----:B------:R-:W-:Y:S02]  /*e980*/  ISETP.NE.AND P1, PT, R2, RZ, PT ;  /* 0x000000ff0200720c */ /* 0x000fe40003f25270 */
[----:B------:R-:W0:Y:S02]  /*e990*/  SYNCS.PHASECHK.TRANS64.TRYWAIT P0, [R3+URZ+0x31c60], R0 ;  /* 0x031c6000030075a7 */ /* 0x000e24000800017f */
[----:B0-----:R-:W-:Y:S09]  /*e9a0*/  @!P0 BRA `(.L_x_106) ;  /* 0x00000014007c8947 */ /* 0x001ff20003800000 */
.L_x_153:
[----:B------:R-:W-:Y:S05]  /*e9b0*/  BSYNC B1 ;  /* 0x0000000000017941 */ /* 0x000fea0003800000 */
.L_x_105:
[----:B------:R-:W-:Y:S04]  /*e9c0*/  BSSY B1, `(.L_x_107) ;  /* 0x0000009000017945 */ /* 0x000fe80003800000 */
        /* <DEDUP_REMOVED lines=8> */
.L_x_108:
[----:B------:R-:W-:Y:S05]  /*ea50*/  BSYNC B1 ;  /* 0x0000000000017941 */ /* 0x000fea0003800000 */
.L_x_107:
[----:B------:R-:W-:Y:S01]  /*ea60*/  IMAD R9, R16, 0x6c00, R9 ;  /* 0x00006c0010097824 */ /* 0x000fe200078e0209 */
[----:B------:R-:W-:Y:S01]  /*ea70*/  UIADD3 UR4, UP0, UR38, 0x470, URZ ;  /* 0x0000047026047890 */ /* 0x000fe2000ff1e03f */
[----:B0-----:R-:W-:Y:S01]  /*ea80*/  VIADD R0, R3, 0x31c50 ;  /* 0x00031c5003007836 */ /* 0x001fe20000000000 */
[----:B------:R-:W-:Y:S01]  /*ea90*/  PLOP3.LUT P0, PT, PT, PT, PT, 0x80, 0x0 ;  /* 0x000000000000781c */ /* 0x000fe20003f0f070 */
[----:B------:R-:W-:Y:S01]  /*eaa0*/  IMAD R3, R23, 0x90, RZ ;  /* 0x0000009017037824 */ /* 0x000fe200078e02ff */
[----:B------:R-:W-:Y:S01]  /*eab0*/  UIADD3.X UR5, URZ, UR39, URZ, UP0, !UPT ;  /* 0x000000273f057290 */ /* 0x000fe200087fe43f */
[----:B------:R-:W-:Y:S01]  /*eac0*/  VIADD R2, R9, 0x200 ;  /* 0x0000020009027836 */ /* 0x000fe20000000000 */
[----:B------:R-:W-:Y:S01]  /*ead0*/  UMOV UR6, 0x0 ;  /* 0x0000000000067882 */ /* 0x000fe20000000000 */
[----:B------:R-:W-:Y:S01]  /*eae0*/  UMOV UR7, 0x14f00000 ;  /* 0x14f0000000077882 */ /* 0x000fe20000000000 */
[----:B------:R-:W-:-:S08]  /*eaf0*/  UMOV UR10, URZ ;  /* 0x0000003f000a7c82 */ /* 0x000fd00008000000 */
.L_x_109:
        /* <DEDUP_REMOVED lines=10> */
[----:B------:R-:W-:Y:S01]  /*eba0*/  PLOP3.LUT P0, PT, PT, PT, PT, 0x80, 0x0 ;  /* 0x000000000000781c */ /* 0x000fe20003f0f070 */
[----:B------:R-:W-:Y:S01]  /*ebb0*/  VIADD R2, R9, 0x2600 ;  /* 0x0000260009027836 */ /* 0x000fe20000000000 */
[----:B------:R-:W-:Y:S01]  /*ebc0*/  UMOV UR6, 0x0 ;  /* 0x0000000000067882 */ /* 0x000fe20000000000 */
[----:B------:R-:W-:Y:S01]  /*ebd0*/  UMOV UR7, 0x14f00000 ;  /* 0x14f0000000077882 */ /* 0x000fe20000000000 */
[----:B------:R-:W-:-:S09]  /*ebe0*/  UMOV UR10, 0x20 ;  /* 0x00000020000a7882 */ /* 0x000fd20000000000 */
.L_x_110:
        /* <DEDUP_REMOVED lines=15> */
.L_x_111:
        /* <DEDUP_REMOVED lines=9> */
[----:B-1----:R-:W-:Y:S05]  /*ed70*/  @P0 BRA.U.ANY `(.L_x_111) ;  /* 0xfffffffd00d80947 */ /* 0x002fea000393ffff */
.L_x_104:
[----:B------:R-:W-:Y:S05]  /*ed80*/  BSYNC B0 ;  /* 0x0000000000007941 */ /* 0x000fea0003800000 */
.L_x_103:
[----:B------:R-:W2:Y:S01]  /*ed90*/  LDL.LU R4, [R1+0x8] ;  /* 0x0000080001047983 */ /* 0x000ea20000300800 */
[----:B------:R-:W-:-:S03]  /*eda0*/  ULDC UR4, c[0x0][0xc34] ;  /* 0x00030d0000047ab9 */ /* 0x000fc60000000800 */
[----:B------:R-:W3:Y:S01]  /*edb0*/  LDL.LU R2, [R1+0x1c] ;  /* 0x00001c0001027983 */ /* 0x000ee20000300800 */
[----:B------:R-:W-:-:S05]  /*edc0*/  VIADD R16, R16, 0x1 ;  /* 0x0000000110107836 */ /* 0x000fca0000000000 */
[----:B------:R-:W-:-:S04]  /*edd0*/  ISETP.NE.AND P0, PT, R16, 0x2, PT ;  /* 0x000000021000780c */ /* 0x000fc80003f05270 */
[----:B------:R-:W-:Y:S02]  /*ede0*/  SEL R3, RZ, 0x1, P0 ;  /* 0x00000001ff037807 */ /* 0x000fe40000000000 */
[----:B------:R-:W-:Y:S02]  /*edf0*/  SEL R16, R16, RZ, P0 ;  /* 0x000000ff10107207 */ /* 0x000fe40000000000 */
[----:B------:R-:W-:Y:S01]  /*ee00*/  LOP3.LUT R22, R22, R3, RZ, 0x3c, !PT ;  /* 0x0000000316167212 */ /* 0x000fe200078e3cff */
[----:B--2---:R-:W-:Y:S02]  /*ee10*/  VIADD R4, R4, UR37 ;  /* 0x0000002504047c36 */ /* 0x004fe40008000000 */
[----:B---3--:R-:W-:-:S03]  /*ee20*/  VIADD R2, R2, 0x1 ;  /* 0x0000000102027836 */ /* 0x008fc60000000000 */
[----:B------:R1:W-:Y:S01]  /*ee30*/  STL [R1+0x8], R4 ;  /* 0x0000080401007387 */ /* 0x0003e20000100800 */
[----:B------:R-:W-:-:S03]  /*ee40*/  ISETP.GE.AND P1, PT, R4, UR4, PT ;  /* 0x0000000404007c0c */ /* 0x000fc6000bf26270 */
[----:B------:R1:W-:Y:S10]  /*ee50*/  STL [R1+0x1c], R2 ;  /* 0x00001c0201007387 */ /* 0x0003f40000100800 */
[----:B-1----:R-:W-:Y:S05]  /*ee60*/  @!P1 BRA `(.L_x_112) ;  /* 0xffffffc000509947 */ /* 0x002fea000383ffff */
[----:B0-----:R-:W-:-:S07]  /*ee70*/  LOP3.LUT R0, R2, 0x1, RZ, 0xc, !PT ;  /* 0x0000000102007812 */ /* 0x001fce00078e0cff */
.L_x_34:
[----:B------:R-:W0:Y:S01]  /*ee80*/  S2R R3, SR_CgaCtaId ;  /* 0x0000000000037919 */ /* 0x000e220000008800 */
[----:B------:R-:W-:Y:S01]  /*ee90*/  MOV R2, 0x400 ;  /* 0x0000040000027802 */ /* 0x000fe20000000f00 */
[----:B------:R-:W-:Y:S01]  /*eea0*/  BSSY B0, `(.L_x_113) ;  /* 0x0000005000007945 */ /* 0x000fe20003800000 */
[----:B------:R-:W-:Y:S02]  /*eeb0*/  SHF.L.U32 R0, R0, 0x1f, RZ ;  /* 0x0000001f00007819 */ /* 0x000fe400000006ff */
[----:B0-----:R-:W-:-:S04]  /*eec0*/  LEA R9, R3, R2, 0x18 ;  /* 0x0000000203097211 */ /* 0x001fc800078ec0ff */
[----:B------:R-:W0:Y:S02]  /*eed0*/  SYNCS.PHASECHK.TRANS64.TRYWAIT P0, [R9+URZ+0x31c20], R0 ;  /* 0x031c2000090075a7 */ /* 0x000e24000800017f */
[----:B0-----:R-:W-:Y:S05]  /*eee0*/  @!P0 BRA `(.L_x_114) ;  /* 0x0000001000408947 */ /* 0x001fea0003800000 */
.L_x_154:
[----:B------:R-:W-:Y:S05]  /*eef0*/  BSYNC B0 ;  /* 0x0000000000007941 */ /* 0x000fea0003800000 */
.L_x_113:
[----:B------:R-:W-:-:S03]  /*ef00*/  UMOV UR4, 0xffffffff ;  /* 0xffffffff00047882 */ /* 0x000fc60000000000 */
[----:B------:R-:W-:Y:S05]  /*ef10*/  BRA.DIV UR4, `(.L_x_115) ;  /* 0x0000001204487947 */ /* 0x000fea000b800000 */
[----:B0-----:R-:W0:Y:S02]  /*ef20*/  S2R R0, SR_TID.X ;  /* 0x0000000000007919 */ /* 0x001e240000002100 */
[----:B0-----:R-:W-:-:S04]  /*ef30*/  SHF.R.U32.HI R0, RZ, 0x5, R0 ;  /* 0x00000005ff007819 */ /* 0x001fc80000011600 */
[----:B------:R-:W-:-:S05]  /*ef40*/  LOP3.LUT R0, R0, 0x3, RZ, 0xc0, !PT ;  /* 0x0000000300007812 */ /* 0x000fca00078ec0ff */
[----:B------:R0:W1:Y:S02]  /*ef50*/  SHFL.IDX PT, R14, R0, RZ, 0x1f ;  /* 0x00001fff000e7589 */ /* 0x00006400000e0000 */
.L_x_157:
[----:B-1----:R-:W-:Y:S01]  /*ef60*/  ISETP.NE.AND P0, PT, R14, RZ, PT ;  /* 0x000000ff0e00720c */ /* 0x002fe20003f05270 */
[----:B------:R-:W-:-:S12]  /*ef70*/  BSSY B0, `(.L_x_116) ;  /* 0x0000024000007945 */ /* 0x000fd80003800000 */
[----:B------:R-:W-:Y:S05]  /*ef80*/  @P0 BRA `(.L_x_117) ;  /* 0x0000000000880947 */ /* 0x000fea0003800000 */
[----:B------:R-:W-:-:S03]  /*ef90*/  UMOV UR4, 0xffffffff ;  /* 0xffffffff00047882 */ /* 0x000fc60000000000 */
[----:B------:R-:W-:Y:S05]  /*efa0*/  BRA.DIV UR4, `(.L_x_118) ;  /* 0x0000001204587947 */ /* 0x000fea000b800000 */
[----:B------:R-:W-:-:S13]  /*efb0*/  ELECT P6, URZ, PT ;  /* 0x00000000003f782f */ /* 0x000fda00038c0000 */
.L_x_160:
[----:B------:R-:W-:Y:S05]  /*efc0*/  @!P6 BRA `(.L_x_117) ;  /* 0x000000000078e947 */ /* 0x000fea0003800000 */
[----:B0-----:R-:W2:Y:S02]  /*efd0*/  LDL.LU R0, [R1+0x28] ;  /* 0x0000280001007983 */ /* 0x001ea40000300800 */
[----:B--2---:R-:W-:-:S04]  /*efe0*/  LOP3.LUT R0, R0, 0x2, RZ, 0xfc, !PT ;  /* 0x0000000200007812 */ /* 0x004fc800078efcff */
[----:B------:R-:W-:-:S13]  /*eff0*/  ISETP.NE.AND P2, PT, R0, 0x3, PT ;  /* 0x000000030000780c */ /* 0x000fda0003f45270 */
[----:B------:R-:W-:Y:S05]  /*f000*/  @!P2 BRA `(.L_x_119) ;  /* 0x000000000004a947 */ /* 0x000fea0003800000 */
[----:B------:R-:W-:Y:S01]  /*f010*/  BPT.TRAP 0x1 ;  /* 0x000000040000795c */ /* 0x000fe20000300000 */
.L_x_119:
[----:B------:R-:W-:Y:S01]  /*f020*/  VIADD R3, R9, 0x31c40 ;  /* 0x00031c4009037836 */ /* 0x000fe20000000000 */
[----:B------:R-:W-:Y:S01]  /*f030*/  SHF.L.U32 R2, R22, 0x1f, RZ ;  /* 0x0000001f16027819 */ /* 0x000fe200000006ff */
[C---:B------:R-:W-:Y:S02]  /*f040*/  VIADD R0, R16.reuse, 0x1 ;  /* 0x0000000110007836 */ /* 0x040fe40000000000 */
[----:B------:R-:W-:-:S03]  /*f050*/  IMAD R7, R16, 0x8, R3 ;  /* 0x0000000810077824 */ /* 0x000fc600078e0203 */
[C---:B------:R-:W-:Y:S01]  /*f060*/  ISETP.NE.AND P1, PT, R0.reuse, 0x2, PT ;  /* 0x000000020000780c */ /* 0x040fe20003f25270 */
[----:B------:R-:W0:Y:S03]  /*f070*/  SYNCS.PHASECHK.TRANS64.TRYWAIT P0, [R7+URZ], R2 ;  /* 0x00000002070075a7 */ /* 0x000e26000800017f */
[----:B------:R-:W-:Y:S02]  /*f080*/  SEL R5, RZ, 0x1, P1 ;  /* 0x00000001ff057807 */ /* 0x000fe40000800000 */
[----:B------:R-:W-:Y:S02]  /*f090*/  SEL R4, R0, RZ, P1 ;  /* 0x000000ff00047207 */ /* 0x000fe40000800000 */
[----:B------:R-:W-:-:S03]  /*f0a0*/  LOP3.LUT R0, R22, R5, RZ, 0x3c, !PT ;  /* 0x0000000516007212 */ /* 0x000fc600078e3cff */
[----:B------:R-:W-:Y:S01]  /*f0b0*/  IMAD R3, R4, 0x8, R3 ;  /* 0x0000000804037824 */ /* 0x000fe200078e0203 */
[----:B------:R-:W-:Y:S01]  /*f0c0*/  SHF.L.U32 R0, R0, 0x1f, RZ ;  /* 0x0000001f00007819 */ /* 0x000fe200000006ff */
[----:B0-----:R-:W-:Y:S06]  /*f0d0*/  @!P0 BRA `(.L_x_120) ;  /* 0x00000010002c8947 */ /* 0x001fec0003800000 */
.L_x_161:
[----:B------:R-:W1:Y:S02]  /*f0e0*/  SYNCS.PHASECHK.TRANS64.TRYWAIT P0, [R3+URZ], R0 ;  /* 0x00000000030075a7 */ /* 0x000e64000800017f */
[----:B-1----:R-:W-:Y:S05]  /*f0f0*/  @!P0 BRA `(.L_x_121) ;  /* 0x0000001000388947 */ /* 0x002fea0003800000 */
.L_x_162:
[----:B------:R-:W-:Y:S05]  /*f100*/  @!P2 BRA `(.L_x_122) ;  /* 0x000000000004a947 */ /* 0x000fea0003800000 */
[----:B------:R-:W-:Y:S01]  /*f110*/  BPT.TRAP 0x1 ;  /* 0x000000040000795c */ /* 0x000fe20000300000 */
.L_x_122:
[----:B-1----:R-:W-:-:S04]  /*f120*/  VIADD R3, R9, 0x31c60 ;  /* 0x00031c6009037836 */ /* 0x002fc80000000000 */
[----:B------:R-:W-:-:S04]  /*f130*/  IMAD R5, R16, 0x8, R3 ;  /* 0x0000000810057824 */ /* 0x000fc800078e0203 */
[----:B------:R-:W1:Y:S02]  /*f140*/  SYNCS.PHASECHK.TRANS64.TRYWAIT P0, [R5+URZ], R2 ;  /* 0x00000002050075a7 */ /* 0x000e64000800017f */
[----:B-1----:R-:W-:Y:S05]  /*f150*/  @!P0 BRA `(.L_x_123) ;  /* 0x0000001000348947 */ /* 0x002fea0003800000 */
.L_x_163:
[----:B------:R-:W-:-:S07]  /*f160*/  IMAD R3, R4, 0x8, R3 ;  /* 0x0000000804037824 */ /* 0x000fce00078e0203 */
.L_x_124:
[----:B--2---:R2:W3:Y:S02]  /*f170*/  SYNCS.PHASECHK.TRANS64.TRYWAIT P0, [R3+URZ], R0 ;  /* 0x00000000030075a7 */ /* 0x0044e4000800017f */
[----:B---3--:R-:W-:Y:S05]  /*f180*/  @!P0 NANOSLEEP.SYNCS 0x989680 ;  /* 0x009896800000895d */ /* 0x008fea0003900000 */
[----:B------:R-:W3:Y:S02]  /*f190*/  @!P0 SYNCS.PHASECHK.TRANS64 P0, [R3+URZ], R0 ;  /* 0x00000000030085a7 */ /* 0x000ee4000800007f */
[----:B---3--:R-:W-:Y:S05]  /*f1a0*/  @!P0 BRA `(.L_x_124) ;  /* 0xfffffffc00f08947 */ /* 0x008fea000383ffff */
.L_x_117:
[----:B------:R-:W-:Y:S05]  /*f1b0*/  BSYNC B0 ;  /* 0x0000000000007941 */ /* 0x000fea0003800000 */
.L_x_116:
[----:B------:R-:W-:Y:S05]  /*f1c0*/  EXIT ;  /* 0x000000000000794d */ /* 0x000fea0003800000 */
.L_x_10:
[----:B0-----:R-:W-:-:S04]  /*f1d0*/  IMAD.U32 R3, RZ, RZ, UR37 ;  /* 0x00000025ff037e24 */ /* 0x001fc8000f8e00ff */
[----:B------:R0:W1:Y:S03]  /*f1e0*/  SYNCS.PHASECHK.TRANS64.TRYWAIT P1, [R3+URZ+0x31c00], R0 ;  /* 0x031c0000030075a7 */ /* 0x000066000802017f */
[----:B-1----:R-:W-:Y:S05]  /*f1f0*/  @!P1 NANOSLEEP.SYNCS 0x989680 ;  /* 0x009896800000995d */ /* 0x002fea0003900000 */
[----:B------:R-:W1:Y:S02]  /*f200*/  @!P1 SYNCS.PHASECHK.TRANS64 P1, [R3+URZ+0x31c00], R0 ;  /* 0x031c0000030095a7 */ /* 0x000e64000802007f */
[----:B-1----:R-:W-:Y:S05]  /*f210*/  @!P1 BRA `(.L_x_10) ;  /* 0xfffffffc00ec9947 */ /* 0x002fea000383ffff */
[----:B------:R-:W-:Y:S05]  /*f220*/  BRA `(.L_x_125) ;  /* 0xffffff2000247947 */ /* 0x000fea000383ffff */
.L_x_14:
[----:B-1----:R1:W2:Y:S02]  /*f230*/  SYNCS.PHASECHK.TRANS64.TRYWAIT P2, [R0+URZ+0x31c30], R3 ;  /* 0x031c3003000075a7 */ /* 0x0022a4000804017f */
[----:B--2---:R-:W-:Y:S05]  /*f240*/  @!P2 NANOSLEEP.SYNCS 0x989680 ;  /* 0x009896800000a95d */ /* 0x004fea0003900000 */
[----:B------:R-:W2:Y:S02]  /*f250*/  @!P2 SYNCS.PHASECHK.TRANS64 P2, [R0+URZ+0x31c30], R3 ;  /* 0x031c30030000a5a7 */ /* 0x000ea4000804007f */
[----:B--2---:R-:W-:Y:S05]  /*f260*/  @!P2 BRA `(.L_x_14) ;  /* 0xfffffffc00f0a947 */ /* 0x004fea000383ffff */
[----:B------:R-:W-:Y:S05]  /*f270*/  BRA `(.L_x_13) ;  /* 0xffffff2000487947 */ /* 0x000fea000383ffff */
.L_x_19:
[----:B-1----:R-:W-:-:S04]  /*f280*/  IMAD.U32 R9, RZ, RZ, UR4 ;  /* 0x00000004ff097e24 */ /* 0x002fc8000f8e00ff */
[----:B------:R1:W2:Y:S03]  /*f290*/  SYNCS.PHASECHK.TRANS64.TRYWAIT P2, [R9+URZ+0x31c30], R8 ;  /* 0x031c3008090075a7 */ /* 0x0002a6000804017f */
[----:B--2---:R-:W-:Y:S05]  /*f2a0*/  @!P2 NANOSLEEP.SYNCS 0x989680 ;  /* 0x009896800000a95d */ /* 0x004fea0003900000 */
[----:B------:R-:W2:Y:S02]  /*f2b0*/  @!P2 SYNCS.PHASECHK.TRANS64 P2, [R9+URZ+0x31c30], R8 ;  /* 0x031c30080900a5a7 */ /* 0x000ea4000804007f */
[----:B--2---:R-:W-:Y:S05]  /*f2c0*/  @!P2 BRA `(.L_x_19) ;  /* 0xfffffffc00eca947 */ /* 0x004fea000383ffff */
[----:B------:R-:W-:Y:S05]  /*f2d0*/  BRA `(.L_x_16) ;  /* 0xffffff6000607947 */ /* 0x000fea000383ffff */
.L_x_23:
[----:B-1----:R-:W-:-:S04]  /*f2e0*/  IMAD.U32 R8, RZ, RZ, UR4 ;  /* 0x00000004ff087e24 */ /* 0x002fc8000f8e00ff */
[----:B------:R1:W2:Y:S03]  /*f2f0*/  SYNCS.PHASECHK.TRANS64.TRYWAIT P2, [R8+URZ+0x31c50], R7 ;  /* 0x031c5007080075a7 */ /* 0x0002a6000804017f */
[----:B--2---:R-:W-:Y:S05]  /*f300*/  @!P2 NANOSLEEP.SYNCS 0x989680 ;  /* 0x009896800000a95d */ /* 0x004fea0003900000 */
[----:B------:R-:W2:Y:S02]  /*f310*/  @!P2 SYNCS.PHASECHK.TRANS64 P2, [R8+URZ+0x31c50], R7 ;  /* 0x031c50070800a5a7 */ /* 0x000ea4000804007f */
[----:B--2---:R-:W-:Y:S05]  /*f320*/  @!P2 BRA `(.L_x_23) ;  /* 0xfffffffc00eca947 */ /* 0x004fea000383ffff */
[----:B------:R-:W-:Y:S05]  /*f330*/  BRA `(.L_x_20) ;  /* 0xffffff7400f87947 */ /* 0x000fea000383ffff */
.L_x_28:
[----:B-1----:R-:W-:-:S04]  /*f340*/  IMAD.U32 R5, RZ, RZ, UR12 ;  /* 0x0000000cff057e24 */ /* 0x002fc8000f8e00ff */
[----:B------:R1:W2:Y:S03]  /*f350*/  SYNCS.PHASECHK.TRANS64.TRYWAIT P0, [R5+URZ+0x31c50], R0 ;  /* 0x031c5000050075a7 */ /* 0x0002a6000800017f */
[----:B--2---:R-:W-:Y:S05]  /*f360*/  @!P0 NANOSLEEP.SYNCS 0x989680 ;  /* 0x009896800000895d */ /* 0x004fea0003900000 */
[----:B------:R-:W2:Y:S02]  /*f370*/  @!P0 SYNCS.PHASECHK.TRANS64 P0, [R5+URZ+0x31c50], R0 ;  /* 0x031c5000050085a7 */ /* 0x000ea4000800007f */
[----:B--2---:R-:W-:Y:S05]  /*f380*/  @!P0 BRA `(.L_x_28) ;  /* 0xfffffffc00ec8947 */ /* 0x004fea000383ffff */
[----:B------:R-:W-:Y:S05]  /*f390*/  BRA `(.L_x_27) ;  /* 0xffffffa000107947 */ /* 0x000fea000383ffff */
.L_x_38:
[----:B------:R-:W0:Y:S01]  /*f3a0*/  S2R R20, SR_TID.X ;  /* 0x0000000000147919 */ /* 0x000e220000002100 */
[----:B------:R-:W-:Y:S01]  /*f3b0*/  BSSY B0, `(.L_x_126) ;  /* 0x000000a000007945 */ /* 0x000fe20003800000 */
[----:B------:R-:W-:Y:S02]  /*f3c0*/  IMAD.MOV.U32 R12, RZ, RZ, RZ ;  /* 0x000000ffff0c7224 */ /* 0x000fe400078e00ff */
[----:B------:R-:W-:Y:S02]  /*f3d0*/  IMAD.MOV.U32 R11, RZ, RZ, 0x1f ;  /* 0x0000001fff0b7424 */ /* 0x000fe400078e00ff */
[----:B------:R-:W-:Y:S01]  /*f3e0*/  IMAD.MOV.U32 R15, RZ, RZ, -0x1 ;  /* 0xffffffffff0f7424 */ /* 0x000fe200078e00ff */
[----:B0-----:R-:W-:-:S04]  /*f3f0*/  SHF.R.U32.HI R20, RZ, 0x5, R20 ;  /* 0x00000005ff147819 */ /* 0x001fc80000011614 */
[----:B------:R-:W-:-:S05]  /*f400*/  LOP3.LUT R20, R20, 0x3, RZ, 0xc0, !PT ;  /* 0x0000000314147812 */ /* 0x000fca00078ec0ff */
[----:B------:R-:W-:-:S07]  /*f410*/  IMAD.MOV.U32 R13, RZ, RZ, R20 ;  /* 0x000000ffff0d7224 */ /* 0x000fce00078e0014 */
[----:B------:R-:W-:Y:S05]  /*f420*/  WARPSYNC.COLLECTIVE R15, `(.L_x_127) ;  /* 0x000000000f087348 */ /* 0x000fea0003c00000 */
[----:B------:R0:W1:Y:S02]  /*f430*/  SHFL.IDX P6, R14, R13, R12, R11 ;  /* 0x0000000c0d0e7389 */ /* 0x00006400000c000b */
[----:B01----:R-:W-:Y:S01]  /*f440*/  ENDCOLLECTIVE ;  /* 0x000000000000791b */ /* 0x003fe20003800000 */
.L_x_127:
[----:B------:R-:W-:Y:S05]  /*f450*/  BSYNC B0 ;  /* 0x0000000000007941 */ /* 0x000fea0003800000 */
.L_x_126:
[----:B------:R-:W-:Y:S05]  /*f460*/  BRA `(.L_x_128) ;  /* 0xffffffc000747947 */ /* 0x000fea000383ffff */
.L_x_40:
[----:B------:R-:W-:Y:S01]  /*f470*/  BSSY B0, `(.L_x_129) ;  /* 0x0000006000007945 */ /* 0x000fe20003800000 */
[----:B------:R-:W-:-:S07]  /*f480*/  IMAD.MOV.U32 R15, RZ, RZ, -0x1 ;  /* 0xffffffffff0f7424 */ /* 0x000fce00078e00ff */
[----:B0-----:R-:W-:Y:S05]  /*f490*/  WARPSYNC.COLLECTIVE R15, `(.L_x_130) ;  /* 0x000000000f0c7348 */ /* 0x001fea0003c00000 */
[----:B------:R-:W-:Y:S02]  /*f4a0*/  ELECT P6, UR62, PT ;  /* 0x00000000003e782f */ /* 0x000fe400038c0000 */
[----:B------:R-:W-:Y:S01]  /*f4b0*/  MOV R14, UR62 ;  /* 0x0000003e000e7c02 */ /* 0x000fe20008000f00 */
[----:B0-----:R-:W-:Y:S10]  /*f4c0*/  ENDCOLLECTIVE ;  /* 0x000000000000791b */ /* 0x001ff40003800000 */
.L_x_130:
[----:B------:R-:W-:Y:S05]  /*f4d0*/  BSYNC B0 ;  /* 0x0000000000007941 */ /* 0x000fea0003800000 */
.L_x_129:
[----:B------:R-:W-:Y:S05]  /*f4e0*/  BRA `(.L_x_131) ;  /* 0xffffffc000707947 */ /* 0x000fea000383ffff */
.L_x_42:
[----:B0-----:R0:W1:Y:S02]  /*f4f0*/  SYNCS.PHASECHK.TRANS64.TRYWAIT P0, [R3+URZ+0x31c40], R0 ;  /* 0x031c4000030075a7 */ /* 0x001064000800017f */
[----:B-1----:R-:W-:Y:S05]  /*f500*/  @!P0 NANOSLEEP.SYNCS 0x989680 ;  /* 0x009896800000895d */ /* 0x002fea0003900000 */
[----:B------:R-:W1:Y:S02]  /*f510*/  @!P0 SYNCS.PHASECHK.TRANS64 P0, [R3+URZ+0x31c40], R0 ;  /* 0x031c4000030085a7 */ /* 0x000e64000800007f */
[----:B-1----:R-:W-:Y:S05]  /*f520*/  @!P0 BRA `(.L_x_42) ;  /* 0xfffffffc00f08947 */ /* 0x002fea000383ffff */
[----:B------:R-:W-:Y:S05]  /*f530*/  BRA `(.L_x_132) ;  /* 0xffffffc000cc7947 */ /* 0x000fea000383ffff */
.L_x_45:
[----:B------:R-:W-:Y:S02]  /*f540*/  IMAD.MOV.U32 R13, RZ, RZ, R4 ;  /* 0x000000ffff0d7224 */ /* 0x000fe400078e0004 */
[----:B------:R-:W-:Y:S02]  /*f550*/  IMAD.MOV.U32 R12, RZ, RZ, RZ ;  /* 0x000000ffff0c7224 */ /* 0x000fe400078e00ff */
[----:B------:R-:W-:Y:S02]  /*f560*/  IMAD.MOV.U32 R11, RZ, RZ, 0x1c1f ;  /* 0x00001c1fff0b7424 */ /* 0x000fe400078e00ff */
[----:B------:R-:W-:Y:S02]  /*f570*/  IMAD.MOV.U32 R15, RZ, RZ, -0x1 ;  /* 0xffffffffff0f7424 */ /* 0x000fe400078e00ff */
[----:B------:R-:W-:-:S07]  /*f580*/  IMAD R6, R6, 0xc0, R9 ;  /* 0x000000c006067824 */ /* 0x000fce00078e0209 */
[----:B------:R-:W-:Y:S05]  /*f590*/  WARPSYNC.COLLECTIVE R15, `(.L_x_133) ;  /* 0x000000000f087348 */ /* 0x000fea0003c00000 */
[----:B------:R0:W1:Y:S02]  /*f5a0*/  SHFL.IDX P6, R14, R13, R12, R11 ;  /* 0x0000000c0d0e7389 */ /* 0x00006400000c000b */
[----:B01----:R-:W-:Y:S01]  /*f5b0*/  ENDCOLLECTIVE ;  /* 0x000000000000791b */ /* 0x003fe20003800000 */
.L_x_133:
[----:B------:R-:W-:Y:S02]  /*f5c0*/  IMAD.MOV.U32 R13, RZ, RZ, R0 ;  /* 0x000000ffff0d7224 */ /* 0x000fe400078e0000 */
[----:B------:R-:W-:-:S07]  /*f5d0*/  IMAD.MOV.U32 R2, RZ, RZ, R14 ;  /* 0x000000ffff027224 */ /* 0x000fce00078e000e */
[----:B------:R-:W-:Y:S05]  /*f5e0*/  WARPSYNC.COLLECTIVE R15, `(.L_x_134) ;  /* 0x000000000f087348 */ /* 0x000fea0003c00000 */
[----:B------:R0:W1:Y:S02]  /*f5f0*/  SHFL.IDX P6, R14, R13, R12, R11 ;  /* 0x0000000c0d0e7389 */ /* 0x00006400000c000b */
[----:B01----:R-:W-:Y:S01]  /*f600*/  ENDCOLLECTIVE ;  /* 0x000000000000791b */ /* 0x003fe20003800000 */
.L_x_134:
[----:B------:R-:W-:Y:S02]  /*f610*/  ULDC UR4, c[0x0][0x288] ;  /* 0x0000a20000047ab9 */ /* 0x000fe40000000800 */
[----:B------:R-:W-:Y:S02]  /*f620*/  IMAD R5, R10, UR4, RZ ;  /* 0x000000040a057c24 */ /* 0x000fe4000f8e02ff */
[----:B------:R-:W-:-:S03]  /*f630*/  VIADD R10, R6, 0x20 ;  /* 0x00000020060a7836 */ /* 0x000fc60000000000 */
[----:B------:R-:W-:Y:S01]  /*f640*/  ISETP.GE.AND P4, PT, R6, R5, PT ;  /* 0x000000050600720c */ /* 0x000fe20003f86270 */
[----:B------:R-:W-:Y:S02]  /*f650*/  IMAD.MOV.U32 R13, RZ, RZ, R4 ;  /* 0x000000ffff0d7224 */ /* 0x000fe400078e0004 */
[----:B------:R-:W-:Y:S02]  /*f660*/  IMAD.MOV.U32 R12, RZ, RZ, 0x1 ;  /* 0x00000001ff0c7424 */ /* 0x000fe400078e00ff */
[----:B------:R-:W-:-:S08]  /*f670*/  IMAD.MOV.U32 R3, RZ, RZ, R14 ;  /* 0x000000ffff037224 */ /* 0x000fd000078e000e */
[----:B------:R-:W-:Y:S05]  /*f680*/  WARPSYNC.COLLECTIVE R15, `(.L_x_135) ;  /* 0x000000000f087348 */ /* 0x000fea0003c00000 */
[----:B------:R0:W1:Y:S02]  /*f690*/  SHFL.IDX P6, R14, R13, R12, R11 ;  /* 0x0000000c0d0e7389 */ /* 0x00006400000c000b */
[----:B01----:R-:W-:Y:S01]  /*f6a0*/  ENDCOLLECTIVE ;  /* 0x000000000000791b */ /* 0x003fe20003800000 */
.L_x_135:
[----:B------:R-:W-:-:S05]  /*f6b0*/  @!P4 LEA R3, P3, R20, R3, 0x1 ;  /* 0x000000031403c211 */ /* 0x000fca00078608ff */
[----:B------:R-:W-:Y:S01]  /*f6c0*/  @!P4 IMAD.X R2, RZ, RZ, R2, P3 ;  /* 0x000000ffff02c224 */ /* 0x000fe200018e0602 */
[----:B------:R-:W-:-:S04]  /*f6d0*/  ISETP.GE.AND P3, PT, R10, R5, PT ;  /* 0x000000050a00720c */ /* 0x000fc80003f66270 */
[----:B------:R-:W-:Y:S01]  /*f6e0*/  @!P4 LOP3.LUT R3, R3, R2, RZ, 0x3c, !PT ;  /* 0x000000020303c212 */ /* 0x000fe200078e3cff */
[----:B------:R-:W-:-:S03]  /*f6f0*/  IMAD.MOV.U32 R13, RZ, RZ, R0 ;  /* 0x000000ffff0d7224 */ /* 0x000fc600078e0000 */
[----:B------:R-:W-:-:S04]  /*f700*/  @!P4 LOP3.LUT R2, R3, R2, RZ, 0x3c, !PT ;  /* 0x000000020302c212 */ /* 0x000fc800078e3cff */
[----:B------:R-:W-:-:S05]  /*f710*/  @!P4 LOP3.LUT R3, R3, R2, RZ, 0x3c, !PT ;  /* 0x000000020303c212 */ /* 0x000fca00078e3cff */
[----:B------:R-:W-:Y:S01]  /*f720*/  @!PT LDS RZ, [RZ] ;  /* 0x00000000fffff984 */ /* 0x000fe20000000800 */
[----:B------:R-:W-:Y:S01]  /*f730*/  @!PT LDS RZ, [RZ] ;  /* 0x00000000fffff984 */ /* 0x000fe20000000800 */
[----:B------:R-:W-:Y:S01]  /*f740*/  @!PT LDS RZ, [RZ] ;  /* 0x00000000fffff984 */ /* 0x000fe20000000800 */
[----:B------:R-:W-:Y:S04]  /*f750*/  @!P4 LDGSTS.E.BYPASS.LTC128B.128 [R27+0xda00], desc[UR60][R2.64], !P0 ;  /* 0x0da00000021bcfae */ /* 0x000fe8000c101d7c */
[----:B------:R-:W-:Y:S04]  /*f760*/  @!P4 LDGSTS.E.BYPASS.LTC128B.128 [R27+0x10a00], desc[UR60][R2.64+0x40], !P1 ;  /* 0x10a00040021bcfae */ /* 0x000fe8000c901d7c */
[----:B------:R0:W-:Y:S02]  /*f770*/  @!P4 LDGSTS.E.BYPASS.LTC128B.128 [R27+0x13a00], desc[UR60][R2.64+0x80], !P2 ;  /* 0x13a00080021bcfae */ /* 0x0001e4000d101d7c */
[----:B0-----:R-:W-:-:S07]  /*f780*/  IMAD.MOV.U32 R2, RZ, RZ, R14 ;  /* 0x000000ffff027224 */ /* 0x001fce00078e000e */
[----:B------:R-:W-:Y:S05]  /*f790*/  WARPSYNC.COLLECTIVE R15, `(.L_x_136) ;  /* 0x000000000f087348 */ /* 0x000fea0003c00000 */
[----:B------:R0:W1:Y:S02]  /*f7a0*/  SHFL.IDX P6, R14, R13, R12, R11 ;  /* 0x0000000c0d0e7389 */ /* 0x00006400000c000b */
[----:B01----:R-:W-:Y:S01]  /*f7b0*/  ENDCOLLECTIVE ;  /* 0x000000000000791b */ /* 0x003fe20003800000 */
.L_x_136:
[----:B------:R-:W-:Y:S02]  /*f7c0*/  IMAD.MOV.U32 R13, RZ, RZ, R4 ;  /* 0x000000ffff0d7224 */ /* 0x000fe400078e0004 */
[----:B------:R-:W-:Y:S02]  /*f7d0*/  IMAD.MOV.U32 R12, RZ, RZ, 0x2 ;  /* 0x00000002ff0c7424 */ /* 0x000fe400078e00ff */
[----:B------:R-:W-:-:S07]  /*f7e0*/  IMAD.MOV.U32 R3, RZ, RZ, R14 ;  /* 0x000000ffff037224 */ /* 0x000fce00078e000e */
[----:B------:R-:W-:Y:S05]  /*f7f0*/  WARPSYNC.COLLECTIVE R15, `(.L_x_137) ;  /* 0x000000000f087348 */ /* 0x000fea0003c00000 */
[----:B------:R0:W1:Y:S02]  /*f800*/  SHFL.IDX P6, R14, R13, R12, R11 ;  /* 0x0000000c0d0e7389 */ /* 0x00006400000c000b */
[----:B01----:R-:W-:Y:S01]  /*f810*/  ENDCOLLECTIVE ;  /* 0x000000000000791b */ /* 0x003fe20003800000 */
.L_x_137:
[----:B------:R-:W-:-:S05]  /*f820*/  @!P3 LEA R3, P4, R20, R3, 0x1 ;  /* 0x000000031403b211 */ /* 0x000fca00078808ff */
[----:B------:R-:W-:-:S05]  /*f830*/  @!P3 IMAD.X R2, RZ, RZ, R2, P4 ;  /* 0x000000ffff02b224 */ /* 0x000fca00020e0602 */
        /* <DEDUP_REMOVED lines=10> */
[----:B0-----:R-:W-:-:S05]  /*f8e0*/  VIADD R2, R6, 0x40 ;  /* 0x0000004006027836 */ /* 0x001fca0000000000 */
[----:B------:R-:W-:Y:S01]  /*f8f0*/  ISETP.GE.AND P3, PT, R2, R5, PT ;  /* 0x000000050200720c */ /* 0x000fe20003f66270 */
[----:B------:R-:W-:-:S12]  /*f900*/  IMAD.MOV.U32 R2, RZ, RZ, R14 ;  /* 0x000000ffff027224 */ /* 0x000fd800078e000e */
[----:B------:R-:W-:Y:S05]  /*f910*/  WARPSYNC.COLLECTIVE R15, `(.L_x_138) ;  /* 0x000000000f087348 */ /* 0x000fea0003c00000 */
[----:B------:R0:W1:Y:S02]  /*f920*/  SHFL.IDX P6, R14, R13, R12, R11 ;  /* 0x0000000c0d0e7389 */ /* 0x00006400000c000b */
[----:B01----:R-:W-:Y:S01]  /*f930*/  ENDCOLLECTIVE ;  /* 0x000000000000791b */ /* 0x003fe20003800000 */
.L_x_138:
[----:B------:R-:W-:Y:S02]  /*f940*/  IMAD.MOV.U32 R13, RZ, RZ, R4 ;  /* 0x000000ffff0d7224 */ /* 0x000fe400078e0004 */
[----:B------:R-:W-:Y:S02]  /*f950*/  IMAD.MOV.U32 R12, RZ, RZ, 0x3 ;  /* 0x00000003ff0c7424 */ /* 0x000fe400078e00ff */
[----:B------:R-:W-:-:S07]  /*f960*/  IMAD.MOV.U32 R3, RZ, RZ, R14 ;  /* 0x000000ffff037224 */ /* 0x000fce00078e000e */
[----:B------:R-:W-:Y:S05]  /*f970*/  WARPSYNC.COLLECTIVE R15, `(.L_x_139) ;  /* 0x000000000f087348 */ /* 0x000fea0003c00000 */
[----:B------:R0:W1:Y:S02]  /*f980*/  SHFL.IDX P6, R14, R13, R12, R11 ;  /* 0x0000000c0d0e7389 */ /* 0x00006400000c000b */
[----:B01----:R-:W-:Y:S01]  /*f990*/  ENDCOLLECTIVE ;  /* 0x000000000000791b */ /* 0x003fe20003800000 */
.L_x_139:
[----:B------:R-:W-:-:S05]  /*f9a0*/  @!P3 LEA R3, P4, R20, R3, 0x1 ;  /* 0x000000031403b211 */ /* 0x000fca00078808ff */
[----:B------:R-:W-:-:S05]  /*f9b0*/  @!P3 IMAD.X R2, RZ, RZ, R2, P4 ;  /* 0x000000ffff02b224 */ /* 0x000fca00020e0602 */
[-C--:B------:R-:W-:Y:S01]  /*f9c0*/  @!P3 LOP3.LUT R3, R3, R2.reuse, RZ, 0x3c, !PT ;  /* 0x000000020303b212 */ /* 0x080fe200078e3cff */
[----:B------:R-:W-:Y:S02]  /*f9d0*/  IMAD.MOV.U32 R13, RZ, RZ, R0 ;  /* 0x000000ffff0d7224 */ /* 0x000fe400078e0000 */
[----:B------:R-:W-:Y:S01]  /*f9e0*/  VIADD R0, R6, 0x60 ;  /* 0x0000006006007836 */ /* 0x000fe20000000000 */
[----:B------:R-:W-:-:S04]  /*f9f0*/  @!P3 LOP3.LUT R2, R3, R2, RZ, 0x3c, !PT ;  /* 0x000000020302b212 */ /* 0x000fc800078e3cff */
[----:B------:R-:W-:Y:S01]  /*fa00*/  @!P3 LOP3.LUT R3, R3, R2, RZ, 0x3c, !PT ;  /* 0x000000020303b212 */ /* 0x000fe200078e3cff */
[----:B------:R-:W-:-:S07]  /*fa10*/  IMAD.MOV.U32 R4, RZ, RZ, R14 ;  /* 0x000000ffff047224 */ /* 0x000fce00078e000e */
[----:B------:R-:W-:Y:S05]  /*fa20*/  WARPSYNC.COLLECTIVE R15, `(.L_x_140) ;  /* 0x000000000f087348 */ /* 0x000fea0003c00000 */
[----:B------:R0:W1:Y:S02]  /*fa30*/  SHFL.IDX P6, R14, R13, R12, R11 ;  /* 0x0000000c0d0e7389 */ /* 0x00006400000c000b */
[----:B01----:R-:W-:Y:S01]  /*fa40*/  ENDCOLLECTIVE ;  /* 0x000000000000791b */ /* 0x003fe20003800000 */
.L_x_140:
[----:B------:R-:W-:Y:S01]  /*fa50*/  @!PT LDS RZ, [RZ] ;  /* 0x00000000fffff984 */ /* 0x000fe20000000800 */
[----:B------:R-:W-:Y:S01]  /*fa60*/  @!PT LDS RZ, [RZ] ;  /* 0x00000000fffff984 */ /* 0x000fe20000000800 */
[----:B------:R-:W-:Y:S01]  /*fa70*/  @!PT LDS RZ, [RZ] ;  /* 0x00000000fffff984 */ /* 0x000fe20000000800 */
[----:B------:R-:W-:Y:S04]  /*fa80*/  @!P3 LDGSTS.E.BYPASS.LTC128B.128 [R27+0xea00], desc[UR60][R2.64], !P0 ;  /* 0x0ea00000021bbfae */ /* 0x000fe8000c101d7c */
[----:B------:R-:W-:Y:S04]  /*fa90*/  @!P3 LDGSTS.E.BYPASS.LTC128B.128 [R27+0x11a00], desc[UR60][R2.64+0x40], !P1 ;  /* 0x11a00040021bbfae */ /* 0x000fe8000c901d7c */
[----:B------:R0:W-:Y:S01]  /*faa0*/  @!P3 LDGSTS.E.BYPASS.LTC128B.128 [R27+0x14a00], desc[UR60][R2.64+0x80], !P2 ;  /* 0x14a00080021bbfae */ /* 0x0001e2000d101d7c */
[----:B------:R-:W-:Y:S01]  /*fab0*/  ISETP.GE.AND P3, PT, R0, R5, PT ;  /* 0x000000050000720c */ /* 0x000fe20003f66270 */
[----:B------:R-:W-:-:S02]  /*fac0*/  IMAD.MOV.U32 R13, RZ, RZ, R7 ;  /* 0x000000ffff0d7224 */ /* 0x000fc400078e0007 */
[----:B------:R-:W-:Y:S02]  /*fad0*/  IMAD.MOV.U32 R12, RZ, RZ, RZ ;  /* 0x000000ffff0c7224 */ /* 0x000fe400078e00ff */
[----:B0-----:R-:W-:-:S08]  /*fae0*/  IMAD.MOV.U32 R2, RZ, RZ, R14 ;  /* 0x000000ffff027224 */ /* 0x001fd000078e000e */
[----:B------:R-:W-:Y:S05]  /*faf0*/  WARPSYNC.COLLECTIVE R15, `(.L_x_141) ;  /* 0x000000000f087348 */ /* 0x000fea0003c00000 */
[----:B------:R0:W1:Y:S02]  /*fb00*/  SHFL.IDX P6, R14, R13, R12, R11 ;  /* 0x0000000c0d0e7389 */ /* 0x00006400000c000b */
[----:B01----:R-:W-:Y:S01]  /*fb10*/  ENDCOLLECTIVE ;  /* 0x000000000000791b */ /* 0x003fe20003800000 */
.L_x_141:
[----:B------:R-:W-:-:S05]  /*fb20*/  @!P3 LEA R2, P5, R20, R2, 0x1 ;  /* 0x000000021402b211 */ /* 0x000fca00078a08ff */
[----:B------:R-:W-:-:S05]  /*fb30*/  @!P3 IMAD.X R3, RZ, RZ, R4, P5 ;  /* 0x000000ffff03b224 */ /* 0x000fca00028e0604 */
[----:B------:R-:W-:Y:S01]  /*fb40*/  @!PT LDS RZ, [RZ] ;  /* 0x00000000fffff984 */ /* 0x000fe20000000800 */
[----:B------:R-:W-:Y:S01]  /*fb50*/  @!PT LDS RZ, [RZ] ;  /* 0x00000000fffff984 */ /* 0x000fe20000000800 */
[----:B------:R-:W-:Y:S01]  /*fb60*/  @!PT LDS RZ, [RZ] ;  /* 0x00000000fffff984 */ /* 0x000fe20000000800 */
[----:B------:R0:W-:Y:S01]  /*fb70*/  @!P3 LDGSTS.E.BYPASS.LTC128B.128 [R27+0xf200], desc[UR60][R2.64], !P0 ;  /* 0x0f200000021bbfae */ /* 0x0001e2000c101d7c */
[----:B------:R-:W-:-:S03]  /*fb80*/  IMAD.MOV.U32 R13, RZ, RZ, R8 ;  /* 0x000000ffff0d7224 */ /* 0x000fc600078e0008 */
[----:B------:R0:W-:Y:S04]  /*fb90*/  @!P3 LDGSTS.E.BYPASS.LTC128B.128 [R27+0x12200], desc[UR60][R2.64+0x40], !P1 ;  /* 0x12200040021bbfae */ /* 0x0001e8000c901d7c */
[----:B------:R0:W-:Y:S01]  /*fba0*/  @!P3 LDGSTS.E.BYPASS.LTC128B.128 [R27+0x15200], desc[UR60][R2.64+0x80], !P2 ;  /* 0x15200080021bbfae */ /* 0x0001e2000d101d7c */
[----:B------:R-:W-:-:S07]  /*fbb0*/  IMAD.MOV.U32 R0, RZ, RZ, R14 ;  /* 0x000000ffff007224 */ /* 0x000fce00078e000e */
[----:B0-----:R-:W-:Y:S05]  /*fbc0*/  WARPSYNC.COLLECTIVE R15, `(.L_x_142) ;  /* 0x000000000f087348 */ /* 0x001fea0003c00000 */
[----:B------:R1:W2:Y:S02]  /*fbd0*/  SHFL.IDX P6, R14, R13, R12, R11 ;  /* 0x0000000c0d0e7389 */ /* 0x0002a400000c000b */
[----:B012---:R-:W-:Y:S01]  /*fbe0*/  ENDCOLLECTIVE ;  /* 0x000000000000791b */ /* 0x007fe20003800000 */
.L_x_142:
[----:B------:R-:W-:-:S05]  /*fbf0*/  VIADD R2, R6, 0x80 ;  /* 0x0000008006027836 */ /* 0x000fca0000000000 */
[----:B------:R-:W-:Y:S01]  /*fc00*/  ISETP.GE.AND P3, PT, R2, R5, PT ;  /* 0x000000050200720c */ /* 0x000fe20003f66270 */
[----:B------:R-:W-:Y:S02]  /*fc10*/  IMAD.MOV.U32 R13, RZ, RZ, R7 ;  /* 0x000000ffff0d7224 */ /* 0x000fe400078e0007 */
[----:B------:R-:W-:Y:S02]  /*fc20*/  IMAD.MOV.U32 R12, RZ, RZ, 0x1 ;  /* 0x00000001ff0c7424 */ /* 0x000fe400078e00ff */
[----:B------:R-:W-:-:S08]  /*fc30*/  IMAD.MOV.U32 R4, RZ, RZ, R14 ;  /* 0x000000ffff047224 */ /* 0x000fd000078e000e */
[----:B------:R-:W-:Y:S05]  /*fc40*/  WARPSYNC.COLLECTIVE R15, `(.L_x_143) ;  /* 0x000000000f087348 */ /* 0x000fea0003c00000 */
[----:B------:R0:W1:Y:S02]  /*fc50*/  SHFL.IDX P6, R14, R13, R12, R11 ;  /* 0x0000000c0d0e7389 */ /* 0x00006400000c000b */
[----:B01----:R-:W-:Y:S01]  /*fc60*/  ENDCOLLECTIVE ;  /* 0x000000000000791b */ /* 0x003fe20003800000 */
.L_x_143:
[----:B------:R-:W-:-:S05]  /*fc70*/  @!P3 LEA R4, P5, R20, R4, 0x1 ;  /* 0x000000041404b211 */ /* 0x000fca00078a08ff */
[----:B------:R-:W-:Y:S02]  /*fc80*/  @!P3 IMAD.X R0, RZ, RZ, R0, P5 ;  /* 0x000000ffff00b224 */ /* 0x000fe400028e0600 */
[----:B------:R-:W-:Y:S02]  /*fc90*/  @!P3 IMAD.MOV.U32 R2, RZ, RZ, R4 ;  /* 0x000000ffff02b224 */ /* 0x000fe400078e0004 */
[----:B------:R-:W-:Y:S02]  /*fca0*/  @!P3 IMAD.MOV.U32 R3, RZ, RZ, R0 ;  /* 0x000000ffff03b224 */ /* 0x000fe400078e0000 */
[----:B------:R-:W-:-:S03]  /*fcb0*/  IMAD.MOV.U32 R13, RZ, RZ, R8 ;  /* 0x000000ffff0d7224 */ /* 0x000fc600078e0008 */
[----:B------:R-:W-:Y:S01]  /*fcc0*/  @!PT LDS RZ, [RZ] ;  /* 0x00000000fffff984 */ /* 0x000fe20000000800 */
[----:B------:R-:W-:Y:S01]  /*fcd0*/  @!PT LDS RZ, [RZ] ;  /* 0x00000000fffff984 */ /* 0x000fe20000000800 */
[----:B------:R-:W-:Y:S01]  /*fce0*/  @!PT LDS RZ, [RZ] ;  /* 0x00000000fffff984 */ /* 0x000fe20000000800 */
[----:B------:R0:W-:Y:S04]  /*fcf0*/  @!P3 LDGSTS.E.BYPASS.LTC128B.128 [R27+0xfa00], desc[UR60][R2.64], !P0 ;  /* 0x0fa00000021bbfae */ /* 0x0001e8000c101d7c */
[----:B------:R0:W-:Y:S01]  /*fd00*/  @!P3 LDGSTS.E.BYPASS.LTC128B.128 [R27+0x12a00], desc[UR60][R2.64+0x40], !P1 ;  /* 0x12a00040021bbfae */ /* 0x0001e2000c901d7c */
[----:B------:R-:W-:-:S03]  /*fd10*/  IMAD.MOV.U32 R7, RZ, RZ, R14 ;  /* 0x000000ffff077224 */ /* 0x000fc600078e000e */
[----:B------:R0:W-:Y:S04]  /*fd20*/  @!P3 LDGSTS.E.BYPASS.LTC128B.128 [R27+0x15a00], desc[UR60][R2.64+0x80], !P2 ;  /* 0x15a00080021bbfae */ /* 0x0001e8000d101d7c */
[----:B0-----:R-:W-:Y:S05]  /*fd30*/  WARPSYNC.COLLECTIVE R15, `(.L_x_144) ;  /* 0x000000000f087348 */ /* 0x001fea0003c00000 */
[----:B------:R1:W2:Y:S02]  /*fd40*/  SHFL.IDX P6, R14, R13, R12, R11 ;  /* 0x0000000c0d0e7389 */ /* 0x0002a400000c000b */
[----:B012---:R-:W-:Y:S01]  /*fd50*/  ENDCOLLECTIVE ;  /* 0x000000000000791b */ /* 0x007fe20003800000 */
.L_x_144:
[----:B------:R-:W-:Y:S05]  /*fd60*/  BRA `(.L_x_145) ;  /* 0xffffffc800047947 */ /* 0x000fea000383ffff */
.L_x_47:
[----:B0-----:R0:W1:Y:S02]  /*fd70*/  SYNCS.PHASECHK.TRANS64.TRYWAIT P0, [R9+URZ+0x31c20], R0 ;  /* 0x031c2000090075a7 */ /* 0x001064000800017f */
[----:B-1----:R-:W-:Y:S05]  /*fd80*/  @!P0 NANOSLEEP.SYNCS 0x989680 ;  /* 0x009896800000895d */ /* 0x002fea0003900000 */
[----:B------:R-:W1:Y:S02]  /*fd90*/  @!P0 SYNCS.PHASECHK.TRANS64 P0, [R9+URZ+0x31c20], R0 ;  /* 0x031c2000090085a7 */ /* 0x000e64000800007f */
[----:B-1----:R-:W-:Y:S05]  /*fda0*/  @!P0 BRA `(.L_x_47) ;  /* 0xfffffffc00f08947 */ /* 0x002fea000383ffff */
[----:B------:R-:W-:Y:S05]  /*fdb0*/  BRA `(.L_x_146) ;  /* 0xffffffc800507947 */ /* 0x000fea000383ffff */
.L_x_54:
[----:B-1----:R1:W2:Y:S02]  /*fdc0*/  SYNCS.PHASECHK.TRANS64.TRYWAIT P0, [R3+URZ+0x31c40], R2 ;  /* 0x031c4002030075a7 */ /* 0x0022a4000800017f */
[----:B--2---:R-:W-:Y:S05]  /*fdd0*/  @!P0 NANOSLEEP.SYNCS 0x989680 ;  /* 0x009896800000895d */ /* 0x004fea0003900000 */
[----:B------:R-:W2:Y:S02]  /*fde0*/  @!P0 SYNCS.PHASECHK.TRANS64 P0, [R3+URZ+0x31c40], R2 ;  /* 0x031c4002030085a7 */ /* 0x000ea4000800007f */
[----:B--2---:R-:W-:Y:S05]  /*fdf0*/  @!P0 BRA `(.L_x_54) ;  /* 0xfffffffc00f08947 */ /* 0x004fea000383ffff */
[----:B------:R-:W-:Y:S05]  /*fe00*/  BRA `(.L_x_147) ;  /* 0xffffffc800f47947 */ /* 0x000fea000383ffff */
.L_x_61:
[----:B0-----:R0:W1:Y:S02]  /*fe10*/  SYNCS.PHASECHK.TRANS64.TRYWAIT P0, [R3+URZ+0x60], R2 ;  /* 0x00006002030075a7 */ /* 0x001064000800017f */
[----:B-1----:R-:W-:Y:S05]  /*fe20*/  @!P0 NANOSLEEP.SYNCS 0x989680 ;  /* 0x009896800000895d */ /* 0x002fea0003900000 */
[----:B------:R-:W1:Y:S02]  /*fe30*/  @!P0 SYNCS.PHASECHK.TRANS64 P0, [R3+URZ+0x60], R2 ;  /* 0x00006002030085a7 */ /* 0x000e64000800007f */
[----:B-1----:R-:W-:Y:S05]  /*fe40*/  @!P0 BRA `(.L_x_61) ;  /* 0xfffffffc00f08947 */ /* 0x002fea000383ffff */
[----:B------:R-:W-:Y:S05]  /*fe50*/  BRA `(.L_x_148) ;  /* 0xffffffd000007947 */ /* 0x000fea000383ffff */
.L_x_72:
[----:B-1----:R1:W2:Y:S02]  /*fe60*/  SYNCS.PHASECHK.TRANS64.TRYWAIT P0, [R3+URZ+0x31c40], R2 ;  /* 0x031c4002030075a7 */ /* 0x0022a4000800017f */
[----:B--2---:R-:W-:Y:S05]  /*fe70*/  @!P0 NANOSLEEP.SYNCS 0x989680 ;  /* 0x009896800000895d */ /* 0x004fea0003900000 */
[----:B------:R-:W2:Y:S02]  /*fe80*/  @!P0 SYNCS.PHASECHK.TRANS64 P0, [R3+URZ+0x31c40], R2 ;  /* 0x031c4002030085a7 */ /* 0x000ea4000800007f */
[----:B--2---:R-:W-:Y:S05]  /*fe90*/  @!P0 BRA `(.L_x_72) ;  /* 0xfffffffc00f08947 */ /* 0x004fea000383ffff */
[----:B------:R-:W-:Y:S05]  /*fea0*/  BRA `(.L_x_149) ;  /* 0xffffffd400a87947 */ /* 0x000fea000383ffff */
.L_x_79:
[----:B0-----:R0:W1:Y:S02]  /*feb0*/  SYNCS.PHASECHK.TRANS64.TRYWAIT P0, [R13+URZ+0x60], R22 ;  /* 0x000060160d0075a7 */ /* 0x001064000800017f */
[----:B-1----:R-:W-:Y:S05]  /*fec0*/  @!P0 NANOSLEEP.SYNCS 0x989680 ;  /* 0x009896800000895d */ /* 0x002fea0003900000 */
[----:B------:R-:W1:Y:S02]  /*fed0*/  @!P0 SYNCS.PHASECHK.TRANS64 P0, [R13+URZ+0x60], R22 ;  /* 0x000060160d0085a7 */ /* 0x000e64000800007f */
[----:B-1----:R-:W-:Y:S05]  /*fee0*/  @!P0 BRA `(.L_x_79) ;  /* 0xfffffffc00f08947 */ /* 0x002fea000383ffff */
[----:B------:R-:W-:Y:S05]  /*fef0*/  BRA `(.L_x_150) ;  /* 0xffffffd800b47947 */ /* 0x000fea000383ffff */
.L_x_89:
[----:B-1----:R1:W2:Y:S02]  /*ff00*/  SYNCS.PHASECHK.TRANS64.TRYWAIT P0, [R2+URZ+0x31c40], R3 ;  /* 0x031c4003020075a7 */ /* 0x0022a4000800017f */
[----:B--2---:R-:W-:Y:S05]  /*ff10*/  @!P0 NANOSLEEP.SYNCS 0x989680 ;  /* 0x009896800000895d */ /* 0x004fea0003900000 */
[----:B------:R-:W2:Y:S02]  /*ff20*/  @!P0 SYNCS.PHASECHK.TRANS64 P0, [R2+URZ+0x31c40], R3 ;  /* 0x031c4003020085a7 */ /* 0x000ea4000800007f */
[----:B--2---:R-:W-:Y:S05]  /*ff30*/  @!P0 BRA `(.L_x_89) ;  /* 0xfffffffc00f08947 */ /* 0x004fea000383ffff */
[----:B------:R-:W-:Y:S05]  /*ff40*/  BRA `(.L_x_151) ;  /* 0xffffffe000307947 */ /* 0x000fea000383ffff */
.L_x_96:
[----:B0-----:R0:W1:Y:S02]  /*ff50*/  SYNCS.PHASECHK.TRANS64.TRYWAIT P0, [R7+URZ+0x60], R2 ;  /* 0x00006002070075a7 */ /* 0x001064000800017f */
[----:B-1----:R-:W-:Y:S05]  /*ff60*/  @!P0 NANOSLEEP.SYNCS 0x989680 ;  /* 0x009896800000895d */ /* 0x002fea0003900000 */
[----:B------:R-:W1:Y:S02]  /*ff70*/  @!P0 SYNCS.PHASECHK.TRANS64 P0, [R7+URZ+0x60], R2 ;  /* 0x00006002070085a7 */ /* 0x000e64000800007f */
[----:B-1----:R-:W-:Y:S05]  /*ff80*/  @!P0 BRA `(.L_x_96) ;  /* 0xfffffffc00f08947 */ /* 0x002fea000383ffff */
[----:B------:R-:W-:Y:S05]  /*ff90*/  BRA `(.L_x_152) ;  /* 0xffffffe400407947 */ /* 0x000fea000383ffff */
.L_x_106:
[----:B0-----:R0:W1:Y:S02]  /*ffa0*/  SYNCS.PHASECHK.TRANS64.TRYWAIT P0, [R3+URZ+0x31c60], R0 ;  /* 0x031c6000030075a7 */ /* 0x001064000800017f */
[----:B-1----:R-:W-:Y:S05]  /*ffb0*/  @!P0 NANOSLEEP.SYNCS 0x989680 ;  /* 0x009896800000895d */ /* 0x002fea0003900000 */
[----:B------:R-:W1:Y:S02]  /*ffc0*/  @!P0 SYNCS.PHASECHK.TRANS64 P0, [R3+URZ+0x31c60], R0 ;  /* 0x031c6000030085a7 */ /* 0x000e64000800007f */
[----:B-1----:R-:W-:Y:S05]  /*ffd0*/  @!P0 BRA `(.L_x_106) ;  /* 0xfffffffc00f08947 */ /* 0x002fea000383ffff */
[----:B------:R-:W-:Y:S05]  /*ffe0*/  BRA `(.L_x_153) ;  /* 0xffffffe800707947 */ /* 0x000fea000383ffff */
.L_x_114:
[----:B0-----:R0:W1:Y:S02]  /*fff0*/  SYNCS.PHASECHK.TRANS64.TRYWAIT P0, [R9+URZ+0x31c20], R0 ;  /* 0x031c2000090075a7 */ /* 0x001064000800017f */
[----:B-1----:R-:W-:Y:S05]  /*10000*/  @!P0 NANOSLEEP.SYNCS 0x989680 ;  /* 0x009896800000895d */ /* 0x002fea0003900000 */
[----:B------:R-:W1:Y:S02]  /*10010*/  @!P0 SYNCS.PHASECHK.TRANS64 P0, [R9+URZ+0x31c20], R0 ;  /* 0x031c2000090085a7 */ /* 0x000e64000800007f */
[----:B-1----:R-:W-:Y:S05]  /*10020*/  @!P0 BRA `(.L_x_114) ;  /* 0xfffffffc00f08947 */ /* 0x002fea000383ffff */
[----:B------:R-:W-:Y:S05]  /*10030*/  BRA `(.L_x_154) ;  /* 0xffffffec00ac7947 */ /* 0x000fea000383ffff */
.L_x_115:
[----:B------:R-:W1:Y:S01]  /*10040*/  S2R R2, SR_TID.X ;  /* 0x0000000000027919 */ /* 0x000e620000002100 */
[----:B------:R-:W-:Y:S01]  /*10050*/  BSSY B0, `(.L_x_155) ;  /* 0x000000a000007945 */ /* 0x000fe20003800000 */
[----:B------:R-:W-:Y:S02]  /*10060*/  IMAD.MOV.U32 R12, RZ, RZ, RZ ;  /* 0x000000ffff0c7224 */ /* 0x000fe400078e00ff */
[----:B------:R-:W-:Y:S02]  /*10070*/  IMAD.MOV.U32 R11, RZ, RZ, 0x1f ;  /* 0x0000001fff0b7424 */ /* 0x000fe400078e00ff */
[----:B------:R-:W-:Y:S01]  /*10080*/  IMAD.MOV.U32 R15, RZ, RZ, -0x1 ;  /* 0xffffffffff0f7424 */ /* 0x000fe200078e00ff */
[----:B-1----:R-:W-:-:S04]  /*10090*/  SHF.R.U32.HI R2, RZ, 0x5, R2 ;  /* 0x00000005ff027819 */ /* 0x002fc80000011602 */
[----:B------:R-:W-:-:S05]  /*100a0*/  LOP3.LUT R2, R2, 0x3, RZ, 0xc0, !PT ;  /* 0x0000000302027812 */ /* 0x000fca00078ec0ff */
[----:B------:R-:W-:-:S07]  /*100b0*/  IMAD.MOV.U32 R13, RZ, RZ, R2 ;  /* 0x000000ffff0d7224 */ /* 0x000fce00078e0002 */
[----:B0-----:R-:W-:Y:S05]  /*100c0*/  WARPSYNC.COLLECTIVE R15, `(.L_x_156) ;  /* 0x000000000f087348 */ /* 0x001fea0003c00000 */
[----:B------:R1:W2:Y:S02]  /*100d0*/  SHFL.IDX P6, R14, R13, R12, R11 ;  /* 0x0000000c0d0e7389 */ /* 0x0002a400000c000b */
[----:B012---:R-:W-:Y:S01]  /*100e0*/  ENDCOLLECTIVE ;  /* 0x000000000000791b */ /* 0x007fe20003800000 */
.L_x_156:
[----:B------:R-:W-:Y:S05]  /*100f0*/  BSYNC B0 ;  /* 0x0000000000007941 */ /* 0x000fea0003800000 */
.L_x_155:
[----:B------:R-:W-:Y:S05]  /*10100*/  BRA `(.L_x_157) ;  /* 0xffffffec00947947 */ /* 0x000fea000383ffff */
.L_x_118:
[----:B------:R-:W-:Y:S01]  /*10110*/  BSSY B1, `(.L_x_158) ;  /* 0x0000006000017945 */ /* 0x000fe20003800000 */
[----:B------:R-:W-:-:S07]  /*10120*/  IMAD.MOV.U32 R15, RZ, RZ, -0x1 ;  /* 0xffffffffff0f7424 */ /* 0x000fce00078e00ff */
[----:B0-----:R-:W-:Y:S05]  /*10130*/  WARPSYNC.COLLECTIVE R15, `(.L_x_159) ;  /* 0x000000000f0c7348 */ /* 0x001fea0003c00000 */
[----:B------:R-:W-:Y:S02]  /*10140*/  ELECT P6, UR62, PT ;  /* 0x00000000003e782f */ /* 0x000fe400038c0000 */
[----:B------:R-:W-:Y:S01]  /*10150*/  MOV R14, UR62 ;  /* 0x0000003e000e7c02 */ /* 0x000fe20008000f00 */
[----:B0-----:R-:W-:Y:S10]  /*10160*/  ENDCOLLECTIVE ;  /* 0x000000000000791b */ /* 0x001ff40003800000 */
.L_x_159:
[----:B------:R-:W-:Y:S05]  /*10170*/  BSYNC B1 ;  /* 0x0000000000017941 */ /* 0x000fea0003800000 */
.L_x_158:
[----:B------:R-:W-:Y:S05]  /*10180*/  BRA `(.L_x_160) ;  /* 0xffffffec008c7947 */ /* 0x000fea000383ffff */
.L_x_120:
[----:B0-----:R0:W1:Y:S02]  /*10190*/  SYNCS.PHASECHK.TRANS64.TRYWAIT P0, [R7+URZ], R2 ;  /* 0x00000002070075a7 */ /* 0x001064000800017f */
[----:B-1----:R-:W-:Y:S05]  /*101a0*/  @!P0 NANOSLEEP.SYNCS 0x989680 ;  /* 0x009896800000895d */ /* 0x002fea0003900000 */
[----:B------:R-:W1:Y:S02]  /*101b0*/  @!P0 SYNCS.PHASECHK.TRANS64 P0, [R7+URZ], R2 ;  /* 0x00000002070085a7 */ /* 0x000e64000800007f */
[----:B-1----:R-:W-:Y:S05]  /*101c0*/  @!P0 BRA `(.L_x_120) ;  /* 0xfffffffc00f08947 */ /* 0x002fea000383ffff */
[----:B------:R-:W-:Y:S05]  /*101d0*/  BRA `(.L_x_161) ;  /* 0xffffffec00c07947 */ /* 0x000fea000383ffff */
.L_x_121:
[----:B-1----:R1:W2:Y:S02]  /*101e0*/  SYNCS.PHASECHK.TRANS64.TRYWAIT P0, [R3+URZ], R0 ;  /* 0x00000000030075a7 */ /* 0x0022a4000800017f */
[----:B--2---:R-:W-:Y:S05]  /*101f0*/  @!P0 NANOSLEEP.SYNCS 0x989680 ;  /* 0x009896800000895d */ /* 0x004fea0003900000 */
[----:B------:R-:W2:Y:S02]  /*10200*/  @!P0 SYNCS.PHASECHK.TRANS64 P0, [R3+URZ], R0 ;  /* 0x00000000030085a7 */ /* 0x000ea4000800007f */
[----:B--2---:R-:W-:Y:S05]  /*10210*/  @!P0 BRA `(.L_x_121) ;  /* 0xfffffffc00f08947 */ /* 0x004fea000383ffff */
[----:B------:R-:W-:Y:S05]  /*10220*/  BRA `(.L_x_162) ;  /* 0xffffffec00b47947 */ /* 0x000fea000383ffff */
.L_x_123:
[----:B-1----:R1:W2:Y:S02]  /*10230*/  SYNCS.PHASECHK.TRANS64.TRYWAIT P0, [R5+URZ], R2 ;  /* 0x00000002050075a7 */ /* 0x0022a4000800017f */
[----:B--2---:R-:W-:Y:S05]  /*10240*/  @!P0 NANOSLEEP.SYNCS 0x989680 ;  /* 0x009896800000895d */ /* 0x004fea0003900000 */
[----:B------:R-:W2:Y:S02]  /*10250*/  @!P0 SYNCS.PHASECHK.TRANS64 P0, [R5+URZ], R2 ;  /* 0x00000002050085a7 */ /* 0x000ea4000800007f */
[----:B--2---:R-:W-:Y:S05]  /*10260*/  @!P0 BRA `(.L_x_123) ;  /* 0xfffffffc00f08947 */ /* 0x004fea000383ffff */
[----:B------:R-:W-:Y:S05]  /*10270*/  BRA `(.L_x_163) ;  /* 0xffffffec00b87947 */ /* 0x000fea000383ffff */
.L_x_164:
[----:B------:R-:W-:-:S00]  /*10280*/  BRA `(.L_x_164) ;  /* 0xfffffffc00fc7947 */ /* 0x000fc0000383ffff */
[----:B------:R-:W-:-:S00]  /*10290*/  NOP ;  /* 0x0000000000007918 */ /* 0x000fc00000000000 */
        /* <DEDUP_REMOVED lines=14> */
.L_x_2724:


//--------------------- .text._ZN7cutlass13device_kernelIN5flash11enable_sm90INS1_16FlashAttnFwdSm90INS1_25CollectiveMainloopFwdSm90ILi2EN4cute5tupleIJNS5_1CILi1EEES8_S8_EEENS6_IJNS7_ILi192EEENS7_ILi144EEENS7_ILi96EEEEEELi96ENS_6half_tEfNS_4arch4Sm90ELb0ELb0ELb1ELb1ELb0ELb0ELb0ELb0ELb1ELb1ELb0ELb0EEENS1_21CollectiveEpilogueFwdINS6_IJSA_SC_SB_EEES9_SE_SG_Li384ELb1ELb1ELb0ELb0EEENS1_36VarlenDynamicPersistentTileSchedulerILi192ELi144ELi384ELi128ELb0ELb1ELb1ELb0ELb1ELb1EEEEEEEEEvNT_6ParamsE --------------------------
	.section	.text._ZN7cutlass13device_kernelIN5flash11enable_sm90INS1_16FlashAttnFwdSm90INS1_25CollectiveMainloopFwdSm90ILi2EN4cute5tupleIJNS5_1CILi1EEES8_S8_EEENS6_IJNS7_ILi192EEENS7_ILi144EEENS7_ILi96EEEEEELi96ENS_6half_tEfNS_4arch4Sm90ELb0ELb0ELb1ELb1ELb0ELb0ELb0ELb0ELb1ELb1ELb0ELb0EEENS1_21CollectiveEpilogueFwdINS6_IJSA_SC_SB_EEES9_SE_SG_Li384ELb1ELb1ELb0ELb0EEENS1_36VarlenDynamicPersistentTileSchedulerILi192ELi144ELi384ELi128ELb0ELb1ELb1ELb0ELb1ELb1EEEEEEEEEvNT_6ParamsE,"ax",@progbits
	.align	128
.text._ZN7cutlass13device_kernelIN5flash11enable_sm90INS1_16FlashAttnFwdSm90INS1_25CollectiveMainloopFwdSm90ILi2EN4cute5tupleIJNS5_1CILi1EEES8_S8_EEENS6_IJNS7_ILi192EEENS7_ILi144EEENS7_ILi96EEEEEELi96ENS_6half_tEfNS_4arch4Sm90ELb0ELb0ELb1ELb1ELb0ELb0ELb0ELb0ELb1ELb1ELb0ELb0EEENS1_21CollectiveEpilogueFwdINS6_IJSA_SC_SB_EEES9_SE_SG_Li384ELb1ELb1ELb0ELb0EEENS1_36VarlenDynamicPersistentTileSchedulerILi192ELi144ELi384ELi128ELb0ELb1ELb1ELb0ELb1ELb1EEEEEEEEEvNT_6ParamsE:
        .type           _ZN7cutlass13device_kernelIN5flash11enable_sm90INS1_16FlashAttnFwdSm90INS1_25CollectiveMainloopFwdSm90ILi2EN4cute5tupleIJNS5_1CILi1EEES8_S8_EEENS6_IJNS7_ILi192EEENS7_ILi144EEENS7_ILi96EEEEEELi96ENS_6half_tEfNS_4arch4Sm90ELb0ELb0ELb1ELb1ELb0ELb0ELb0ELb0ELb1ELb1ELb0ELb0EEENS1_21CollectiveEpilogueFwdINS6_IJSA_SC_SB_EEES9_SE_SG_Li384ELb1ELb1ELb0ELb0EEENS1_36VarlenDynamicPersistentTileSchedulerILi192ELi144ELi384ELi128ELb0ELb1ELb1ELb0ELb1ELb1EEEEEEEEEvNT_6ParamsE,@function
        .size           _ZN7cutlass13device_kernelIN5flash11enable_sm90INS1_16FlashAttnFwdSm90INS1_25CollectiveMainloopFwdSm90ILi2EN4cute5tupleIJNS5_1CILi1EEES8_S8_EEENS6_IJNS7_ILi192EEENS7_ILi144EEENS7_ILi96EEEEEELi96ENS_6half_tEfNS_4arch4Sm90ELb0ELb0ELb1ELb1ELb0ELb0ELb0ELb0ELb1ELb1ELb0ELb0EEENS1_21CollectiveEpilogueFwdINS6_IJSA_SC_SB_EEES9_SE_SG_Li384ELb1ELb1ELb0ELb0EEENS1_36VarlenDynamicPersistentTileSchedulerILi192ELi144ELi384ELi128ELb0ELb1ELb1ELb0ELb1ELb1EEEEEEEEEvNT_6ParamsE,(.L_x_2725 - _ZN7cutlass13device_kernelIN5flash11enable_sm90INS1_16FlashAttnFwdSm90INS1_25CollectiveMainloopFwdSm90ILi2EN4cute5tupleIJNS5_1CILi1EEES8_S8_EEENS6_IJNS7_ILi192EEENS7_ILi144EEENS7_ILi96EEEEEELi96ENS_6half_tEfNS_4arch4Sm90ELb0ELb0ELb1ELb1ELb0ELb0ELb0ELb0ELb1ELb1ELb0ELb0EEENS1_21CollectiveEpilogueFwdINS6_IJSA_SC_SB_EEES9_SE_SG_Li384ELb1ELb1ELb0ELb0EEENS1_36VarlenDynamicPersistentTileSchedulerILi192ELi144ELi384ELi128ELb0ELb1ELb1ELb0ELb1ELb1EEEEEEEEEvNT_6ParamsE)
        .other          _ZN7cutlass13device_kernelIN5flash11enable_sm90INS1_16FlashAttnFwdSm90INS1_25CollectiveMainloopFwdSm90ILi2EN4cute5tupleIJNS5_1CILi1EEES8_S8_EEENS6_IJNS7_ILi192EEENS7_ILi144EEENS7_ILi96EEEEEELi96ENS_6half_tEfNS_4arch4Sm90ELb0ELb0ELb1ELb1ELb0ELb0ELb0ELb0ELb1ELb1ELb0ELb0EEENS1_21CollectiveEpilogueFwdINS6_IJSA_SC_SB_EEES9_SE_SG_Li384ELb1ELb1ELb0ELb0EEENS1_36VarlenDynamicPersistentTileSchedulerILi192ELi144ELi384ELi128ELb0ELb1ELb1ELb0ELb1ELb1EEEEEEEEEvNT_6ParamsE,@"STO_CUDA_ENTRY STV_DEFAULT"
_ZN7cutlass13device_kernelIN5flash11enable_sm90INS1_16FlashAttnFwdSm90INS1_25CollectiveMainloopFwdSm90ILi2EN4cute5tupleIJNS5_1CILi1EEES8_S8_EEENS6_IJNS7_ILi192EEENS7_ILi144EEENS7_ILi96EEEEEELi96ENS_6half_tEfNS_4arch4Sm90ELb0ELb0ELb1ELb1ELb0ELb0ELb0ELb0ELb1ELb1ELb0ELb0EEENS1_21CollectiveEpilogueFwdINS6_IJSA_SC_SB_EEES9_SE_SG_Li384ELb1ELb1ELb0ELb0EEENS1_36VarlenDynamicPersistentTileSchedulerILi192ELi144ELi384ELi128ELb0ELb1ELb1ELb0ELb1ELb1EEEEEEEEEvNT_6ParamsE:
        /* <DEDUP_REMOVED lines=17> */
.L_x_166:
[----:B------:R-:W-:Y:S05]  /*0110*/  BSYNC B0 ;  /* 0x0000000000007941 */ /* 0x000fea0003800000 */
.L_x_165:
        /* <DEDUP_REMOVED lines=40> */
.L_x_167:
        /* <DEDUP_REMOVED lines=22> */
.L_x_168:
        /* <DEDUP_REMOVED lines=18> */
.L_x_169:
        /* <DEDUP_REMOVED lines=22> */
.L_x_170:
        /* <DEDUP_REMOVED lines=22> */
.L_x_171:
        /* <DEDUP_REMOVED lines=8> */
.L_x_173:
[----:B------:R-:W-:-:S08]  /*0960*/  NOP ;  /* 0x0000000000007918 */ /* 0x000fd00000000000 */
[----:B------:R-:W0:Y:S02]  /*0970*/  USETMAXREG.TRY_ALLOC.CTAPOOL UP0, 0xa0 ;  /* 0x000000a0000079c8 */ /* 0x000e240008000600 */
[----:B0-----:R-:W-:-:S13]  /*0980*/  PLOP3.LUT P0, PT, PT, PT, UP0, 0x80, 0x0 ;  /* 0x000000000000781c */ /* 0x001fda0003f0f008 */
[----:B------:R-:W-:Y:S05]  /*0990*/  @!P0 BRA `(.L_x_173) ;  /* 0xfffffffc00f08947 */ /* 0x000fea000383ffff */
[----:B--2---:R-:W0:Y:S01]  /*09a0*/  S2R R2, SR_TID.X ;  /* 0x0000000000027919 */ /* 0x004e220000002100 */
[----:B------:R-:W1:Y:S01]  /*09b0*/  S2UR UR4, SR_CgaCtaId ;  /* 0x00000000000479c3 */ /* 0x000e620000008800 */
[----:B------:R-:W-:-:S07]  /*09c0*/  UMOV UR36, 0x400 ;  /* 0x0000040000247882 */ /* 0x000fce0000000000 */
[----:B------:R-:W-:Y:S06]  /*09d0*/  BAR.ARV 0x8, 0x200 ;  /* 0x0208000000007b1d */ /* 0x000fec0000002000 */
[----:B-1----:R-:W-:-:S03]  /*09e0*/  ULEA UR36, UR4, UR36, 0x18 ;  /* 0x0000002404247291 */ /* 0x002fc6000f8ec03f */
[----:B------:R-:W-:Y:S01]  /*09f0*/  ULDC UR4, c[0x0][0xc3c] ;  /* 0x00030f0000047ab9 */ /* 0x000fe20000000800 */
[----:B0-----:R-:W-:-:S04]  /*0a00*/  LOP3.LUT R0, R2, 0xffffff80, RZ, 0xc0, !PT ;  /* 0xffffff8002007812 */ /* 0x001fc800078ec0ff */
[----:B------:R-:W-:-:S13]  /*0a10*/  ISETP.NE.AND P0, PT, R0, 0x80, PT ;  /* 0x000000800000780c */ /* 0x000fda0003f05270 */
[----:B------:R-:W-:Y:S08]  /*0a20*/  @!P0 BAR.ARV 0x9, 0x100 ;  /* 0x0244000000008b1d */ /* 0x000ff00000002000 */
[----:B------:R-:W-:Y:S06]  /*0a30*/  BAR.SYNC.DEFER_BLOCKING 0x5, 0x200 ;  /* 0x0148000000007b1d */ /* 0x000fec0000010000 */
[----:B------:R-:W0:Y:S02]  /*0a40*/  LDS.128 R32, [UR36+0x31cd0] ;  /* 0x031cd024ff207984 */ /* 0x000e240008000c00 */
[----:B------:R-:W-:Y:S06]  /*0a50*/  BAR.ARV 0x4, 0x200 ;  /* 0x0108000000007b1d */ /* 0x000fec0000002000 */
[----:B0-----:R-:W-:-:S13]  /*0a60*/  ISETP.GE.AND P0, PT, R35, UR4, PT ;  /* 0x0000000423007c0c */ /* 0x001fda000bf06270 */
[----:B------:R-:W-:Y:S05]  /*0a70*/  @P0 EXIT ;  /* 0x000000000000094d */ /* 0x000fea0003800000 */
[----:B------:R-:W2:Y:S01]  /*0a80*/  LDL.LU R13, [R1+0x3c] ;  /* 0x00003c00010d7983 */ /* 0x000ea20000300800 */
[----:B------:R-:W-:-:S05]  /*0a90*/  VIADD R15, R2, 0xffffff80 ;  /* 0xffffff80020f7836 */ /* 0x000fca0000000000 */
[----:B------:R-:W-:-:S04]  /*0aa0*/  SHF.R.S32.HI R0, RZ, 0x1f, R15 ;  /* 0x0000001fff007819 */ /* 0x000fc8000001140f */
[----:B------:R-:W-:-:S04]  /*0ab0*/  LEA.HI R2, R0, R15, RZ, 0x4 ;  /* 0x0000000f00027211 */ /* 0x000fc800078f20ff */
[----:B------:R-:W-:Y:S02]  /*0ac0*/  SHF.R.S32.HI R5, RZ, 0x4, R2 ;  /* 0x00000004ff057819 */ /* 0x000fe40000011402 */
[C---:B------:R-:W-:Y:S02]  /*0ad0*/  LOP3.LUT R3, R2.reuse, 0xfffffff0, RZ, 0xc0, !PT ;  /* 0xfffffff002037812 */ /* 0x040fe400078ec0ff */
[----:B------:R-:W-:Y:S02]  /*0ae0*/  LEA.HI R2, R2, R5, RZ, 0x1 ;  /* 0x0000000502027211 */ /* 0x000fe400078f08ff */
[----:B------:R-:W-:Y:S01]  /*0af0*/  LEA.HI R151, R0, R15, RZ, 0x7 ;  /* 0x0000000f00977211 */ /* 0x000fe200078f38ff */
[----:B------:R-:W-:Y:S01]  /*0b00*/  IMAD.IADD R3, R15, 0x1, -R3 ;  /* 0x000000010f037824 */ /* 0x000fe200078e0a03 */
[----:B------:R-:W-:Y:S02]  /*0b10*/  LOP3.LUT R4, R2, 0x1ffffffe, RZ, 0xc0, !PT ;  /* 0x1ffffffe02047812 */ /* 0x000fe400078ec0ff */
[----:B------:R-:W-:-:S02]  /*0b20*/  LOP3.LUT R150, R151, 0xffffff80, RZ, 0xc0, !PT ;  /* 0xffffff8097967812 */ /* 0x000fc400078ec0ff */
[----:B------:R-:W-:Y:S01]  /*0b30*/  SHF.R.S32.HI R2, RZ, 0x1f, R3 ;  /* 0x0000001fff027819 */ /* 0x000fe20000011403 */
[----:B------:R-:W-:Y:S02]  /*0b40*/  IMAD.IADD R4, R5, 0x1, -R4 ;  /* 0x0000000105047824 */ /* 0x000fe400078e0a04 */
[----:B------:R-:W-:Y:S01]  /*0b50*/  IMAD.IADD R150, R15, 0x1, -R150 ;  /* 0x000000010f967824 */ /* 0x000fe200078e0a96 */
[CC--:B------:R-:W-:Y:S02]  /*0b60*/  LEA.HI R5, R2.reuse, R3.reuse, RZ, 0x3 ;  /* 0x0000000302057211 */ /* 0x0c0fe400078f18ff */
[----:B------:R-:W-:Y:S02]  /*0b70*/  LEA.HI R2, R2, R3, RZ, 0x2 ;  /* 0x0000000302027211 */ /* 0x000fe400078f10ff */
[----:B------:R-:W-:Y:S01]  /*0b80*/  LEA.HI R7, R0, R15, RZ, 0x5 ;  /* 0x0000000f00077211 */ /* 0x000fe200078f28ff */
[----:B------:R-:W-:Y:S01]  /*0b90*/  IMAD.SHL.U32 R5, R5, 0x10, RZ ;  /* 0x0000001005057824 */ /* 0x000fe200078e00ff */
[----:B------:R-:W-:-:S02]  /*0ba0*/  LOP3.LUT R6, R2, 0x7fffffc, RZ, 0xc0, !PT ;  /* 0x07fffffc02067812 */ /* 0x000fc400078ec0ff */
[----:B------:R-:W-:Y:S02]  /*0bb0*/  SHF.R.S32.HI R9, RZ, 0x1f, R150 ;  /* 0x0000001fff097819 */ /* 0x000fe40000011496 */
[----:B------:R-:W-:Y:S02]  /*0bc0*/  SHF.R.S32.HI R2, RZ, 0x2, R2 ;  /* 0x00000002ff027819 */ /* 0x000fe40000011402 */
[----:B------:R-:W-:Y:S02]  /*0bd0*/  SHF.R.S32.HI R8, RZ, 0x5, R7 ;  /* 0x00000005ff087819 */ /* 0x000fe40000011407 */
[----:B------:R-:W-:Y:S01]  /*0be0*/  LEA.HI R10, R9, R150, RZ, 0x2 ;  /* 0x00000096090a7211 */ /* 0x000fe200078f10ff */
[----:B------:R-:W-:Y:S01]  /*0bf0*/  IMAD.SHL.U32 R2, R2, 0x40, RZ ;  /* 0x0000004002027824 */ /* 0x000fe200078e00ff */
[----:B------:R-:W-:Y:S02]  /*0c00*/  LOP3.LUT R5, R5, 0x7fffff80, RZ, 0xc0, !PT ;  /* 0x7fffff8005057812 */ /* 0x000fe400078ec0ff */
[----:B------:R-:W-:Y:S01]  /*0c10*/  LEA.HI R0, R0, R15, RZ, 0x2 ;  /* 0x0000000f00007211 */ /* 0x000fe200078f10ff */
[----:B------:R-:W-:Y:S01]  /*0c20*/  IMAD.IADD R6, R3, 0x1, -R6 ;  /* 0x0000000103067824 */ /* 0x000fe200078e0a06 */
[--C-:B------:R-:W-:Y:S01]  /*0c30*/  SHF.R.S32.HI R11, RZ, 0x2, R10.reuse ;  /* 0x00000002ff0b7819 */ /* 0x100fe2000001140a */
[----:B------:R-:W-:Y:S01]  /*0c40*/  IMAD R14, R8, 0x10, R3 ;  /* 0x00000010080e7824 */ /* 0x000fe200078e0203 */
[----:B------:R-:W-:Y:S01]  /*0c50*/  SHF.R.S32.HI R12, RZ, 0x1f, R10 ;  /* 0x0000001fff0c7819 */ /* 0x000fe2000001140a */
[----:B------:R-:W-:Y:S01]  /*0c60*/  IMAD.SHL.U32 R3, R4, 0x8, RZ ;  /* 0x0000000804037824 */ /* 0x000fe200078e00ff */
[----:B------:R-:W-:Y:S01]  /*0c70*/  SHF.R.S32.HI R151, RZ, 0x7, R151 ;  /* 0x00000007ff977819 */ /* 0x000fe20000011497 */
[----:B------:R-:W-:Y:S01]  /*0c80*/  IMAD R5, R8, 0x100, R5 ;  /* 0x0000010008057824 */ /* 0x000fe200078e0205 */
[----:B------:R-:W-:-:S02]  /*0c90*/  LOP3.LUT R2, R2, 0x40, RZ, 0xc0, !PT ;  /* 0x0000004002027812 */ /* 0x000fc400078ec0ff */
[----:B------:R-:W-:Y:S01]  /*0ca0*/  LOP3.LUT R147, R0, 0xfffffffc, RZ, 0xc0, !PT ;  /* 0xfffffffc00937812 */ /* 0x000fe200078ec0ff */
[----:B------:R-:W-:Y:S01]  /*0cb0*/  IMAD.U32 R155, R14, 0x20, R3 ;  /* 0x000000200e9b7824 */ /* 0x000fe200078e0003 */
[----:B------:R-:W-:Y:S01]  /*0cc0*/  LEA.HI R12, R12, R11, RZ, 0x3 ;  /* 0x0000000b0c0c7211 */ /* 0x000fe200078f18ff */
[----:B------:R-:W-:Y:S01]  /*0cd0*/  IMAD R5, R6, 0x10, R5 ;  /* 0x0000001006057824 */ /* 0x000fe200078e0205 */
[----:B------:R-:W-:Y:S01]  /*0ce0*/  LOP3.LUT R3, R2, 0x8, R3, 0xf8, !PT ;  /* 0x0000000802037812 */ /* 0x000fe200078ef803 */
[----:B------:R-:W-:Y:S01]  /*0cf0*/  IMAD.HI R6, R151, 0x55555556, RZ ;  /* 0x5555555697067827 */ /* 0x000fe200078e02ff */
[----:B------:R-:W-:Y:S02]  /*0d00*/  SHF.R.U32.HI R2, RZ, 0x3, R2 ;  /* 0x00000003ff027819 */ /* 0x000fe40000011602 */
[----:B------:R-:W-:Y:S01]  /*0d10*/  LOP3.LUT R12, R12, 0xfffffff8, RZ, 0xc0, !PT ;  /* 0xfffffff80c0c7812 */ /* 0x000fe200078ec0ff */
[----:B------:R-:W-:Y:S01]  /*0d20*/  IMAD.IADD R147, R15, 0x1, -R147 ;  /* 0x000000010f937824 */ /* 0x000fe200078e0a93 */
[----:B------:R-:W-:-:S02]  /*0d30*/  LEA.HI R9, R9, R150, RZ, 0x5 ;  /* 0x0000009609097211 */ /* 0x000fc400078f28ff */
[----:B------:R-:W-:Y:S01]  /*0d40*/  LOP3.LUT R2, R3, R2, RZ, 0x3c, !PT ;  /* 0x0000000203027212 */ /* 0x000fe200078e3cff */
[----:B------:R-:W-:Y:S01]  /*0d50*/  IMAD.IADD R12, R11, 0x1, -R12 ;  /* 0x000000010b0c7824 */ /* 0x000fe200078e0a0c */
[----:B------:R-:W-:Y:S02]  /*0d60*/  LEA.HI R6, R6, R6, RZ, 0x1 ;  /* 0x0000000606067211 */ /* 0x000fe400078f08ff */
[----:B------:R-:W-:Y:S02]  /*0d70*/  SHF.R.S32.HI R9, RZ, 0x5, R9 ;  /* 0x00000005ff097819 */ /* 0x000fe40000011409 */
[C---:B------:R-:W-:Y:S02]  /*0d80*/  LEA.HI R3, R147.reuse, R147, RZ, 0x1 ;  /* 0x0000009393037211 */ /* 0x040fe400078f08ff */
[----:B------:R-:W-:Y:S01]  /*0d90*/  SHF.L.U32 R18, R147, 0x3, RZ ;  /* 0x0000000393127819 */ /* 0x000fe200000006ff */
[----:B------:R-:W-:Y:S01]  /*0da0*/  IMAD R6, R6, -0x3, R151 ;  /* 0xfffffffd06067824 */ /* 0x000fe200078e0297 */
[----:B------:R-:W-:Y:S01]  /*0db0*/  LOP3.LUT R7, R10, 0x7ffffffc, RZ, 0xc0, !PT ;  /* 0x7ffffffc0a077812 */ /* 0x000fe200078ec0ff */
[----:B------:R-:W-:Y:S01]  /*0dc0*/  IMAD R9, R9, 0x10, R12 ;  /* 0x0000001009097824 */ /* 0x000fe200078e020c */
[----:B------:R-:W-:Y:S01]  /*0dd0*/  LOP3.LUT R4, R3, 0x1ffffffe, RZ, 0xc0, !PT ;  /* 0x1ffffffe03047812 */ /* 0x000fe200078ec0ff */
[----:B------:R-:W-:-:S02]  /*0de0*/  IMAD.IADD R2, R2, 0x1, R5 ;  /* 0x0000000102027824 */ /* 0x000fc400078e0205 */
[C---:B------:R-:W-:Y:S02]  /*0df0*/  VIADD R144, R18.reuse, 0x20 ;  /* 0x0000002012907836 */ /* 0x040fe40000000000 */
        /* <DEDUP_REMOVED lines=12> */
[----:B------:R-:W-:Y:S01]  /*0ec0*/  IMAD R154, R3, 0x8, R152 ;  /* 0x00000008039a7824 */ /* 0x000fe200078e0298 */
[----:B------:R-:W-:Y:S01]  /*0ed0*/  UMOV UR39, URZ ;  /* 0x0000003f00277c82 */ /* 0x000fe20008000000 */
[----:B--2---:R-:W-:-:S07]  /*0ee0*/  LOP3.LUT R17, R13, 0x1, RZ, 0xfc, !PT ;  /* 0x000000010d117812 */ /* 0x004fce00078efcff */
.L_x_207:
[----:B0-2---:R-:W0:Y:S01]  /*0ef0*/  LDC.64 R4, c[0x0][0xc88] ;  /* 0x00032200ff047b82 */ /* 0x005e220000000a00 */
[----:B------:R-:W-:Y:S01]  /*0f00*/  ULDC.64 UR4, c[0x0][0xa28] ;  /* 0x00028a0000047ab9 */ /* 0x000fe20000000a00 */
[----:B------:R-:W-:Y:S01]  /*0f10*/  IMAD.MOV.U32 R3, RZ, RZ, RZ ;  /* 0x000000ffff037224 */ /* 0x000fe200078e00ff */
[----:B------:R-:W-:Y:S01]  /*0f20*/  ULDC.64 UR6, c[0x0][0xa20] ;  /* 0x0002880000067ab9 */ /* 0x000fe20000000a00 */
[----:B0-----:R-:W-:-:S05]  /*0f30*/  IMAD.WIDE R4, R35, 0x4, R4 ;  /* 0x0000000423047825 */ /* 0x001fca00078e0204 */
[----:B------:R-:W2:Y:S01]  /*0f40*/  LDG.E R19, desc[UR60][R4.64] ;  /* 0x0000003c04137981 */ /* 0x000ea2000c1e1900 */
[----:B------:R-:W-:-:S04]  /*0f50*/  ISETP.NE.U32.AND P0, PT, RZ, UR4, PT ;  /* 0x00000004ff007c0c */ /* 0x000fc8000bf05070 */
[----:B------:R-:W-:Y:S02]  /*0f60*/  ISETP.NE.AND.EX P0, PT, RZ, UR5, PT, P0 ;  /* 0x00000005ff007c0c */ /* 0x000fe4000bf05300 */
[----:B--2---:R-:W-:-:S11]  /*0f70*/  SHF.R.S32.HI R146, RZ, 0x1f, R19 ;  /* 0x0000001fff927819 */ /* 0x004fd60000011413 */
[----:B---3--:R-:W-:-:S04]  /*0f80*/  @P0 LEA R6, P1, R19, UR4, 0x2 ;  /* 0x0000000413060c11 */ /* 0x008fc8000f8210ff */
[----:B----4-:R-:W-:Y:S01]  /*0f90*/  @P0 LEA.HI.X R7, R19, UR5, R146, 0x2, P1 ;  /* 0x0000000513070c11 */ /* 0x010fe200088f1492 */
[----:B------:R-:W-:-:S04]  /*0fa0*/  ULDC.64 UR4, c[0x0][0x418] ;  /* 0x0001060000047ab9 */ /* 0x000fc80000000a00 */
[----:B------:R0:W5:Y:S01]  /*0fb0*/  @P0 LDG.E R3, desc[UR60][R6.64] ;  /* 0x0000003c06030981 */ /* 0x000162000c1e1900 */
[----:B------:R-:W-:Y:S01]  /*0fc0*/  ISETP.NE.U32.AND P0, PT, RZ, UR6, PT ;  /* 0x00000006ff007c0c */ /* 0x000fe2000bf05070 */
[----:B------:R-:W-:-:S03]  /*0fd0*/  UISETP.NE.U32.AND UP0, UPT, UR4, URZ, UPT ;  /* 0x0000003f0400728c */ /* 0x000fc6000bf05070 */
[----:B------:R-:W-:Y:S01]  /*0fe0*/  ISETP.NE.AND.EX P0, PT, RZ, UR7, PT, P0 ;  /* 0x00000007ff007c0c */ /* 0x000fe2000bf05300 */
[----:B------:R-:W-:Y:S01]  /*0ff0*/  UISETP.NE.AND.EX UP0, UPT, UR5, URZ, UPT, UP0 ;  /* 0x0000003f0500728c */ /* 0x000fe2000bf05300 */
[----:B------:R-:W-:Y:S02]  /*1000*/  ULDC UR4, c[0x0][0x424] ;  /* 0x0001090000047ab9 */ /* 0x000fe40000000800 */
[----:B------:R-:W-:Y:S01]  /*1010*/  ULDC UR5, c[0x0][0x2f0] ;  /* 0x0000bc0000057ab9 */ /* 0x000fe20000000800 */
[----:B------:R-:W-:-:S04]  /*1020*/  USEL UR4, UR4, 0x1, UP0 ;  /* 0x0000000104047887 */ /* 0x000fc80008000000 */
[----:B------:R-:W-:-:S04]  /*1030*/  UIMAD UR4, UR4, UR5, URZ ;  /* 0x00000005040472a4 */ /* 0x000fc8000f8e023f */
[C---:B------:R-:W-:Y:S02]  /*1040*/  @P0 LEA R4, P1, R19.reuse, UR6, 0x2 ;  /* 0x0000000613040c11 */ /* 0x040fe4000f8210ff */
[----:B------:R-:W-:Y:S02]  /*1050*/  IMAD.U32 R64, RZ, RZ, UR4 ;  /* 0x00000004ff407e24 */ /* 0x000fe4000f8e00ff */
[----:B------:R-:W-:-:S05]  /*1060*/  @P0 LEA.HI.X R5, R19, UR7, R146, 0x2, P1 ;  /* 0x0000000713050c11 */ /* 0x000fca00088f1492 */
[----:B------:R0:W5:Y:S01]  /*1070*/  @P0 LDG.E R64, desc[UR60][R4.64] ;  /* 0x0000003c04400981 */ /* 0x000162000c1e1900 */
[----:B------:R-:W-:Y:S05]  /*1080*/  @P0 BRA `(.L_x_174) ;  /* 0x0000000000240947 */ /* 0x000fea0003800000 */
[----:B------:R-:W-:Y:S02]  /*1090*/  ULDC.64 UR4, c[0x0][0xa08] ;  /* 0x0002820000047ab9 */ /* 0x000fe40000000a00 */
[----:B------:R-:W-:-:S04]  /*10a0*/  ISETP.NE.U32.AND P0, PT, RZ, UR4, PT ;  /* 0x00000004ff007c0c */ /* 0x000fc8000bf05070 */
[----:B------:R-:W-:-:S13]  /*10b0*/  ISETP.NE.AND.EX P0, PT, RZ, UR5, PT, P0 ;  /* 0x00000005ff007c0c */ /* 0x000fda000bf05300 */
[----:B------:R-:W-:Y:S05]  /*10c0*/  @!P0 BRA `(.L_x_174) ;  /* 0x0000000000148947 */ /* 0x000fea0003800000 */
[----:B0-----:R-:W0:Y:S02]  /*10d0*/  LDC.64 R4, c[0x0][0xa08] ;  /* 0x00028200ff047b82 */ /* 0x001e240000000a00 */
[----:B0-----:R-:W-:-:S05]  /*10e0*/  IMAD.WIDE R4, R19, 0x4, R4 ;  /* 0x0000000413047825 */ /* 0x001fca00078e0204 */
[----:B-----5:R-:W2:Y:S04]  /*10f0*/  LDG.E R64, desc[UR60][R4.64] ;  /* 0x0000003c04407981 */ /* 0x020ea8000c1e1900 */
[----:B------:R-:W2:Y:S02]  /*1100*/  LDG.E R7, desc[UR60][R4.64+0x4] ;  /* 0x0000043c04077981 */ /* 0x000ea4000c1e1900 */
[----:B--2---:R-:W-:-:S07]  /*1110*/  IMAD.IADD R64, R7, 0x1, -R64 ;  /* 0x0000000107407824 */ /* 0x004fce00078e0a40 */
.L_x_174:
[----:B-----5:R-:W-:Y:S01]  /*1120*/  IMAD.IADD R64, R64, 0x1, -R3 ;  /* 0x0000000140407824 */ /* 0x020fe200078e0a03 */
[----:B------:R-:W-:Y:S01]  /*1130*/  PLOP3.LUT P0, PT, PT, PT, PT, 0x80, 0x0 ;  /* 0x000000000000781c */ /* 0x000fe20003f0f070 */
[----:B------:R-:W-:Y:S01]  /*1140*/  IMAD.MOV.U32 R23, RZ, RZ, R33 ;  /* 0x000000ffff177224 */ /* 0x000fe200078e0021 */
[----:B------:R-:W-:Y:S01]  /*1150*/  CS2R R30, SRZ ;  /* 0x00000000001e7805 */ /* 0x000fe2000001ff00 */
[C---:B------:R-:W-:Y:S01]  /*1160*/  VIADD R0, R64.reuse, 0x8f ;  /* 0x0000008f40007836 */ /* 0x040fe20000000000 */
[----:B------:R-:W-:Y:S01]  /*1170*/  ISETP.GE.AND P1, PT, R64, 0x1, PT ;  /* 0x000000014000780c */ /* 0x000fe20003f26270 */
[----:B------:R-:W-:Y:S01]  /*1180*/  IMAD.MOV.U32 R22, RZ, RZ, R34 ;  /* 0x000000ffff167224 */ /* 0x000fe200078e0022 */
[----:B------:R-:W-:Y:S01]  /*1190*/  CS2R R36, SRZ ;  /* 0x0000000000247805 */ /* 0x000fe2000001ff00 */
[----:B------:R-:W-:Y:S01]  /*11a0*/  IMAD.HI R0, R0, 0x38e38e39, RZ ;  /* 0x38e38e3900007827 */ /* 0x000fe200078e02ff */
[----:B------:R-:W-:Y:S02]  /*11b0*/  CS2R R38, SRZ ;  /* 0x0000000000267805 */ /* 0x000fe4000001ff00 */
[----:B------:R-:W-:-:S02]  /*11c0*/  CS2R R48, SRZ ;  /* 0x0000000000307805 */ /* 0x000fc4000001ff00 */
[----:B------:R-:W-:Y:S01]  /*11d0*/  CS2R R40, SRZ ;  /* 0x0000000000287805 */ /* 0x000fe2000001ff00 */
[----:B------:R-:W-:Y:S01]  /*11e0*/  IMAD.MOV.U32 R71, RZ, RZ, RZ ;  /* 0x000000ffff477224 */ /* 0x000fe200078e00ff */
[----:B------:R-:W-:Y:S02]  /*11f0*/  SHF.R.U32.HI R3, RZ, 0x1f, R0 ;  /* 0x0000001fff037819 */ /* 0x000fe40000011600 */
[----:B------:R-:W-:Y:S02]  /*1200*/  CS2R R42, SRZ ;  /* 0x00000000002a7805 */ /* 0x000fe4000001ff00 */
[----:B------:R-:W-:Y:S02]  /*1210*/  CS2R R52, SRZ ;  /* 0x0000000000347805 */ /* 0x000fe4000001ff00 */
[----:B------:R-:W-:Y:S02]  /*1220*/  CS2R R46, SRZ ;  /* 0x00000000002e7805 */ /* 0x000fe4000001ff00 */
[----:B------:R-:W-:Y:S01]  /*1230*/  LEA.HI.SX32 R104, R0, R3, 0x1b ;  /* 0x0000000300687211 */ /* 0x000fe200078fdaff */
[----:B------:R-:W-:Y:S01]  /*1240*/  IMAD.MOV.U32 R0, RZ, RZ, RZ ;  /* 0x000000ffff007224 */ /* 0x000fe200078e00ff */
[----:B------:R-:W-:Y:S01]  /*1250*/  CS2R R44, SRZ ;  /* 0x00000000002c7805 */ /* 0x000fe2000001ff00 */
[----:B------:R-:W-:Y:S01]  /*1260*/  IMAD.MOV.U32 R3, RZ, RZ, RZ ;  /* 0x000000ffff037224 */ /* 0x000fe200078e00ff */
        /* <DEDUP_REMOVED lines=8> */
[----:B------:R-:W-:Y:S01]  /*12f0*/  CS2R R74, SRZ ;  /* 0x00000000004a7805 */ /* 0x000fe2000001ff00 */
[----:B------:R-:W-:Y:S01]  /*1300*/  IMAD.MOV.U32 R65, RZ, RZ, RZ ;  /* 0x000000ffff417224 */ /* 0x000fe200078e00ff */
[----:B------:R-:W-:Y:S02]  /*1310*/  CS2R R80, SRZ ;  /* 0x0000000000507805 */ /* 0x000fe4000001ff00 */
[----:B------:R-:W-:Y:S01]  /*1320*/  CS2R R82, SRZ ;  /* 0x0000000000527805 */ /* 0x000fe2000001ff00 */
[----:B------:R-:W-:Y:S01]  /*1330*/  IMAD.MOV.U32 R24, RZ, RZ, RZ ;  /* 0x000000ffff187224 */ /* 0x000fe200078e00ff */
[----:B0-----:R-:W-:Y:S01]  /*1340*/  CS2R R6, SRZ ;  /* 0x0000000000067805 */ /* 0x001fe2000001ff00 */
[----:B------:R-:W-:Y:S01]  /*1350*/  IMAD.MOV.U32 R29, RZ, RZ, RZ ;  /* 0x000000ffff1d7224 */ /* 0x000fe200078e00ff */
[----:B------:R-:W-:Y:S01]  /*1360*/  MOV R8, RZ ;  /* 0x000000ff00087202 */ /* 0x000fe20000000f00 */
[----:B------:R-:W-:Y:S01]  /*1370*/  IMAD.MOV.U32 R26, RZ, RZ, RZ ;  /* 0x000000ffff1a7224 */ /* 0x000fe200078e00ff */
[----:B------:R-:W-:Y:S06]  /*1380*/  @!P1 BRA `(.L_x_175) ;  /* 0x0000008c00749947 */ /* 0x000fec0003800000 */
[----:B------:R-:W0:Y:S01]  /*1390*/  SHFL.IDX PT, R0, R151, RZ, 0x1f ;  /* 0x00001fff97007589 */ /* 0x000e2200000e0000 */
[----:B------:R-:W-:-:S04]  /*13a0*/  UIADD3 UR6, UR36, 0x24300, URZ ;  /* 0x0002430024067890 */ /* 0x000fc8000fffe03f */
[----:B------:R-:W-:-:S06]  /*13b0*/  ULOP3.LUT UP0, URZ, UR6, 0x9f, URZ, 0xc0, !UPT ;  /* 0x0000009f063f7892 */ /* 0x000fcc000f80c03f */
[----:B------:R-:W-:Y:S02]  /*13c0*/  PLOP3.LUT P0, PT, PT, PT, UP0, 0x80, 0x0 ;  /* 0x000000000000781c */ /* 0x000fe40003f0f008 */
[----:B0-----:R-:W-:-:S13]  /*13d0*/  R2UR UR38, R0 ;  /* 0x00000000002672ca */ /* 0x001fda00000e0000 */
[----:B------:R-:W-:-:S04]  /*13e0*/  UIMAD.WIDE UR4, UR38, 0x55555556, URZ ;  /* 0x55555556260478a5 */ /* 0x000fc8000f8e023f */
[----:B------:R-:W-:-:S04]  /*13f0*/  ULEA.HI UR5, UR5, UR5, URZ, 0x1 ;  /* 0x0000000505057291 */ /* 0x000fc8000f8f083f */
[----:B------:R-:W-:-:S04]  /*1400*/  UIMAD UR40, UR5, -0x3, UR38 ;  /* 0xfffffffd052878a4 */ /* 0x000fc8000f8e0226 */
[----:B------:R-:W-:-:S04]  /*1410*/  ULEA UR4, UR40, UR6, 0xb ;  /* 0x0000000628047291 */ /* 0x000fc8000f8e583f */
[----:B------:R-:W-:-:S04]  /*1420*/  USHF.R.U32.HI UR4, URZ, 0x4, UR4 ;  /* 0x000000043f047899 */ /* 0x000fc80008011604 */
[----:B------:R-:W-:Y:S01]  /*1430*/  ULOP3.LUT UR37, UR4, 0x3fff, URZ, 0xc0, !UPT ;  /* 0x00003fff04257892 */ /* 0x000fe2000f8ec03f */
[----:B------:R-:W-:Y:S11]  /*1440*/  @!P0 BRA `(.L_x_176) ;  /* 0x0000000000408947 */ /* 0x000ff60003800000 */
        /* <DEDUP_REMOVED lines=16> */
.L_x_176:
[----:B------:R-:W-:Y:S02]  /*1550*/  LEA.HI R0, R149, R149, RZ, 0x1 ;  /* 0x0000009595007211 */ /* 0x000fe400078f08ff */
[----:B------:R-:W-:Y:S02]  /*1560*/  ISETP.NE.AND P0, PT, R17, 0x3, PT ;  /* 0x000000031100780c */ /* 0x000fe40003f05270 */
[----:B------:R-:W-:-:S05]  /*1570*/  LOP3.LUT R0, R0, 0xfffffffe, RZ, 0xc0, !PT ;  /* 0xfffffffe00007812 */ /* 0x000fca00078ec0ff */
[----:B------:R-:W-:-:S05]  /*1580*/  IMAD.IADD R0, R149, 0x1, -R0 ;  /* 0x0000000195007824 */ /* 0x000fca00078e0a00 */
[----:B------:R-:W-:-:S04]  /*1590*/  SHF.L.U32 R0, R0, 0x1f, RZ ;  /* 0x0000001f00007819 */ /* 0x000fc800000006ff */
[----:B------:R-:W0:Y:S02]  /*15a0*/  SYNCS.PHASECHK.TRANS64.TRYWAIT P1, [UR36+0x31c00], R0 ;  /* 0x031c0000ff0075a7 */ /* 0x000e240008020164 */
[----:B0-----:R-:W-:Y:S05]  /*15b0*/  @!P1 BRA `(.L_x_177) ;  /* 0x0000010400389947 */ /* 0x001fea0003800000 */
.L_x_334:
[----:B------:R-:W-:Y:S05]  /*15c0*/  @!P0 BRA `(.L_x_178) ;  /* 0x0000000000048947 */ /* 0x000fea0003800000 */
[----:B------:R-:W-:Y:S01]  /*15d0*/  BPT.TRAP 0x1 ;  /* 0x000000040000795c */ /* 0x000fe20000300000 */
.L_x_178:
[----:B0-----:R-:W-:Y:S01]  /*15e0*/  IMAD.U32 R0, RZ, RZ, UR39 ;  /* 0x00000027ff007e24 */ /* 0x001fe2000f8e00ff */
[----:B------:R-:W-:-:S04]  /*15f0*/  SHF.L.U32 R3, R16, 0x1f, RZ ;  /* 0x0000001f10037819 */ /* 0x000fc800000006ff */
[----:B------:R-:W-:-:S04]  /*1600*/  LEA R0, R0, UR36, 0x3 ;  /* 0x0000002400007c11 */ /* 0x000fc8000f8e18ff */
[----:B------:R0:W1:Y:S01]  /*1610*/  SYNCS.PHASECHK.TRANS64.TRYWAIT P2, [R0+URZ+0x31c30], R3 ;  /* 0x031c3003000075a7 */ /* 0x000062000804017f */
[----:B------:R-:W-:Y:S05]  /*1620*/  @!P0 BRA `(.L_x_179) ;  /* 0x0000000000048947 */ /* 0x000fea0003800000 */
[----:B------:R-:W-:Y:S01]  /*1630*/  BPT.TRAP 0x1 ;  /* 0x000000040000795c */ /* 0x000fe20000300000 */
.L_x_179:
[----:B------:R-:W2:Y:S01]  /*1640*/  S2R R4, SR_TID.X ;  /* 0x0000000000047919 */ /* 0x000ea20000002100 */
[----:B------:R-:W-:Y:S01]  /*1650*/  IMAD.MOV.U32 R71, RZ, RZ, RZ ;  /* 0x000000ffff477224 */ /* 0x000fe200078e00ff */
[----:B--2---:R-:W-:Y:S01]  /*1660*/  LOP3.LUT P1, RZ, R4, 0x7f, RZ, 0xc0, !PT ;  /* 0x0000007f04ff7812 */ /* 0x004fe2000782c0ff */
[----:B-1----:R-:W-:-:S12]  /*1670*/  @P2 BRA `(.L_x_180) ;  /* 0x0000000000082947 */ /* 0x002fd80003800000 */
[----:B------:R-:W1:Y:S02]  /*1680*/  SYNCS.PHASECHK.TRANS64.TRYWAIT P2, [R0+URZ+0x31c30], R3 ;  /* 0x031c3003000075a7 */ /* 0x000e64000804017f */
[----:B-1----:R-:W-:Y:S05]  /*1690*/  @!P2 BRA `(.L_x_181) ;  /* 0x000001040018a947 */ /* 0x002fea0003800000 */
.L_x_180:
[----:B------:R-:W-:Y:S05]  /*16a0*/  WARPSYNC.ALL ;  /* 0x0000000000007948 */ /* 0x000fea0003800000 */
[----:B------:R-:W-:Y:S01]  /*16b0*/  UIADD3 UR4, UR36, 0x16a00, URZ ;  /* 0x00016a0024047890 */ /* 0x000fe2000fffe03f */
[----:B------:R-:W-:Y:S01]  /*16c0*/  WARPGROUP.ARRIVE ;  /* 0x00000000000079c5 */ /* 0x000fe20000000000 */
[----:B------:R-:W-:Y:S01]  /*16d0*/  ULEA UR40, UR40, UR36, 0xc ;  /* 0x0000002428287291 */ /* 0x000fe2000f8e603f */
[----:B------:R-:W-:Y:S01]  /*16e0*/  IMAD.IADD R5, R153, 0x1, R64 ;  /* 0x0000000199057824 */ /* 0x000fe200078e0240 */
[----:B------:R-:W-:Y:S01]  /*16f0*/  USHF.R.U32.HI UR4, URZ, 0x4, UR4 ;  /* 0x000000043f047899 */ /* 0x000fe20008011604 */
[----:B------:R-:W-:Y:S01]  /*1700*/  P2R R67, PR, RZ, 0x1 ;  /* 0x00000001ff437803 */ /* 0x000fe20000000000 */
[----:B------:R-:W-:Y:S01]  /*1710*/  UIADD3 UR40, UR40, 0xda00, URZ ;  /* 0x0000da0028287890 */ /* 0x000fe2000fffe03f */
[----:B------:R-:W-:Y:S01]  /*1720*/  IMAD R5, R104, -0x90, R5 ;  /* 0xffffff7068057824 */ /* 0x000fe200078e0205 */
[----:B------:R-:W-:Y:S01]  /*1730*/  ULOP3.LUT UR4, UR4, 0x3fff, URZ, 0xc0, !UPT ;  /* 0x00003fff04047892 */ /* 0x000fe2000f8ec03f */
[----:B01----:R-:W-:Y:S01]  /*1740*/  @!P1 VIADD R0, R0, 0x31c40 ;  /* 0x00031c4000009836 */ /* 0x003fe20000000000 */
[----:B------:R-:W-:-:S02]  /*1750*/  USHF.R.U32.HI UR40, URZ, 0x4, UR40 ;  /* 0x000000043f287899 */ /* 0x000fc40008011628 */
[----:B------:R-:W-:Y:S01]  /*1760*/  ULOP3.LUT UR56, UR4, 0x10000, URZ, 0xfc, !UPT ;  /* 0x0001000004387892 */ /* 0x000fe2000f8efc3f */
[C---:B------:R-:W-:Y:S01]  /*1770*/  ISETP.GT.AND P2, PT, R5.reuse, RZ, PT ;  /* 0x000000ff0500720c */ /* 0x040fe20003f44270 */
[----:B------:R-:W-:Y:S01]  /*1780*/  ULOP3.LUT UR24, UR40, 0x3fff, URZ, 0xc0, !UPT ;  /* 0x00003fff28187892 */ /* 0x000fe2000f8ec03f */
[C---:B------:R-:W-:Y:S01]  /*1790*/  ISETP.GT.AND P6, PT, R5.reuse, 0x1, PT ;  /* 0x000000010500780c */ /* 0x040fe20003fc4270 */
[----:B------:R-:W-:Y:S01]  /*17a0*/  UIMAD UR26, UR39, 0x6c0, UR56 ;  /* 0x000006c0271a78a4 */ /* 0x000fe2000f8e0238 */
[C---:B------:R-:W-:Y:S01]  /*17b0*/  ISETP.GT.AND P5, PT, R5.reuse, 0x8, PT ;  /* 0x000000080500780c */ /* 0x040fe20003fa4270 */
[----:B------:R-:W-:Y:S01]  /*17c0*/  ULOP3.LUT UR24, UR24, 0x10000, URZ, 0xfc, !UPT ;  /* 0x0001000018187892 */ /* 0x000fe2000f8efc3f */
[C---:B------:R-:W-:Y:S01]  /*17d0*/  ISETP.GT.AND P4, PT, R5.reuse, 0x9, PT ;  /* 0x000000090500780c */ /* 0x040fe20003f84270 */
[----:B------:R-:W-:Y:S01]  /*17e0*/  UMOV UR27, 0x80000020 ;  /* 0x80000020001b7882 */ /* 0x000fe20000000000 */
[----:B------:R-:W-:Y:S01]  /*17f0*/  UMOV UR25, 0x80000020 ;  /* 0x8000002000197882 */ /* 0x000fe20000000000 */
[----:B------:R-:W-:Y:S01]  /*1800*/  UIADD3 UR6, UR26, 0x40, URZ ;  /* 0x000000401a067890 */ /* 0x000fe2000fffe03f */
[----:B------:R-:W-:Y:S01]  /*1810*/  ISETP.GT.AND P3, PT, R5, 0x10, PT ;  /* 0x000000100500780c */ /* 0x000fe20003f64270 */
[----:B------:R-:W-:Y:S01]  /*1820*/  UMOV UR5, UR25 ;  /* 0x0000001900057c82 */ /* 0x000fe20008000000 */
[----:B------:R-:W-:Y:S01]  /*1830*/  UMOV UR4, UR24 ;  /* 0x0000001800047c82 */ /* 0x000fe20008000000 */
[----:B------:R-:W-:Y:S01]  /*1840*/  UMOV UR7, 0x80000020 ;  /* 0x8000002000077882 */ /* 0x000fe20000000000 */
[----:B------:R-:W-:Y:S01]  /*1850*/  HGMMA.64x16x16.F32 R96, gdesc[UR24], RZ, !UPT, gsb0 ;  /* 0x00200000186079f0 */ /* 0x000fe2000c0008ff */
[----:B------:R-:W-:-:S02]  /*1860*/  UIADD3 UR8, UR26, 0x80, URZ ;  /* 0x000000801a087890 */ /* 0x000fc4000fffe03f */
[----:B------:R-:W-:Y:S02]  /*1870*/  UIADD3 UR9, UR26, 0xc0, URZ ;  /* 0x000000c01a097890 */ /* 0x000fe4000fffe03f */
[----:B------:R-:W-:Y:S02]  /*1880*/  UIADD3 UR10, UR26, 0x100, URZ ;  /* 0x000001001a0a7890 */ /* 0x000fe4000fffe03f */
[----:B------:R-:W-:Y:S02]  /*1890*/  UIADD3 UR11, UR26, 0x140, URZ ;  /* 0x000001401a0b7890 */ /* 0x000fe4000fffe03f */
[----:B------:R-:W-:Y:S02]  /*18a0*/  UIADD3 UR12, UR26, 0x240, URZ ;  /* 0x000002401a0c7890 */ /* 0x000fe4000fffe03f */
[----:B------:R-:W-:Y:S02]  /*18b0*/  UIADD3 UR13, UR26, 0x380, URZ ;  /* 0x000003801a0d7890 */ /* 0x000fe4000fffe03f */
[----:B------:R-:W-:Y:S01]  /*18c0*/  UIADD3 UR14, UR24, 0x302, URZ ;  /* 0x00000302180e7890 */ /* 0x000fe2000fffe03f */
[----:B------:R-:W-:Y:S01]  /*18d0*/  UMOV UR15, 0x80000020 ;  /* 0x80000020000f7882 */ /* 0x000fe20000000000 */
[----:B------:R-:W-:-:S02]  /*18e0*/  UIADD3 UR16, UR24, 0x600, URZ ;  /* 0x0000060018107890 */ /* 0x000fc4000fffe03f */
[----:B------:R-:W-:Y:S01]  /*18f0*/  UIADD3 UR18, UR26, 0x480, URZ ;  /* 0x000004801a127890 */ /* 0x000fe2000fffe03f */
[----:B------:R-:W-:Y:S01]  /*1900*/  UMOV UR17, 0x80000020 ;  /* 0x8000002000117882 */ /* 0x000fe20000000000 */
[----:B------:R-:W-:Y:S01]  /*1910*/  UMOV UR19, 0x80000020 ;  /* 0x8000002000137882 */ /* 0x000fe20000000000 */
[----:B------:R-:W-:Y:S02]  /*1920*/  UIADD3 UR20, UR24, 0x602, URZ ;  /* 0x0000060218147890 */ /* 0x000fe4000fffe03f */
[----:B------:R-:W-:Y:S01]  /*1930*/  UIADD3 UR22, UR26, 0x482, URZ ;  /* 0x000004821a167890 */ /* 0x000fe2000fffe03f */
[----:B------:R-:W-:Y:S01]  /*1940*/  UMOV UR21, 0x80000020 ;  /* 0x8000002000157882 */ /* 0x000fe20000000000 */
[----:B------:R-:W-:Y:S01]  /*1950*/  UMOV UR23, 0x80000020 ;  /* 0x8000002000177882 */ /* 0x000fe20000000000 */
[----:B------:R-:W-:Y:S02]  /*1960*/  WARPGROUP.DEPBAR.LE gsb0, 0x0 ;  /* 0x00008000000079c5 */ /* 0x000fe40000010000 */
[----:B------:R-:W-:-:S06]  /*1970*/  WARPGROUP.ARRIVE ;  /* 0x00000000000079c5 */ /* 0x000fcc0000000000 */
[----:B------:R-:W-:Y:S01]  /*1980*/  HGMMA.64x16x16.F32 R88, gdesc[UR4], RZ, !UPT, gsb0 ;  /* 0x00200000045879f0 */ /* 0x000fe2000c0008ff */
[----:B------:R-:W-:Y:S01]  /*1990*/  UMOV UR4, UR24 ;  /* 0x0000001800047c82 */ /* 0x000fe20008000000 */
[----:B------:R-:W-:Y:S01]  /*19a0*/  UMOV UR5, UR25 ;  /* 0x0000001900057c82 */ /* 0x000fe20008000000 */
[----:B------:R-:W-:Y:S01]  /*19b0*/  UMOV UR6, UR8 ;  /* 0x0000000800067c82 */ /* 0x000fe20008000000 */
[----:B------:R-:W-:Y:S01]  /*19c0*/  UMOV UR7, 0x80000020 ;  /* 0x8000002000077882 */ /* 0x000fe20000000000 */
[----:B------:R-:W-:Y:S01]  /*19d0*/  UIADD3 UR8, UR26, 0x180, URZ ;  /* 0x000001801a087890 */ /* 0x000fe2000fffe03f */
        /* <DEDUP_REMOVED lines=54> */
[----:B------:R-:W-:Y:S01]  /*1d40*/  UMOV UR7, 0x80000020 ;  /* 0x8000002000077882 */ /* 0x000fe20000000000 */
        /* <DEDUP_REMOVED lines=37> */
[----:B------:R-:W-:Y:S01]  /*1fa0*/  UMOV UR11, 0x80000020 ;  /* 0x80000020000b7882 */ /* 0x000fe20000000000 */
        /* <DEDUP_REMOVED lines=9> */
[----:B------:R-:W-:Y:S01]  /*2040*/  UMOV UR6, UR10 ;  /* 0x0000000a00067c82 */ /* 0x000fe20008000000 */
[----:B------:R-:W-:Y:S01]  /*2050*/  UMOV UR7, 0x80000020 ;  /* 0x8000002000077882 */ /* 0x000fe20000000000 */
[----:B------:R-:W-:Y:S01]  /*2060*/  UMOV UR10, UR12 ;  /* 0x0000000c000a7c82 */ /* 0x000fe20008000000 */
[----:B------:R-:W-:Y:S01]  /*2070*/  UIADD3 UR12, UR26, 0x340, URZ ;  /* 0x000003401a0c7890 */ /* 0x000fe2000fffe03f */
        /* <DEDUP_REMOVED lines=176> */
[----:B------:R-:W1:Y:S08]  /*2b80*/  MUFU.TANH R7, R7 ;  /* 0x0000000700077308 */ /* 0x000e700000002400 */
[----:B------:R-:W-:Y:S01]  /*2b90*/  MUFU.TANH R10, R10 ;  /* 0x0000000a000a7308 */ /* 0x000fe20000002400 */
[----:B0-----:R-:W-:-:S07]  /*2ba0*/  FSEL R8, R8, -INF , P2 ;  /* 0xff80000008087808 */ /* 0x001fce0001000000 */
[----:B------:R-:W-:Y:S01]  /*2bb0*/  MUFU.TANH R12, R12 ;  /* 0x0000000c000c7308 */ /* 0x000fe20000002400 */
[----:B-1----:R-:W-:-:S07]  /*2bc0*/  FSEL R7, R7, -INF , P6 ;  /* 0xff80000007077808 */ /* 0x002fce0003000000 */
[----:B------:R-:W0:Y:S08]  /*2bd0*/  MUFU.TANH R4, R4 ;  /* 0x0000000400047308 */ /* 0x000e300000002400 */
[----:B------:R-:W1:Y:S08]  /*2be0*/  MUFU.TANH R3, R3 ;  /* 0x0000000300037308 */ /* 0x000e700000002400 */
[----:B------:R-:W2:Y:S01]  /*2bf0*/  MUFU.TANH R6, R6 ;  /* 0x0000000600067308 */ /* 0x000ea20000002400 */
[----:B0-----:R-:W-:Y:S01]  /*2c00*/  FSEL R4, R4, -INF , P2 ;  /* 0xff80000004047808 */ /* 0x001fe20001000000 */
        /* <DEDUP_REMOVED lines=13> */
[----:B------:R-:W-:Y:S01]  /*2ce0*/  ISETP.GT.AND P2, PT, R5, 0x11, PT ;  /* 0x000000110500780c */ /* 0x000fe20003f44270 */
[----:B------:R-:W-:Y:S01]  /*2cf0*/  FMUL.FTZ R91, R95, UR6 ;  /* 0x000000065f5b7c20 */ /* 0x000fe20008410000 */
[----:B-1----:R-:W-:-:S02]  /*2d00*/  FSEL R3, R3, -INF , P6 ;  /* 0xff80000003037808 */ /* 0x002fc40003000000 */
[----:B------:R-:W1:Y:S01]  /*2d10*/  MUFU.TANH R70, R70 ;  /* 0x0000004600467308 */ /* 0x000e620000002400 */
[----:B------:R-:W-:Y:S02]  /*2d20*/  ISETP.GT.AND P6, PT, R5, 0x18, PT ;  /* 0x000000180500780c */ /* 0x000fe40003fc4270 */
[----:B--2---:R-:W-:-:S05]  /*2d30*/  FSEL R6, R6, -INF , P5 ;  /* 0xff80000006067808 */ /* 0x004fca0002800000 */
[----:B------:R-:W2:Y:S01]  /*2d40*/  MUFU.TANH R69, R69 ;  /* 0x0000004500457308 */ /* 0x000ea20000002400 */
[----:B0-----:R-:W-:-:S07]  /*2d50*/  FSEL R66, R66, -INF , P3 ;  /* 0xff80000042427808 */ /* 0x001fce0001800000 */
[----:B------:R-:W0:Y:S01]  /*2d60*/  MUFU.TANH R14, R14 ;  /* 0x0000000e000e7308 */ /* 0x000e220000002400 */
[----:B-1----:R-:W-:-:S07]  /*2d70*/  FSEL R70, R70, -INF , P2 ;  /* 0xff80000046467808 */ /* 0x002fce0001000000 */
[----:B------:R-:W1:Y:S08]  /*2d80*/  MUFU.TANH R88, R88 ;  /* 0x0000005800587308 */ /* 0x000e700000002400 */
[----:B------:R-:W3:Y:S08]  /*2d90*/  MUFU.TANH R89, R89 ;  /* 0x0000005900597308 */ /* 0x000ef00000002400 */
        /* <DEDUP_REMOVED lines=10> */
[----:B------:R-:W4:Y:S01]  /*2e40*/  MUFU.TANH R90, R90 ;  /* 0x0000005a005a7308 */ /* 0x000f220000002400 */
[----:B------:R-:W-:Y:S01]  /*2e50*/  UMOV UR23, 0x80000020 ;  /* 0x8000002000177882 */ /* 0x000fe20000000000 */
[----:B------:R-:W-:Y:S01]  /*2e60*/  FMUL.FTZ R81, R85, UR6 ;  /* 0x0000000655517c20 */ /* 0x000fe20008410000 */
[----:B------:R-:W-:Y:S01]  /*2e70*/  FMUL.FTZ R83, R87, UR6 ;  /* 0x0000000657537c20 */ /* 0x000fe20008410000 */
[----:B------:R-:W-:-:S04]  /*2e80*/  FMUL.FTZ R85, R86, UR6 ;  /* 0x0000000656557c20 */ /* 0x000fc80008410000 */
[----:B------:R-:W5:Y:S08]  /*2e90*/  MUFU.TANH R80, R80 ;  /* 0x0000005000507308 */ /* 0x000f700000002400 */
[----:B------:R-:W5:Y:S08]  /*2ea0*/  MUFU.TANH R92, R92 ;  /* 0x0000005c005c7308 */ /* 0x000f700000002400 */
[----:B------:R-:W5:Y:S08]  /*2eb0*/  MUFU.TANH R84, R84 ;  /* 0x0000005400547308 */ /* 0x000f700000002400 */
[----:B------:R-:W-:Y:S08]  /*2ec0*/  MUFU.TANH R91, R91 ;  /* 0x0000005b005b7308 */ /* 0x000ff00000002400 */
[----:B------:R-:W5:Y:S08]  /*2ed0*/  MUFU.TANH R81, R81 ;  /* 0x0000005100517308 */ /* 0x000f700000002400 */
[----:B------:R-:W5:Y:S01]  /*2ee0*/  MUFU.TANH R93, R93 ;  /* 0x0000005d005d7308 */ /* 0x000f620000002400 */
[----:B------:R-:W-:-:S02]  /*2ef0*/  WARPGROUP.DEPBAR.LE gsb0, 0x0 ;  /* 0x00008000000079c5 */ /* 0x000fc40000010000 */
[----:B------:R-:W-:Y:S01]  /*2f00*/  WARPGROUP.ARRIVE ;  /* 0x00000000000079c5 */ /* 0x000fe20000000000 */
[----:B------:R-:W-:Y:S01]  /*2f10*/  FMUL.FTZ R13, R77, UR6 ;  /* 0x000000064d0d7c20 */ /* 0x000fe20008410000 */
[----:B------:R-:W-:Y:S01]  /*2f20*/  FMUL.FTZ R77, R79, UR6 ;  /* 0x000000064f4d7c20 */ /* 0x000fe20008410000 */
[----:B------:R-:W-:Y:S01]  /*2f30*/  FMUL.FTZ R87, R74, UR6 ;  /* 0x000000064a577c20 */ /* 0x000fe20008410000 */
[----:B--2---:R-:W-:Y:S01]  /*2f40*/  FSEL R74, R69, -INF , P6 ;  /* 0xff800000454a7808 */ /* 0x004fe20003000000 */
[----:B------:R-:W-:Y:S01]  /*2f50*/  FMUL.FTZ R72, R72, UR6 ;  /* 0x0000000648487c20 */ /* 0x000fe20008410000 */
[----:B------:R-:W-:Y:S01]  /*2f60*/  HGMMA.64x16x16.F32 R56, gdesc[UR20], R56, gsb0 ;  /* 0x00200000143879f0 */ /* 0x000fe20008000838 */
[----:B------:R-:W-:Y:S01]  /*2f70*/  UIADD3 UR22, UR26, 0x5c2, URZ ;  /* 0x000005c21a167890 */ /* 0x000fe2000fffe03f */
[----:B------:R-:W-:Y:S01]  /*2f80*/  FMUL.FTZ R94, R76, UR6 ;  /* 0x000000064c5e7c20 */ /* 0x000fe20008410000 */
[----:B------:R-:W-:Y:S01]  /*2f90*/  UMOV UR23, 0x80000020 ;  /* 0x8000002000177882 */ /* 0x000fe20000000000 */
[----:B------:R-:W-:Y:S01]  /*2fa0*/  FMUL.FTZ R73, R73, UR6 ;  /* 0x0000000649497c20 */ /* 0x000fe20008410000 */
[----:B------:R-:W-:Y:S01]  /*2fb0*/  MUFU.TANH R72, R72 ;  /* 0x0000004800487308 */ /* 0x000fe20000002400 */
[----:B------:R-:W-:Y:S01]  /*2fc0*/  FMUL.FTZ R95, R78, UR6 ;  /* 0x000000064e5f7c20 */ /* 0x000fe20008410000 */
[----:B------:R-:W-:-:S06]  /*2fd0*/  FMUL.FTZ R75, R75, UR6 ;  /* 0x000000064b4b7c20 */ /* 0x000fcc0008410000 */
[----:B------:R-:W2:Y:S08]  /*2fe0*/  MUFU.TANH R82, R82 ;  /* 0x0000005200527308 */ /* 0x000eb00000002400 */
[----:B------:R-:W2:Y:S08]  /*2ff0*/  MUFU.TANH R73, R73 ;  /* 0x0000004900497308 */ /* 0x000eb00000002400 */
[----:B------:R-:W2:Y:S08]  /*3000*/  MUFU.TANH R85, R85 ;  /* 0x0000005500557308 */ /* 0x000eb00000002400 */
[----:B------:R-:W2:Y:S08]  /*3010*/  MUFU.TANH R94, R94 ;  /* 0x0000005e005e7308 */ /* 0x000eb00000002400 */
[----:B------:R-:W2:Y:S01]  /*3020*/  MUFU.TANH R83, R83 ;  /* 0x0000005300537308 */ /* 0x000ea20000002400 */
[----:B------:R-:W-:-:S02]  /*3030*/  WARPGROUP.DEPBAR.LE gsb0, 0x0 ;  /* 0x00008000000079c5 */ /* 0x000fc40000010000 */
[----:B------:R-:W-:Y:S01]  /*3040*/  WARPGROUP.ARRIVE ;  /* 0x00000000000079c5 */ /* 0x000fe20000000000 */
[----:B------:R-:W-:Y:S01]  /*3050*/  FMUL.FTZ R21, R60, UR6 ;  /* 0x000000063c157c20 */ /* 0x000fe20008410000 */
[----:B------:R-:W-:Y:S01]  /*3060*/  FSEL R60, R10, -INF , P5 ;  /* 0xff8000000a3c7808 */ /* 0x000fe20002800000 */
[----:B------:R-:W-:Y:S01]  /*3070*/  FMUL.FTZ R79, R58, UR6 ;  /* 0x000000063a4f7c20 */ /* 0x000fe20008410000 */
[----:B------:R-:W-:Y:S01]  /*3080*/  FMUL.FTZ R58, R59, UR6 ;  /* 0x000000063b3a7c20 */ /* 0x000fe20008410000 */
[----:B------:R-:W-:Y:S01]  /*3090*/  FMUL.FTZ R59, R62, UR6 ;  /* 0x000000063e3b7c20 */ /* 0x000fe20008410000 */
[----:B------:R-:W-:Y:S01]  /*30a0*/  HGMMA.64x16x16.F32 R48, gdesc[UR20], R48, gsb0 ;  /* 0x00200000143079f0 */ /* 0x000fe20008000830 */
[----:B------:R-:W-:Y:S01]  /*30b0*/  UIADD3 UR22, UR26, 0x602, URZ ;  /* 0x000006021a167890 */ /* 0x000fe2000fffe03f */
[----:B------:R-:W-:Y:S01]  /*30c0*/  FSEL R62, R12, -INF , P4 ;  /* 0xff8000000c3e7808 */ /* 0x000fe20002000000 */
[----:B------:R-:W-:Y:S01]  /*30d0*/  UMOV UR23, 0x80000020 ;  /* 0x8000002000177882 */ /* 0x000fe20000000000 */
[----:B------:R-:W-:Y:S01]  /*30e0*/  FMUL.FTZ R68, R63, UR6 ;  /* 0x000000063f447c20 */ /* 0x000fe20008410000 */
[C---:B------:R-:W-:Y:S01]  /*30f0*/  ISETP.GT.AND P5, PT, R5.reuse, 0x19, PT ;  /* 0x000000190500780c */ /* 0x040fe20003fa4270 */
[----:B------:R-:W-:Y:S01]  /*3100*/  FMUL.FTZ R65, R56, UR6 ;  /* 0x0000000638417c20 */ /* 0x000fe20008410000 */
[----:B0-----:R-:W-:Y:S01]  /*3110*/  FSEL R10, R14, -INF , P4 ;  /* 0xff8000000e0a7808 */ /* 0x001fe20002000000 */
[----:B------:R-:W0:Y:S01]  /*3120*/  MUFU.TANH R13, R13 ;  /* 0x0000000d000d7308 */ /* 0x000e220000002400 */
[----:B------:R-:W-:Y:S01]  /*3130*/  ISETP.GT.AND P4, PT, R5, 0x20, PT ;  /* 0x000000200500780c */ /* 0x000fe20003f84270 */
[----:B------:R-:W-:Y:S01]  /*3140*/  FMUL.FTZ R11, R57, UR6 ;  /* 0x00000006390b7c20 */ /* 0x000fe20008410000 */
[----:B-1----:R-:W-:Y:S01]  /*3150*/  FSEL R76, R88, -INF , P5 ;  /* 0xff800000584c7808 */ /* 0x002fe20002800000 */
[----:B------:R-:W-:Y:S01]  /*3160*/  FMUL.FTZ R9, R61, UR6 ;  /* 0x000000063d097c20 */ /* 0x000fe20008410000 */
[----:B---3--:R-:W-:-:S02]  /*3170*/  FSEL R12, R89, -INF , P3 ;  /* 0xff800000590c7808 */ /* 0x008fc40001800000 */
[C---:B------:R-:W-:Y:S01]  /*3180*/  ISETP.GT.AND P3, PT, R5.reuse, 0x21, PT ;  /* 0x000000210500780c */ /* 0x040fe20003f64270 */
[----:B------:R-:W1:Y:S01]  /*3190*/  MUFU.TANH R87, R87 ;  /* 0x0000005700577308 */ /* 0x000e620000002400 */
[----:B----4-:R-:W-:Y:S02]  /*31a0*/  FSEL R78, R90, -INF , P4 ;  /* 0xff8000005a4e7808 */ /* 0x010fe40002000000 */
[----:B------:R-:W-:Y:S02]  /*31b0*/  FSEL R14, R20, -INF , P2 ;  /* 0xff800000140e7808 */ /* 0x000fe40001000000 */
[----:B------:R-:W-:Y:S02]  /*31c0*/  ISETP.GT.AND P2, PT, R5, 0x28, PT ;  /* 0x000000280500780c */ /* 0x000fe40003f44270 */
[----:B-----5:R-:W-:Y:S01]  /*31d0*/  FSEL R80, R80, -INF , P3 ;  /* 0xff80000050507808 */ /* 0x020fe20001800000 */
[----:B------:R-:W3:Y:S01]  /*31e0*/  MUFU.TANH R65, R65 ;  /* 0x0000004100417308 */ /* 0x000ee20000002400 */
[----:B------:R-:W-:-:S02]  /*31f0*/  FSEL R20, R92, -INF , P6 ;  /* 0xff8000005c147808 */ /* 0x000fc40003000000 */
[----:B------:R-:W-:Y:S02]  /*3200*/  ISETP.GT.AND P6, PT, R5, 0x29, PT ;  /* 0x000000290500780c */ /* 0x000fe40003fc4270 */
[----:B------:R-:W-:Y:S02]  /*3210*/  FSEL R84, R84, -INF , P2 ;  /* 0xff80000054547808 */ /* 0x000fe40001000000 */
[----:B------:R-:W-:Y:S01]  /*3220*/  FSEL R88, R81, -INF , P6 ;  /* 0xff80000051587808 */ /* 0x000fe20003000000 */
[----:B------:R-:W4:Y:S08]  /*3230*/  MUFU.TANH R75, R75 ;  /* 0x0000004b004b7308 */ /* 0x000f300000002400 */
        /* <DEDUP_REMOVED lines=8> */
[----:B------:R-:W5:Y:S01]  /*32c0*/  MUFU.TANH R21, R21 ;  /* 0x0000001500157308 */ /* 0x000f620000002400 */
[----:B------:R-:W-:Y:S01]  /*32d0*/  HGMMA.64x16x16.F32 R40, gdesc[UR20], R40, gsb0 ;  /* 0x00200000142879f0 */ /* 0x000fe20008000828 */
[----:B------:R-:W-:Y:S01]  /*32e0*/  UIADD3 UR22, UR26, 0x642, URZ ;  /* 0x000006421a167890 */ /* 0x000fe2000fffe03f */
[----:B------:R-:W-:Y:S01]  /*32f0*/  FMUL.FTZ R15, R49, UR6 ;  /* 0x00000006310f7c20 */ /* 0x000fe20008410000 */
[----:B------:R-:W-:Y:S01]  /*3300*/  UMOV UR23, 0x80000020 ;  /* 0x8000002000177882 */ /* 0x000fe20000000000 */
[----:B------:R-:W-:Y:S01]  /*3310*/  FMUL.FTZ R61, R50, UR6 ;  /* 0x00000006323d7c20 */ /* 0x000fe20008410000 */
[----:B------:R-:W-:Y:S01]  /*3320*/  FMUL.FTZ R49, R52, UR6 ;  /* 0x0000000634317c20 */ /* 0x000fe20008410000 */
[----:B------:R-:W-:Y:S01]  /*3330*/  FMUL.FTZ R54, R54, UR6 ;  /* 0x0000000636367c20 */ /* 0x000fe20008410000 */
[----:B------:R-:W5:Y:S08]  /*3340*/  MUFU.TANH R77, R77 ;  /* 0x0000004d004d7308 */ /* 0x000f700000002400 */
        /* <DEDUP_REMOVED lines=8> */
[----:B------:R-:W-:-:S03]  /*33d0*/  FMUL.FTZ R40, R40, UR6 ;  /* 0x0000000628287c20 */ /* 0x000fc60008410000 */
[----:B------:R2:W-:Y:S01]  /*33e0*/  MUFU.TANH R43, R55 ;  /* 0x00000037002b7308 */ /* 0x0005e20000002400 */
[----:B------:R-:W-:Y:S01]  /*33f0*/  FMUL.FTZ R138, R45, UR6 ;  /* 0x000000062d8a7c20 */ /* 0x000fe20008410000 */
[----:B------:R-:W-:Y:S01]  /*3400*/  FMUL.FTZ R53, R42, UR6 ;  /* 0x000000062a357c20 */ /* 0x000fe20008410000 */
[----:B------:R-:W-:Y:S01]  /*3410*/  HGMMA.64x16x16.F32 R32, gdesc[UR20], R32, gsb0 ;  /* 0x00200000142079f0 */ /* 0x000fe20008000820 */
[----:B------:R-:W-:Y:S01]  /*3420*/  UIADD3 UR22, UR26, 0x682, URZ ;  /* 0x000006821a167890 */ /* 0x000fe2000fffe03f */
[----:B------:R-:W-:Y:S01]  /*3430*/  FSEL R42, R93, -INF , P4 ;  /* 0xff8000005d2a7808 */ /* 0x000fe20002000000 */
[----:B------:R-:W-:Y:S01]  /*3440*/  FMUL.FTZ R136, R44, UR6 ;  /* 0x000000062c887c20 */ /* 0x000fe20008410000 */
[----:B------:R-:W-:Y:S01]  /*3450*/  ISETP.GT.AND P4, PT, R5, 0x31, PT ;  /* 0x000000310500780c */ /* 0x000fe20003f84270 */
[----:B------:R0:W-:Y:S01]  /*3460*/  MUFU.TANH R45, R40 ;  /* 0x00000028002d7308 */ /* 0x0001e20000002400 */
[----:B--2---:R-:W-:Y:S01]  /*3470*/  FMNMX.FTZ R55, R8, R7, !PT ;  /* 0x0000000708377209 */ /* 0x004fe20007810000 */
[----:B------:R-:W-:Y:S01]  /*3480*/  UMOV UR23, 0x80000020 ;  /* 0x8000002000177882 */ /* 0x000fe20000000000 */
[----:B------:R-:W-:Y:S01]  /*3490*/  FSEL R44, R82, -INF , P3 ;  /* 0xff800000522c7808 */ /* 0x000fe20001800000 */
[----:B------:R-:W-:Y:S01]  /*34a0*/  FMUL.FTZ R48, R41, UR6 ;  /* 0x0000000629307c20 */ /* 0x000fe20008410000 */
[----:B------:R-:W-:Y:S01]  /*34b0*/  FMNMX.FTZ R55, R60, R55, !PT ;  /* 0x000000373c377209 */ /* 0x000fe20007810000 */
[----:B------:R-:W-:Y:S01]  /*34c0*/  FMUL.FTZ R56, R46, UR6 ;  /* 0x000000062e387c20 */ /* 0x000fe20008410000 */
[----:B------:R-:W-:Y:S01]  /*34d0*/  ISETP.GT.AND P3, PT, R5, 0x38, PT ;  /* 0x000000380500780c */ /* 0x000fe20003f64270 */
[----:B------:R-:W-:Y:S01]  /*34e0*/  FMUL.FTZ R106, R47, UR6 ;  /* 0x000000062f6a7c20 */ /* 0x000fe20008410000 */
[----:B------:R-:W-:Y:S01]  /*34f0*/  FMNMX.FTZ R55, R62, R55, !PT ;  /* 0x000000373e377209 */ /* 0x000fe20007810000 */
[----:B------:R2:W-:Y:S01]  /*3500*/  MUFU.TANH R47, R48 ;  /* 0x00000030002f7308 */ /* 0x0005e20000002400 */
[----:B0-----:R-:W-:-:S02]  /*3510*/  FSEL R40, R91, -INF , P5 ;  /* 0xff8000005b287808 */ /* 0x001fc40002800000 */
[----:B------:R-:W-:Y:S02]  /*3520*/  FMNMX.FTZ R55, R66, R55, !PT ;  /* 0x0000003742377209 */ /* 0x000fe40007810000 */
[----:B------:R-:W-:Y:S02]  /*3530*/  ISETP.GT.AND P5, PT, R5, 0x30, PT ;  /* 0x000000300500780c */ /* 0x000fe40003fa4270 */
[----:B------:R-:W-:Y:S01]  /*3540*/  FMNMX.FTZ R63, R70, R55, !PT ;  /* 0x00000037463f7209 */ /* 0x000fe20007810000 */
[----:B------:R-:W0:Y:S01]  /*3550*/  MUFU.TANH R59, R59 ;  /* 0x0000003b003b7308 */ /* 0x000e220000002400 */
[----:B------:R-:W-:Y:S02]  /*3560*/  FSEL R90, R72, -INF , P5 ;  /* 0xff800000485a7808 */ /* 0x000fe40002800000 */
[----:B------:R-:W-:Y:S02]  /*3570*/  FMNMX.FTZ R63, R74, R63, !PT ;  /* 0x0000003f4a3f7209 */ /* 0x000fe40007810000 */
[----:B------:R-:W-:Y:S01]  /*3580*/  FSEL R92, R73, -INF , P4 ;  /* 0xff800000495c7808 */ /* 0x000fe20002000000 */
[----:B------:R-:W-:Y:S01]  /*3590*/  IMAD.U32 R73, RZ, RZ, UR7 ;  /* 0x00000007ff497e24 */ /* 0x000fe2000f8e00ff */
[----:B------:R-:W-:Y:S01]  /*35a0*/  FMNMX.FTZ R63, R76, R63, !PT ;  /* 0x0000003f4c3f7209 */ /* 0x000fe20007810000 */
[----:B------:R0:W-:Y:S01]  /*35b0*/  MUFU.TANH R41, R54 ;  /* 0x0000003600297308 */ /* 0x0001e20000002400 */
[----:B------:R-:W-:-:S02]  /*35c0*/  FSEL R46, R85, -INF , P2 ;  /* 0xff800000552e7808 */ /* 0x000fc40001000000 */
[----:B------:R-:W-:Y:S02]  /*35d0*/  FMNMX.FTZ R63, R78, R63, !PT ;  /* 0x0000003f4e3f7209 */ /* 0x000fe40007810000 */
[----:B------:R-:W-:Y:S02]  /*35e0*/  ISETP.GT.AND P2, PT, R5, 0x39, PT ;  /* 0x000000390500780c */ /* 0x000fe40003f44270 */
[----:B------:R-:W-:Y:S01]  /*35f0*/  FMNMX.FTZ R63, R80, R63, !PT ;  /* 0x0000003f503f7209 */ /* 0x000fe20007810000 */
[----:B------:R-:W0:Y:S01]  /*3600*/  MUFU.TANH R49, R49 ;  /* 0x0000003100317308 */ /* 0x000e220000002400 */
[----:B------:R-:W-:Y:S02]  /*3610*/  FSEL R94, R94, -INF , P3 ;  /* 0xff8000005e5e7808 */ /* 0x000fe40001800000 */
[----:B------:R-:W-:Y:S02]  /*3620*/  FMNMX.FTZ R63, R84, R63, !PT ;  /* 0x0000003f543f7209 */ /* 0x000fe40007810000 */
[----:B--2---:R-:W-:-:S02]  /*3630*/  FSEL R48, R83, -INF , P6 ;  /* 0xff80000053307808 */ /* 0x004fc40003000000 */
[----:B------:R-:W-:Y:S01]  /*3640*/  FMNMX.FTZ R63, R88, R63, !PT ;  /* 0x0000003f583f7209 */ /* 0x000fe20007810000 */
[----:B------:R-:W2:Y:S01]  /*3650*/  MUFU.TANH R68, R68 ;  /* 0x0000004400447308 */ /* 0x000ea20000002400 */
[----:B------:R-:W-:Y:S02]  /*3660*/  ISETP.GT.AND P6, PT, R5, 0x40, PT ;  /* 0x000000400500780c */ /* 0x000fe40003fc4270 */
[----:B------:R-:W-:Y:S01]  /*3670*/  FMNMX.FTZ R63, R90, R63, !PT ;  /* 0x0000003f5a3f7209 */ /* 0x000fe20007810000 */
[----:B------:R-:W-:Y:S02]  /*3680*/  WARPGROUP.DEPBAR.LE gsb0, 0x0 ;  /* 0x00008000000079c5 */ /* 0x000fe40000010000 */
[----:B------:R-:W-:Y:S01]  /*3690*/  WARPGROUP.ARRIVE ;  /* 0x00000000000079c5 */ /* 0x000fe20000000000 */
[----:B------:R-:W-:Y:S01]  /*36a0*/  FMNMX.FTZ R63, R92, R63, !PT ;  /* 0x0000003f5c3f7209 */ /* 0x000fe20007810000 */
[----:B------:R2:W-:Y:S01]  /*36b0*/  MUFU.TANH R55, R56 ;  /* 0x0000003800377308 */ /* 0x0005e20000002400 */
[----:B------:R-:W-:Y:S01]  /*36c0*/  FSEL R96, R13, -INF , P2 ;  /* 0xff8000000d607808 */ /* 0x000fe20001000000 */
[----:B------:R-:W-:Y:S01]  /*36d0*/  FMUL.FTZ R140, R32, UR6 ;  /* 0x00000006208c7c20 */ /* 0x000fe20008410000 */
[----:B------:R-:W-:Y:S01]  /*36e0*/  FMNMX.FTZ R63, R94, R63, !PT ;  /* 0x0000003f5e3f7209 */ /* 0x000fe20007810000 */
[----:B------:R-:W-:Y:S01]  /*36f0*/  HGMMA.64x16x16.F32 R24, gdesc[UR20], R24, gsb0 ;  /* 0x00200000141879f0 */ /* 0x000fe20008000818 */
[----:B-1----:R-:W-:Y:S01]  /*3700*/  FSEL R50, R87, -INF , P5 ;  /* 0xff80000057327808 */ /* 0x002fe20002800000 */
[----:B------:R-:W-:Y:S01]  /*3710*/  FMUL.FTZ R110, R34, UR6 ;  /* 0x00000006226e7c20 */ /* 0x000fe20008410000 */
[----:B------:R-:W-:Y:S01]  /*3720*/  ISETP.GT.AND P5, PT, R5, 0x41, PT ;  /* 0x000000410500780c */ /* 0x000fe20003fa4270 */
[----:B------:R-:W1:Y:S01]  /*3730*/  MUFU.TANH R51, R51 ;  /* 0x0000003300337308 */ /* 0x000e620000002400 */
[----:B---3--:R-:W-:Y:S01]  /*3740*/  FSEL R98, R65, -INF , P6 ;  /* 0xff80000041627808 */ /* 0x008fe20003000000 */
[----:B------:R-:W-:Y:S01]  /*3750*/  FMUL.FTZ R33, R33, UR6 ;  /* 0x0000000621217c20 */ /* 0x000fe20008410000 */
[----:B------:R-:W-:Y:S01]  /*3760*/  FMNMX.FTZ R63, R96, R63, !PT ;  /* 0x0000003f603f7209 */ /* 0x000fe20007810000 */
[----:B------:R-:W-:Y:S01]  /*3770*/  FMUL.FTZ R35, R35, UR6 ;  /* 0x0000000623237c20 */ /* 0x000fe20008410000 */
[----:B----4-:R-:W-:Y:S01]  /*3780*/  FSEL R52, R75, -INF , P4 ;  /* 0xff8000004b347808 */ /* 0x010fe20002000000 */
[----:B------:R-:W-:Y:S01]  /*3790*/  FMUL.FTZ R37, R37, UR6 ;  /* 0x0000000625257c20 */ /* 0x000fe20008410000 */
[----:B------:R-:W-:Y:S01]  /*37a0*/  ISETP.GT.AND P4, PT, R5, 0x48, PT ;  /* 0x000000480500780c */ /* 0x000fe20003f84270 */
[----:B------:R-:W3:Y:S01]  /*37b0*/  MUFU.TANH R61, R61 ;  /* 0x0000003d003d7308 */ /* 0x000ee20000002400 */
[----:B-----5:R-:W-:Y:S01]  /*37c0*/  FSEL R102, R11, -INF , P5 ;  /* 0xff8000000b667808 */ /* 0x020fe20002800000 */
[----:B------:R-:W-:Y:S01]  /*37d0*/  FMUL.FTZ R11, R38, UR6 ;  /* 0x00000006260b7c20 */ /* 0x000fe20008410000 */
[----:B------:R-:W-:-:S02]  /*37e0*/  FMNMX.FTZ R63, R98, R63, !PT ;  /* 0x0000003f623f7209 */ /* 0x000fc40007810000 */
[----:B0-----:R-:W-:Y:S02]  /*37f0*/  FSEL R54, R95, -INF , P3 ;  /* 0xff8000005f367808 */ /* 0x001fe40001800000 */
[----:B------:R-:W-:Y:S01]  /*3800*/  ISETP.GT.AND P3, PT, R5, 0x49, PT ;  /* 0x000000490500780c */ /* 0x000fe20003f64270 */
[----:B------:R-:W0:Y:S01]  /*3810*/  MUFU.TANH R86, R86 ;  /* 0x0000005600567308 */ /* 0x000e220000002400 */
[----:B------:R-:W-:Y:S02]  /*3820*/  FSEL R120, R21, -INF , P4 ;  /* 0xff80000015787808 */ /* 0x000fe40002000000 */
[----:B------:R-:W-:Y:S02]  /*3830*/  FMNMX.FTZ R63, R102, R63, !PT ;  /* 0x0000003f663f7209 */ /* 0x000fe40007810000 */
[----:B--2---:R-:W-:Y:S02]  /*3840*/  FSEL R56, R77, -INF , P2 ;  /* 0xff8000004d387808 */ /* 0x004fe40001000000 */
[----:B------:R-:W-:Y:S01]  /*3850*/  ISETP.GT.AND P2, PT, R5, 0x50, PT ;  /* 0x000000500500780c */ /* 0x000fe20003f44270 */
[----:B------:R-:W2:Y:S01]  /*3860*/  MUFU.TANH R136, R136 ;  /* 0x0000008800887308 */ /* 0x000ea20000002400 */
[----:B------:R-:W-:Y:S01]  /*3870*/  FSEL R122, R9, -INF , P3 ;  /* 0xff800000097a7808 */ /* 0x000fe20001800000 */
[----:B------:R-:W-:Y:S01]  /*3880*/  FMUL.FTZ R9, R36, UR6 ;  /* 0x0000000624097c20 */ /* 0x000fe20008410000 */
[----:B------:R-:W-:-:S02]  /*3890*/  FMNMX.FTZ R63, R120, R63, !PT ;  /* 0x0000003f783f7209 */ /* 0x000fc40007810000 */
[----:B------:R-:W-:Y:S02]  /*38a0*/  FSEL R32, R79, -INF , P6 ;  /* 0xff8000004f207808 */ /* 0x000fe40003000000 */
[----:B------:R-:W-:Y:S01]  /*38b0*/  ISETP.GT.AND P6, PT, R5, 0x51, PT ;  /* 0x000000510500780c */ /* 0x000fe20003fc4270 */
[----:B------:R-:W4:Y:S01]  /*38c0*/  MUFU.TANH R138, R138 ;  /* 0x0000008a008a7308 */ /* 0x000f220000002400 */
[----:B------:R-:W-:Y:S02]  /*38d0*/  FSEL R124, R57, -INF , P2 ;  /* 0xff800000397c7808 */ /* 0x000fe40001000000 */
[----:B------:R-:W-:Y:S02]  /*38e0*/  FMNMX.FTZ R63, R122, R63, !PT ;  /* 0x0000003f7a3f7209 */ /* 0x000fe40007810000 */
[----:B------:R-:W-:Y:S02]  /*38f0*/  FSEL R58, R58, -INF , P5 ;  /* 0xff8000003a3a7808 */ /* 0x000fe40002800000 */
[----:B------:R-:W-:Y:S01]  /*3900*/  ISETP.GT.AND P5, PT, R5, 0x58, PT ;  /* 0x000000580500780c */ /* 0x000fe20003fa4270 */
[----:B------:R-:W5:Y:S01]  /*3910*/  MUFU.TANH R53, R53 ;  /* 0x0000003500357308 */ /* 0x000f620000002400 */
[----:B------:R-:W-:-:S02]  /*3920*/  FSEL R126, R15, -INF , P6 ;  /* 0xff8000000f7e7808 */ /* 0x000fc40003000000 */
[----:B------:R-:W-:Y:S02]  /*3930*/  FMNMX.FTZ R63, R124, R63, !PT ;  /* 0x0000003f7c3f7209 */ /* 0x000fe40007810000 */
[----:B------:R-:W-:Y:S02]  /*3940*/  FSEL R34, R59, -INF , P4 ;  /* 0xff8000003b227808 */ /* 0x000fe40002000000 */
[----:B------:R-:W-:Y:S01]  /*3950*/  ISETP.GT.AND P4, PT, R5, 0x59, PT ;  /* 0x000000590500780c */ /* 0x000fe20003f84270 */
[----:B------:R-:W5:Y:S01]  /*3960*/  MUFU.TANH R140, R140 ;  /* 0x0000008c008c7308 */ /* 0x000f620000002400 */
[----:B------:R-:W-:Y:S01]  /*3970*/  FSEL R128, R49, -INF , P5 ;  /* 0xff80000031807808 */ /* 0x000fe20002800000 */
[----:B------:R-:W-:Y:S02]  /*3980*/  WARPGROUP.DEPBAR.LE gsb0, 0x0 ;  /* 0x00008000000079c5 */ /* 0x000fe40000010000 */
[----:B------:R-:W-:Y:S01]  /*3990*/  FMNMX.FTZ R63, R126, R63, !PT ;  /* 0x0000003f7e3f7209 */ /* 0x000fe20007810000 */
[----:B------:R-:W-:Y:S01]  /*39a0*/  FMUL.FTZ R13, R24, UR6 ;  /* 0x00000006180d7c20 */ /* 0x000fe20008410000 */
[----:B------:R-:W-:Y:S01]  /*39b0*/  FSEL R68, R68, -INF , P3 ;  /* 0xff80000044447808 */ /* 0x000fe20001800000 */
[----:B------:R-:W-:Y:S01]  /*39c0*/  FMUL.FTZ R25, R25, UR6 ;  /* 0x0000000619197c20 */ /* 0x000fe20008410000 */
[----:B------:R-:W-:Y:S01]  /*39d0*/  ISETP.GT.AND P3, PT, R5, 0x60, PT ;  /* 0x000000600500780c */ /* 0x000fe20003f64270 */
[----:B------:R-:W5:Y:S01]  /*39e0*/  MUFU.TANH R100, R100 ;  /* 0x0000006400647308 */ /* 0x000f620000002400 */
[----:B-1----:R-:W-:Y:S01]  /*39f0*/  FSEL R130, R51, -INF , P4 ;  /* 0xff80000033827808 */ /* 0x002fe20002000000 */
[----:B------:R-:W-:Y:S01]  /*3a00*/  FMUL.FTZ R15, R28, UR6 ;  /* 0x000000061c0f7c20 */ /* 0x000fe20008410000 */
[----:B------:R-:W-:Y:S01]  /*3a10*/  FMNMX.FTZ R63, R128, R63, !PT ;  /* 0x0000003f803f7209 */ /* 0x000fe20007810000 */
[----:B------:R-:W-:Y:S01]  /*3a20*/  FMUL.FTZ R21, R29, UR6 ;  /* 0x000000061d157c20 */ /* 0x000fe20008410000 */
[----:B---3--:R-:W-:-:S02]  /*3a30*/  FSEL R36, R61, -INF , P2 ;  /* 0xff8000003d247808 */ /* 0x008fc40001000000 */
[----:B------:R-:W-:Y:S01]  /*3a40*/  ISETP.GT.AND P2, PT, R5, 0x61, PT ;  /* 0x000000610500780c */ /* 0x000fe20003f44270 */
[----:B------:R-:W1:Y:S01]  /*3a50*/  MUFU.TANH R33, R33 ;  /* 0x0000002100217308 */ /* 0x000e620000002400 */
[----:B------:R-:W-:Y:S02]  /*3a60*/  FSEL R132, R45, -INF , P3 ;  /* 0xff8000002d847808 */ /* 0x000fe40001800000 */
[----:B------:R-:W-:Y:S02]  /*3a70*/  FMNMX.FTZ R63, R130, R63, !PT ;  /* 0x0000003f823f7209 */ /* 0x000fe40007810000 */
[----:B0-----:R-:W-:Y:S02]  /*3a80*/  FSEL R86, R86, -INF , P6 ;  /* 0xff80000056567808 */ /* 0x001fe40003000000 */
[----:B------:R-:W-:Y:S01]  /*3a90*/  ISETP.GT.AND P6, PT, R5, 0x68, PT ;  /* 0x000000680500780c */ /* 0x000fe20003fc4270 */
[----:B------:R-:W0:Y:S01]  /*3aa0*/  MUFU.TANH R9, R9 ;  /* 0x0000000900097308 */ /* 0x000e220000002400 */
[----:B------:R-:W-:-:S02]  /*3ab0*/  FSEL R134, R47, -INF , P2 ;  /* 0xff8000002f867808 */ /* 0x000fc40001000000 */
[----:B------:R-:W-:Y:S02]  /*3ac0*/  FMNMX.FTZ R63, R132, R63, !PT ;  /* 0x0000003f843f7209 */ /* 0x000fe40007810000 */
[----:B------:R-:W-:Y:S01]  /*3ad0*/  FSEL R82, R41, -INF , P5 ;  /* 0xff80000029527808 */ /* 0x000fe20002800000 */
[----:B------:R-:W-:Y:S01]  /*3ae0*/  FMUL.FTZ R41, R30, UR6 ;  /* 0x000000061e297c20 */ /* 0x000fe20008410000 */
[----:B------:R-:W-:Y:S01]  /*3af0*/  ISETP.GT.AND P5, PT, R5, 0x69, PT ;  /* 0x000000690500780c */ /* 0x000fe20003fa4270 */
[----:B------:R-:W3:Y:S01]  /*3b00*/  MUFU.TANH R106, R106 ;  /* 0x0000006a006a7308 */ /* 0x000ee20000002400 */
[----:B--2---:R-:W-:Y:S02]  /*3b10*/  FSEL R136, R136, -INF , P6 ;  /* 0xff80000088887808 */ /* 0x004fe40003000000 */
[----:B------:R-:W-:Y:S02]  /*3b20*/  FMNMX.FTZ R63, R134, R63, !PT ;  /* 0x0000003f863f7209 */ /* 0x000fe40007810000 */
[----:B------:R-:W-:Y:S01]  /*3b30*/  FSEL R38, R43, -INF , P4 ;  /* 0xff8000002b267808 */ /* 0x000fe20002000000 */
[----:B------:R-:W-:Y:S01]  /*3b40*/  FMUL.FTZ R43, R31, UR6 ;  /* 0x000000061f2b7c20 */ /* 0x000fe20008410000 */
[----:B------:R-:W-:Y:S01]  /*3b50*/  ISETP.GT.AND P4, PT, R5, 0x70, PT ;  /* 0x000000700500780c */ /* 0x000fe20003f84270 */
[----:B------:R-:W-:Y:S01]  /*3b60*/  MUFU.TANH R112, R35 ;  /* 0x0000002300707308 */ /* 0x000fe20000002400 */
[----:B----4-:R-:W-:-:S02]  /*3b70*/  FSEL R138, R138, -INF , P5 ;  /* 0xff8000008a8a7808 */ /* 0x010fc40002800000 */
[----:B------:R-:W-:Y:S02]  /*3b80*/  FMNMX.FTZ R63, R136, R63, !PT ;  /* 0x0000003f883f7209 */ /* 0x000fe40007810000 */
[----:B-----5:R-:W-:Y:S02]  /*3b90*/  FSEL R24, R53, -INF , P3 ;  /* 0xff80000035187808 */ /* 0x020fe40001800000 */
[----:B------:R-:W-:Y:S01]  /*3ba0*/  ISETP.GT.AND P3, PT, R5, 0x71, PT ;  /* 0x000000710500780c */ /* 0x000fe20003f64270 */
[----:B------:R2:W4:Y:S01]  /*3bb0*/  MUFU.TANH R35, R37 ;  /* 0x0000002500237308 */ /* 0x0005220000002400 */
[----:B------:R-:W-:Y:S02]  /*3bc0*/  FSEL R140, R140, -INF , P4 ;  /* 0xff8000008c8c7808 */ /* 0x000fe40002000000 */
[----:B------:R-:W-:Y:S02]  /*3bd0*/  FMNMX.FTZ R63, R138, R63, !PT ;  /* 0x0000003f8a3f7209 */ /* 0x000fe40007810000 */
[----:B------:R-:W-:-:S02]  /*3be0*/  FSEL R100, R100, -INF , P2 ;  /* 0xff80000064647808 */ /* 0x000fc40001000000 */
[----:B------:R-:W-:Y:S01]  /*3bf0*/  ISETP.GT.AND P2, PT, R5, 0x78, PT ;  /* 0x000000780500780c */ /* 0x000fe20003f44270 */
[----:B------:R-:W5:Y:S01]  /*3c00*/  MUFU.TANH R110, R110 ;  /* 0x0000006e006e7308 */ /* 0x000f620000002400 */
[----:B-1----:R-:W-:Y:S01]  /*3c10*/  FSEL R142, R33, -INF , P3 ;  /* 0xff800000218e7808 */ /* 0x002fe20001800000 */
[----:B--2---:R-:W-:Y:S01]  /*3c20*/  FMUL.FTZ R37, R39, UR6 ;  /* 0x0000000627257c20 */ /* 0x004fe20008410000 */
[----:B------:R-:W-:Y:S01]  /*3c30*/  FMNMX.FTZ R63, R140, R63, !PT ;  /* 0x0000003f8c3f7209 */ /* 0x000fe20007810000 */
[----:B------:R-:W-:Y:S01]  /*3c40*/  FMUL.FTZ R33, R26, UR6 ;  /* 0x000000061a217c20 */ /* 0x000fe20008410000 */
[----:B------:R-:W-:Y:S01]  /*3c50*/  FSEL R28, R55, -INF , P6 ;  /* 0xff800000371c7808 */ /* 0x000fe20003000000 */
[----:B------:R-:W-:Y:S01]  /*3c60*/  FMUL.FTZ R39, R27, UR6 ;  /* 0x000000061b277c20 */ /* 0x000fe20008410000 */
[----:B------:R-:W-:Y:S01]  /*3c70*/  ISETP.GT.AND P6, PT, R5, 0x79, PT ;  /* 0x000000790500780c */ /* 0x000fe20003fc4270 */
[----:B------:R-:W1:Y:S01]  /*3c80*/  MUFU.TANH R13, R13 ;  /* 0x0000000d000d7308 */ /* 0x000e620000002400 */
[----:B0-----:R-:W-:-:S02]  /*3c90*/  FSEL R29, R9, -INF , P2 ;  /* 0xff800000091d7808 */ /* 0x001fc40001000000 */
[----:B------:R-:W-:Y:S02]  /*3ca0*/  FMNMX.FTZ R72, R142, R63, !PT ;  /* 0x0000003f8e487209 */ /* 0x000fe40007810000 */
[----:B---3--:R-:W-:Y:S02]  /*3cb0*/  FSEL R106, R106, -INF , P5 ;  /* 0xff8000006a6a7808 */ /* 0x008fe40002800000 */
[----:B------:R-:W-:Y:S01]  /*3cc0*/  ISETP.GT.AND P5, PT, R5, 0x80, PT ;  /* 0x000000800500780c */ /* 0x000fe20003fa4270 */
[----:B------:R-:W0:Y:S01]  /*3cd0*/  MUFU.TANH R25, R25 ;  /* 0x0000001900197308 */ /* 0x000e220000002400 */
[----:B----4-:R-:W-:Y:S02]  /*3ce0*/  FSEL R35, R35, -INF , P6 ;  /* 0xff80000023237808 */ /* 0x010fe40003000000 */
[----:B------:R-:W-:Y:S02]  /*3cf0*/  FMNMX.FTZ R72, R29, R72, !PT ;  /* 0x000000481d487209 */ /* 0x000fe40007810000 */
[----:B-----5:R-:W-:-:S02]  /*3d00*/  FSEL R110, R110, -INF , P4 ;  /* 0xff8000006e6e7808 */ /* 0x020fc40002000000 */
[----:B------:R-:W-:Y:S01]  /*3d10*/  ISETP.GT.AND P4, PT, R5, 0x81, PT ;  /* 0x000000810500780c */ /* 0x000fe20003f84270 */
[----:B------:R-:W2:Y:S01]  /*3d20*/  MUFU.TANH R11, R11 ;  /* 0x0000000b000b7308 */ /* 0x000ea20000002400 */
[----:B-1----:R-:W-:Y:S02]  /*3d30*/  FSEL R47, R13, -INF , P5 ;  /* 0xff8000000d2f7808 */ /* 0x002fe40002800000 */
[----:B------:R-:W-:Y:S02]  /*3d40*/  FMNMX.FTZ R72, R35, R72, !PT ;  /* 0x0000004823487209 */ /* 0x000fe40007810000 */
[----:B------:R-:W-:Y:S02]  /*3d50*/  FSEL R112, R112, -INF , P3 ;  /* 0xff80000070707808 */ /* 0x000fe40001800000 */
[----:B------:R-:W-:Y:S01]  /*3d60*/  ISETP.GT.AND P3, PT, R5, 0x88, PT ;  /* 0x000000880500780c */ /* 0x000fe20003f64270 */
[----:B------:R-:W1:Y:S01]  /*3d70*/  MUFU.TANH R15, R15 ;  /* 0x0000000f000f7308 */ /* 0x000e620000002400 */
[----:B0-----:R-:W-:-:S02]  /*3d80*/  FSEL R49, R25, -INF , P4 ;  /* 0xff80000019317808 */ /* 0x001fc40002000000 */
[----:B------:R-:W-:-:S04]  /*3d90*/  FMNMX.FTZ R72, R47, R72, !PT ;  /* 0x000000482f487209 */ /* 0x000fc80007810000 */
[----:B------:R-:W-:Y:S01]  /*3da0*/  FMNMX.FTZ R72, R49, R72, !PT ;  /* 0x0000004831487209 */ /* 0x000fe20007810000 */
[----:B------:R-:W0:Y:S01]  /*3db0*/  MUFU.TANH R21, R21 ;  /* 0x0000001500157308 */ /* 0x000e220000002400 */
[----:B--2---:R-:W-:Y:S02]  /*3dc0*/  FSEL R108, R11, -INF , P2 ;  /* 0xff8000000b6c7808 */ /* 0x004fe40001000000 */
[----:B------:R-:W-:-:S05]  /*3dd0*/  ISETP.GT.AND P2, PT, R5, 0x89, PT ;  /* 0x000000890500780c */ /* 0x000fca0003f44270 */
[----:B------:R-:W2:Y:S01]  /*3de0*/  MUFU.TANH R37, R37 ;  /* 0x0000002500257308 */ /* 0x000ea20000002400 */
[----:B-1----:R-:W-:-:S04]  /*3df0*/  FSEL R53, R15, -INF , P3 ;  /* 0xff8000000f357808 */ /* 0x002fc80001800000 */
[----:B------:R-:W-:-:S03]  /*3e00*/  FMNMX.FTZ R72, R53, R72, !PT ;  /* 0x0000004835487209 */ /* 0x000fc60007810000 */
[----:B------:R-:W-:Y:S01]  /*3e10*/  MUFU.TANH R33, R33 ;  /* 0x0000002100217308 */ /* 0x000fe20000002400 */
[----:B0-----:R-:W-:-:S04]  /*3e20*/  FSEL R55, R21, -INF , P2 ;  /* 0xff80000015377808 */ /* 0x001fc80001000000 */
[----:B------:R-:W-:-:S03]  /*3e30*/  FMNMX.FTZ R5, R55, R72, !PT ;  /* 0x0000004837057209 */ /* 0x000fc60007810000 */
[----:B------:R-:W0:Y:S02]  /*3e40*/  MUFU.TANH R39, R39 ;  /* 0x0000002700277308 */ /* 0x000e240000002400 */
[----:B------:R-:W1:Y:S06]  /*3e50*/  SHFL.BFLY PT, R72, R5, 0x2, 0x1f ;  /* 0x0c401f0005487f89 */ /* 0x000e6c00000e0000 */
[----:B------:R-:W3:Y:S08]  /*3e60*/  MUFU.TANH R41, R41 ;  /* 0x0000002900297308 */ /* 0x000ef00000002400 */
[----:B------:R-:W4:Y:S01]  /*3e70*/  MUFU.TANH R43, R43 ;  /* 0x0000002b002b7308 */ /* 0x000f220000002400 */
        /* <DEDUP_REMOVED lines=14> */
[----:B--2---:R-:W-:Y:S01]  /*3f60*/  FSEL R96, R37, -INF , P6 ;  /* 0xff80000025607808 */ /* 0x004fe20003000000 */
[--C-:B------:R-:W-:Y:S01]  /*3f70*/  FFMA.FTZ R13, R66, R73, -R51.reuse ;  /* 0x00000049420d7223 */ /* 0x100fe20000010833 */
[----:B------:R-:W-:Y:S01]  /*3f80*/  FMNMX.FTZ R9, R20, R9, !PT ;  /* 0x0000000914097209 */ /* 0x000fe20007810000 */
[-CC-:B------:R-:W-:Y:S01]  /*3f90*/  FFMA.FTZ R66, R102, R73.reuse, -R51.reuse ;  /* 0x0000004966427223 */ /* 0x180fe20000010833 */
[----:B0-----:R-:W-:Y:S01]  /*3fa0*/  FSEL R102, R39, -INF , P4 ;  /* 0xff80000027667808 */ /* 0x001fe20002000000 */
[--C-:B------:R-:W-:Y:S01]  /*3fb0*/  FFMA.FTZ R30, R120, R73, -R51.reuse ;  /* 0x00000049781e7223 */ /* 0x100fe20000010833 */
[----:B------:R-:W-:Y:S01]  /*3fc0*/  FMNMX.FTZ R9, R40, R9, !PT ;  /* 0x0000000928097209 */ /* 0x000fe20007810000 */
[-CC-:B------:R-:W-:Y:S01]  /*3fd0*/  FFMA.FTZ R122, R122, R73.reuse, -R51.reuse ;  /* 0x000000497a7a7223 */ /* 0x180fe20000010833 */
[----:B---3--:R-:W-:Y:S01]  /*3fe0*/  FSEL R120, R41, -INF , P3 ;  /* 0xff80000029787808 */ /* 0x008fe20001800000 */
[--C-:B------:R-:W-:Y:S01]  /*3ff0*/  FFMA.FTZ R5, R8, R73, -R51.reuse ;  /* 0x0000004908057223 */ /* 0x100fe20000010833 */
[----:B------:R-:W-:Y:S01]  /*4000*/  FMNMX.FTZ R9, R42, R9, !PT ;  /* 0x000000092a097209 */ /* 0x000fe20007810000 */
[-CC-:B------:R-:W-:Y:S01]  /*4010*/  FFMA.FTZ R114, R7, R73.reuse, -R51.reuse ;  /* 0x0000004907727223 */ /* 0x180fe20000010833 */
[-CC-:B------:R-:W-:Y:S01]  /*4020*/  FFMA.FTZ R116, R70, R73.reuse, -R51.reuse ;  /* 0x0000004946747223 */ /* 0x180fe20000010833 */
        /* <DEDUP_REMOVED lines=11> */
[--C-:B------:R-:W-:Y:S01]  /*40e0*/  FFMA.FTZ R25, R78, R73, -R51.reuse ;  /* 0x000000494e197223 */ /* 0x100fe20000010833 */
[----:B------:R-:W0:Y:S01]  /*40f0*/  MUFU.EX2 R114, R114 ;  /* 0x0000007200727308 */ /* 0x000e220000000800 */
        /* <DEDUP_REMOVED lines=22> */
[----:B------:R-:W-:Y:S01]  /*4260*/  FFMA.FTZ R94, R55, R73, -R51 ;  /* 0x00000049375e7223 */ /* 0x000fe20000010833 */
[----:B------:R-:W-:Y:S01]  /*4270*/  MUFU.EX2 R118, R118 ;  /* 0x0000007600767308 */ /* 0x000fe20000000800 */
[----:B------:R-:W-:-:S04]  /*4280*/  FMNMX.FTZ R9, R34, R9, !PT ;  /* 0x0000000922097209 */ /* 0x000fc80007810000 */
[----:B------:R-:W-:-:S03]  /*4290*/  FMNMX.FTZ R9, R68, R9, !PT ;  /* 0x0000000944097209 */ /* 0x000fc60007810000 */
[----:B------:R-:W-:Y:S01]  /*42a0*/  MUFU.EX2 R13, R13 ;  /* 0x0000000d000d7308 */ /* 0x000fe20000000800 */
[----:B------:R-:W-:-:S04]  /*42b0*/  FMNMX.FTZ R9, R36, R9, !PT ;  /* 0x0000000924097209 */ /* 0x000fc80007810000 */
[----:B------:R-:W-:-:S03]  /*42c0*/  FMNMX.FTZ R9, R86, R9, !PT ;  /* 0x0000000956097209 */ /* 0x000fc60007810000 */
[----:B------:R-:W-:Y:S01]  /*42d0*/  MUFU.EX2 R116, R116 ;  /* 0x0000007400747308 */ /* 0x000fe20000000800 */
[----:B------:R-:W-:-:S04]  /*42e0*/  FMNMX.FTZ R9, R82, R9, !PT ;  /* 0x0000000952097209 */ /* 0x000fc80007810000 */
[----:B------:R-:W-:-:S03]  /*42f0*/  FMNMX.FTZ R31, R38, R9, !PT ;  /* 0x00000009261f7209 */ /* 0x000fc60007810000 */
[----:B------:R1:W-:Y:S01]  /*4300*/  MUFU.EX2 R9, R98 ;  /* 0x0000006200097308 */ /* 0x0003e20000000800 */
[----:B------:R-:W-:-:S04]  /*4310*/  FMNMX.FTZ R31, R24, R31, !PT ;  /* 0x0000001f181f7209 */ /* 0x000fc80007810000 */
[----:B------:R-:W-:-:S03]  /*4320*/  FMNMX.FTZ R31, R100, R31, !PT ;  /* 0x0000001f641f7209 */ /* 0x000fc60007810000 */
[----:B------:R-:W-:Y:S01]  /*4330*/  MUFU.EX2 R15, R15 ;  /* 0x0000000f000f7308 */ /* 0x000fe20000000800 */
[----:B------:R-:W-:Y:S02]  /*4340*/  FMNMX.FTZ R31, R28, R31, !PT ;  /* 0x0000001f1c1f7209 */ /* 0x000fe40007810000 */
[----:B-1----:R-:W-:Y:S01]  /*4350*/  FSEL R98, R33, -INF , P5 ;  /* 0xff80000021627808 */ /* 0x002fe20002800000 */
[----:B------:R-:W-:Y:S01]  /*4360*/  FFMA.FTZ R33, R124, R73, -R51 ;  /* 0x000000497c217223 */ /* 0x000fe20000010833 */
        /* <DEDUP_REMOVED lines=9> */
[----:B----4-:R-:W-:Y:S01]  /*4400*/  FSEL R122, R43, -INF , P2 ;  /* 0xff8000002b7a7808 */ /* 0x010fe20001000000 */
[----:B------:R-:W-:Y:S01]  /*4410*/  FFMA.FTZ R43, R132, R73, -R51 ;  /* 0x00000049842b7223 */ /* 0x000fe20000010833 */
[----:B------:R-:W-:-:S03]  /*4420*/  FMNMX.FTZ R45, R102, R45, !PT ;  /* 0x0000002d662d7209 */ /* 0x000fc60007810000 */
[----:B------:R-:W-:Y:S01]  /*4430*/  MUFU.EX2 R74, R74 ;  /* 0x0000004a004a7308 */ /* 0x000fe20000000800 */
[----:B------:R-:W-:-:S04]  /*4440*/  FMNMX.FTZ R45, R120, R45, !PT ;  /* 0x0000002d782d7209 */ /* 0x000fc80007810000 */
[----:B------:R-:W-:-:S03]  /*4450*/  FMNMX.FTZ R8, R122, R45, !PT ;  /* 0x0000002d7a087209 */ /* 0x000fc60007810000 */
[----:B------:R-:W-:Y:S02]  /*4460*/  MUFU.EX2 R21, R21 ;  /* 0x0000001500157308 */ /* 0x000fe40000000800 */
[----:B------:R-:W1:Y:S06]  /*4470*/  SHFL.BFLY PT, R37, R8, 0x2, 0x1f ;  /* 0x0c401f0008257f89 */ /* 0x000e6c00000e0000 */
[----:B------:R-:W-:Y:S08]  /*4480*/  MUFU.EX2 R70, R70 ;  /* 0x0000004600467308 */ /* 0x000ff00000000800 */
[----:B------:R-:W-:Y:S08]  /*4490*/  MUFU.EX2 R11, R11 ;  /* 0x0000000b000b7308 */ /* 0x000ff00000000800 */
[----:B------:R-:W-:Y:S01]  /*44a0*/  MUFU.EX2 R62, R62 ;  /* 0x0000003e003e7308 */ /* 0x000fe20000000800 */
[----:B-1----:R-:W-:Y:S01]  /*44b0*/  FMNMX.FTZ R57, R8, R37, !PT ;  /* 0x0000002508397209 */ /* 0x002fe20007810000 */
[----:B------:R-:W-:-:S04]  /*44c0*/  FFMA.FTZ R37, R29, R73, -R51 ;  /* 0x000000491d257223 */ /* 0x000fc80000010833 */
[----:B------:R-:W1:Y:S02]  /*44d0*/  SHFL.BFLY PT, R8, R57, 0x1, 0x1f ;  /* 0x0c201f0039087f89 */ /* 0x000e6400000e0000 */
[----:B------:R-:W-:Y:S08]  /*44e0*/  MUFU.EX2 R26, R26 ;  /* 0x0000001a001a7308 */ /* 0x000ff00000000800 */
[----:B------:R-:W-:Y:S08]  /*44f0*/  MUFU.EX2 R27, R27 ;  /* 0x0000001b001b7308 */ /* 0x000ff00000000800 */
[----:B------:R-:W-:Y:S01]  /*4500*/  MUFU.EX2 R66, R66 ;  /* 0x0000004200427308 */ /* 0x000fe20000000800 */
[----:B-1----:R-:W-:-:S07]  /*4510*/  FMNMX.FTZ R8, R57, R8, !PT ;  /* 0x0000000839087209 */ /* 0x002fce0007810000 */
[----:B------:R-:W-:Y:S01]  /*4520*/  MUFU.EX2 R30, R30 ;  /* 0x0000001e001e7308 */ /* 0x000fe20000000800 */
[C---:B------:R-:W-:Y:S01]  /*4530*/  FSETP.NEU.FTZ.AND P2, PT, R8.reuse, -INF , PT ;  /* 0xff8000000800780b */ /* 0x040fe20003f5d000 */
[----:B------:R-:W-:-:S06]  /*4540*/  FMUL.FTZ R29, R8, R73 ;  /* 0x00000049081d7220 */ /* 0x000fcc0000410000 */
[----:B------:R-:W-:Y:S01]  /*4550*/  MUFU.EX2 R33, R33 ;  /* 0x0000002100217308 */ /* 0x000fe20000000800 */
[----:B------:R-:W-:Y:S02]  /*4560*/  FSEL R29, R29, RZ, P2 ;  /* 0x000000ff1d1d7208 */ /* 0x000fe40001000000 */
[----:B------:R-:W-:Y:S01]  /*4570*/  ISETP.GE.AND P2, PT, R64, 0x91, PT ;  /* 0x000000914000780c */ /* 0x000fe20003f46270 */
[----:B------:R-:W-:Y:S02]  /*4580*/  IMAD.MOV.U32 R64, RZ, RZ, R71 ;  /* 0x000000ffff407224 */ /* 0x000fe400078e0047 */
        /* <DEDUP_REMOVED lines=11> */
[-CC-:B------:R-:W-:Y:S01]  /*4640*/  FFMA.FTZ R55, R52, R73.reuse, -R29.reuse ;  /* 0x0000004934377223 */ /* 0x180fe2000001081d */
[----:B------:R2:W3:Y:S01]  /*4650*/  MUFU.EX2 R124, R49 ;  /* 0x00000031007c7308 */ /* 0x0004e20000000800 */
[----:B-1----:R-:W-:Y:S01]  /*4660*/  @!P1 PRMT R4, RZ, 0x654, R0 ;  /* 0x00000654ff049816 */ /* 0x002fe20000000000 */
[-CC-:B------:R-:W-:Y:S01]  /*4670*/  FFMA.FTZ R57, R56, R73.reuse, -R29.reuse ;  /* 0x0000004938397223 */ /* 0x180fe2000001081d */
[-CC-:B------:R-:W-:Y:S01]  /*4680*/  FFMA.FTZ R36, R36, R73.reuse, -R29.reuse ;  /* 0x0000004924247223 */ /* 0x180fe2000001081d */
[-CC-:B------:R-:W-:Y:S01]  /*4690*/  FFMA.FTZ R32, R32, R73.reuse, -R29.reuse ;  /* 0x0000004920207223 */ /* 0x180fe2000001081d */
[----:B------:R0:W-:Y:S01]  /*46a0*/  @!P1 SYNCS.ARRIVE.TRANS64.RED.A1T0 RZ, [R4+URZ], RZ ;  /* 0x000000ff04ff99a7 */ /* 0x0001e2000810043f */
[-CC-:B------:R-:W-:Y:S01]  /*46b0*/  FFMA.FTZ R59, R58, R73.reuse, -R29.reuse ;  /* 0x000000493a3b7223 */ /* 0x180fe2000001081d */
[-CC-:B------:R-:W-:Y:S01]  /*46c0*/  FFMA.FTZ R34, R34, R73.reuse, -R29.reuse ;  /* 0x0000004922227223 */ /* 0x180fe2000001081d */
[----:B------:R1:W4:Y:S01]  /*46d0*/  MUFU.EX2 R67, R6 ;  /* 0x0000000600437308 */ /* 0x0003220000000800 */
[-CC-:B--2---:R-:W-:Y:S01]  /*46e0*/  FFMA.FTZ R49, R40, R73.reuse, -R29.reuse ;  /* 0x0000004928317223 */ /* 0x184fe2000001081d */
[-CC-:B------:R-:W-:Y:S01]  /*46f0*/  FFMA.FTZ R40, R46, R73.reuse, -R29.reuse ;  /* 0x000000492e287223 */ /* 0x180fe2000001081d */
[-CC-:B------:R-:W-:Y:S01]  /*4700*/  FFMA.FTZ R61, R68, R73.reuse, -R29.reuse ;  /* 0x00000049443d7223 */ /* 0x180fe2000001081d */
[--C-:B------:R-:W-:Y:S01]  /*4710*/  FFMA.FTZ R63, R86, R73, -R29.reuse ;  /* 0x00000049563f7223 */ /* 0x100fe2000001081d */
[----:B0-----:R-:W-:Y:S01]  /*4720*/  F2FP.F16.F32.PACK_AB R4, R114, R5 ;  /* 0x000000057204723e */ /* 0x001fe200000000ff */
[-CC-:B------:R-:W-:Y:S01]  /*4730*/  FFMA.FTZ R106, R106, R73.reuse, -R29.reuse ;  /* 0x000000496a6a7223 */ /* 0x180fe2000001081d */
[--C-:B------:R-:W-:Y:S01]  /*4740*/  FFMA.FTZ R110, R110, R73, -R29.reuse ;  /* 0x000000496e6e7223 */ /* 0x100fe2000001081d */
[----:B------:R0:W2:Y:S01]  /*4750*/  MUFU.EX2 R126, R51 ;  /* 0x00000033007e7308 */ /* 0x0000a20000000800 */
[----:B-1----:R-:W-:Y:S01]  /*4760*/  FADD.FTZ R6, R5, R114 ;  /* 0x0000007205067221 */ /* 0x002fe20000010000 */
[----:B---3--:R-:W-:Y:S01]  /*4770*/  FADD.FTZ R12, R65, R124 ;  /* 0x0000007c410c7221 */ /* 0x008fe20000010000 */
[----:B------:R-:W-:Y:S01]  /*4780*/  F2FP.F16.F32.PACK_AB R5, R124, R65 ;  /* 0x000000417c05723e */ /* 0x000fe200000000ff */
[-CC-:B------:R-:W-:Y:S01]  /*4790*/  FFMA.FTZ R65, R38, R73.reuse, -R29.reuse ;  /* 0x0000004926417223 */ /* 0x180fe2000001081d */
[----:B------:R-:W-:Y:S01]  /*47a0*/  FADD.FTZ R69, R7, R6 ;  /* 0x0000000607457221 */ /* 0x000fe20000010000 */
[----:B------:R-:W-:Y:S01]  /*47b0*/  FFMA.FTZ R38, R24, R73, -R29 ;  /* 0x0000004918267223 */ /* 0x000fe2000001081d */
[C---:B------:R-:W-:Y:S01]  /*47c0*/  F2FP.F16.F32.PACK_AB R6, R118.reuse, R7 ;  /* 0x000000077606723e */ /* 0x040fe200000000ff */
[----:B------:R-:W1:Y:S01]  /*47d0*/  MUFU.EX2 R3, R3 ;  /* 0x0000000300037308 */ /* 0x000e620000000800 */
[----:B----4-:R-:W-:Y:S01]  /*47e0*/  FADD.FTZ R75, R67, R12 ;  /* 0x0000000c434b7221 */ /* 0x010fe20000010000 */
[----:B------:R-:W-:Y:S01]  /*47f0*/  FADD.FTZ R12, R118, R69 ;  /* 0x00000045760c7221 */ /* 0x000fe20000010000 */
[-CC-:B0-----:R-:W-:Y:S01]  /*4800*/  FFMA.FTZ R51, R44, R73.reuse, -R29.reuse ;  /* 0x000000492c337223 */ /* 0x181fe2000001081d */
[-CC-:B------:R-:W-:Y:S01]  /*4810*/  FFMA.FTZ R44, R54, R73.reuse, -R29.reuse ;  /* 0x00000049362c7223 */ /* 0x180fe2000001081d */
[-CC-:B------:R-:W-:Y:S01]  /*4820*/  FFMA.FTZ R112, R112, R73.reuse, -R29.reuse ;  /* 0x0000004970707223 */ /* 0x180fe2000001081d */
[----:B------:R-:W-:Y:S01]  /*4830*/  FADD.FTZ R69, R13, R12 ;  /* 0x0000000c0d457221 */ /* 0x000fe20000010000 */
[----:B------:R-:W-:Y:S01]  /*4840*/  FFMA.FTZ R108, R108, R73, -R29 ;  /* 0x000000496c6c7223 */ /* 0x000fe2000001081d */
[----:B------:R-:W0:Y:S01]  /*4850*/  MUFU.EX2 R14, R14 ;  /* 0x0000000e000e7308 */ /* 0x000e220000000800 */
[----:B--2---:R-:W-:Y:S01]  /*4860*/  FADD.FTZ R46, R126, R75 ;  /* 0x0000004b7e2e7221 */ /* 0x004fe20000010000 */
[----:B------:R-:W-:Y:S01]  /*4870*/  FADD.FTZ R12, R116, R69 ;  /* 0x00000045740c7221 */ /* 0x000fe20000010000 */
[----:B------:R-:W-:Y:S01]  /*4880*/  F2FP.F16.F32.PACK_AB R7, R126, R67 ;  /* 0x000000437e07723e */ /* 0x000fe200000000ff */
[-CC-:B------:R-:W-:Y:S01]  /*4890*/  FFMA.FTZ R67, R100, R73.reuse, -R29.reuse ;  /* 0x0000004964437223 */ /* 0x180fe2000001081d */
[-CC-:B------:R-:W-:Y:S01]  /*48a0*/  FFMA.FTZ R96, R96, R73.reuse, -R29.reuse ;  /* 0x0000004960607223 */ /* 0x180fe2000001081d */
[----:B------:R-:W-:Y:S01]  /*48b0*/  FADD.FTZ R69, R15, R12 ;  /* 0x0000000c0f457221 */ /* 0x000fe20000010000 */
[-C--:B------:R-:W-:Y:S01]  /*48c0*/  FFMA.FTZ R98, R98, R73.reuse, -R29 ;  /* 0x0000004962627223 */ /* 0x080fe2000001081d */
[----:B------:R-:W2:Y:S01]  /*48d0*/  MUFU.EX2 R10, R10 ;  /* 0x0000000a000a7308 */ /* 0x000ea20000000800 */
[----:B-1----:R-:W-:Y:S01]  /*48e0*/  FADD.FTZ R75, R3, R46 ;  /* 0x0000002e034b7221 */ /* 0x002fe20000010000 */
[----:B------:R-:W-:Y:S01]  /*48f0*/  FADD.FTZ R24, R60, R69 ;  /* 0x000000453c187221 */ /* 0x000fe20000010000 */
[-CC-:B------:R-:W-:Y:S01]  /*4900*/  FFMA.FTZ R46, R28, R73.reuse, -R29.reuse ;  /* 0x000000491c2e7223 */ /* 0x180fe2000001081d */
[-CC-:B------:R-:W-:Y:S01]  /*4910*/  FFMA.FTZ R102, R102, R73.reuse, -R29.reuse ;  /* 0x0000004966667223 */ /* 0x180fe2000001081d */
[-CC-:B------:R-:W-:Y:S01]  /*4920*/  FFMA.FTZ R120, R120, R73.reuse, -R29.reuse ;  /* 0x0000004978787223 */ /* 0x180fe2000001081d */
[----:B------:R-:W-:Y:S01]  /*4930*/  FFMA.FTZ R122, R122, R73, -R29 ;  /* 0x000000497a7a7223 */ /* 0x000fe2000001081d */
[----:B------:R1:W-:Y:S01]  /*4940*/  STSM.16.M88.4 [R2+0x24300], R4 ;  /* 0x0243000402007844 */ /* 0x0003e20000000200 */
[----:B------:R-:W3:Y:S01]  /*4950*/  MUFU.EX2 R49, R49 ;  /* 0x0000003100317308 */ /* 0x000ee20000000800 */
[----:B0-----:R-:W-:Y:S01]  /*4960*/  FADD.FTZ R75, R14, R75 ;  /* 0x0000004b0e4b7221 */ /* 0x001fe20000010000 */
[----:B------:R-:W-:Y:S01]  /*4970*/  F2FP.F16.F32.PACK_AB R28, R66, R9 ;  /* 0x00000009421c723e */ /* 0x000fe200000000ff */
[----:B------:R-:W-:-:S02]  /*4980*/  IMAD.MOV.U32 R68, RZ, RZ, R71 ;  /* 0x000000ffff447224 */ /* 0x000fc400078e0047 */
[--C-:B------:R-:W-:Y:S02]  /*4990*/  IMAD.MOV.U32 R58, RZ, RZ, R71.reuse ;  /* 0x000000ffff3a7224 */ /* 0x100fe400078e0047 */
[----:B------:R-:W-:Y:S01]  /*49a0*/  IMAD.MOV.U32 R56, RZ, RZ, R71 ;  /* 0x000000ffff387224 */ /* 0x000fe200078e0047 */
[----:B------:R-:W0:Y:S01]  /*49b0*/  MUFU.EX2 R20, R20 ;  /* 0x0000001400147308 */ /* 0x000e220000000800 */
[----:B--2---:R-:W-:Y:S01]  /*49c0*/  FADD.FTZ R12, R10, R75 ;  /* 0x0000004b0a0c7221 */ /* 0x004fe20000010000 */
[----:B------:R-:W-:Y:S01]  /*49d0*/  FADD.FTZ R75, R25, R24 ;  /* 0x00000018194b7221 */ /* 0x000fe20000010000 */
[--C-:B------:R-:W-:Y:S02]  /*49e0*/  IMAD.MOV.U32 R54, RZ, RZ, R71.reuse ;  /* 0x000000ffff367224 */ /* 0x100fe400078e0047 */
[----:B------:R-:W-:Y:S02]  /*49f0*/  IMAD.MOV.U32 R52, RZ, RZ, R71 ;  /* 0x000000ffff347224 */ /* 0x000fe400078e0047 */
[C---:B------:R-:W-:Y:S01]  /*4a00*/  FADD.FTZ R24, R74.reuse, R75 ;  /* 0x0000004b4a187221 */ /* 0x040fe20000010000 */
[----:B-1----:R-:W-:Y:S01]  /*4a10*/  F2FP.F16.F32.PACK_AB R4, R74, R25 ;  /* 0x000000194a04723e */ /* 0x002fe200000000ff */
[----:B------:R-:W1:Y:S01]  /*4a20*/  MUFU.EX2 R51, R51 ;  /* 0x0000003300337308 */ /* 0x000e620000000800 */
[----:B---3--:R-:W-:Y:S01]  /*4a30*/  FADD.FTZ R69, R49, R12 ;  /* 0x0000000c31457221 */ /* 0x008fe20000010000 */
[----:B------:R-:W-:Y:S01]  /*4a40*/  FADD.FTZ R75, R21, R24 ;  /* 0x00000018154b7221 */ /* 0x000fe20000010000 */
[----:B------:R-:W-:-:S02]  /*4a50*/  IMAD.MOV.U32 R50, RZ, RZ, R71 ;  /* 0x000000ffff327224 */ /* 0x000fc400078e0047 */
[----:B------:R-:W-:Y:S02]  /*4a60*/  IMAD.MOV.U32 R48, RZ, RZ, R71 ;  /* 0x000000ffff307224 */ /* 0x000fe400078e0047 */
[----:B------:R-:W-:Y:S01]  /*4a70*/  FADD.FTZ R24, R70, R75 ;  /* 0x0000004b46187221 */ /* 0x000fe20000010000 */
[----:B------:R-:W2:Y:S01]  /*4a80*/  MUFU.EX2 R40, R40 ;  /* 0x0000002800287308 */ /* 0x000ea20000000800 */
[----:B0-----:R-:W-:-:S07]  /*4a90*/  FADD.FTZ R12, R20, R69 ;  /* 0x00000045140c7221 */ /* 0x001fce0000010000 */
[----:B------:R-:W0:Y:S01]  /*4aa0*/  MUFU.EX2 R53, R53 ;  /* 0x0000003500357308 */ /* 0x000e220000000800 */
[C---:B-1----:R-:W-:Y:S01]  /*4ab0*/  FADD.FTZ R69, R51.reuse, R12 ;  /* 0x0000000c33457221 */ /* 0x042fe20000010000 */
[----:B------:R-:W-:Y:S01]  /*4ac0*/  F2FP.F16.F32.PACK_AB R5, R51, R20 ;  /* 0x000000143305723e */ /* 0x000fe200000000ff */
[----:B------:R-:W-:-:S05]  /*4ad0*/  IMAD.MOV.U32 R51, RZ, RZ, R71 ;  /* 0x000000ffff337224 */ /* 0x000fca00078e0047 */
[----:B------:R-:W1:Y:S01]  /*4ae0*/  MUFU.EX2 R42, R42 ;  /* 0x0000002a002a7308 */ /* 0x000e620000000800 */
[----:B--2---:R-:W-:Y:S01]  /*4af0*/  FADD.FTZ R12, R40, R69 ;  /* 0x00000045280c7221 */ /* 0x004fe20000010000 */
[----:B------:R-:W-:-:S04]  /*4b00*/  FADD.FTZ R69, R11, R24 ;  /* 0x000000180b457221 */ /* 0x000fc80000010000 */
[----:B------:R-:W-:Y:S02]  /*4b10*/  FADD.FTZ R69, R62, R69 ;  /* 0x000000453e457221 */ /* 0x000fe40000010000 */
[----:B------:R-:W2:Y:S02]  /*4b20*/  MUFU.EX2 R55, R55 ;  /* 0x0000003700377308 */ /* 0x000ea40000000800 */
[----:B------:R-:W-:Y:S01]  /*4b30*/  FADD.FTZ R6, R26, R69 ;  /* 0x000000451a067221 */ /* 0x000fe20000010000 */
[C---:B------:R-:W-:Y:S01]  /*4b40*/  F2FP.F16.F32.PACK_AB R26, R27.reuse, R26 ;  /* 0x0000001a1b1a723e */ /* 0x040fe200000000ff */
[--C-:B------:R-:W-:Y:S02]  /*4b50*/  IMAD.MOV.U32 R69, RZ, RZ, R71.reuse ;  /* 0x000000ffff457224 */ /* 0x100fe400078e0047 */
[----:B------:R-:W-:Y:S02]  /*4b60*/  FADD.FTZ R6, R27, R6 ;  /* 0x000000061b067221 */ /* 0x000fe40000010000 */
[----:B------:R-:W3:Y:S02]  /*4b70*/  MUFU.EX2 R44, R44 ;  /* 0x0000002c002c7308 */ /* 0x000ee40000000800 */
[----:B------:R-:W-:Y:S01]  /*4b80*/  FADD.FTZ R25, R9, R6 ;  /* 0x0000000609197221 */ /* 0x000fe20000010000 */
[----:B------:R-:W-:Y:S01]  /*4b90*/  F2FP.F16.F32.PACK_AB R6, R70, R21 ;  /* 0x000000154606723e */ /* 0x000fe200000000ff */
[----:B------:R-:W-:-:S02]  /*4ba0*/  IMAD.MOV.U32 R70, RZ, RZ, R71 ;  /* 0x000000ffff467224 */ /* 0x000fc400078e0047 */
[----:B------:R-:W-:Y:S01]  /*4bb0*/  FADD.FTZ R25, R66, R25 ;  /* 0x0000001942197221 */ /* 0x000fe20000010000 */
[----:B------:R-:W-:Y:S01]  /*4bc0*/  IMAD.MOV.U32 R66, RZ, RZ, R71 ;  /* 0x000000ffff427224 */ /* 0x000fe200078e0047 */
[----:B------:R4:W-:Y:S08]  /*4bd0*/  MUFU.EX2 R0, R36 ;  /* 0x0000002400007308 */ /* 0x0009f00000000800 */
[----:B------:R-:W5:Y:S01]  /*4be0*/  MUFU.EX2 R57, R57 ;  /* 0x0000003900397308 */ /* 0x000f620000000800 */
[----:B----4-:R-:W-:Y:S01]  /*4bf0*/  FFMA.FTZ R36, R82, R73, -R29 ;  /* 0x0000004952247223 */ /* 0x010fe2000001081d */
[----:B0-----:R-:W-:Y:S01]  /*4c00*/  FADD.FTZ R29, R53, R12 ;  /* 0x0000000c351d7221 */ /* 0x001fe20000010000 */
[----:B------:R-:W-:-:S02]  /*4c10*/  F2FP.F16.F32.PACK_AB R12, R116, R13 ;  /* 0x0000000d740c723e */ /* 0x000fc400000000ff */
[----:B------:R-:W-:Y:S01]  /*4c20*/  F2FP.F16.F32.PACK_AB R13, R14, R3 ;  /* 0x000000030e0d723e */ /* 0x000fe200000000ff */
[----:B-1----:R-:W-:Y:S01]  /*4c30*/  FADD.FTZ R24, R42, R29 ;  /* 0x0000001d2a187221 */ /* 0x002fe20000010000 */
[----:B------:R-:W-:Y:S01]  /*4c40*/  F2FP.F16.F32.PACK_AB R14, R60, R15 ;  /* 0x0000000f3c0e723e */ /* 0x000fe200000000ff */
[----:B------:R-:W0:Y:S01]  /*4c50*/  MUFU.EX2 R32, R32 ;  /* 0x0000002000207308 */ /* 0x000e220000000800 */
[----:B------:R-:W-:Y:S01]  /*4c60*/  F2FP.F16.F32.PACK_AB R15, R49, R10 ;  /* 0x0000000a310f723e */ /* 0x000fe200000000ff */
[----:B--2---:R-:W-:Y:S01]  /*4c70*/  FADD.FTZ R29, R55, R24 ;  /* 0x00000018371d7221 */ /* 0x004fe20000010000 */
[----:B------:R-:W-:Y:S01]  /*4c80*/  F2FP.F16.F32.PACK_AB R24, R62, R11 ;  /* 0x0000000b3e18723e */ /* 0x000fe200000000ff */
[----:B------:R-:W-:Y:S02]  /*4c90*/  IMAD.MOV.U32 R62, RZ, RZ, R71 ;  /* 0x000000ffff3e7224 */ /* 0x000fe400078e0047 */
[----:B---3--:R-:W-:Y:S01]  /*4ca0*/  FADD.FTZ R10, R44, R29 ;  /* 0x0000001d2c0a7221 */ /* 0x008fe20000010000 */
[----:B------:R-:W-:Y:S01]  /*4cb0*/  STSM.16.M88.4 [R2+0x25b00], R12 ;  /* 0x025b000c02007844 */ /* 0x000fe20000000200 */
[----:B------:R-:W1:Y:S01]  /*4cc0*/  MUFU.EX2 R59, R59 ;  /* 0x0000003b003b7308 */ /* 0x000e620000000800 */
[C---:B-----5:R-:W-:Y:S01]  /*4cd0*/  F2FP.F16.F32.PACK_AB R27, R57.reuse, R44 ;  /* 0x0000002c391b723e */ /* 0x060fe200000000ff */
[----:B------:R-:W-:Y:S01]  /*4ce0*/  FADD.FTZ R7, R57, R10 ;  /* 0x0000000a39077221 */ /* 0x000fe20000010000 */
[--C-:B------:R-:W-:Y:S01]  /*4cf0*/  IMAD.MOV.U32 R60, RZ, RZ, R71.reuse ;  /* 0x000000ffff3c7224 */ /* 0x100fe200078e0047 */
[----:B------:R-:W-:Y:S01]  /*4d00*/  MOV R44, R71 ;  /* 0x00000047002c7202 */ /* 0x000fe20000000f00 */
[----:B------:R-:W-:-:S02]  /*4d10*/  IMAD.MOV.U32 R57, RZ, RZ, R71 ;  /* 0x000000ffff397224 */ /* 0x000fc400078e0047 */
[----:B------:R-:W-:Y:S01]  /*4d20*/  IMAD.MOV.U32 R49, RZ, RZ, R71 ;  /* 0x000000ffff317224 */ /* 0x000fe200078e0047 */
[----:B------:R-:W2:Y:S01]  /*4d30*/  MUFU.EX2 R34, R34 ;  /* 0x0000002200227308 */ /* 0x000ea20000000800 */
[----:B0-----:R-:W-:Y:S01]  /*4d40*/  FADD.FTZ R10, R32, R7 ;  /* 0x00000007200a7221 */ /* 0x001fe20000010000 */
[----:B------:R-:W-:Y:S01]  /*4d50*/  F2FP.F16.F32.PACK_AB R7, R53, R40 ;  /* 0x000000283507723e */ /* 0x000fe200000000ff */
[--C-:B------:R-:W-:Y:S02]  /*4d60*/  IMAD.MOV.U32 R53, RZ, RZ, R71.reuse ;  /* 0x000000ffff357224 */ /* 0x100fe400078e0047 */
[----:B------:R-:W-:Y:S02]  /*4d70*/  IMAD.MOV.U32 R40, RZ, RZ, R71 ;  /* 0x000000ffff287224 */ /* 0x000fe400078e0047 */
[----:B------:R0:W-:Y:S01]  /*4d80*/  STSM.16.M88.4 [R2+0x27300], R4 ;  /* 0x0273000402007844 */ /* 0x0001e20000000200 */
[----:B------:R-:W3:Y:S01]  /*4d90*/  MUFU.EX2 R61, R61 ;  /* 0x0000003d003d7308 */ /* 0x000ee20000000800 */
[----:B-1----:R-:W-:Y:S01]  /*4da0*/  FADD.FTZ R11, R59, R10 ;  /* 0x0000000a3b0b7221 */ /* 0x002fe20000010000 */
[----:B------:R-:W-:Y:S01]  /*4db0*/  FADD.FTZ R10, R30, R25 ;  /* 0x000000191e0a7221 */ /* 0x000fe20000010000 */
[----:B------:R-:W-:Y:S01]  /*4dc0*/  F2FP.F16.F32.PACK_AB R25, R55, R42 ;  /* 0x0000002a3719723e */ /* 0x000fe200000000ff */
[----:B------:R-:W-:Y:S01]  /*4dd0*/  IMAD.MOV.U32 R55, RZ, RZ, R71 ;  /* 0x000000ffff377224 */ /* 0x000fe200078e0047 */
[C---:B------:R-:W-:Y:S01]  /*4de0*/  F2FP.F16.F32.PACK_AB R30, R31.reuse, R30 ;  /* 0x0000001e1f1e723e */ /* 0x040fe200000000ff */
[----:B------:R-:W-:Y:S01]  /*4df0*/  FADD.FTZ R10, R31, R10 ;  /* 0x0000000a1f0a7221 */ /* 0x000fe20000010000 */
[----:B------:R-:W-:Y:S01]  /*4e00*/  F2FP.F16.F32.PACK_AB R29, R59, R32 ;  /* 0x000000203b1d723e */ /* 0x000fe200000000ff */
[----:B------:R-:W1:Y:S01]  /*4e10*/  MUFU.EX2 R92, R92 ;  /* 0x0000005c005c7308 */ /* 0x000e620000000800 */
[----:B--2---:R-:W-:Y:S01]  /*4e20*/  FADD.FTZ R20, R34, R11 ;  /* 0x0000000b22147221 */ /* 0x004fe20000010000 */
[----:B------:R-:W-:Y:S01]  /*4e30*/  FADD.FTZ R21, R33, R10 ;  /* 0x0000000a21157221 */ /* 0x000fe20000010000 */
[----:B------:R2:W-:Y:S01]  /*4e40*/  STSM.16.M88.4 [R2+0x28b00], R24 ;  /* 0x028b001802007844 */ /* 0x0005e20000000200 */
[----:B------:R-:W-:-:S02]  /*4e50*/  IMAD.MOV.U32 R59, RZ, RZ, R71 ;  /* 0x000000ffff3b7224 */ /* 0x000fc400078e0047 */
[--C-:B------:R-:W-:Y:S02]  /*4e60*/  IMAD.MOV.U32 R42, RZ, RZ, R71.reuse ;  /* 0x000000ffff2a7224 */ /* 0x100fe400078e0047 */
[----:B------:R-:W4:Y:S01]  /*4e70*/  MUFU.EX2 R45, R128 ;  /* 0x00000080002d7308 */ /* 0x000f220000000800 */
[C---:B---3--:R-:W-:Y:S01]  /*4e80*/  FADD.FTZ R11, R61.reuse, R20 ;  /* 0x000000143d0b7221 */ /* 0x048fe20000010000 */
[----:B------:R-:W-:Y:S01]  /*4e90*/  F2FP.F16.F32.PACK_AB R31, R61, R34 ;  /* 0x000000223d1f723e */ /* 0x000fe200000000ff */
[----:B------:R-:W-:Y:S02]  /*4ea0*/  IMAD.MOV.U32 R61, RZ, RZ, R71 ;  /* 0x000000ffff3d7224 */ /* 0x000fe400078e0047 */
[----:B------:R-:W-:Y:S01]  /*4eb0*/  FADD.FTZ R10, R0, R11 ;  /* 0x0000000b000a7221 */ /* 0x000fe20000010000 */
[----:B------:R-:W-:Y:S01]  /*4ec0*/  IMAD.MOV.U32 R34, RZ, RZ, R71 ;  /* 0x000000ffff227224 */ /* 0x000fe200078e0047 */
[----:B------:R3:W-:Y:S01]  /*4ed0*/  STSM.16.M88.4 [R2+0x2a300], R28 ;  /* 0x02a3001c02007844 */ /* 0x0007e20000000200 */
[----:B------:R-:W5:Y:S01]  /*4ee0*/  MUFU.EX2 R63, R63 ;  /* 0x0000003f003f7308 */ /* 0x000f620000000800 */
[C---:B-1----:R-:W-:Y:S01]  /*4ef0*/  FADD.FTZ R20, R92.reuse, R21 ;  /* 0x000000155c147221 */ /* 0x042fe20000010000 */
[----:B0-----:R-:W-:Y:S01]  /*4f00*/  F2FP.F16.F32.PACK_AB R4, R92, R33 ;  /* 0x000000215c04723e */ /* 0x001fe200000000ff */
[----:B------:R-:W-:-:S02]  /*4f10*/  IMAD.MOV.U32 R33, RZ, RZ, R71 ;  /* 0x000000ffff217224 */ /* 0x000fc400078e0047 */
[--C-:B------:R-:W-:Y:S02]  /*4f20*/  IMAD.MOV.U32 R32, RZ, RZ, R71.reuse ;  /* 0x000000ffff207224 */ /* 0x100fe400078e0047 */
[--C-:B--2---:R-:W-:Y:S01]  /*4f30*/  IMAD.MOV.U32 R27, RZ, RZ, R71.reuse ;  /* 0x000000ffff1b7224 */ /* 0x104fe200078e0047 */
[----:B------:R-:W0:Y:S01]  /*4f40*/  MUFU.EX2 R90, R90 ;  /* 0x0000005a005a7308 */ /* 0x000e220000000800 */
[----:B----4-:R-:W-:Y:S01]  /*4f50*/  FADD.FTZ R21, R45, R20 ;  /* 0x000000142d157221 */ /* 0x010fe20000010000 */
[--C-:B------:R-:W-:Y:S02]  /*4f60*/  IMAD.MOV.U32 R26, RZ, RZ, R71.reuse ;  /* 0x000000ffff1a7224 */ /* 0x100fe400078e0047 */
[--C-:B------:R-:W-:Y:S02]  /*4f70*/  IMAD.MOV.U32 R25, RZ, RZ, R71.reuse ;  /* 0x000000ffff197224 */ /* 0x100fe400078e0047 */
[--C-:B------:R-:W-:Y:S02]  /*4f80*/  IMAD.MOV.U32 R24, RZ, RZ, R71.reuse ;  /* 0x000000ffff187224 */ /* 0x100fe400078e0047 */
[----:B------:R-:W1:Y:S01]  /*4f90*/  MUFU.EX2 R36, R36 ;  /* 0x0000002400247308 */ /* 0x000e620000000800 */
[----:B-----5:R-:W-:Y:S01]  /*4fa0*/  FADD.FTZ R11, R63, R10 ;  /* 0x0000000a3f0b7221 */ /* 0x020fe20000010000 */
[----:B---3--:R-:W-:-:S02]  /*4fb0*/  IMAD.MOV.U32 R31, RZ, RZ, R71 ;  /* 0x000000ffff1f7224 */ /* 0x008fc400078e0047 */
[--C-:B------:R-:W-:Y:S02]  /*4fc0*/  IMAD.MOV.U32 R30, RZ, RZ, R71.reuse ;  /* 0x000000ffff1e7224 */ /* 0x100fe400078e0047 */
[----:B------:R-:W-:Y:S02]  /*4fd0*/  IMAD.MOV.U32 R29, RZ, RZ, R71 ;  /* 0x000000ffff1d7224 */ /* 0x000fe400078e0047 */
[----:B------:R-:W2:Y:S01]  /*4fe0*/  MUFU.EX2 R43, R43 ;  /* 0x0000002b002b7308 */ /* 0x000ea20000000800 */
[----:B0-----:R-:W-:Y:S01]  /*4ff0*/  FADD.FTZ R12, R90, R21 ;  /* 0x000000155a0c7221 */ /* 0x001fe20000010000 */
[----:B------:R-:W-:-:S06]  /*5000*/  IMAD.MOV.U32 R28, RZ, RZ, R71 ;  /* 0x000000ffff1c7224 */ /* 0x000fcc00078e0047 */
[----:B------:R-:W0:Y:S01]  /*5010*/  MUFU.EX2 R65, R65 ;  /* 0x0000004100417308 */ /* 0x000e220000000800 */
[----:B-1----:R-:W-:-:S07]  /*5020*/  FADD.FTZ R10, R36, R11 ;  /* 0x0000000b240a7221 */ /* 0x002fce0000010000 */
[----:B------:R-:W1:Y:S01]  /*5030*/  MUFU.EX2 R78, R78 ;  /* 0x0000004e004e7308 */ /* 0x000e620000000800 */
[----:B--2---:R-:W-:-:S07]  /*5040*/  FADD.FTZ R7, R43, R12 ;  /* 0x0000000c2b077221 */ /* 0x004fce0000010000 */
        /* <DEDUP_REMOVED lines=8> */
[----:B------:R-:W-:Y:S01]  /*50d0*/  F2FP.F16.F32.PACK_AB R5, R63, R0 ;  /* 0x000000003f05723e */ /* 0x000fe200000000ff */
[----:B------:R-:W-:-:S05]  /*50e0*/  IMAD.MOV.U32 R63, RZ, RZ, R71 ;  /* 0x000000ffff3f7224 */ /* 0x000fca00078e0047 */
[----:B------:R-:W2:Y:S01]  /*50f0*/  MUFU.EX2 R80, R80 ;  /* 0x0000005000507308 */ /* 0x000ea20000000800 */
[----:B0-----:R-:W-:-:S07]  /*5100*/  FADD.FTZ R9, R41, R10 ;  /* 0x0000000a29097221 */ /* 0x001fce0000010000 */
[----:B------:R-:W0:Y:S01]  /*5110*/  MUFU.EX2 R46, R46 ;  /* 0x0000002e002e7308 */ /* 0x000e220000000800 */
[C---:B-1----:R-:W-:Y:S01]  /*5120*/  FADD.FTZ R7, R67.reuse, R6 ;  /* 0x0000000643077221 */ /* 0x042fe20000010000 */
[----:B------:R-:W-:Y:S01]  /*5130*/  F2FP.F16.F32.PACK_AB R6, R90, R45 ;  /* 0x0000002d5a06723e */ /* 0x000fe200000000ff */
[--C-:B------:R-:W-:Y:S01]  /*5140*/  IMAD.MOV.U32 R45, RZ, RZ, R71.reuse ;  /* 0x000000ffff2d7224 */ /* 0x100fe200078e0047 */
[----:B------:R-:W-:Y:S01]  /*5150*/  F2FP.F16.F32.PACK_AB R13, R67, R38 ;  /* 0x00000026430d723e */ /* 0x000fe200000000ff */
[--C-:B------:R-:W-:Y:S02]  /*5160*/  IMAD.MOV.U32 R67, RZ, RZ, R71.reuse ;  /* 0x000000ffff437224 */ /* 0x100fe400078e0047 */
[----:B------:R-:W-:Y:S01]  /*5170*/  IMAD.MOV.U32 R38, RZ, RZ, R71 ;  /* 0x000000ffff267224 */ /* 0x000fe200078e0047 */
[----:B------:R-:W1:Y:S01]  /*5180*/  MUFU.EX2 R39, R39 ;  /* 0x0000002700277308 */ /* 0x000e620000000800 */
[C---:B--2---:R-:W-:Y:S01]  /*5190*/  FADD.FTZ R10, R80.reuse, R9 ;  /* 0x00000009500a7221 */ /* 0x044fe20000010000 */
[----:B------:R-:W-:Y:S01]  /*51a0*/  F2FP.F16.F32.PACK_AB R14, R80, R41 ;  /* 0x00000029500e723e */ /* 0x000fe200000000ff */
[----:B------:R-:W-:-:S05]  /*51b0*/  IMAD.MOV.U32 R41, RZ, RZ, R71 ;  /* 0x000000ffff297224 */ /* 0x000fca00078e0047 */
[----:B------:R-:W2:Y:S01]  /*51c0*/  MUFU.EX2 R3, R106 ;  /* 0x0000006a00037308 */ /* 0x000ea20000000800 */
[----:B0-----:R-:W-:Y:S01]  /*51d0*/  FADD.FTZ R0, R46, R7 ;  /* 0x000000072e007221 */ /* 0x001fe20000010000 */
[----:B------:R-:W-:Y:S01]  /*51e0*/  F2FP.F16.F32.PACK_AB R7, R65, R36 ;  /* 0x000000244107723e */ /* 0x000fe200000000ff */
[----:B------:R-:W-:Y:S01]  /*51f0*/  IMAD.MOV.U32 R36, RZ, RZ, R71 ;  /* 0x000000ffff247224 */ /* 0x000fe200078e0047 */
[----:B------:R-:W-:-:S03]  /*5200*/  MOV R65, R71 ;  /* 0x0000004700417202 */ /* 0x000fc60000000f00 */
[----:B------:R0:W-:Y:S01]  /*5210*/  STSM.16.M88.4 [R2+0x2bb00], R4 ;  /* 0x02bb000402007844 */ /* 0x0001e20000000200 */
[----:B------:R-:W3:Y:S01]  /*5220*/  MUFU.EX2 R85, R110 ;  /* 0x0000006e00557308 */ /* 0x000ee20000000800 */
[----:B-1----:R-:W-:-:S07]  /*5230*/  FADD.FTZ R9, R39, R10 ;  /* 0x0000000a27097221 */ /* 0x002fce0000010000 */
[----:B------:R-:W1:Y:S01]  /*5240*/  MUFU.EX2 R84, R84 ;  /* 0x0000005400547308 */ /* 0x000e620000000800 */
[C---:B--2---:R-:W-:Y:S01]  /*5250*/  FADD.FTZ R0, R3.reuse, R0 ;  /* 0x0000000003007221 */ /* 0x044fe20000010000 */
[----:B------:R-:W-:Y:S01]  /*5260*/  F2FP.F16.F32.PACK_AB R15, R3, R46 ;  /* 0x0000002e030f723e */ /* 0x000fe200000000ff */
[----:B------:R-:W-:-:S04]  /*5270*/  IMAD.MOV.U32 R46, RZ, RZ, R71 ;  /* 0x000000ffff2e7224 */ /* 0x000fc800078e0047 */
[----:B------:R2:W-:Y:S01]  /*5280*/  STSM.16.M88.4 [R2+0x2d300], R12 ;  /* 0x02d3000c02007844 */ /* 0x0005e20000000200 */
[----:B------:R-:W4:Y:S01]  /*5290*/  MUFU.EX2 R112, R112 ;  /* 0x0000007000707308 */ /* 0x000f220000000800 */
[----:B---3--:R-:W-:-:S07]  /*52a0*/  FADD.FTZ R11, R85, R0 ;  /* 0x00000000550b7221 */ /* 0x008fce0000010000 */
[----:B------:R-:W3:Y:S01]  /*52b0*/  MUFU.EX2 R37, R37 ;  /* 0x0000002500257308 */ /* 0x000ee20000000800 */
[C---:B-1----:R-:W-:Y:S01]  /*52c0*/  FADD.FTZ R0, R84.reuse, R9 ;  /* 0x0000000954007221 */ /* 0x042fe20000010000 */
[----:B------:R-:W-:Y:S01]  /*52d0*/  F2FP.F16.F32.PACK_AB R84, R84, R39 ;  /* 0x000000275454723e */ /* 0x000fe200000000ff */
[----:B------:R-:W-:-:S05]  /*52e0*/  IMAD.MOV.U32 R39, RZ, RZ, R71 ;  /* 0x000000ffff277224 */ /* 0x000fca00078e0047 */
[----:B------:R-:W1:Y:S01]  /*52f0*/  MUFU.EX2 R76, R76 ;  /* 0x0000004c004c7308 */ /* 0x000e620000000800 */
[C---:B----4-:R-:W-:Y:S01]  /*5300*/  FADD.FTZ R10, R112.reuse, R11 ;  /* 0x0000000b700a7221 */ /* 0x050fe20000010000 */
[----:B------:R-:W-:-:S06]  /*5310*/  F2FP.F16.F32.PACK_AB R85, R112, R85 ;  /* 0x000000557055723e */ /* 0x000fcc00000000ff */
[----:B------:R-:W4:Y:S01]  /*5320*/  MUFU.EX2 R87, R108 ;  /* 0x0000006c00577308 */ /* 0x000f220000000800 */
[----:B---3--:R-:W-:-:S07]  /*5330*/  FADD.FTZ R11, R37, R0 ;  /* 0x00000000250b7221 */ /* 0x008fce0000010000 */
[----:B------:R-:W3:Y:S01]  /*5340*/  MUFU.EX2 R35, R35 ;  /* 0x0000002300237308 */ /* 0x000ee20000000800 */
[C---:B-1----:R-:W-:Y:S01]  /*5350*/  FADD.FTZ R0, R76.reuse, R11 ;  /* 0x0000000b4c007221 */ /* 0x042fe20000010000 */
[----:B------:R-:W-:Y:S01]  /*5360*/  F2FP.F16.F32.PACK_AB R86, R76, R37 ;  /* 0x000000254c56723e */ /* 0x000fe200000000ff */
[----:B------:R-:W-:-:S05]  /*5370*/  IMAD.MOV.U32 R37, RZ, RZ, R71 ;  /* 0x000000ffff257224 */ /* 0x000fca00078e0047 */
[----:B------:R-:W0:Y:S01]  /*5380*/  MUFU.EX2 R96, R96 ;  /* 0x0000006000607308 */ /* 0x000e220000000800 */
[----:B----4-:R-:W-:-:S07]  /*5390*/  FADD.FTZ R21, R87, R10 ;  /* 0x0000000a57157221 */ /* 0x010fce0000010000 */
[----:B------:R-:W1:Y:S01]  /*53a0*/  MUFU.EX2 R88, R88 ;  /* 0x0000005800587308 */ /* 0x000e620000000800 */
[----:B---3--:R-:W-:-:S07]  /*53b0*/  FADD.FTZ R3, R35, R0 ;  /* 0x0000000023037221 */ /* 0x008fce0000010000 */
[----:B------:R-:W3:Y:S01]  /*53c0*/  MUFU.EX2 R89, R98 ;  /* 0x0000006200597308 */ /* 0x000ee20000000800 */
[C---:B0-----:R-:W-:Y:S01]  /*53d0*/  FADD.FTZ R4, R96.reuse, R21 ;  /* 0x0000001560047221 */ /* 0x041fe20000010000 */
[----:B------:R-:W-:-:S05]  /*53e0*/  F2FP.F16.F32.PACK_AB R87, R96, R87 ;  /* 0x000000576057723e */ /* 0x000fca00000000ff */
[----:B------:R2:W-:Y:S01]  /*53f0*/  STSM.16.M88.4 [R2+0x2eb00], R84 ;  /* 0x02eb005402007844 */ /* 0x0005e20000000200 */
[----:B------:R-:W-:Y:S01]  /*5400*/  MUFU.EX2 R47, R47 ;  /* 0x0000002f002f7308 */ /* 0x000fe20000000800 */
[C---:B-1----:R-:W-:Y:S01]  /*5410*/  FADD.FTZ R0, R88.reuse, R3 ;  /* 0x0000000358007221 */ /* 0x042fe20000010000 */
[----:B------:R-:W-:Y:S01]  /*5420*/  F2FP.F16.F32.PACK_AB R88, R88, R35 ;  /* 0x000000235858723e */ /* 0x000fe200000000ff */
[----:B------:R-:W-:-:S05]  /*5430*/  IMAD.MOV.U32 R35, RZ, RZ, R71 ;  /* 0x000000ffff237224 */ /* 0x000fca00078e0047 */
[----:B------:R-:W0:Y:S01]  /*5440*/  MUFU.EX2 R94, R94 ;  /* 0x0000005e005e7308 */ /* 0x000e220000000800 */
[----:B---3--:R-:W-:-:S07]  /*5450*/  FADD.FTZ R5, R89, R4 ;  /* 0x0000000459057221 */ /* 0x008fce0000010000 */
[----:B------:R-:W1:Y:S08]  /*5460*/  MUFU.EX2 R102, R102 ;  /* 0x0000006600667308 */ /* 0x000e700000000800 */
[----:B------:R-:W-:Y:S01]  /*5470*/  MUFU.EX2 R120, R120 ;  /* 0x0000007800787308 */ /* 0x000fe20000000800 */
[----:B0-----:R-:W-:Y:S01]  /*5480*/  F2FP.F16.F32.PACK_AB R90, R94, R47 ;  /* 0x0000002f5e5a723e */ /* 0x001fe200000000ff */
[----:B------:R-:W-:-:S04]  /*5490*/  FADD.FTZ R47, R47, R0 ;  /* 0x000000002f2f7221 */ /* 0x000fc80000010000 */
[----:B------:R-:W-:Y:S01]  /*54a0*/  FADD.FTZ R6, R94, R47 ;  /* 0x0000002f5e067221 */ /* 0x000fe20000010000 */
[----:B------:R-:W-:Y:S01]  /*54b0*/  IMAD.MOV.U32 R47, RZ, RZ, R71 ;  /* 0x000000ffff2f7224 */ /* 0x000fe200078e0047 */
[----:B------:R-:W0:Y:S01]  /*54c0*/  MUFU.EX2 R9, R122 ;  /* 0x0000007a00097308 */ /* 0x000e220000000800 */
[C---:B-1----:R-:W-:Y:S01]  /*54d0*/  F2FP.F16.F32.PACK_AB R89, R102.reuse, R89 ;  /* 0x000000596659723e */ /* 0x042fe200000000ff */
[----:B------:R-:W-:Y:S01]  /*54e0*/  FADD.FTZ R5, R102, R5 ;  /* 0x0000000566057221 */ /* 0x000fe20000010000 */
[----:B0-----:R-:W-:-:S03]  /*54f0*/  F2FP.F16.F32.PACK_AB R91, R9, R120 ;  /* 0x00000078095b723e */ /* 0x001fc600000000ff */
[----:B------:R-:W-:Y:S02]  /*5500*/  FADD.FTZ R120, R120, R5 ;  /* 0x0000000578787221 */ /* 0x000fe40000010000 */
[----:B------:R2:W-:Y:S02]  /*5510*/  STSM.16.M88.4 [R2+0x30300], R88 ;  /* 0x0303005802007844 */ /* 0x0005e40000000200 */
[----:B------:R-:W-:Y:S01]  /*5520*/  FADD.FTZ R3, R9, R120 ;  /* 0x0000007809037221 */ /* 0x000fe20000010000 */
[----:B------:R0:W-:Y:S06]  /*5530*/  MEMBAR.ALL.CTA ;  /* 0x0000000000007992 */ /* 0x0001ec0000008000 */
[----:B0-----:R-:W0:Y:S02]  /*5540*/  FENCE.VIEW.ASYNC.S ;  /* 0x00000000000073c6 */ /* 0x001e240000000000 */
[----:B0-----:R-:W-:Y:S01]  /*5550*/  NOP ;  /* 0x0000000000007918 */ /* 0x001fe20000000000 */
[----:B------:R-:W-:Y:S05]  /*5560*/  @!P2 BRA `(.L_x_182) ;  /* 0x000000400070a947 */ /* 0x000fea0003800000 */
[----:B------:R-:W-:Y:S01]  /*5570*/  IADD3 R0, R104, -0x2, RZ ;  /* 0xfffffffe68007810 */ /* 0x000fe20007ffe0ff */
        /* <DEDUP_REMOVED lines=26> */
[----:B------:R-:W-:Y:S01]  /*5720*/  CS2R R24, SRZ ;  /* 0x0000000000187805 */ /* 0x000fe2000001ff00 */
[----:B------:R-:W-:Y:S01]  /*5730*/  UMOV UR58, UR39 ;  /* 0x00000027003a7c82 */ /* 0x000fe20008000000 */
[----:B------:R-:W-:-:S05]  /*5740*/  ULDC UR57, c[0x0][0x9d8] ;  /* 0x0002760000397ab9 */ /* 0x000fca0000000800 */
.L_x_191:
[----:B------:R-:W-:Y:S01]  /*5750*/  UIADD3 UR39, UR58, 0x1, URZ ;  /* 0x000000013a277890 */ /* 0x000fe2000fffe03f */
[----:B------:R-:W-:-:S03]  /*5760*/  ISETP.NE.AND P3, PT, RZ, UR38, PT ;  /* 0x00000026ff007c0c */ /* 0x000fc6000bf65270 */
[----:B------:R-:W-:-:S04]  /*5770*/  UISETP.NE.AND UP0, UPT, UR39, 0x2, UPT ;  /* 0x000000022700788c */ /* 0x000fc8000bf05270 */
[----:B------:R-:W-:Y:S02]  /*5780*/  USEL UR6, URZ, 0x1, UP0 ;  /* 0x000000013f067887 */ /* 0x000fe40008000000 */
[----:B------:R-:W-:-:S04]  /*5790*/  USEL UR39, UR39, URZ, UP0 ;  /* 0x0000003f27277287 */ /* 0x000fc80008000000 */
[----:B------:R-:W-:Y:S01]  /*57a0*/  LOP3.LUT R16, R7, UR6, RZ, 0x3c, !PT ;  /* 0x0000000607107c12 */ /* 0x000fe2000f8e3cff */
[----:B0-----:R-:W-:Y:S07]  /*57b0*/  @P3 BRA `(.L_x_183) ;  /* 0x0000000000283947 */ /* 0x001fee0003800000 */
[----:B------:R-:W-:Y:S05]  /*57c0*/  @!P0 BRA `(.L_x_184) ;  /* 0x0000000000048947 */ /* 0x000fea0003800000 */
[----:B------:R-:W-:Y:S01]  /*57d0*/  BPT.TRAP 0x1 ;  /* 0x000000040000795c */ /* 0x000fe20000300000 */
.L_x_184:
[----:B------:R-:W-:Y:S01]  /*57e0*/  ULEA UR6, UR39, UR36, 0x3 ;  /* 0x0000002427067291 */ /* 0x000fe2000f8e183f */
[----:B------:R-:W-:-:S08]  /*57f0*/  SHF.L.U32 R8, R16, 0x1f, RZ ;  /* 0x0000001f10087819 */ /* 0x000fd000000006ff */
[----:B------:R0:W1:Y:S01]  /*5800*/  SYNCS.PHASECHK.TRANS64.TRYWAIT P2, [UR6+0x31c30], R8 ;  /* 0x031c3008ff0075a7 */ /* 0x0000620008040146 */
[----:B------:R-:W-:Y:S05]  /*5810*/  @!P0 BRA `(.L_x_185) ;  /* 0x0000000000048947 */ /* 0x000fea0003800000 */
[----:B------:R-:W-:Y:S01]  /*5820*/  BPT.TRAP 0x1 ;  /* 0x000000040000795c */ /* 0x000fe20000300000 */
.L_x_185:
[----:B-1----:R-:W-:Y:S05]  /*5830*/  @P2 BRA `(.L_x_183) ;  /* 0x0000000000082947 */ /* 0x002fea0003800000 */
[----:B------:R-:W1:Y:S02]  /*5840*/  SYNCS.PHASECHK.TRANS64.TRYWAIT P2, [UR6+0x31c30], R8 ;  /* 0x031c3008ff0075a7 */ /* 0x000e640008040146 */
[----:B-1----:R-:W-:Y:S05]  /*5850*/  @!P2 BRA `(.L_x_186) ;  /* 0x000000c000bca947 */ /* 0x002fea0003800000 */
.L_x_183:
        /* <DEDUP_REMOVED lines=81> */
[----:B--2---:R-:W-:-:S06]  /*5d70*/  WARPGROUP.ARRIVE ;  /* 0x00000000000079c5 */ /* 0x004fcc0000000000 */
        /* <DEDUP_REMOVED lines=274> */
.L_x_188:
[----:B------:R-:W-:Y:S01]  /*6ea0*/  ULEA UR6, UR58, UR36, 0x3 ;  /* 0x000000243a067291 */ /* 0x000fe2000f8e183f */
[----:B------:R-:W-:-:S08]  /*6eb0*/  SHF.L.U32 R7, R7, 0x1f, RZ ;  /* 0x0000001f07077819 */ /* 0x000fd000000006ff */
[----:B------:R0:W1:Y:S01]  /*6ec0*/  SYNCS.PHASECHK.TRANS64.TRYWAIT P2, [UR6+0x31c50], R7 ;  /* 0x031c5007ff0075a7 */ /* 0x0000620008040146 */
[----:B------:R-:W-:Y:S05]  /*6ed0*/  @!P0 BRA `(.L_x_189) ;  /* 0x0000000000048947 */ /* 0x000fea0003800000 */
[----:B------:R-:W-:Y:S01]  /*6ee0*/  BPT.TRAP 0x1 ;  /* 0x000000040000795c */ /* 0x000fe20000300000 */
.L_x_189:
[----:B-1----:R-:W-:Y:S05]  /*6ef0*/  @P2 BRA `(.L_x_187) ;  /* 0x0000000000082947 */ /* 0x002fea0003800000 */
[----:B------:R-:W1:Y:S02]  /*6f00*/  SYNCS.PHASECHK.TRANS64.TRYWAIT P2, [UR6+0x31c50], R7 ;  /* 0x031c5007ff0075a7 */ /* 0x000e640008040146 */
[----:B-1----:R-:W-:Y:S05]  /*6f10*/  @!P2 BRA `(.L_x_190) ;  /* 0x000000ac0024a947 */ /* 0x002fea0003800000 */
.L_x_187:
[----:B------:R-:W-:Y:S01]  /*6f20*/  UIADD3 UR6, UR36, 0x200, URZ ;  /* 0x0000020024067890 */ /* 0x000fe2000fffe03f */
[----:B------:R-:W-:Y:S01]  /*6f30*/  WARPGROUP.ARRIVE ;  /* 0x00000000000079c5 */ /* 0x000fe20000000000 */
[----:B------:R-:W-:Y:S01]  /*6f40*/  ULOP3.LUT UR7, UR37, 0x10000, URZ, 0xfc, !UPT ;  /* 0x0001000025077892 */ /* 0x000fe2000f8efc3f */
[----:B01----:R-:W-:Y:S01]  /*6f50*/  FMUL.FTZ R7, R136, UR57 ;  /* 0x0000003988077c20 */ /* 0x003fe20008410000 */
[----:B------:R-:W-:Y:S01]  /*6f60*/  USHF.R.U32.HI UR6, URZ, 0x4, UR6 ;  /* 0x000000043f067899 */ /* 0x000fe20008011606 */
[----:B------:R-:W-:Y:S01]  /*6f70*/  FMUL.FTZ R8, R137, UR57 ;  /* 0x0000003989087c20 */ /* 0x000fe20008410000 */
[----:B------:R-:W-:Y:S01]  /*6f80*/  UMOV UR29, 0xc0000010 ;  /* 0xc0000010001d7882 */ /* 0x000fe20000000000 */
[----:B------:R-:W-:Y:S01]  /*6f90*/  UMOV UR31, 0x80000020 ;  /* 0x80000020001f7882 */ /* 0x000fe20000000000 */
[----:B------:R-:W-:Y:S01]  /*6fa0*/  ULOP3.LUT UR6, UR6, 0x3fff, URZ, 0xc0, !UPT ;  /* 0x00003fff06067892 */ /* 0x000fe2000f8ec03f */
[----:B------:R-:W0:Y:S01]  /*6fb0*/  MUFU.TANH R7, R7 ;  /* 0x0000000700077308 */ /* 0x000e220000002400 */
[----:B------:R-:W-:Y:S01]  /*6fc0*/  UMOV UR28, UR7 ;  /* 0x00000007001c7c82 */ /* 0x000fe20008000000 */
[----:B------:R-:W-:Y:S01]  /*6fd0*/  FMUL.FTZ R11, R140, UR57 ;  /* 0x000000398c0b7c20 */ /* 0x000fe20008410000 */
[----:B------:R-:W-:Y:S01]  /*6fe0*/  ULOP3.LUT UR6, UR6, 0x2400000, URZ, 0xfc, !UPT ;  /* 0x0240000006067892 */ /* 0x000fe2000f8efc3f */
[----:B------:R-:W-:Y:S01]  /*6ff0*/  FMUL.FTZ R12, R141, UR57 ;  /* 0x000000398d0c7c20 */ /* 0x000fe20008410000 */
[----:B------:R-:W-:Y:S01]  /*7000*/  FMUL.FTZ R15, R128, UR57 ;  /* 0x00000039800f7c20 */ /* 0x000fe20008410000 */
[----:B------:R-:W-:Y:S01]  /*7010*/  FMUL.FTZ R128, R131, UR57 ;  /* 0x0000003983807c20 */ /* 0x000fe20008410000 */
[----:B------:R-:W-:Y:S01]  /*7020*/  UIMAD UR6, UR58, 0x6c0, UR6 ;  /* 0x000006c03a0678a4 */ /* 0x000fe2000f8e0206 */
[----:B------:R-:W1:Y:S01]  /*7030*/  MUFU.TANH R8, R8 ;  /* 0x0000000800087308 */ /* 0x000e620000002400 */
[----:B------:R-:W-:Y:S01]  /*7040*/  FMUL.FTZ R131, R134, UR57 ;  /* 0x0000003986837c20 */ /* 0x000fe20008410000 */
[----:B------:R-:W-:Y:S01]  /*7050*/  FMUL.FTZ R134, R109, UR57 ;  /* 0x000000396d867c20 */ /* 0x000fe20008410000 */
[----:B------:R-:W-:Y:S01]  /*7060*/  FMUL.FTZ R109, R111, UR57 ;  /* 0x000000396f6d7c20 */ /* 0x000fe20008410000 */
[----:B------:R-:W-:Y:S01]  /*7070*/  FMUL.FTZ R111, R97, UR57 ;  /* 0x00000039616f7c20 */ /* 0x000fe20008410000 */
[----:B------:R-:W-:Y:S01]  /*7080*/  FMUL.FTZ R97, R99, UR57 ;  /* 0x0000003963617c20 */ /* 0x000fe20008410000 */
[----:B------:R-:W-:Y:S01]  /*7090*/  UMOV UR30, UR6 ;  /* 0x00000006001e7c82 */ /* 0x000fe20008000000 */
[----:B------:R-:W-:Y:S01]  /*70a0*/  FMUL.FTZ R20, R129, UR57 ;  /* 0x0000003981147c20 */ /* 0x000fe20008410000 */
[----:B------:R-:W-:Y:S01]  /*70b0*/  HGMMA.64x96x16.F32 R24, gdesc[UR28].tnspB, R24, gsb0 ;  /* 0x416000001c1879f0 */ /* 0x000fe20008000818 */
[----:B------:R-:W-:Y:S01]  /*70c0*/  UIADD3 UR28, UR7, 0x180, URZ ;  /* 0x00000180071c7890 */ /* 0x000fe2000fffe03f */
[----:B------:R-:W2:Y:S01]  /*70d0*/  MUFU.TANH R11, R11 ;  /* 0x0000000b000b7308 */ /* 0x000ea20000002400 */
[----:B------:R-:W-:Y:S01]  /*70e0*/  UIADD3 UR30, UR6, 0x40, URZ ;  /* 0x00000040061e7890 */ /* 0x000fe2000fffe03f */
[----:B------:R-:W-:Y:S01]  /*70f0*/  FMUL.FTZ R99, R103, UR57 ;  /* 0x0000003967637c20 */ /* 0x000fe20008410000 */
[----:B------:R-:W-:Y:S01]  /*7100*/  UMOV UR29, 0xc0000010 ;  /* 0xc0000010001d7882 */ /* 0x000fe20000000000 */
[----:B------:R-:W-:Y:S01]  /*7110*/  UMOV UR31, 0x80000020 ;  /* 0x80000020001f7882 */ /* 0x000fe20000000000 */
[----:B------:R-:W-:Y:S01]  /*7120*/  FMUL.FTZ R103, R89, UR57 ;  /* 0x0000003959677c20 */ /* 0x000fe20008410000 */
[----:B------:R-:W-:Y:S01]  /*7130*/  FMUL.FTZ R89, R91, UR57 ;  /* 0x000000395b597c20 */ /* 0x000fe20008410000 */
[----:B0-----:R-:W-:Y:S01]  /*7140*/  FMNMX.FTZ R91, R7, R5, !PT ;  /* 0x00000005075b7209 */ /* 0x001fe20007810000 */
[----:B------:R-:W0:Y:S01]  /*7150*/  MUFU.TANH R12, R12 ;  /* 0x0000000c000c7308 */ /* 0x000e220000002400 */
[----:B------:R-:W-:Y:S01]  /*7160*/  FMUL.FTZ R129, R132, UR57 ;  /* 0x0000003984817c20 */ /* 0x000fe20008410000 */
[----:B------:R-:W-:Y:S01]  /*7170*/  FMUL.FTZ R21, R130, UR57 ;  /* 0x0000003982157c20 */ /* 0x000fe20008410000 */
[----:B------:R-:W-:Y:S01]  /*7180*/  FMUL.FTZ R130, R133, UR57 ;  /* 0x0000003985827c20 */ /* 0x000fe20008410000 */
[----:B------:R-:W-:Y:S01]  /*7190*/  FMUL.FTZ R133, R108, UR57 ;  /* 0x000000396c857c20 */ /* 0x000fe20008410000 */
[----:B-1----:R-:W-:Y:S01]  /*71a0*/  FMNMX.FTZ R136, R8, R91, !PT ;  /* 0x0000005b08887209 */ /* 0x002fe20007810000 */
[----:B------:R-:W-:Y:S01]  /*71b0*/  FMUL.FTZ R108, R110, UR57 ;  /* 0x000000396e6c7c20 */ /* 0x000fe20008410000 */
[----:B------:R-:W-:Y:S01]  /*71c0*/  FMUL.FTZ R9, R138, UR57 ;  /* 0x000000398a097c20 */ /* 0x000fe20008410000 */
[----:B------:R-:W1:Y:S01]  /*71d0*/  MUFU.TANH R15, R15 ;  /* 0x0000000f000f7308 */ /* 0x000e620000002400 */
[----:B------:R-:W-:Y:S01]  /*71e0*/  FMUL.FTZ R110, R96, UR57 ;  /* 0x00000039606e7c20 */ /* 0x000fe20008410000 */
[----:B------:R-:W-:Y:S01]  /*71f0*/  FMUL.FTZ R96, R98, UR57 ;  /* 0x0000003962607c20 */ /* 0x000fe20008410000 */
[----:B------:R-:W-:Y:S01]  /*7200*/  FMUL.FTZ R98, R102, UR57 ;  /* 0x0000003966627c20 */ /* 0x000fe20008410000 */
[----:B--2---:R-:W-:Y:S01]  /*7210*/  FMNMX.FTZ R91, R11, R136, !PT ;  /* 0x000000880b5b7209 */ /* 0x004fe20007810000 */
[----:B------:R-:W-:Y:S01]  /*7220*/  FMUL.FTZ R102, R88, UR57 ;  /* 0x0000003958667c20 */ /* 0x000fe20008410000 */
[----:B------:R-:W-:Y:S01]  /*7230*/  FMUL.FTZ R10, R139, UR57 ;  /* 0x000000398b0a7c20 */ /* 0x000fe20008410000 */
[----:B------:R-:W-:Y:S01]  /*7240*/  FMUL.FTZ R88, R90, UR57 ;  /* 0x000000395a587c20 */ /* 0x000fe20008410000 */
[----:B------:R-:W2:Y:S01]  /*7250*/  MUFU.TANH R20, R20 ;  /* 0x0000001400147308 */ /* 0x000ea20000002400 */
[----:B------:R-:W-:Y:S01]  /*7260*/  FMUL.FTZ R120, R120, UR57 ;  /* 0x0000003978787c20 */ /* 0x000fe20008410000 */
[----:B------:R-:W-:Y:S01]  /*7270*/  FMUL.FTZ R90, R94, UR57 ;  /* 0x000000395e5a7c20 */ /* 0x000fe20008410000 */
[----:B0-----:R-:W-:Y:S01]  /*7280*/  FMNMX.FTZ R94, R12, R91, !PT ;  /* 0x0000005b0c5e7209 */ /* 0x001fe20007810000 */
        /* <DEDUP_REMOVED lines=42> */
[----:B------:R-:W2:Y:S02]  /*7530*/  S2R R141, SR_TID.X ;  /* 0x00000000008d7919 */ /* 0x000ea40000002100 */
[----:B------:R-:W3:Y:S01]  /*7540*/  MUFU.TANH R13, R13 ;  /* 0x0000000d000d7308 */ /* 0x000ee20000002400 */
[----:B0-----:R-:W-:Y:S01]  /*7550*/  FMNMX.FTZ R80, R10, R95, !PT ;  /* 0x0000005f0a507209 */ /* 0x001fe20007810000 */
[----:B------:R-:W-:-:S06]  /*7560*/  FMUL.FTZ R95, R81, UR57 ;  /* 0x00000039515f7c20 */ /* 0x000fcc0008410000 */
[----:B------:R-:W0:Y:S01]  /*7570*/  MUFU.TANH R121, R121 ;  /* 0x0000007900797308 */ /* 0x000e220000002400 */
[----:B-1----:R-:W-:-:S07]  /*7580*/  FMNMX.FTZ R136, R120, R135, !PT ;  /* 0x0000008778887209 */ /* 0x002fce0007810000 */
[----:B------:R-:W1:Y:S01]  /*7590*/  MUFU.TANH R14, R14 ;  /* 0x0000000e000e7308 */ /* 0x000e620000002400 */
[----:B---3--:R-:W-:Y:S01]  /*75a0*/  FMNMX.FTZ R81, R13, R80, !PT ;  /* 0x000000500d517209 */ /* 0x008fe20007810000 */
[----:B------:R-:W-:-:S06]  /*75b0*/  FMUL.FTZ R80, R82, UR57 ;  /* 0x0000003952507c20 */ /* 0x000fcc0008410000 */
[----:B------:R-:W3:Y:S01]  /*75c0*/  MUFU.TANH R124, R124 ;  /* 0x0000007c007c7308 */ /* 0x000ee20000002400 */
[----:B0-----:R-:W-:Y:S01]  /*75d0*/  FMNMX.FTZ R135, R121, R136, !PT ;  /* 0x0000008879877209 */ /* 0x001fe20007810000 */
[----:B------:R-:W-:Y:S02]  /*75e0*/  WARPGROUP.DEPBAR.LE gsb0, 0x0 ;  /* 0x00008000000079c5 */ /* 0x000fe40000010000 */
[----:B------:R-:W-:Y:S01]  /*75f0*/  WARPGROUP.ARRIVE ;  /* 0x00000000000079c5 */ /* 0x000fe20000000000 */
[----:B--2---:R-:W-:-:S03]  /*7600*/  SHF.R.U32.HI R140, RZ, 0x7, R141 ;  /* 0x00000007ff8c7819 */ /* 0x004fc6000001168d */
[----:B------:R-:W0:Y:S01]  /*7610*/  MUFU.TANH R21, R21 ;  /* 0x0000001500157308 */ /* 0x000e220000002400 */
[----:B-1----:R-:W-:Y:S02]  /*7620*/  FMNMX.FTZ R136, R14, R81, !PT ;  /* 0x000000510e887209 */ /* 0x002fe40007810000 */
[----:B------:R-:W-:Y:S01]  /*7630*/  ISETP.GE.U32.AND P2, PT, R141, 0x180, PT ;  /* 0x000001808d00780c */ /* 0x000fe20003f46070 */
[----:B------:R-:W-:Y:S01]  /*7640*/  HGMMA.64x96x16.F32 R24, gdesc[UR28].tnspB, R24, gsb0 ;  /* 0x416000001c1879f0 */ /* 0x000fe20008000818 */
[----:B------:R-:W-:Y:S02]  /*7650*/  UIADD3 UR28, UR7, 0x300, URZ ;  /* 0x00000300071c7890 */ /* 0x000fe4000fffe03f */
[----:B------:R-:W-:Y:S01]  /*7660*/  UIADD3 UR30, UR6, 0x80, URZ ;  /* 0x00000080061e7890 */ /* 0x000fe2000fffe03f */
[----:B------:R-:W1:Y:S01]  /*7670*/  MUFU.TANH R125, R125 ;  /* 0x0000007d007d7308 */ /* 0x000e620000002400 */
[----:B------:R-:W-:Y:S01]  /*7680*/  UMOV UR29, 0xc0000010 ;  /* 0xc0000010001d7882 */ /* 0x000fe20000000000 */
[----:B------:R-:W-:Y:S01]  /*7690*/  UMOV UR31, 0x80000020 ;  /* 0x80000020001f7882 */ /* 0x000fe20000000000 */
[----:B---3--:R-:W-:-:S05]  /*76a0*/  FMNMX.FTZ R138, R124, R135, !PT ;  /* 0x000000877c8a7209 */ /* 0x008fca0007810000 */
[----:B------:R-:W2:Y:S01]  /*76b0*/  MUFU.TANH R128, R128 ;  /* 0x0000008000807308 */ /* 0x000ea20000002400 */
[----:B0-----:R-:W-:-:S07]  /*76c0*/  FMNMX.FTZ R81, R21, R136, !PT ;  /* 0x0000008815517209 */ /* 0x001fce0007810000 */
[----:B------:R-:W0:Y:S01]  /*76d0*/  MUFU.TANH R112, R112 ;  /* 0x0000007000707308 */ /* 0x000e220000002400 */
[----:B-1----:R-:W-:-:S07]  /*76e0*/  FMNMX.FTZ R135, R125, R138, !PT ;  /* 0x0000008a7d877209 */ /* 0x002fce0007810000 */
[----:B------:R-:W1:Y:S01]  /*76f0*/  MUFU.TANH R131, R131 ;  /* 0x0000008300837308 */ /* 0x000e620000002400 */
[----:B--2---:R-:W-:Y:S01]  /*7700*/  FMNMX.FTZ R82, R128, R81, !PT ;  /* 0x0000005180527209 */ /* 0x004fe20007810000 */
[----:B------:R-:W-:-:S06]  /*7710*/  FMUL.FTZ R81, R83, UR57 ;  /* 0x0000003953517c20 */ /* 0x000fcc0008410000 */
        /* <DEDUP_REMOVED lines=17> */
[----:B--2---:R-:W-:Y:S01]  /*7830*/  FMNMX.FTZ R136, R104, R135, !PT ;  /* 0x0000008768887209 */ /* 0x004fe20007810000 */
[----:B------:R-:W-:Y:S02]  /*7840*/  WARPGROUP.DEPBAR.LE gsb0, 0x0 ;  /* 0x00008000000079c5 */ /* 0x000fe40000010000 */
[----:B------:R-:W-:-:S04]  /*7850*/  WARPGROUP.ARRIVE ;  /* 0x00000000000079c5 */ /* 0x000fc80000000000 */
[----:B------:R-:W2:Y:S01]  /*7860*/  MUFU.TANH R127, R127 ;  /* 0x0000007f007f7308 */ /* 0x000ea20000002400 */
[----:B0-----:R-:W-:Y:S01]  /*7870*/  FMNMX.FTZ R82, R126, R83, !PT ;  /* 0x000000537e527209 */ /* 0x001fe20007810000 */
[----:B------:R-:W-:Y:S01]  /*7880*/  HGMMA.64x96x16.F32 R24, gdesc[UR28].tnspB, R24, gsb0 ;  /* 0x416000001c1879f0 */ /* 0x000fe20008000818 */
[----:B------:R-:W-:Y:S02]  /*7890*/  UIADD3 UR28, UR7, 0x480, URZ ;  /* 0x00000480071c7890 */ /* 0x000fe4000fffe03f */
[----:B------:R-:W-:Y:S01]  /*78a0*/  UIADD3 UR30, UR6, 0xc0, URZ ;  /* 0x000000c0061e7890 */ /* 0x000fe2000fffe03f */
[----:B------:R-:W-:Y:S01]  /*78b0*/  UMOV UR29, 0xc0000010 ;  /* 0xc0000010001d7882 */ /* 0x000fe20000000000 */
[----:B------:R-:W-:Y:S01]  /*78c0*/  UMOV UR31, 0x80000020 ;  /* 0x80000020001f7882 */ /* 0x000fe20000000000 */
        /* <DEDUP_REMOVED lines=15> */
[----:B------:R-:W-:-:S06]  /*79c0*/  FMUL.FTZ R83, R87, UR57 ;  /* 0x0000003957537c20 */ /* 0x000fcc0008410000 */
        /* <DEDUP_REMOVED lines=10> */
[----:B0-----:R-:W-:Y:S01]  /*7a70*/  FMNMX.FTZ R72, R106, R87, !PT ;  /* 0x000000576a487209 */ /* 0x001fe20007810000 */
[----:B------:R-:W-:Y:S02]  /*7a80*/  WARPGROUP.DEPBAR.LE gsb0, 0x0 ;  /* 0x00008000000079c5 */ /* 0x000fe40000010000 */
[----:B------:R-:W-:-:S04]  /*7a90*/  WARPGROUP.ARRIVE ;  /* 0x00000000000079c5 */ /* 0x000fc80000000000 */
[----:B------:R-:W0:Y:S01]  /*7aa0*/  MUFU.TANH R102, R102 ;  /* 0x0000006600667308 */ /* 0x000e220000002400 */
[----:B-1----:R-:W-:Y:S01]  /*7ab0*/  FMNMX.FTZ R87, R101, R136, !PT ;  /* 0x0000008865577209 */ /* 0x002fe20007810000 */
[----:B------:R-:W-:Y:S01]  /*7ac0*/  HGMMA.64x96x16.F32 R24, gdesc[UR28].tnspB, R24, gsb0 ;  /* 0x416000001c1879f0 */ /* 0x000fe20008000818 */
[----:B------:R-:W-:Y:S01]  /*7ad0*/  UIADD3 UR28, UR7, 0x600, URZ ;  /* 0x00000600071c7890 */ /* 0x000fe2000fffe03f */
[----:B--2---:R-:W-:Y:S01]  /*7ae0*/  FMNMX.FTZ R135, R107, R72, !PT ;  /* 0x000000486b877209 */ /* 0x004fe20007810000 */
[----:B------:R-:W-:-:S03]  /*7af0*/  UIADD3 UR30, UR6, 0x100, URZ ;  /* 0x00000100061e7890 */ /* 0x000fc6000fffe03f */
[----:B------:R-:W1:Y:S01]  /*7b00*/  MUFU.TANH R108, R108 ;  /* 0x0000006c006c7308 */ /* 0x000e620000002400 */
[----:B------:R-:W-:Y:S01]  /*7b10*/  UMOV UR29, 0xc0000010 ;  /* 0xc0000010001d7882 */ /* 0x000fe20000000000 */
[----:B------:R-:W-:-:S06]  /*7b20*/  UMOV UR31, 0x80000020 ;  /* 0x80000020001f7882 */ /* 0x000fcc0000000000 */
[----:B------:R-:W2:Y:S01]  /*7b30*/  MUFU.TANH R103, R103 ;  /* 0x0000006700677308 */ /* 0x000ea20000002400 */
[----:B0-----:R-:W-:Y:S01]  /*7b40*/  FMNMX.FTZ R136, R102, R87, !PT ;  /* 0x0000005766887209 */ /* 0x001fe20007810000 */
[----:B------:R-:W-:-:S06]  /*7b50*/  FMUL.FTZ R87, R73, UR57 ;  /* 0x0000003949577c20 */ /* 0x000fcc0008410000 */
[----:B------:R-:W0:Y:S01]  /*7b60*/  MUFU.TANH R92, R92 ;  /* 0x0000005c005c7308 */ /* 0x000e220000002400 */
[----:B-1----:R-:W-:-:S07]  /*7b70*/  FMNMX.FTZ R72, R108, R135, !PT ;  /* 0x000000876c487209 */ /* 0x002fce0007810000 */
[----:B------:R-:W1:Y:S01]  /*7b80*/  MUFU.TANH R109, R109 ;  /* 0x0000006d006d7308 */ /* 0x000e620000002400 */
[----:B--2---:R-:W-:-:S07]  /*7b90*/  FMNMX.FTZ R135, R103, R136, !PT ;  /* 0x0000008867877209 */ /* 0x004fce0007810000 */
[----:B------:R-:W2:Y:S01]  /*7ba0*/  MUFU.TANH R93, R93 ;  /* 0x0000005d005d7308 */ /* 0x000ea20000002400 */
[----:B0-----:R-:W-:Y:S01]  /*7bb0*/  FMNMX.FTZ R136, R92, R135, !PT ;  /* 0x000000875c887209 */ /* 0x001fe20007810000 */
[----:B------:R-:W-:-:S06]  /*7bc0*/  FMUL.FTZ R135, R76, UR57 ;  /* 0x000000394c877c20 */ /* 0x000fcc0008410000 */
        /* <DEDUP_REMOVED lines=45> */
[----:B------:R-:W-:-:S06]  /*7ea0*/  FMUL.FTZ R77, R79, UR57 ;  /* 0x000000394f4d7c20 */ /* 0x000fcc0008410000 */
[----:B------:R-:W0:Y:S01]  /*7eb0*/  MUFU.TANH R82, R82 ;  /* 0x0000005200527308 */ /* 0x000e220000002400 */
[----:B-1----:R-:W-:Y:S02]  /*7ec0*/  FMNMX.FTZ R78, R80, R73, !PT ;  /* 0x00000049504e7209 */ /* 0x002fe40007810000 */
[----:B------:R-:W1:Y:S05]  /*7ed0*/  SHFL.BFLY PT, R73, R72, 0x2, 0x1f ;  /* 0x0c401f0048497f89 */ /* 0x000e6a00000e0000 */
[----:B------:R-:W3:Y:S01]  /*7ee0*/  MUFU.TANH R83, R83 ;  /* 0x0000005300537308 */ /* 0x000ee20000002400 */
[----:B--2---:R-:W-:-:S07]  /*7ef0*/  FMNMX.FTZ R137, R81, R78, !PT ;  /* 0x0000004e51897209 */ /* 0x004fce0007810000 */
[----:B------:R-:W2:Y:S01]  /*7f00*/  MUFU.TANH R74, R74 ;  /* 0x0000004a004a7308 */ /* 0x000ea20000002400 */
[----:B0-----:R-:W-:Y:S01]  /*7f10*/  FMNMX.FTZ R78, R82, R137, !PT ;  /* 0x00000089524e7209 */ /* 0x001fe20007810000 */
[----:B------:R-:W-:Y:S02]  /*7f20*/  WARPGROUP.DEPBAR.LE gsb0, 0x0 ;  /* 0x00008000000079c5 */ /* 0x000fe40000010000 */
[----:B------:R-:W-:-:S04]  /*7f30*/  WARPGROUP.ARRIVE ;  /* 0x00000000000079c5 */ /* 0x000fc80000000000 */
[----:B------:R-:W0:Y:S01]  /*7f40*/  MUFU.TANH R75, R75 ;  /* 0x0000004b004b7308 */ /* 0x000e220000002400 */
[----:B---3--:R-:W-:Y:S02]  /*7f50*/  FMNMX.FTZ R79, R83, R78, !PT ;  /* 0x0000004e534f7209 */ /* 0x008fe40007810000 */
[----:B-1----:R-:W-:Y:S01]  /*7f60*/  FMNMX.FTZ R139, R72, R73, !PT ;  /* 0x00000049488b7209 */ /* 0x002fe20007810000 */
[----:B------:R-:W-:Y:S01]  /*7f70*/  HGMMA.64x96x16.F32 R24, gdesc[UR28].tnspB, R24, gsb0 ;  /* 0x416000001c1879f0 */ /* 0x000fe20008000818 */
[----:B------:R-:W-:Y:S01]  /*7f80*/  UIADD3 UR28, UR7, 0x900, URZ ;  /* 0x00000900071c7890 */ /* 0x000fe2000fffe03f */
[----:B--2---:R-:W-:Y:S01]  /*7f90*/  FMNMX.FTZ R78, R74, R79, !PT ;  /* 0x0000004f4a4e7209 */ /* 0x004fe20007810000 */
[----:B------:R-:W-:Y:S01]  /*7fa0*/  UIADD3 UR30, UR6, 0x180, URZ ;  /* 0x00000180061e7890 */ /* 0x000fe2000fffe03f */
[----:B------:R-:W1:Y:S01]  /*7fb0*/  MUFU.TANH R76, R76 ;  /* 0x0000004c004c7308 */ /* 0x000e620000002400 */
[----:B------:R-:W-:Y:S01]  /*7fc0*/  UMOV UR29, 0xc0000010 ;  /* 0xc0000010001d7882 */ /* 0x000fe20000000000 */
[----:B------:R-:W-:Y:S01]  /*7fd0*/  UMOV UR31, 0x80000020 ;  /* 0x80000020001f7882 */ /* 0x000fe20000000000 */
[----:B------:R-:W2:Y:S01]  /*7fe0*/  SHFL.BFLY PT, R72, R139, 0x1, 0x1f ;  /* 0x0c201f008b487f89 */ /* 0x000ea200000e0000 */
[----:B------:R-:W3:Y:S04]  /*7ff0*/  LDC R73, c[0x0][0x988] ;  /* 0x00026200ff497b82 */ /* 0x000ee80000000800 */
[----:B------:R-:W4:Y:S01]  /*8000*/  MUFU.TANH R77, R77 ;  /* 0x0000004d004d7308 */ /* 0x000f220000002400 */
[----:B0-----:R-:W-:-:S04]  /*8010*/  FMNMX.FTZ R79, R75, R78, !PT ;  /* 0x0000004e4b4f7209 */ /* 0x001fc80007810000 */
[----:B-1----:R-:W-:-:S04]  /*8020*/  FMNMX.FTZ R78, R76, R79, !PT ;  /* 0x0000004f4c4e7209 */ /* 0x002fc80007810000 */
[----:B----4-:R-:W-:Y:S01]  /*8030*/  FMNMX.FTZ R138, R77, R78, !PT ;  /* 0x0000004e4d8a7209 */ /* 0x010fe20007810000 */
[----:B------:R-:W-:Y:S01]  /*8040*/  VIADD R78, R140, 0x9 ;  /* 0x000000098c4e7836 */ /* 0x000fe20000000000 */
[----:B--2---:R-:W-:Y:S01]  /*8050*/  FMNMX.FTZ R72, R139, R72, !PT ;  /* 0x000000488b487209 */ /* 0x004fe20007810000 */
[----:B------:R-:W-:Y:S02]  /*8060*/  IMAD.U32 R139, RZ, RZ, UR39 ;  /* 0x00000027ff8b7e24 */ /* 0x000fe4000f8e00ff */
[----:B------:R-:W0:Y:S01]  /*8070*/  SHFL.BFLY PT, R137, R138, 0x2, 0x1f ;  /* 0x0c401f008a897f89 */ /* 0x000e2200000e0000 */
[----:B------:R-:W-:Y:S01]  /*8080*/  SEL R79, R78, 0x9, !P2 ;  /* 0x000000094e4f7807 */ /* 0x000fe20005000000 */
[----:B------:R-:W-:Y:S01]  /*8090*/  FADD.FTZ R78, -R72, R5 ;  /* 0x00000005484e7221 */ /* 0x000fe20000010100 */
[----:B------:R-:W-:Y:S02]  /*80a0*/  @!P1 LEA R139, R139, UR36, 0x3 ;  /* 0x000000248b8b9c11 */ /* 0x000fe4000f8e18ff */
[----:B------:R-:W-:Y:S01]  /*80b0*/  ISETP.GT.AND P2, PT, R0, RZ, PT ;  /* 0x000000ff0000720c */ /* 0x000fe20003f44270 */
[----:B---3--:R-:W-:Y:S01]  /*80c0*/  FMUL.FTZ R78, R78, R73 ;  /* 0x000000494e4e7220 */ /* 0x008fe20000410000 */
[----:B------:R-:W-:-:S05]  /*80d0*/  VIADD R0, R0, 0xffffffff ;  /* 0xffffffff00007836 */ /* 0x000fca0000000000 */
[----:B------:R-:W1:Y:S01]  /*80e0*/  MUFU.EX2 R78, R78 ;  /* 0x0000004e004e7308 */ /* 0x000e620000000800 */
[----:B0-----:R-:W-:Y:S01]  /*80f0*/  FMNMX.FTZ R137, R138, R137, !PT ;  /* 0x000000898a897209 */ /* 0x001fe20007810000 */
[----:B------:R-:W-:-:S04]  /*8100*/  FMUL.FTZ R138, R72, R73 ;  /* 0x00000049488a7220 */ /* 0x000fc80000410000 */
[----:B------:R-:W0:Y:S01]  /*8110*/  SHFL.BFLY PT, R140, R137, 0x1, 0x1f ;  /* 0x0c201f00898c7f89 */ /* 0x000e2200000e0000 */
[-CC-:B------:R-:W-:Y:S01]  /*8120*/  FFMA.FTZ R5, R7, R73.reuse, -R138.reuse ;  /* 0x0000004907057223 */ /* 0x180fe2000001088a */
[----:B------:R-:W-:Y:S02]  /*8130*/  @!P1 VIADD R7, R139, 0x31c40 ;  /* 0x00031c408b079836 */ /* 0x000fe40000000000 */
[-CC-:B------:R-:W-:Y:S01]  /*8140*/  FFMA.FTZ R11, R11, R73.reuse, -R138.reuse ;  /* 0x000000490b0b7223 */ /* 0x180fe2000001088a */
[-CC-:B------:R-:W-:Y:S01]  /*8150*/  FFMA.FTZ R15, R15, R73.reuse, -R138.reuse ;  /* 0x000000490f0f7223 */ /* 0x180fe2000001088a */
[-CC-:B------:R-:W-:Y:S01]  /*8160*/  FFMA.FTZ R20, R20, R73.reuse, -R138.reuse ;  /* 0x0000004914147223 */ /* 0x180fe2000001088a */
[-CC-:B------:R-:W-:Y:S01]  /*8170*/  FFMA.FTZ R129, R129, R73.reuse, -R138.reuse ;  /* 0x0000004981817223 */ /* 0x180fe2000001088a */
[----:B------:R-:W-:Y:S01]  /*8180*/  @!P1 PRMT R7, RZ, 0x654, R7 ;  /* 0x00000654ff079816 */ /* 0x000fe20000000007 */
[----:B------:R-:W-:Y:S01]  /*8190*/  MUFU.EX2 R5, R5 ;  /* 0x0000000500057308 */ /* 0x000fe20000000800 */
[-CC-:B------:R-:W-:Y:S01]  /*81a0*/  FFMA.FTZ R130, R130, R73.reuse, -R138.reuse ;  /* 0x0000004982827223 */ /* 0x180fe2000001088a */
[-CC-:B------:R-:W-:Y:S01]  /*81b0*/  FFMA.FTZ R120, R120, R73.reuse, -R138.reuse ;  /* 0x0000004978787223 */ /* 0x180fe2000001088a */
[-CC-:B------:R-:W-:Y:S01]  /*81c0*/  FFMA.FTZ R121, R121, R73.reuse, -R138.reuse ;  /* 0x0000004979797223 */ /* 0x180fe2000001088a */
[-CC-:B------:R-:W-:Y:S01]  /*81d0*/  FFMA.FTZ R124, R124, R73.reuse, -R138.reuse ;  /* 0x000000497c7c7223 */ /* 0x180fe2000001088a */
[-CC-:B------:R-:W-:Y:S01]  /*81e0*/  FFMA.FTZ R125, R125, R73.reuse, -R138.reuse ;  /* 0x000000497d7d7223 */ /* 0x180fe2000001088a */
[-CC-:B------:R-:W-:Y:S01]  /*81f0*/  FFMA.FTZ R112, R112, R73.reuse, -R138.reuse ;  /* 0x0000004970707223 */ /* 0x180fe2000001088a */
[-CC-:B------:R-:W-:Y:S01]  /*8200*/  FFMA.FTZ R113, R113, R73.reuse, -R138.reuse ;  /* 0x0000004971717223 */ /* 0x180fe2000001088a */
        /* <DEDUP_REMOVED lines=22> */
[----:B------:R-:W-:Y:S01]  /*8370*/  FFMA.FTZ R87, R87, R73, -R138 ;  /* 0x0000004957577223 */ /* 0x000fe2000001088a */
[----:B------:R-:W-:-:S02]  /*8380*/  WARPGROUP.DEPBAR.LE gsb0, 0x0 ;  /* 0x00008000000079c5 */ /* 0x000fc40000010000 */
[----:B------:R-:W-:Y:S01]  /*8390*/  WARPGROUP.ARRIVE ;  /* 0x00000000000079c5 */ /* 0x000fe20000000000 */
[----:B------:R-:W-:Y:S01]  /*83a0*/  MUFU.EX2 R129, R129 ;  /* 0x0000008100817308 */ /* 0x000fe20000000800 */
[-CC-:B------:R-:W-:Y:S01]  /*83b0*/  FFMA.FTZ R135, R135, R73.reuse, -R138.reuse ;  /* 0x0000004987877223 */ /* 0x180fe2000001088a */
[----:B------:R-:W-:-:S03]  /*83c0*/  FFMA.FTZ R136, R136, R73, -R138 ;  /* 0x0000004988887223 */ /* 0x000fc6000001088a */
[----:B------:R-:W-:Y:S01]  /*83d0*/  HGMMA.64x96x16.F32 R24, gdesc[UR28].tnspB, R24, gsb0 ;  /* 0x416000001c1879f0 */ /* 0x000fe20008000818 */
[----:B------:R-:W-:Y:S02]  /*83e0*/  UIADD3 UR28, UR7, 0xa80, URZ ;  /* 0x00000a80071c7890 */ /* 0x000fe4000fffe03f */
[----:B------:R-:W-:Y:S01]  /*83f0*/  UIADD3 UR30, UR6, 0x1c0, URZ ;  /* 0x000001c0061e7890 */ /* 0x000fe2000fffe03f */
[----:B------:R-:W-:Y:S01]  /*8400*/  MUFU.EX2 R130, R130 ;  /* 0x0000008200827308 */ /* 0x000fe20000000800 */
[----:B------:R-:W-:Y:S01]  /*8410*/  UMOV UR29, 0xc0000010 ;  /* 0xc0000010001d7882 */ /* 0x000fe20000000000 */
[----:B------:R-:W-:-:S06]  /*8420*/  UMOV UR31, 0x80000020 ;  /* 0x80000020001f7882 */ /* 0x000fcc0000000000 */
        /* <DEDUP_REMOVED lines=13> */
[----:B------:R-:W-:-:S05]  /*8500*/  WARPGROUP.ARRIVE ;  /* 0x00000000000079c5 */ /* 0x000fca0000000000 */
[----:B------:R-:W-:Y:S01]  /*8510*/  MUFU.EX2 R110, R110 ;  /* 0x0000006e006e7308 */ /* 0x000fe20000000800 */
[----:B------:R-:W-:Y:S01]  /*8520*/  HGMMA.64x96x16.F32 R24, gdesc[UR28].tnspB, R24, gsb0 ;  /* 0x416000001c1879f0 */ /* 0x000fe20008000818 */
[----:B------:R-:W-:Y:S02]  /*8530*/  UIADD3 UR28, UR7, 0xc00, URZ ;  /* 0x00000c00071c7890 */ /* 0x000fe4000fffe03f */
[----:B------:R-:W-:Y:S01]  /*8540*/  UIADD3 UR30, UR6, 0x200, URZ ;  /* 0x00000200061e7890 */ /* 0x000fe2000fffe03f */
[----:B------:R-:W-:Y:S01]  /*8550*/  UMOV UR29, 0xc0000010 ;  /* 0xc0000010001d7882 */ /* 0x000fe20000000000 */
[----:B------:R-:W-:Y:S02]  /*8560*/  UMOV UR31, 0x80000020 ;  /* 0x80000020001f7882 */ /* 0x000fe40000000000 */
        /* <DEDUP_REMOVED lines=15> */
[----:B------:R-:W-:Y:S07]  /*8660*/  HGMMA.64x96x16.F32 R24, gdesc[UR28].tnspB, R24, gsb0 ;  /* 0x416000001c1879f0 */ /* 0x000fee0008000818 */
[----:B------:R-:W-:Y:S08]  /*8670*/  MUFU.EX2 R135, R135 ;  /* 0x0000008700877308 */ /* 0x000ff00000000800 */
[----:B------:R-:W-:Y:S01]  /*8680*/  MUFU.EX2 R136, R136 ;  /* 0x0000008800887308 */ /* 0x000fe20000000800 */
[----:B------:R-:W-:-:S02]  /*8690*/  WARPGROUP.DEPBAR.LE gsb0, 0x0 ;  /* 0x00008000000079c5 */ /* 0x000fc40000010000 */
[----:B------:R2:W-:Y:S06]  /*86a0*/  BAR.ARV R79, 0x100 ;  /* 0x0004004f0000751d */ /* 0x0005ec0000002000 */
[----:B------:R3:W-:Y:S01]  /*86b0*/  @!P1 SYNCS.ARRIVE.TRANS64.RED.A1T0 RZ, [R7+URZ], RZ ;  /* 0x000000ff07ff99a7 */ /* 0x0007e2000810043f */
[----:B-1----:R-:W-:Y:S01]  /*86c0*/  FMUL.FTZ R24, R24, R78 ;  /* 0x0000004e18187220 */ /* 0x002fe20000410000 */
[-CC-:B--2---:R-:W-:Y:S01]  /*86d0*/  FFMA.FTZ R79, R8, R73.reuse, -R138.reuse ;  /* 0x00000049084f7223 */ /* 0x184fe2000001088a */
[----:B0-----:R-:W-:Y:S01]  /*86e0*/  FMNMX.FTZ R8, R137, R140, !PT ;  /* 0x0000008c89087209 */ /* 0x001fe20007810000 */
[----:B------:R-:W-:Y:S01]  /*86f0*/  FFMA.FTZ R137, R12, R73, -R138 ;  /* 0x000000490c897223 */ /* 0x000fe2000001088a */
[-C--:B------:R-:W-:Y:S01]  /*8700*/  FMUL.FTZ R25, R25, R78.reuse ;  /* 0x0000004e19197220 */ /* 0x080fe20000410000 */
[-C--:B------:R-:W-:Y:S01]  /*8710*/  FMUL.FTZ R28, R28, R78.reuse ;  /* 0x0000004e1c1c7220 */ /* 0x080fe20000410000 */
[----:B------:R-:W-:Y:S01]  /*8720*/  FMUL.FTZ R29, R29, R78 ;  /* 0x0000004e1d1d7220 */ /* 0x000fe20000410000 */
[----:B---3--:R-:W-:-:S02]  /*8730*/  IMAD.U32 R7, RZ, RZ, UR58 ;  /* 0x0000003aff077e24 */ /* 0x008fc4000f8e00ff */
[CC--:B------:R-:W-:Y:S01]  /*8740*/  FMUL.FTZ R140, R8.reuse, R73.reuse ;  /* 0x00000049088c7220 */ /* 0x0c0fe20000410000 */
[----:B------:R-:W-:Y:S01]  /*8750*/  FADD.FTZ R4, -R8, R4 ;  /* 0x0000000408047221 */ /* 0x000fe20000010100 */
[----:B------:R-:W0:Y:S01]  /*8760*/  MUFU.EX2 R79, R79 ;  /* 0x0000004f004f7308 */ /* 0x000e220000000800 */
[----:B------:R-:W-:Y:S01]  /*8770*/  UMOV UR58, UR39 ;  /* 0x00000027003a7c82 */ /* 0x000fe20008000000 */
[----:B------:R-:W-:Y:S01]  /*8780*/  @!P1 LEA R7, R7, UR36, 0x3 ;  /* 0x0000002407079c11 */ /* 0x000fe2000f8e18ff */
[-C--:B------:R-:W-:Y:S01]  /*8790*/  FMUL.FTZ R4, R4, R73.reuse ;  /* 0x0000004904047220 */ /* 0x080fe20000410000 */
[-CC-:B------:R-:W-:Y:S01]  /*87a0*/  FFMA.FTZ R122, R122, R73.reuse, -R140.reuse ;  /* 0x000000497a7a7223 */ /* 0x180fe2000001088c */
[-CC-:B------:R-:W-:Y:S01]  /*87b0*/  FFMA.FTZ R114, R114, R73.reuse, -R140.reuse ;  /* 0x0000004972727223 */ /* 0x180fe2000001088c */
[-CC-:B------:R-:W-:Y:S01]  /*87c0*/  FFMA.FTZ R89, R89, R73.reuse, -R140.reuse ;  /* 0x0000004959597223 */ /* 0x180fe2000001088c */
[----:B------:R-:W-:Y:S01]  /*87d0*/  @!P1 VIADD R7, R7, 0x31c60 ;  /* 0x00031c6007079836 */ /* 0x000fe20000000000 */
[----:B------:R0:W-:Y:S01]  /*87e0*/  MUFU.EX2 R12, R4 ;  /* 0x00000004000c7308 */ /* 0x0001e20000000800 */
[-CC-:B------:R-:W-:Y:S01]  /*87f0*/  FFMA.FTZ R90, R90, R73.reuse, -R140.reuse ;  /* 0x000000495a5a7223 */ /* 0x180fe2000001088c */
[-CC-:B------:R-:W-:Y:S01]  /*8800*/  FFMA.FTZ R98, R98, R73.reuse, -R140.reuse ;  /* 0x0000004962627223 */ /* 0x180fe2000001088c */
[-CC-:B------:R-:W-:Y:S01]  /*8810*/  FFMA.FTZ R91, R91, R73.reuse, -R140.reuse ;  /* 0x000000495b5b7223 */ /* 0x180fe2000001088c */
[----:B------:R-:W-:Y:S01]  /*8820*/  @!P1 PRMT R7, RZ, 0x654, R7 ;  /* 0x00000654ff079816 */ /* 0x000fe20000000007 */
[-CC-:B------:R-:W-:Y:S01]  /*8830*/  FFMA.FTZ R75, R75, R73.reuse, -R140.reuse ;  /* 0x000000494b4b7223 */ /* 0x180fe2000001088c */
[-CC-:B------:R-:W-:Y:S01]  /*8840*/  FFMA.FTZ R77, R77, R73.reuse, -R140.reuse ;  /* 0x000000494d4d7223 */ /* 0x180fe2000001088c */
[--C-:B------:R-:W-:Y:S01]  /*8850*/  FFMA.FTZ R82, R82, R73, -R140.reuse ;  /* 0x0000004952527223 */ /* 0x100fe2000001088c */
[----:B------:R1:W-:Y:S01]  /*8860*/  @!P1 SYNCS.ARRIVE.TRANS64.RED.A1T0 RZ, [R7+URZ], RZ ;  /* 0x000000ff07ff99a7 */ /* 0x0003e2000810043f */
[----:B------:R-:W2:Y:S01]  /*8870*/  MUFU.EX2 R137, R137 ;  /* 0x0000008900897308 */ /* 0x000ea20000000800 */
[----:B0-----:R-:W-:Y:S01]  /*8880*/  F2FP.F16.F32.PACK_AB R4, R79, R5 ;  /* 0x000000054f04723e */ /* 0x001fe200000000ff */
[-CC-:B------:R-:W-:Y:S01]  /*8890*/  FFMA.FTZ R74, R74, R73.reuse, -R140.reuse ;  /* 0x000000494a4a7223 */ /* 0x180fe2000001088c */
[-CC-:B------:R-:W-:Y:S01]  /*88a0*/  FFMA.FTZ R76, R76, R73.reuse, -R140.reuse ;  /* 0x000000494c4c7223 */ /* 0x180fe2000001088c */
[-C--:B------:R-:W-:Y:S01]  /*88b0*/  FMUL.FTZ R32, R32, R78.reuse ;  /* 0x0000004e20207220 */ /* 0x080fe20000410000 */
[-C--:B------:R-:W-:Y:S01]  /*88c0*/  FMUL.FTZ R33, R33, R78.reuse ;  /* 0x0000004e21217220 */ /* 0x080fe20000410000 */
[----:B------:R-:W-:Y:S01]  /*88d0*/  FMUL.FTZ R36, R36, R78 ;  /* 0x0000004e24247220 */ /* 0x000fe20000410000 */
[-CC-:B-1----:R-:W-:Y:S01]  /*88e0*/  FFMA.FTZ R7, R9, R73.reuse, -R140.reuse ;  /* 0x0000004909077223 */ /* 0x182fe2000001088c */
[-CC-:B------:R-:W-:Y:S01]  /*88f0*/  FFMA.FTZ R9, R10, R73.reuse, -R140.reuse ;  /* 0x000000490a097223 */ /* 0x180fe2000001088c */
[-CC-:B------:R-:W-:Y:S01]  /*8900*/  FFMA.FTZ R10, R13, R73.reuse, -R140.reuse ;  /* 0x000000490d0a7223 */ /* 0x180fe2000001088c */
[-C--:B------:R-:W-:Y:S01]  /*8910*/  FFMA.FTZ R13, R14, R73.reuse, -R140 ;  /* 0x000000490e0d7223 */ /* 0x080fe2000001088c */
[----:B------:R-:W-:Y:S01]  /*8920*/  FFMA.FTZ R14, R78, R6, R5 ;  /* 0x000000064e0e7223 */ /* 0x000fe20000010005 */
[----:B------:R-:W-:Y:S01]  /*8930*/  MUFU.EX2 R122, R122 ;  /* 0x0000007a007a7308 */ /* 0x000fe20000000800 */
[-C--:B------:R-:W-:Y:S01]  /*8940*/  FMUL.FTZ R37, R37, R78.reuse ;  /* 0x0000004e25257220 */ /* 0x080fe20000410000 */
[-C--:B------:R-:W-:Y:S01]  /*8950*/  FMUL.FTZ R40, R40, R78.reuse ;  /* 0x0000004e28287220 */ /* 0x080fe20000410000 */
[----:B------:R-:W-:Y:S01]  /*8960*/  FADD.FTZ R14, R79, R14 ;  /* 0x0000000e4f0e7221 */ /* 0x000fe20000010000 */
[----:B------:R-:W-:Y:S01]  /*8970*/  FFMA.FTZ R79, R83, R73, -R140 ;  /* 0x00000049534f7223 */ /* 0x000fe2000001088c */
[----:B--2---:R-:W-:Y:S01]  /*8980*/  F2FP.F16.F32.PACK_AB R6, R137, R11 ;  /* 0x0000000b8906723e */ /* 0x004fe200000000ff */
[-C--:B------:R-:W-:Y:S01]  /*8990*/  FMUL.FTZ R41, R41, R78.reuse ;  /* 0x0000004e29297220 */ /* 0x080fe20000410000 */
[----:B------:R-:W-:Y:S01]  /*89a0*/  FADD.FTZ R14, R11, R14 ;  /* 0x0000000e0b0e7221 */ /* 0x000fe20000010000 */
[----:B------:R-:W0:Y:S01]  /*89b0*/  MUFU.EX2 R7, R7 ;  /* 0x0000000700077308 */ /* 0x000e220000000800 */
[-CC-:B------:R-:W-:Y:S01]  /*89c0*/  FFMA.FTZ R11, R88, R73.reuse, -R140.reuse ;  /* 0x00000049580b7223 */ /* 0x180fe2000001088c */
[-C--:B------:R-:W-:Y:S01]  /*89d0*/  FFMA.FTZ R88, R80, R73.reuse, -R140 ;  /* 0x0000004950587223 */ /* 0x080fe2000001088c */
[----:B------:R-:W-:Y:S01]  /*89e0*/  FADD.FTZ R137, R137, R14 ;  /* 0x0000000e89897221 */ /* 0x000fe20000010000 */
[-CC-:B------:R-:W-:Y:S01]  /*89f0*/  FFMA.FTZ R80, R81, R73.reuse, -R140.reuse ;  /* 0x0000004951507223 */ /* 0x180fe2000001088c */
[--C-:B------:R-:W-:Y:S01]  /*8a00*/  FFMA.FTZ R14, R99, R73, -R140.reuse ;  /* 0x00000049630e7223 */ /* 0x100fe2000001088c */
[-C--:B------:R-:W-:Y:S01]  /*8a10*/  FMUL.FTZ R44, R44, R78.reuse ;  /* 0x0000004e2c2c7220 */ /* 0x080fe20000410000 */
[----:B------:R-:W-:Y:S01]  /*8a20*/  FADD.FTZ R137, R15, R137 ;  /* 0x000000890f897221 */ /* 0x000fe20000010000 */
[----:B------:R-:W1:Y:S01]  /*8a30*/  MUFU.EX2 R9, R9 ;  /* 0x0000000900097308 */ /* 0x000e620000000800 */
[-C--:B------:R-:W-:Y:S01]  /*8a40*/  FMUL.FTZ R45, R45, R78.reuse ;  /* 0x0000004e2d2d7220 */ /* 0x080fe20000410000 */
[-C--:B------:R-:W-:Y:S01]  /*8a50*/  FMUL.FTZ R48, R48, R78.reuse ;  /* 0x0000004e30307220 */ /* 0x080fe20000410000 */
[-C--:B------:R-:W-:Y:S01]  /*8a60*/  FMUL.FTZ R49, R49, R78.reuse ;  /* 0x0000004e31317220 */ /* 0x080fe20000410000 */
[-C--:B------:R-:W-:Y:S01]  /*8a70*/  FMUL.FTZ R52, R52, R78.reuse ;  /* 0x0000004e34347220 */ /* 0x080fe20000410000 */
[-C--:B------:R-:W-:Y:S01]  /*8a80*/  FMUL.FTZ R53, R53, R78.reuse ;  /* 0x0000004e35357220 */ /* 0x080fe20000410000 */
[-C--:B------:R-:W-:Y:S01]  /*8a90*/  FMUL.FTZ R56, R56, R78.reuse ;  /* 0x0000004e38387220 */ /* 0x080fe20000410000 */
[-C--:B------:R-:W-:Y:S01]  /*8aa0*/  FMUL.FTZ R57, R57, R78.reuse ;  /* 0x0000004e39397220 */ /* 0x080fe20000410000 */
[----:B------:R-:W-:Y:S01]  /*8ab0*/  MUFU.EX2 R10, R10 ;  /* 0x0000000a000a7308 */ /* 0x000fe20000000800 */
[----:B0-----:R-:W-:Y:S01]  /*8ac0*/  FFMA.FTZ R3, R12, R3, R7 ;  /* 0x000000030c037223 */ /* 0x001fe20000010007 */
[-C--:B------:R-:W-:Y:S01]  /*8ad0*/  FMUL.FTZ R60, R60, R78.reuse ;  /* 0x0000004e3c3c7220 */ /* 0x080fe20000410000 */
[-C--:B------:R-:W-:Y:S01]  /*8ae0*/  FMUL.FTZ R61, R61, R78.reuse ;  /* 0x0000004e3d3d7220 */ /* 0x080fe20000410000 */
[-C--:B------:R-:W-:Y:S01]  /*8af0*/  FMUL.FTZ R64, R64, R78.reuse ;  /* 0x0000004e40407220 */ /* 0x080fe20000410000 */
[-C--:B------:R-:W-:Y:S01]  /*8b00*/  FMUL.FTZ R65, R65, R78.reuse ;  /* 0x0000004e41417220 */ /* 0x080fe20000410000 */
[-C--:B------:R-:W-:Y:S01]  /*8b10*/  FMUL.FTZ R68, R68, R78.reuse ;  /* 0x0000004e44447220 */ /* 0x080fe20000410000 */
[----:B------:R-:W-:Y:S01]  /*8b20*/  FMUL.FTZ R69, R69, R78 ;  /* 0x0000004e45457220 */ /* 0x000fe20000410000 */
[----:B------:R-:W0:Y:S01]  /*8b30*/  MUFU.EX2 R13, R13 ;  /* 0x0000000d000d7308 */ /* 0x000e220000000800 */
[C---:B-1----:R-:W-:Y:S01]  /*8b40*/  F2FP.F16.F32.PACK_AB R5, R9.reuse, R7 ;  /* 0x000000070905723e */ /* 0x042fe200000000ff */
[----:B------:R-:W-:Y:S01]  /*8b50*/  FADD.FTZ R9, R9, R3 ;  /* 0x0000000309097221 */ /* 0x000fe20000010000 */
[-CC-:B------:R-:W-:Y:S01]  /*8b60*/  FFMA.FTZ R3, R109, R73.reuse, -R140.reuse ;  /* 0x000000496d037223 */ /* 0x180fe2000001088c */
[-C--:B------:R-:W-:Y:S01]  /*8b70*/  FMUL.FTZ R26, R26, R12.reuse ;  /* 0x0000000c1a1a7220 */ /* 0x080fe20000410000 */
[-C--:B------:R-:W-:Y:S01]  /*8b80*/  FMUL.FTZ R27, R27, R12.reuse ;  /* 0x0000000c1b1b7220 */ /* 0x080fe20000410000 */
[-C--:B------:R-:W-:Y:S01]  /*8b90*/  FMUL.FTZ R30, R30, R12.reuse ;  /* 0x0000000c1e1e7220 */ /* 0x080fe20000410000 */
[-C--:B------:R-:W-:Y:S01]  /*8ba0*/  FMUL.FTZ R31, R31, R12.reuse ;  /* 0x0000000c1f1f7220 */ /* 0x080fe20000410000 */
[----:B------:R-:W-:Y:S01]  /*8bb0*/  MUFU.EX2 R114, R114 ;  /* 0x0000007200727308 */ /* 0x000fe20000000800 */
[-C--:B------:R-:W-:Y:S01]  /*8bc0*/  FMUL.FTZ R34, R34, R12.reuse ;  /* 0x0000000c22227220 */ /* 0x080fe20000410000 */
[-C--:B------:R-:W-:Y:S01]  /*8bd0*/  FMUL.FTZ R35, R35, R12.reuse ;  /* 0x0000000c23237220 */ /* 0x080fe20000410000 */
[-C--:B------:R-:W-:Y:S01]  /*8be0*/  FMUL.FTZ R38, R38, R12.reuse ;  /* 0x0000000c26267220 */ /* 0x080fe20000410000 */
[-C--:B------:R-:W-:Y:S01]  /*8bf0*/  FMUL.FTZ R39, R39, R12.reuse ;  /* 0x0000000c27277220 */ /* 0x080fe20000410000 */
[-C--:B------:R-:W-:Y:S01]  /*8c00*/  FMUL.FTZ R42, R42, R12.reuse ;  /* 0x0000000c2a2a7220 */ /* 0x080fe20000410000 */
[-C--:B------:R-:W-:Y:S01]  /*8c10*/  FMUL.FTZ R43, R43, R12.reuse ;  /* 0x0000000c2b2b7220 */ /* 0x080fe20000410000 */
[----:B------:R-:W-:Y:S01]  /*8c20*/  FMUL.FTZ R46, R46, R12 ;  /* 0x0000000c2e2e7220 */ /* 0x000fe20000410000 */
[----:B------:R-:W-:Y:S01]  /*8c30*/  MUFU.EX2 R3, R3 ;  /* 0x0000000300037308 */ /* 0x000fe20000000800 */
[----:B0-----:R-:W-:Y:S01]  /*8c40*/  F2FP.F16.F32.PACK_AB R7, R13, R10 ;  /* 0x0000000a0d07723e */ /* 0x001fe200000000ff */
[-C--:B------:R-:W-:Y:S01]  /*8c50*/  FMUL.FTZ R47, R47, R12.reuse ;  /* 0x0000000c2f2f7220 */ /* 0x080fe20000410000 */
[-C--:B------:R-:W-:Y:S01]  /*8c60*/  FMUL.FTZ R50, R50, R12.reuse ;  /* 0x0000000c32327220 */ /* 0x080fe20000410000 */
[-C--:B------:R-:W-:Y:S01]  /*8c70*/  FMUL.FTZ R51, R51, R12.reuse ;  /* 0x0000000c33337220 */ /* 0x080fe20000410000 */
[-C--:B------:R-:W-:Y:S01]  /*8c80*/  FMUL.FTZ R54, R54, R12.reuse ;  /* 0x0000000c36367220 */ /* 0x080fe20000410000 */
[----:B------:R0:W-:Y:S01]  /*8c90*/  STSM.16.M88.4 [R2+0x24300], R4 ;  /* 0x0243000402007844 */ /* 0x0001e20000000200 */
        /* <DEDUP_REMOVED lines=10> */
[----:B------:R-:W-:Y:S01]  /*8d40*/  FMUL.FTZ R71, R71, R12 ;  /* 0x0000000c47477220 */ /* 0x000fe20000410000 */
[-CC-:B0-----:R-:W-:Y:S01]  /*8d50*/  FFMA.FTZ R5, R21, R73.reuse, -R140.reuse ;  /* 0x0000004915057223 */ /* 0x181fe2000001088c */
[-CC-:B------:R-:W-:Y:S01]  /*8d60*/  FFMA.FTZ R6, R128, R73.reuse, -R140.reuse ;  /* 0x0000004980067223 */ /* 0x180fe2000001088c */
[-CC-:B------:R-:W-:Y:S01]  /*8d70*/  FFMA.FTZ R7, R131, R73.reuse, -R140.reuse ;  /* 0x0000004983077223 */ /* 0x180fe2000001088c */
[-CC-:B------:R-:W-:Y:S01]  /*8d80*/  FFMA.FTZ R128, R132, R73.reuse, -R140.reuse ;  /* 0x0000004984807223 */ /* 0x180fe2000001088c */
[----:B------:R-:W-:Y:S01]  /*8d90*/  FADD.FTZ R4, R10, R9 ;  /* 0x000000090a047221 */ /* 0x000fe20000010000 */
[-CC-:B------:R-:W-:Y:S01]  /*8da0*/  FFMA.FTZ R131, R123, R73.reuse, -R140.reuse ;  /* 0x000000497b837223 */ /* 0x180fe2000001088c */
[----:B------:R-:W0:Y:S01]  /*8db0*/  MUFU.EX2 R5, R5 ;  /* 0x0000000500057308 */ /* 0x000e220000000800 */
[-C--:B------:R-:W-:Y:S01]  /*8dc0*/  FFMA.FTZ R9, R96, R73.reuse, -R140 ;  /* 0x0000004960097223 */ /* 0x080fe2000001088c */
[----:B------:R-:W-:Y:S01]  /*8dd0*/  FADD.FTZ R4, R13, R4 ;  /* 0x000000040d047221 */ /* 0x000fe20000010000 */
[-CC-:B------:R-:W-:Y:S01]  /*8de0*/  FFMA.FTZ R123, R126, R73.reuse, -R140.reuse ;  /* 0x000000497e7b7223 */ /* 0x180fe2000001088c */
[-CC-:B------:R-:W-:Y:S01]  /*8df0*/  FFMA.FTZ R10, R97, R73.reuse, -R140.reuse ;  /* 0x00000049610a7223 */ /* 0x180fe2000001088c */
[-CC-:B------:R-:W-:Y:S01]  /*8e00*/  FFMA.FTZ R126, R127, R73.reuse, -R140.reuse ;  /* 0x000000497f7e7223 */ /* 0x180fe2000001088c */
[-CC-:B------:R-:W-:Y:S01]  /*8e10*/  FFMA.FTZ R127, R115, R73.reuse, -R140.reuse ;  /* 0x00000049737f7223 */ /* 0x180fe2000001088c */
[-CC-:B------:R-:W-:Y:S01]  /*8e20*/  FFMA.FTZ R115, R118, R73.reuse, -R140.reuse ;  /* 0x0000004976737223 */ /* 0x180fe2000001088c */
[----:B------:R-:W1:Y:S01]  /*8e30*/  MUFU.EX2 R6, R6 ;  /* 0x0000000600067308 */ /* 0x000e620000000800 */
[-CC-:B------:R-:W-:Y:S01]  /*8e40*/  FFMA.FTZ R118, R119, R73.reuse, -R140.reuse ;  /* 0x0000004977767223 */ /* 0x180fe2000001088c */
[-CC-:B------:R-:W-:Y:S01]  /*8e50*/  FFMA.FTZ R21, R106, R73.reuse, -R140.reuse ;  /* 0x000000496a157223 */ /* 0x180fe2000001088c */
[-CC-:B------:R-:W-:Y:S01]  /*8e60*/  FFMA.FTZ R106, R107, R73.reuse, -R140.reuse ;  /* 0x000000496b6a7223 */ /* 0x180fe2000001088c */
[----:B------:R-:W-:-:S04]  /*8e70*/  FFMA.FTZ R107, R108, R73, -R140 ;  /* 0x000000496c6b7223 */ /* 0x000fc8000001088c */
[----:B------:R-:W2:Y:S01]  /*8e80*/  MUFU.EX2 R7, R7 ;  /* 0x0000000700077308 */ /* 0x000ea20000000800 */
[----:B0-----:R-:W-:Y:S01]  /*8e90*/  FADD.FTZ R81, R5, R4 ;  /* 0x0000000405517221 */ /* 0x001fe20000010000 */
[----:B------:R-:W-:-:S06]  /*8ea0*/  FADD.FTZ R4, R20, R137 ;  /* 0x0000008914047221 */ /* 0x000fcc0000010000 */
[----:B------:R-:W0:Y:S01]  /*8eb0*/  MUFU.EX2 R128, R128 ;  /* 0x0000008000807308 */ /* 0x000e220000000800 */
[C---:B-1----:R-:W-:Y:S01]  /*8ec0*/  FADD.FTZ R96, R6.reuse, R81 ;  /* 0x0000005106607221 */ /* 0x042fe20000010000 */
[----:B------:R-:W-:Y:S01]  /*8ed0*/  FADD.FTZ R81, R129, R4 ;  /* 0x0000000481517221 */ /* 0x000fe20000010000 */
[----:B------:R-:W-:Y:S02]  /*8ee0*/  F2FP.F16.F32.PACK_AB R5, R6, R5 ;  /* 0x000000050605723e */ /* 0x000fe400000000ff */
[C---:B------:R-:W-:Y:S01]  /*8ef0*/  F2FP.F16.F32.PACK_AB R6, R130.reuse, R129 ;  /* 0x000000818206723e */ /* 0x040fe200000000ff */
[----:B------:R-:W-:Y:S02]  /*8f00*/  FADD.FTZ R97, R130, R81 ;  /* 0x0000005182617221 */ /* 0x000fe40000010000 */
[----:B------:R-:W1:Y:S01]  /*8f10*/  MUFU.EX2 R131, R131 ;  /* 0x0000008300837308 */ /* 0x000e620000000800 */
[----:B--2---:R-:W-:Y:S01]  /*8f20*/  FADD.FTZ R83, R7, R96 ;  /* 0x0000006007537221 */ /* 0x004fe20000010000 */
[----:B------:R-:W-:Y:S01]  /*8f30*/  FADD.FTZ R4, R120, R97 ;  /* 0x0000006178047221 */ /* 0x000fe20000010000 */
[----:B------:R-:W-:-:S05]  /*8f40*/  F2FP.F16.F32.PACK_AB R120, R121, R120 ;  /* 0x000000787978723e */ /* 0x000fca00000000ff */
[----:B------:R-:W2:Y:S01]  /*8f50*/  MUFU.EX2 R123, R123 ;  /* 0x0000007b007b7308 */ /* 0x000ea20000000800 */
[C---:B0-----:R-:W-:Y:S01]  /*8f60*/  FADD.FTZ R83, R128.reuse, R83 ;  /* 0x0000005380537221 */ /* 0x041fe20000010000 */
[----:B------:R-:W-:-:S03]  /*8f70*/  F2FP.F16.F32.PACK_AB R7, R128, R7 ;  /* 0x000000078007723e */ /* 0x000fc600000000ff */
[----:B------:R-:W-:Y:S01]  /*8f80*/  FADD.FTZ R96, R122, R83 ;  /* 0x000000537a607221 */ /* 0x000fe20000010000 */
[----:B------:R-:W-:Y:S02]  /*8f90*/  FADD.FTZ R83, R121, R4 ;  /* 0x0000000479537221 */ /* 0x000fe40000010000 */
[----:B------:R-:W0:Y:S01]  /*8fa0*/  MUFU.EX2 R126, R126 ;  /* 0x0000007e007e7308 */ /* 0x000e220000000800 */
[C---:B-1----:R-:W-:Y:S01]  /*8fb0*/  FADD.FTZ R96, R131.reuse, R96 ;  /* 0x0000006083607221 */ /* 0x042fe20000010000 */
[----:B------:R-:W-:Y:S01]  /*8fc0*/  FADD.FTZ R4, R124, R83 ;  /* 0x000000537c047221 */ /* 0x000fe20000010000 */
[----:B------:R-:W-:Y:S02]  /*8fd0*/  F2FP.F16.F32.PACK_AB R121, R131, R122 ;  /* 0x0000007a8379723e */ /* 0x000fe400000000ff */
[C---:B------:R-:W-:Y:S01]  /*8fe0*/  F2FP.F16.F32.PACK_AB R122, R125.reuse, R124 ;  /* 0x0000007c7d7a723e */ /* 0x040fe200000000ff */
[----:B------:R-:W-:Y:S01]  /*8ff0*/  FADD.FTZ R97, R125, R4 ;  /* 0x000000047d617221 */ /* 0x000fe20000010000 */
[----:B------:R-:W-:Y:S01]  /*9000*/  F2FP.F16.F32.PACK_AB R4, R20, R15 ;  /* 0x0000000f1404723e */ /* 0x000fe200000000ff */
[----:B------:R-:W1:Y:S01]  /*9010*/  MUFU.EX2 R127, R127 ;  /* 0x0000007f007f7308 */ /* 0x000e620000000800 */
[----:B--2---:R-:W-:Y:S01]  /*9020*/  FADD.FTZ R83, R123, R96 ;  /* 0x000000607b537221 */ /* 0x004fe20000010000 */
[----:B------:R-:W-:Y:S01]  /*9030*/  FADD.FTZ R96, R112, R97 ;  /* 0x0000006170607221 */ /* 0x000fe20000010000 */
[C---:B------:R-:W-:Y:S01]  /*9040*/  F2FP.F16.F32.PACK_AB R112, R113.reuse, R112 ;  /* 0x000000707170723e */ /* 0x040fe200000000ff */
[----:B------:R2:W-:Y:S02]  /*9050*/  STSM.16.M88.4 [R2+0x25b00], R4 ;  /* 0x025b000402007844 */ /* 0x0005e40000000200 */
[----:B------:R-:W-:-:S02]  /*9060*/  FADD.FTZ R15, R113, R96 ;  /* 0x00000060710f7221 */ /* 0x000fc40000010000 */
[----:B------:R-:W3:Y:S01]  /*9070*/  MUFU.EX2 R115, R115 ;  /* 0x0000007300737308 */ /* 0x000ee20000000800 */
[----:B0-----:R-:W-:Y:S01]  /*9080*/  FADD.FTZ R99, R126, R83 ;  /* 0x000000537e637221 */ /* 0x001fe20000010000 */
[----:B------:R-:W-:Y:S01]  /*9090*/  FADD.FTZ R96, R116, R15 ;  /* 0x0000000f74607221 */ /* 0x000fe20000010000 */
[----:B------:R-:W-:Y:S02]  /*90a0*/  F2FP.F16.F32.PACK_AB R123, R126, R123 ;  /* 0x0000007b7e7b723e */ /* 0x000fe400000000ff */
[----:B------:R-:W-:-:S03]  /*90b0*/  FADD.FTZ R20, R114, R99 ;  /* 0x0000006372147221 */ /* 0x000fc60000010000 */
[----:B------:R-:W0:Y:S01]  /*90c0*/  MUFU.EX2 R118, R118 ;  /* 0x0000007600767308 */ /* 0x000e220000000800 */
[C---:B-1----:R-:W-:Y:S01]  /*90d0*/  FADD.FTZ R20, R127.reuse, R20 ;  /* 0x000000147f147221 */ /* 0x042fe20000010000 */
[----:B------:R-:W-:Y:S01]  /*90e0*/  F2FP.F16.F32.PACK_AB R113, R127, R114 ;  /* 0x000000727f71723e */ /* 0x000fe200000000ff */
[----:B------:R-:W-:Y:S01]  /*90f0*/  STSM.16.M88.4 [R2+0x27300], R120 ;  /* 0x0273007802007844 */ /* 0x000fe20000000200 */
[----:B------:R-:W-:-:S04]  /*9100*/  F2FP.F16.F32.PACK_AB R114, R117, R116 ;  /* 0x000000747572723e */ /* 0x000fc800000000ff */
[----:B------:R-:W1:Y:S01]  /*9110*/  MUFU.EX2 R21, R21 ;  /* 0x0000001500157308 */ /* 0x000e620000000800 */
[----:B---3--:R-:W-:-:S07]  /*9120*/  FADD.FTZ R15, R115, R20 ;  /* 0x00000014730f7221 */ /* 0x008fce0000010000 */
[----:B------:R-:W3:Y:S01]  /*9130*/  MUFU.EX2 R106, R106 ;  /* 0x0000006a006a7308 */ /* 0x000ee20000000800 */
[C---:B0-----:R-:W-:Y:S01]  /*9140*/  FADD.FTZ R20, R118.reuse, R15 ;  /* 0x0000000f76147221 */ /* 0x041fe20000010000 */
[----:B------:R-:W-:-:S05]  /*9150*/  F2FP.F16.F32.PACK_AB R115, R118, R115 ;  /* 0x000000737673723e */ /* 0x000fca00000000ff */
[----:B------:R-:W-:Y:S01]  /*9160*/  STSM.16.M88.4 [R2+0x28b00], R112 ;  /* 0x028b007002007844 */ /* 0x000fe20000000200 */
[----:B------:R-:W-:Y:S01]  /*9170*/  MUFU.EX2 R81, R11 ;  /* 0x0000000b00517308 */ /* 0x000fe20000000800 */
[----:B-1----:R-:W-:-:S07]  /*9180*/  FADD.FTZ R15, R21, R20 ;  /* 0x00000014150f7221 */ /* 0x002fce0000010000 */
[----:B------:R0:W-:Y:S01]  /*9190*/  MUFU.EX2 R11, R89 ;  /* 0x00000059000b7308 */ /* 0x0001e20000000800 */
[----:B---3--:R-:W-:-:S07]  /*91a0*/  FADD.FTZ R20, R106, R15 ;  /* 0x0000000f6a147221 */ /* 0x008fce0000010000 */
[----:B------:R-:W1:Y:S01]  /*91b0*/  MUFU.EX2 R107, R107 ;  /* 0x0000006b006b7308 */ /* 0x000e620000000800 */
[----:B0-----:R-:W-:-:S07]  /*91c0*/  FADD.FTZ R89, R117, R96 ;  /* 0x0000006075597221 */ /* 0x001fce0000010000 */
[----:B------:R0:W-:Y:S08]  /*91d0*/  MUFU.EX2 R83, R90 ;  /* 0x0000005a00537308 */ /* 0x0001f00000000800 */
[----:B------:R-:W3:Y:S01]  /*91e0*/  MUFU.EX2 R9, R9 ;  /* 0x0000000900097308 */ /* 0x000ee20000000800 */
[----:B0-----:R-:W-:Y:S01]  /*91f0*/  FADD.FTZ R90, R104, R89 ;  /* 0x00000059685a7221 */ /* 0x001fe20000010000 */
[----:B-1----:R-:W-:Y:S01]  /*9200*/  FADD.FTZ R20, R107, R20 ;  /* 0x000000146b147221 */ /* 0x002fe20000010000 */
[----:B------:R-:W-:-:S02]  /*9210*/  F2FP.F16.F32.PACK_AB R107, R3, R107 ;  /* 0x0000006b036b723e */ /* 0x000fc400000000ff */
[C---:B------:R-:W-:Y:S01]  /*9220*/  FADD.FTZ R90, R105.reuse, R90 ;  /* 0x0000005a695a7221 */ /* 0x040fe20000010000 */
[----:B------:R-:W-:Y:S02]  /*9230*/  F2FP.F16.F32.PACK_AB R104, R105, R104 ;  /* 0x000000686968723e */ /* 0x000fe400000000ff */
[----:B------:R-:W0:Y:S01]  /*9240*/  MUFU.EX2 R10, R10 ;  /* 0x0000000a000a7308 */ /* 0x000e220000000800 */
[----:B------:R-:W-:Y:S01]  /*9250*/  FADD.FTZ R89, R133, R90 ;  /* 0x0000005a85597221 */ /* 0x000fe20000010000 */
[----:B------:R-:W-:Y:S01]  /*9260*/  FADD.FTZ R90, R3, R20 ;  /* 0x00000014035a7221 */ /* 0x000fe20000010000 */
[----:B------:R-:W-:Y:S02]  /*9270*/  F2FP.F16.F32.PACK_AB R105, R106, R21 ;  /* 0x000000156a69723e */ /* 0x000fe400000000ff */
[C---:B------:R-:W-:Y:S01]  /*9280*/  FADD.FTZ R89, R134.reuse, R89 ;  /* 0x0000005986597221 */ /* 0x040fe20000010000 */
[----:B------:R-:W-:Y:S02]  /*9290*/  F2FP.F16.F32.PACK_AB R106, R134, R133 ;  /* 0x00000085866a723e */ /* 0x000fe400000000ff */
[----:B------:R-:W1:Y:S01]  /*92a0*/  MUFU.EX2 R13, R98 ;  /* 0x00000062000d7308 */ /* 0x000e620000000800 */
[----:B------:R-:W-:Y:S01]  /*92b0*/  FADD.FTZ R96, R110, R89 ;  /* 0x000000596e607221 */ /* 0x000fe20000010000 */
[----:B---3--:R-:W-:Y:S01]  /*92c0*/  FADD.FTZ R89, R9, R90 ;  /* 0x0000005a09597221 */ /* 0x008fe20000010000 */
[----:B------:R-:W-:Y:S02]  /*92d0*/  STSM.16.M88.4 [R2+0x2a300], R104 ;  /* 0x02a3006802007844 */ /* 0x000fe40000000200 */
[----:B------:R-:W-:-:S03]  /*92e0*/  FADD.FTZ R97, R111, R96 ;  /* 0x000000606f617221 */ /* 0x000fc60000010000 */
[----:B------:R0:W-:Y:S01]  /*92f0*/  MUFU.EX2 R15, R80 ;  /* 0x00000050000f7308 */ /* 0x0001e20000000800 */
[----:B------:R-:W-:-:S04]  /*9300*/  FADD.FTZ R90, R100, R97 ;  /* 0x00000061645a7221 */ /* 0x000fc80000010000 */
[----:B--2---:R-:W-:-:S03]  /*9310*/  FADD.FTZ R5, R101, R90 ;  /* 0x0000005a65057221 */ /* 0x004fc60000010000 */
[----:B------:R-:W2:Y:S01]  /*9320*/  MUFU.EX2 R88, R88 ;  /* 0x0000005800587308 */ /* 0x000ea20000000800 */
[----:B------:R-:W-:Y:S01]  /*9330*/  FADD.FTZ R6, R102, R5 ;  /* 0x0000000566067221 */ /* 0x000fe20000010000 */
[C---:B0-----:R-:W-:Y:S01]  /*9340*/  FADD.FTZ R80, R10.reuse, R89 ;  /* 0x000000590a507221 */ /* 0x041fe20000010000 */
[----:B------:R-:W-:Y:S02]  /*9350*/  F2FP.F16.F32.PACK_AB R5, R10, R9 ;  /* 0x000000090a05723e */ /* 0x000fe400000000ff */
[----:B------:R-:W-:Y:S01]  /*9360*/  FADD.FTZ R3, R103, R6 ;  /* 0x0000000667037221 */ /* 0x000fe20000010000 */
[----:B-1----:R-:W-:Y:S01]  /*9370*/  FADD.FTZ R89, R13, R80 ;  /* 0x000000500d597221 */ /* 0x002fe20000010000 */
[----:B------:R-:W-:Y:S01]  /*9380*/  F2FP.F16.F32.PACK_AB R7, R14, R13 ;  /* 0x0000000d0e07723e */ /* 0x000fe200000000ff */
[----:B------:R0:W-:Y:S01]  /*9390*/  MUFU.EX2 R20, R82 ;  /* 0x0000005200147308 */ /* 0x0001e20000000800 */
[----:B------:R-:W-:Y:S01]  /*93a0*/  FADD.FTZ R10, R92, R3 ;  /* 0x000000035c0a7221 */ /* 0x000fe20000010000 */
[----:B------:R-:W-:Y:S01]  /*93b0*/  FADD.FTZ R4, R14, R89 ;  /* 0x000000590e047221 */ /* 0x000fe20000010000 */
[----:B------:R-:W-:-:S02]  /*93c0*/  F2FP.F16.F32.PACK_AB R6, R101, R100 ;  /* 0x000000646506723e */ /* 0x000fc400000000ff */
[----:B------:R-:W-:Y:S01]  /*93d0*/  FADD.FTZ R3, R93, R10 ;  /* 0x0000000a5d037221 */ /* 0x000fe20000010000 */
[----:B------:R-:W-:Y:S01]  /*93e0*/  FADD.FTZ R80, R81, R4 ;  /* 0x0000000451507221 */ /* 0x000fe20000010000 */
[----:B------:R-:W-:Y:S01]  /*93f0*/  F2FP.F16.F32.PACK_AB R4, R111, R110 ;  /* 0x0000006e6f04723e */ /* 0x000fe200000000ff */
[----:B------:R-:W1:Y:S01]  /*9400*/  MUFU.EX2 R79, R79 ;  /* 0x0000004f004f7308 */ /* 0x000e620000000800 */
[----:B------:R-:W-:Y:S01]  /*9410*/  FADD.FTZ R10, R94, R3 ;  /* 0x000000035e0a7221 */ /* 0x000fe20000010000 */
[C---:B------:R-:W-:Y:S01]  /*9420*/  FADD.FTZ R80, R11.reuse, R80 ;  /* 0x000000500b507221 */ /* 0x040fe20000010000 */
[----:B------:R-:W-:Y:S01]  /*9430*/  F2FP.F16.F32.PACK_AB R81, R11, R81 ;  /* 0x000000510b51723e */ /* 0x000fe200000000ff */
[----:B------:R3:W-:Y:S01]  /*9440*/  STSM.16.M88.4 [R2+0x2bb00], R4 ;  /* 0x02bb000402007844 */ /* 0x0007e20000000200 */
[----:B------:R-:W-:Y:S01]  /*9450*/  FADD.FTZ R3, R95, R10 ;  /* 0x0000000a5f037221 */ /* 0x000fe20000010000 */
[----:B------:R-:W-:Y:S01]  /*9460*/  FADD.FTZ R80, R83, R80 ;  /* 0x0000005053507221 */ /* 0x000fe20000010000 */
[----:B0-----:R-:W-:Y:S01]  /*9470*/  F2FP.F16.F32.PACK_AB R82, R93, R92 ;  /* 0x0000005c5d52723e */ /* 0x001fe200000000ff */
[----:B------:R-:W-:Y:S01]  /*9480*/  MUFU.EX2 R21, R74 ;  /* 0x0000004a00157308 */ /* 0x000fe20000000800 */
[----:B------:R-:W-:Y:S01]  /*9490*/  FADD.FTZ R10, R84, R3 ;  /* 0x00000003540a7221 */ /* 0x000fe20000010000 */
[----:B------:R-:W-:Y:S01]  /*94a0*/  FADD.FTZ R9, R91, R80 ;  /* 0x000000505b097221 */ /* 0x000fe20000010000 */
[----:B------:R-:W-:-:S02]  /*94b0*/  F2FP.F16.F32.PACK_AB R80, R103, R102 ;  /* 0x000000666750723e */ /* 0x000fc400000000ff */
[----:B------:R-:W-:Y:S01]  /*94c0*/  FADD.FTZ R3, R85, R10 ;  /* 0x0000000a55037221 */ /* 0x000fe20000010000 */
[----:B------:R-:W-:Y:S01]  /*94d0*/  F2FP.F16.F32.PACK_AB R83, R91, R83 ;  /* 0x000000535b53723e */ /* 0x000fe200000000ff */
[----:B--2---:R-:W-:Y:S01]  /*94e0*/  FADD.FTZ R14, R88, R9 ;  /* 0x00000009580e7221 */ /* 0x004fe20000010000 */
[----:B------:R-:W0:Y:S01]  /*94f0*/  MUFU.EX2 R75, R75 ;  /* 0x0000004b004b7308 */ /* 0x000e220000000800 */
[----:B------:R-:W-:Y:S02]  /*9500*/  FADD.FTZ R10, R86, R3 ;  /* 0x00000003560a7221 */ /* 0x000fe40000010000 */
[----:B------:R-:W-:Y:S01]  /*9510*/  STSM.16.M88.4 [R2+0x2d300], R80 ;  /* 0x02d3005002007844 */ /* 0x000fe20000000200 */
[----:B---3--:R-:W-:Y:S01]  /*9520*/  F2FP.F16.F32.PACK_AB R6, R85, R84 ;  /* 0x000000545506723e */ /* 0x008fe200000000ff */
[----:B------:R-:W-:Y:S01]  /*9530*/  FADD.FTZ R10, R87, R10 ;  /* 0x0000000a570a7221 */ /* 0x000fe20000010000 */
[----:B------:R-:W-:Y:S01]  /*9540*/  F2FP.F16.F32.PACK_AB R4, R95, R94 ;  /* 0x0000005e5f04723e */ /* 0x000fe200000000ff */
[C---:B------:R-:W-:Y:S01]  /*9550*/  FADD.FTZ R9, R15.reuse, R14 ;  /* 0x0000000e0f097221 */ /* 0x040fe20000010000 */
[----:B------:R-:W2:Y:S01]  /*9560*/  MUFU.EX2 R13, R76 ;  /* 0x0000004c000d7308 */ /* 0x000ea20000000800 */
[----:B------:R-:W-:-:S02]  /*9570*/  F2FP.F16.F32.PACK_AB R5, R15, R88 ;  /* 0x000000580f05723e */ /* 0x000fc400000000ff */
[----:B-1----:R-:W-:Y:S01]  /*9580*/  F2FP.F16.F32.PACK_AB R7, R79, R20 ;  /* 0x000000144f07723e */ /* 0x002fe200000000ff */
[----:B------:R-:W-:Y:S01]  /*9590*/  FADD.FTZ R14, R20, R9 ;  /* 0x00000009140e7221 */ /* 0x000fe20000010000 */
[----:B------:R-:W-:Y:S02]  /*95a0*/  F2FP.F16.F32.PACK_AB R84, R87, R86 ;  /* 0x000000565754723e */ /* 0x000fe400000000ff */
[----:B------:R-:W-:Y:S01]  /*95b0*/  F2FP.F16.F32.PACK_AB R86, R136, R135 ;  /* 0x000000878856723e */ /* 0x000fe200000000ff */
[----:B------:R-:W1:Y:S01]  /*95c0*/  MUFU.EX2 R77, R77 ;  /* 0x0000004d004d7308 */ /* 0x000e620000000800 */
[----:B0-----:R-:W-:Y:S01]  /*95d0*/  F2FP.F16.F32.PACK_AB R85, R75, R21 ;  /* 0x000000154b55723e */ /* 0x001fe200000000ff */
[----:B------:R0:W-:Y:S01]  /*95e0*/  STSM.16.M88.4 [R2+0x2eb00], R4 ;  /* 0x02eb000402007844 */ /* 0x0001e20000000200 */
[----:B------:R-:W-:Y:S01]  /*95f0*/  FADD.FTZ R14, R79, R14 ;  /* 0x0000000e4f0e7221 */ /* 0x000fe20000010000 */
[----:B------:R-:W-:-:S03]  /*9600*/  FADD.FTZ R135, R135, R10 ;  /* 0x0000000a87877221 */ /* 0x000fc60000010000 */
[----:B------:R-:W-:-:S04]  /*9610*/  FADD.FTZ R14, R21, R14 ;  /* 0x0000000e150e7221 */ /* 0x000fc80000010000 */
[----:B------:R-:W-:-:S04]  /*9620*/  FADD.FTZ R14, R75, R14 ;  /* 0x0000000e4b0e7221 */ /* 0x000fc80000010000 */
[----:B--2---:R-:W-:Y:S01]  /*9630*/  FADD.FTZ R14, R13, R14 ;  /* 0x0000000e0d0e7221 */ /* 0x004fe20000010000 */
[C---:B-1----:R-:W-:Y:S01]  /*9640*/  F2FP.F16.F32.PACK_AB R87, R77.reuse, R13 ;  /* 0x0000000d4d57723e */ /* 0x042fe200000000ff */
[----:B0-----:R-:W-:Y:S02]  /*9650*/  FADD.FTZ R6, R136, R135 ;  /* 0x0000008788067221 */ /* 0x001fe40000010000 */
[----:B------:R-:W-:Y:S01]  /*9660*/  FADD.FTZ R3, R77, R14 ;  /* 0x0000000e4d037221 */ /* 0x000fe20000010000 */
[----:B------:R-:W-:Y:S01]  /*9670*/  IMAD.MOV.U32 R7, RZ, RZ, R16 ;  /* 0x000000ffff077224 */ /* 0x000fe200078e0010 */
[----:B------:R0:W-:Y:S01]  /*9680*/  STSM.16.M88.4 [R2+0x30300], R84 ;  /* 0x0303005402007844 */ /* 0x0001e20000000200 */
[----:B------:R-:W-:Y:S02]  /*9690*/  IMAD.MOV.U32 R4, RZ, RZ, R8 ;  /* 0x000000ffff047224 */ /* 0x000fe400078e0008 */
[----:B------:R-:W-:Y:S01]  /*96a0*/  IMAD.MOV.U32 R5, RZ, RZ, R72 ;  /* 0x000000ffff057224 */ /* 0x000fe200078e0048 */
[----:B------:R-:W-:Y:S01]  /*96b0*/  @!PT LDS RZ, [RZ] ;  /* 0x00000000fffff984 */ /* 0x000fe20000000800 */
[----:B------:R-:W-:Y:S01]  /*96c0*/  @!PT LDS RZ, [RZ] ;  /* 0x00000000fffff984 */ /* 0x000fe20000000800 */
[----:B------:R-:W-:Y:S01]  /*96d0*/  @!PT LDS RZ, [RZ] ;  /* 0x00000000fffff984 */ /* 0x000fe20000000800 */
[----:B------:R-:W-:Y:S01]  /*96e0*/  @!PT LDS RZ, [RZ] ;  /* 0x00000000fffff984 */ /* 0x000fe20000000800 */
[----:B------:R1:W-:Y:S06]  /*96f0*/  MEMBAR.ALL.CTA ;  /* 0x0000000000007992 */ /* 0x0003ec0000008000 */
[----:B-1----:R-:W1:Y:S02]  /*9700*/  FENCE.VIEW.ASYNC.S ;  /* 0x00000000000073c6 */ /* 0x002e640000000000 */
[----:B-1----:R-:W-:Y:S01]  /*9710*/  NOP ;  /* 0x0000000000007918 */ /* 0x002fe20000000000 */
[----:B------:R-:W-:Y:S05]  /*9720*/  @P2 BRA `(.L_x_191) ;  /* 0xffffffc000082947 */ /* 0x000fea000383ffff */
.L_x_182:
[----:B------:R-:W-:Y:S06]  /*9730*/  BAR.ARV 0x8, 0x200 ;  /* 0x0208000000007b1d */ /* 0x000fec0000002000 */
[----:B------:R-:W-:Y:S05]  /*9740*/  @!P0 BRA `(.L_x_192) ;  /* 0x0000000000048947 */ /* 0x000fea0003800000 */
[----:B------:R-:W-:Y:S01]  /*9750*/  BPT.TRAP 0x1 ;  /* 0x000000040000795c */ /* 0x000fe20000300000 */
.L_x_192:
[----:B------:R-:W-:Y:S01]  /*9760*/  ULEA UR9, UR39, UR36, 0x3 ;  /* 0x0000002427097291 */ /* 0x000fe2000f8e183f */
[----:B------:R-:W-:-:S08]  /*9770*/  SHF.L.U32 R0, R16, 0x1f, RZ ;  /* 0x0000001f10007819 */ /* 0x000fd000000006ff */
[----:B------:R1:W3:Y:S01]  /*9780*/  SYNCS.PHASECHK.TRANS64.TRYWAIT P2, [UR9+0x31c50], R0 ;  /* 0x031c5000ff0075a7 */ /* 0x0002e20008040149 */
[----:B------:R-:W-:Y:S05]  /*9790*/  @!P0 BRA `(.L_x_193) ;  /* 0x0000000000048947 */ /* 0x000fea0003800000 */
[----:B------:R-:W-:Y:S01]  /*97a0*/  BPT.TRAP 0x1 ;  /* 0x000000040000795c */ /* 0x000fe20000300000 */
.L_x_193:
[----:B---3--:R-:W-:Y:S05]  /*97b0*/  @P2 BRA `(.L_x_194) ;  /* 0x0000000000082947 */ /* 0x008fea0003800000 */
[----:B------:R-:W3:Y:S02]  /*97c0*/  SYNCS.PHASECHK.TRANS64.TRYWAIT P0, [UR9+0x31c50], R0 ;  /* 0x031c5000ff0075a7 */ /* 0x000ee40008000149 */
[----:B---3--:R-:W-:Y:S05]  /*97d0*/  @!P0 BRA `(.L_x_195) ;  /* 0x00000084000c8947 */ /* 0x008fea0003800000 */
.L_x_194:
[----:B------:R-:W-:Y:S01]  /*97e0*/  UIADD3 UR36, UR36, 0x200, URZ ;  /* 0x0000020024247890 */ /* 0x000fe2000fffe03f */
[----:B------:R-:W-:Y:S01]  /*97f0*/  WARPGROUP.ARRIVE ;  /* 0x00000000000079c5 */ /* 0x000fe20000000000 */
[----:B------:R-:W-:Y:S01]  /*9800*/  ULOP3.LUT UR37, UR37, 0x10000, URZ, 0xfc, !UPT ;  /* 0x0001000025257892 */ /* 0x000fe2000f8efc3f */
[----:B---3--:R-:W3:Y:S01]  /*9810*/  SHFL.BFLY PT, R5, R6, 0x2, 0x1f ;  /* 0x0c401f0006057f89 */ /* 0x008ee200000e0000 */
[----:B------:R-:W-:Y:S01]  /*9820*/  USHF.R.U32.HI UR36, URZ, 0x4, UR36 ;  /* 0x000000043f247899 */ /* 0x000fe20008011624 */
[----:B------:R-:W-:Y:S01]  /*9830*/  IMAD.MOV.U32 R9, RZ, RZ, RZ ;  /* 0x000000ffff097224 */ /* 0x000fe200078e00ff */
[----:B------:R-:W-:Y:S01]  /*9840*/  UMOV UR5, 0xc0000010 ;  /* 0xc000001000057882 */ /* 0x000fe20000000000 */
[----:B------:R-:W-:Y:S01]  /*9850*/  UMOV UR7, 0x80000020 ;  /* 0x8000002000077882 */ /* 0x000fe20000000000 */
[----:B------:R-:W-:Y:S01]  /*9860*/  ULOP3.LUT UR36, UR36, 0x3fff, URZ, 0xc0, !UPT ;  /* 0x00003fff24247892 */ /* 0x000fe2000f8ec03f */
[----:B-1----:R-:W1:Y:S01]  /*9870*/  SHFL.BFLY PT, R0, R3, 0x2, 0x1f ;  /* 0x0c401f0003007f89 */ /* 0x002e6200000e0000 */
[----:B------:R-:W-:Y:S01]  /*9880*/  UMOV UR4, UR37 ;  /* 0x0000002500047c82 */ /* 0x000fe20008000000 */
[----:B------:R-:W-:Y:S01]  /*9890*/  IMAD.MOV.U32 R10, RZ, RZ, RZ ;  /* 0x000000ffff0a7224 */ /* 0x000fe200078e00ff */
[----:B------:R-:W-:Y:S01]  /*98a0*/  ULOP3.LUT UR8, UR36, 0x2400000, URZ, 0xfc, !UPT ;  /* 0x0240000024087892 */ /* 0x000fe2000f8efc3f */
[----:B------:R-:W-:-:S03]  /*98b0*/  VIADD R149, R149, 0x1 ;  /* 0x0000000195957836 */ /* 0x000fc60000000000 */
[----:B------:R-:W-:Y:S02]  /*98c0*/  UIMAD UR8, UR39, 0x6c0, UR8 ;  /* 0x000006c0270878a4 */ /* 0x000fe4000f8e0208 */
[----:B------:R-:W-:-:S04]  /*98d0*/  UIADD3 UR39, UR39, 0x1, URZ ;  /* 0x0000000127277890 */ /* 0x000fc8000fffe03f */
[----:B------:R-:W-:Y:S01]  /*98e0*/  UISETP.NE.AND UP0, UPT, UR39, 0x2, UPT ;  /* 0x000000022700788c */ /* 0x000fe2000bf05270 */
[----:B------:R-:W-:Y:S02]  /*98f0*/  UMOV UR6, UR8 ;  /* 0x0000000800067c82 */ /* 0x000fe40008000000 */
[----:B------:R-:W-:Y:S01]  /*9900*/  HGMMA.64x96x16.F32 R24, gdesc[UR4].tnspB, R24, gsb0 ;  /* 0x41600000041879f0 */ /* 0x000fe20008000818 */
[----:B------:R-:W-:Y:S01]  /*9910*/  UIADD3 UR4, UR37, 0x180, URZ ;  /* 0x0000018025047890 */ /* 0x000fe2000fffe03f */
[----:B---3--:R-:W-:Y:S01]  /*9920*/  FADD.FTZ R5, R5, R6 ;  /* 0x0000000605057221 */ /* 0x008fe20000010000 */
[----:B------:R-:W-:Y:S01]  /*9930*/  UIADD3 UR6, UR8, 0x40, URZ ;  /* 0x0000004008067890 */ /* 0x000fe2000fffe03f */
[----:B------:R-:W-:Y:S01]  /*9940*/  UMOV UR5, 0xc0000010 ;  /* 0xc000001000057882 */ /* 0x000fe20000000000 */
[----:B------:R-:W-:Y:S01]  /*9950*/  UMOV UR7, 0x80000020 ;  /* 0x8000002000077882 */ /* 0x000fe20000000000 */
[----:B-1----:R-:W-:Y:S01]  /*9960*/  FADD.FTZ R4, R0, R3 ;  /* 0x0000000300047221 */ /* 0x002fe20000010000 */
[----:B------:R-:W-:Y:S01]  /*9970*/  IMAD.MOV.U32 R3, RZ, RZ, -0x800000 ;  /* 0xff800000ff037424 */ /* 0x000fe200078e00ff */
[----:B------:R-:W1:Y:S01]  /*9980*/  SHFL.BFLY PT, R0, R5, 0x1, 0x1f ;  /* 0x0c201f0005007f89 */ /* 0x000e6200000e0000 */
[----:B------:R-:W-:-:S03]  /*9990*/  USEL UR39, UR39, URZ, UP0 ;  /* 0x0000003f27277287 */ /* 0x000fc60008000000 */
[----:B------:R-:W2:Y:S01]  /*99a0*/  SHFL.BFLY PT, R7, R4, 0x1, 0x1f ;  /* 0x0c201f0004077f89 */ /* 0x000ea200000e0000 */
[----:B-1----:R-:W-:Y:S01]  /*99b0*/  FADD.FTZ R11, R5, R0 ;  /* 0x00000000050b7221 */ /* 0x002fe20000010000 */
[----:B------:R-:W-:Y:S02]  /*99c0*/  IMAD.MOV.U32 R0, RZ, RZ, -0x800000 ;  /* 0xff800000ff007424 */ /* 0x000fe400078e00ff */
[----:B--2---:R-:W-:Y:S02]  /*99d0*/  FADD.FTZ R12, R4, R7 ;  /* 0x00000007040c7221 */ /* 0x004fe40000010000 */
[----:B------:R-:W-:Y:S01]  /*99e0*/  FSETP.NE.FTZ.AND P0, PT, R11, RZ, PT ;  /* 0x000000ff0b00720b */ /* 0x000fe20003f15000 */
[----:B------:R-:W-:Y:S02]  /*99f0*/  IMAD.U32 R4, RZ, RZ, UR9 ;  /* 0x00000009ff047e24 */ /* 0x000fe4000f8e00ff */
[----:B------:R-:W-:Y:S02]  /*9a00*/  FSETP.NE.FTZ.AND P2, PT, R12, RZ, PT ;  /* 0x000000ff0c00720b */ /* 0x000fe40003f55000 */
[----:B------:R-:W-:-:S05]  /*9a10*/  @!P1 VIADD R4, R4, 0x31c60 ;  /* 0x00031c6004049836 */ /* 0x000fca0000000000 */
[----:B------:R-:W-:-:S03]  /*9a20*/  @!P1 PRMT R4, RZ, 0x654, R4 ;  /* 0x00000654ff049816 */ /* 0x000fc60000000004 */
[----:B------:R-:W1:Y:S01]  /*9a30*/  @P0 MUFU.LG2 R6, R11 ;  /* 0x0000000b00060308 */ /* 0x000e620000000c00 */
[C---:B------:R-:W-:Y:S02]  /*9a40*/  @P0 FMUL.FTZ R5, R73.reuse, 0.69314718246459960938 ;  /* 0x3f31721849050820 */ /* 0x040fe40000410000 */
[----:B------:R-:W-:-:S05]  /*9a50*/  @P2 FMUL.FTZ R14, R73, 0.69314718246459960938 ;  /* 0x3f317218490e2820 */ /* 0x000fca0000410000 */
[----:B------:R-:W2:Y:S08]  /*9a60*/  @P2 MUFU.LG2 R7, R12 ;  /* 0x0000000c00072308 */ /* 0x000eb00000000c00 */
[----:B------:R-:W3:Y:S01]  /*9a70*/  @P0 MUFU.RCP R9, R11 ;  /* 0x0000000b00090308 */ /* 0x000ee20000001000 */
[----:B-1----:R-:W-:-:S04]  /*9a80*/  @P0 FMUL.FTZ R6, R6, 0.69314718246459960938 ;  /* 0x3f31721806060820 */ /* 0x002fc80000410000 */
[----:B------:R-:W-:Y:S01]  /*9a90*/  @P0 FFMA.FTZ R3, R5, R72, R6 ;  /* 0x0000004805030223 */ /* 0x000fe20000010006 */
[----:B------:R-:W-:Y:S02]  /*9aa0*/  PLOP3.LUT P0, PT, PT, PT, PT, 0x8, 0x0 ;  /* 0x000000000000781c */ /* 0x000fe40003f0e170 */
[----:B------:R-:W1:Y:S01]  /*9ab0*/  @P2 MUFU.RCP R10, R12 ;  /* 0x0000000c000a2308 */ /* 0x000e620000001000 */
[----:B--2---:R-:W-:-:S04]  /*9ac0*/  @P2 FMUL.FTZ R7, R7, 0.69314718246459960938 ;  /* 0x3f31721807072820 */ /* 0x004fc80000410000 */
        /* <DEDUP_REMOVED lines=53> */
[----:B------:R-:W-:-:S06]  /*9e20*/  USEL UR4, URZ, 0x1, UP0 ;  /* 0x000000013f047887 */ /* 0x000fcc0008000000 */
[----:B------:R-:W-:Y:S01]  /*9e30*/  LOP3.LUT R16, R16, UR4, RZ, 0x3c, !PT ;  /* 0x0000000410107c12 */ /* 0x000fe2000f8e3cff */
[----:B------:R-:W-:Y:S02]  /*9e40*/  WARPGROUP.DEPBAR.LE gsb0, 0x0 ;  /* 0x00008000000079c5 */ /* 0x000fe40000010000 */
[----:B------:R2:W-:Y:S01]  /*9e50*/  @!P1 SYNCS.ARRIVE.TRANS64.RED.A1T0 RZ, [R4+URZ], RZ ;  /* 0x000000ff04ff99a7 */ /* 0x0005e2000810043f */
[-C--:B---3--:R-:W-:Y:S01]  /*9e60*/  FMUL.FTZ R76, R45, R9.reuse ;  /* 0x000000092d4c7220 */ /* 0x088fe20000410000 */
        /* <DEDUP_REMOVED lines=17> */
[-C--:B-1----:R-:W-:Y:S01]  /*9f80*/  FMUL.FTZ R81, R26, R10.reuse ;  /* 0x0000000a1a517220 */ /* 0x082fe20000410000 */
        /* <DEDUP_REMOVED lines=28> */
[----:B--2---:R-:W-:-:S07]  /*a150*/  FMUL.FTZ R71, R71, R10 ;  /* 0x0000000a47477220 */ /* 0x004fce0000410000 */
.L_x_175:
[----:B------:R-:W1:Y:S08]  /*a160*/  S2UR UR4, SR_CgaCtaId ;  /* 0x00000000000479c3 */ /* 0x000e700000008800 */
[----:B------:R-:W-:Y:S06]  /*a170*/  BAR.SYNC.DEFER_BLOCKING 0x5, 0x200 ;  /* 0x0148000000007b1d */ /* 0x000fec0000010000 */
[----:B------:R-:W-:Y:S01]  /*a180*/  UMOV UR36, 0x400 ;  /* 0x0000040000247882 */ /* 0x000fe20000000000 */
[----:B------:R-:W-:Y:S01]  /*a190*/  BSSY B0, `(.L_x_196) ;  /* 0x00001a1000007945 */ /* 0x000fe20003800000 */
[----:B-1----:R-:W-:-:S09]  /*a1a0*/  ULEA UR36, UR4, UR36, 0x18 ;  /* 0x0000002404247291 */ /* 0x002fd2000f8ec03f */
[----:B------:R-:W1:Y:S01]  /*a1b0*/  LDS.128 R32, [UR36+0x31cd0] ;  /* 0x031cd024ff207984 */ /* 0x000e620008000c00 */
[----:B------:R-:W-:Y:S06]  /*a1c0*/  BAR.ARV 0x4, 0x200 ;  /* 0x0108000000007b1d */ /* 0x000fec0000002000 */
[----:B------:R-:W-:Y:S05]  /*a1d0*/  @P0 BRA `(.L_x_197) ;  /* 0x0000001000200947 */ /* 0x000fea0003800000 */
[----:B------:R-:W2:Y:S08]  /*a1e0*/  S2UR UR6, SR_SWINHI ;  /* 0x00000000000679c3 */ /* 0x000eb00000002f00 */
[----:B------:R-:W-:Y:S01]  /*a1f0*/  BAR.SYNC.DEFER_BLOCKING 0x1, 0x180 ;  /* 0x0046000000007b1d */ /* 0x000fe20000010000 */
[----:B------:R-:W-:Y:S02]  /*a200*/  F2FP.F16.F32.PACK_AB R6, R7, R6 ;  /* 0x000000060706723e */ /* 0x000fe400000000ff */
[----:B------:R-:W-:-:S03]  /*a210*/  F2FP.F16.F32.PACK_AB R7, R24, R29 ;  /* 0x0000001d1807723e */ /* 0x000fc600000000ff */
[----:B------:R-:W-:Y:S01]  /*a220*/  UMOV UR4, UR36 ;  /* 0x0000002400047c82 */ /* 0x000fe20008000000 */
[----:B--2---:R-:W-:Y:S01]  /*a230*/  UMOV UR5, UR6 ;  /* 0x0000000600057c82 */ /* 0x004fe20008000000 */
[----:B------:R-:W-:Y:S01]  /*a240*/  MOV R20, UR4 ;  /* 0x0000000400147c02 */ /* 0x000fe20008000f00 */
[----:B------:R-:W-:Y:S01]  /*a250*/  IMAD.U32 R21, RZ, RZ, UR5 ;  /* 0x00000005ff157e24 */ /* 0x000fe2000f8e00ff */
[----:B------:R-:W-:-:S03]  /*a260*/  ULDC.64 UR4, c[0x0][0xc08] ;  /* 0x0003020000047ab9 */ /* 0x000fc60000000a00 */
[----:B------:R-:W-:-:S03]  /*a270*/  IMAD.WIDE R4, R155, 0x2, R20 ;  /* 0x000000029b047825 */ /* 0x000fc600078e0214 */
[C---:B------:R-:W-:Y:S02]  /*a280*/  LOP3.LUT R25, R4.reuse, 0x180, RZ, 0xc0, !PT ;  /* 0x0000018004197812 */ /* 0x040fe400078ec0ff */
[C---:B------:R-:W-:Y:S02]  /*a290*/  IADD3 R55, P4, R4.reuse, 0x20, RZ ;  /* 0x0000002004377810 */ /* 0x040fe40007f9e0ff */
[----:B------:R-:W-:Y:S02]  /*a2a0*/  SHF.R.U64 R25, R25, 0x3, RZ ;  /* 0x0000000319197819 */ /* 0x000fe400000012ff */
[C---:B------:R-:W-:Y:S01]  /*a2b0*/  IADD3 R59, P3, R4.reuse, 0x3000, RZ ;  /* 0x00003000043b7810 */ /* 0x040fe20007f7e0ff */
[--C-:B------:R-:W-:Y:S01]  /*a2c0*/  IMAD.X R11, RZ, RZ, R5.reuse, P4 ;  /* 0x000000ffff0b7224 */ /* 0x100fe200020e0605 */
[C---:B------:R-:W-:Y:S02]  /*a2d0*/  IADD3 R63, P2, R4.reuse, 0x3020, RZ ;  /* 0x00003020043f7810 */ /* 0x040fe40007f5e0ff */
[C---:B------:R-:W-:Y:S01]  /*a2e0*/  IADD3 R67, P1, R4.reuse, 0x6000, RZ ;  /* 0x0000600004437810 */ /* 0x040fe20007f3e0ff */
[--C-:B------:R-:W-:Y:S01]  /*a2f0*/  IMAD.X R13, RZ, RZ, R5.reuse, P3 ;  /* 0x000000ffff0d7224 */ /* 0x100fe200018e0605 */
[----:B0-----:R-:W-:Y:S01]  /*a300*/  IADD3 R85, P0, R4, 0x6020, RZ ;  /* 0x0000602004557810 */ /* 0x001fe20007f1e0ff */
[--C-:B------:R-:W-:Y:S01]  /*a310*/  IMAD.X R9, RZ, RZ, R5.reuse, P2 ;  /* 0x000000ffff097224 */ /* 0x100fe200010e0605 */
[----:B------:R-:W-:Y:S01]  /*a320*/  LOP3.LUT R4, R25, R4, RZ, 0x3c, !PT ;  /* 0x0000000419047212 */ /* 0x000fe200078e3cff */
[--C-:B------:R-:W-:Y:S01]  /*a330*/  IMAD.X R25, RZ, RZ, R5.reuse, P1 ;  /* 0x000000ffff197224 */ /* 0x100fe200008e0605 */
[----:B------:R-:W-:Y:S01]  /*a340*/  LOP3.LUT R28, R85, 0x180, RZ, 0xc0, !PT ;  /* 0x00000180551c7812 */ /* 0x000fe200078ec0ff */
[----:B------:R-:W-:Y:S01]  /*a350*/  IMAD.X R27, RZ, RZ, R5, P0 ;  /* 0x000000ffff1b7224 */ /* 0x000fe200000e0605 */
[----:B------:R-:W-:-:S02]  /*a360*/  MOV R54, R4 ;  /* 0x0000000400367202 */ /* 0x000fc40000000f00 */
[----:B------:R-:W-:Y:S02]  /*a370*/  F2FP.F16.F32.PACK_AB R5, R26, R81 ;  /* 0x000000511a05723e */ /* 0x000fe400000000ff */
[----:B------:R-:W-:Y:S02]  /*a380*/  LOP3.LUT R26, R67, 0x180, RZ, 0xc0, !PT ;  /* 0x00000180431a7812 */ /* 0x000fe400078ec0ff */
[----:B------:R-:W-:Y:S02]  /*a390*/  F2FP.F16.F32.PACK_AB R4, R83, R8 ;  /* 0x000000085304723e */ /* 0x000fe400000000ff */
[----:B------:R-:W-:Y:S02]  /*a3a0*/  LOP3.LUT R10, R55, 0x180, RZ, 0xc0, !PT ;  /* 0x00000180370a7812 */ /* 0x000fe400078ec0ff */
[----:B------:R-:W-:Y:S01]  /*a3b0*/  LOP3.LUT R8, R63, 0x180, RZ, 0xc0, !PT ;  /* 0x000001803f087812 */ /* 0x000fe200078ec0ff */
[----:B------:R0:W-:Y:S01]  /*a3c0*/  STSM.16.M88.4 [R54], R4 ;  /* 0x0000000436007844 */ /* 0x0001e20000000200 */
[----:B------:R-:W-:-:S02]  /*a3d0*/  SHF.R.U64 R26, R26, 0x3, RZ ;  /* 0x000000031a1a7819 */ /* 0x000fc400000012ff */
[----:B------:R-:W-:Y:S02]  /*a3e0*/  SHF.R.U64 R28, R28, 0x3, RZ ;  /* 0x000000031c1c7819 */ /* 0x000fe400000012ff */
[----:B------:R-:W-:Y:S02]  /*a3f0*/  LOP3.LUT R12, R59, 0x180, RZ, 0xc0, !PT ;  /* 0x000001803b0c7812 */ /* 0x000fe400078ec0ff */
[----:B------:R-:W-:Y:S02]  /*a400*/  SHF.R.U64 R10, R10, 0x3, RZ ;  /* 0x000000030a0a7819 */ /* 0x000fe400000012ff */
[----:B------:R-:W-:Y:S02]  /*a410*/  SHF.R.U64 R8, R8, 0x3, RZ ;  /* 0x0000000308087819 */ /* 0x000fe400000012ff */
[----:B------:R-:W-:Y:S02]  /*a420*/  LOP3.LUT R24, R26, R67, RZ, 0x3c, !PT ;  /* 0x000000431a187212 */ /* 0x000fe400078e3cff */
[----:B------:R-:W-:-:S02]  /*a430*/  SHF.R.U64 R12, R12, 0x3, RZ ;  /* 0x000000030c0c7819 */ /* 0x000fc400000012ff */
[----:B------:R-:W-:Y:S02]  /*a440*/  LOP3.LUT R26, R28, R85, RZ, 0x3c, !PT ;  /* 0x000000551c1a7212 */ /* 0x000fe400078e3cff */
[----:B------:R-:W-:Y:S01]  /*a450*/  LOP3.LUT R10, R10, R55, RZ, 0x3c, !PT ;  /* 0x000000370a0a7212 */ /* 0x000fe200078e3cff */
[----:B------:R-:W2:Y:S01]  /*a460*/  LDC.64 R28, c[0x0][0xc00] ;  /* 0x00030000ff1c7b82 */ /* 0x000ea20000000a00 */
[----:B------:R-:W-:Y:S02]  /*a470*/  LOP3.LUT R8, R8, R63, RZ, 0x3c, !PT ;  /* 0x0000003f08087212 */ /* 0x000fe400078e3cff */
[----:B------:R-:W-:Y:S02]  /*a480*/  LOP3.LUT R12, R12, R59, RZ, 0x3c, !PT ;  /* 0x0000003b0c0c7212 */ /* 0x000fe400078e3cff */
[----:B------:R-:W-:Y:S02]  /*a490*/  MOV R59, R10 ;  /* 0x0000000a003b7202 */ /* 0x000fe40000000f00 */
[----:B------:R-:W-:-:S02]  /*a4a0*/  MOV R58, R8 ;  /* 0x00000008003a7202 */ /* 0x000fc40000000f00 */
[----:B------:R-:W-:Y:S02]  /*a4b0*/  F2FP.F16.F32.PACK_AB R8, R77, R14 ;  /* 0x0000000e4d08723e */ /* 0x000fe400000000ff */
[----:B------:R-:W-:Y:S02]  /*a4c0*/  F2FP.F16.F32.PACK_AB R9, R69, R82 ;  /* 0x000000524509723e */ /* 0x000fe400000000ff */
[----:B------:R-:W-:Y:S02]  /*a4d0*/  F2FP.F16.F32.PACK_AB R10, R78, R75 ;  /* 0x0000004b4e0a723e */ /* 0x000fe400000000ff */
[----:B------:R-:W-:Y:S02]  /*a4e0*/  F2FP.F16.F32.PACK_AB R11, R65, R80 ;  /* 0x00000050410b723e */ /* 0x000fe400000000ff */
[----:B-1----:R-:W-:Y:S02]  /*a4f0*/  MOV R32, R12 ;  /* 0x0000000c00207202 */ /* 0x002fe40000000f00 */
[----:B------:R-:W-:Y:S01]  /*a500*/  F2FP.F16.F32.PACK_AB R14, R76, R15 ;  /* 0x0000000f4c0e723e */ /* 0x000fe200000000ff */
[----:B------:R1:W-:Y:S01]  /*a510*/  STSM.16.M88.4 [R59], R8 ;  /* 0x000000083b007844 */ /* 0x0003e20000000200 */
[----:B------:R-:W-:-:S02]  /*a520*/  F2FP.F16.F32.PACK_AB R12, R79, R74 ;  /* 0x0000004a4f0c723e */ /* 0x000fc400000000ff */
[----:B------:R-:W-:Y:S02]  /*a530*/  F2FP.F16.F32.PACK_AB R13, R61, R68 ;  /* 0x000000443d0d723e */ /* 0x000fe400000000ff */
[----:B------:R-:W-:Y:S02]  /*a540*/  F2FP.F16.F32.PACK_AB R15, R57, R60 ;  /* 0x0000003c390f723e */ /* 0x000fe400000000ff */
[----:B------:R-:W-:Y:S02]  /*a550*/  MOV R55, R24 ;  /* 0x0000001800377202 */ /* 0x000fe40000000f00 */
[----:B0-----:R-:W-:Y:S01]  /*a560*/  MOV R54, R26 ;  /* 0x0000001a00367202 */ /* 0x001fe20000000f00 */
[----:B------:R0:W-:Y:S01]  /*a570*/  STSM.16.M88.4 [R32], R12 ;  /* 0x0000000c20007844 */ /* 0x0001e20000000200 */
[----:B------:R-:W-:Y:S02]  /*a580*/  F2FP.F16.F32.PACK_AB R4, R73, R48 ;  /* 0x000000304904723e */ /* 0x000fe400000000ff */
[----:B------:R-:W-:-:S02]  /*a590*/  F2FP.F16.F32.PACK_AB R5, R51, R56 ;  /* 0x000000383305723e */ /* 0x000fc400000000ff */
[----:B------:R-:W-:Y:S02]  /*a5a0*/  F2FP.F16.F32.PACK_AB R6, R72, R45 ;  /* 0x0000002d4806723e */ /* 0x000fe400000000ff */
[----:B------:R-:W-:Y:S02]  /*a5b0*/  F2FP.F16.F32.PACK_AB R7, R47, R50 ;  /* 0x000000322f07723e */ /* 0x000fe400000000ff */
[----:B------:R-:W-:Y:S02]  /*a5c0*/  F2FP.F16.F32.PACK_AB R24, R53, R44 ;  /* 0x0000002c3518723e */ /* 0x000fe400000000ff */
[----:B------:R-:W-:Y:S01]  /*a5d0*/  F2FP.F16.F32.PACK_AB R25, R43, R46 ;  /* 0x0000002e2b19723e */ /* 0x000fe200000000ff */
[----:B------:R3:W-:Y:S01]  /*a5e0*/  STSM.16.M88.4 [R58], R4 ;  /* 0x000000043a007844 */ /* 0x0007e20000000200 */
[----:B------:R-:W-:Y:S02]  /*a5f0*/  F2FP.F16.F32.PACK_AB R26, R52, R41 ;  /* 0x00000029341a723e */ /* 0x000fe400000000ff */
[----:B------:R-:W-:Y:S01]  /*a600*/  F2FP.F16.F32.PACK_AB R27, R39, R42 ;  /* 0x0000002a271b723e */ /* 0x000fe200000000ff */
[----:B------:R-:W-:Y:S01]  /*a610*/  IMAD.SHL.U32 R39, R19, 0x4, RZ ;  /* 0x0000000413277824 */ /* 0x000fe200078e00ff */
[----:B-1----:R-:W-:Y:S01]  /*a620*/  F2FP.F16.F32.PACK_AB R8, R49, R40 ;  /* 0x000000283108723e */ /* 0x002fe200000000ff */
[----:B------:R-:W-:Y:S01]  /*a630*/  IMAD.MOV.U32 R40, RZ, RZ, RZ ;  /* 0x000000ffff287224 */ /* 0x000fe200078e00ff */
[----:B------:R-:W-:Y:S01]  /*a640*/  F2FP.F16.F32.PACK_AB R9, R31, R38 ;  /* 0x000000261f09723e */ /* 0x000fe200000000ff */
[----:B------:R1:W-:Y:S01]  /*a650*/  STSM.16.M88.4 [R55], R24 ;  /* 0x0000001837007844 */ /* 0x0003e20000000200 */
[----:B------:R-:W-:Y:S01]  /*a660*/  F2FP.F16.F32.PACK_AB R10, R37, R36 ;  /* 0x00000024250a723e */ /* 0x000fe200000000ff */
[----:B0-----:R-:W0:Y:S01]  /*a670*/  LDC R32, c[0x0][0xbe8] ;  /* 0x0002fa00ff207b82 */ /* 0x001e220000000800 */
[----:B------:R-:W-:-:S02]  /*a680*/  F2FP.F16.F32.PACK_AB R11, R71, R30 ;  /* 0x0000001e470b723e */ /* 0x000fc400000000ff */
[----:B------:R-:W-:Y:S02]  /*a690*/  ISETP.NE.U32.AND P2, PT, RZ, UR4, PT ;  /* 0x00000004ff007c0c */ /* 0x000fe4000bf45070 */
[----:B--2---:R-:W-:Y:S01]  /*a6a0*/  ISETP.NE.U32.AND P0, PT, R28, RZ, PT ;  /* 0x000000ff1c00720c */ /* 0x004fe20003f05070 */
[----:B------:R1:W-:Y:S02]  /*a6b0*/  STSM.16.M88.4 [R54], R8 ;  /* 0x0000000836007844 */ /* 0x0003e40000000200 */
[----:B------:R-:W-:Y:S01]  /*a6c0*/  BAR.SYNC.DEFER_BLOCKING 0x1, 0x180 ;  /* 0x0046000000007b1d */ /* 0x000fe20000010000 */
[----:B------:R-:W-:Y:S02]  /*a6d0*/  ISETP.NE.AND.EX P2, PT, RZ, UR5, PT, P2 ;  /* 0x00000005ff007c0c */ /* 0x000fe4000bf45320 */
[----:B------:R-:W-:Y:S02]  /*a6e0*/  ISETP.NE.AND.EX P0, PT, R29, RZ, PT, P0 ;  /* 0x000000ff1d00720c */ /* 0x000fe40003f05300 */
[----:B------:R-:W-:-:S02]  /*a6f0*/  SHF.L.U64.HI R12, R19, 0x2, R146 ;  /* 0x00000002130c7819 */ /* 0x000fc40000010292 */
[----:B------:R-:W-:-:S05]  /*a700*/  IADD3 R28, P1, R39, R28, RZ ;  /* 0x0000001c271c7210 */ /* 0x000fca0007f3e0ff */
[C---:B------:R-:W-:Y:S02]  /*a710*/  IMAD.X R29, R12.reuse, 0x1, R29, P1 ;  /* 0x000000010c1d7824 */ /* 0x040fe400008e061d */
[----:B---3--:R-:W-:Y:S01]  /*a720*/  @P2 IADD3 R4, P3, R39, UR4, RZ ;  /* 0x0000000427042c10 */ /* 0x008fe2000ff7e0ff */
[----:B------:R-:W-:Y:S02]  /*a730*/  ULDC UR4, c[0x0][0xa88] ;  /* 0x0002a20000047ab9 */ /* 0x000fe40000000800 */
[----:B------:R-:W-:Y:S01]  /*a740*/  IMAD.U32 R7, RZ, RZ, UR4 ;  /* 0x00000004ff077e24 */ /* 0x000fe2000f8e00ff */
[----:B------:R-:W-:Y:S01]  /*a750*/  @P2 IADD3.X R5, R12, UR5, RZ, P3, !PT ;  /* 0x000000050c052c10 */ /* 0x000fe20009ffe4ff */
[----:B------:R1:W5:Y:S01]  /*a760*/  @P0 LDG.E R40, desc[UR60][R28.64] ;  /* 0x0000003c1c280981 */ /* 0x000362000c1e1900 */
[----:B0-----:R-:W-:Y:S01]  /*a770*/  ISETP.NE.AND P1, PT, R32, 0x1, PT ;  /* 0x000000012000780c */ /* 0x001fe20003f25270 */
[----:B------:R-:W-:Y:S02]  /*a780*/  IMAD R15, R23, 0xc0, R154 ;  /* 0x000000c0170f7824 */ /* 0x000fe400078e029a */
[----:B------:R1:W5:Y:S10]  /*a790*/  @P2 LDG.E R7, desc[UR60][R4.64] ;  /* 0x0000003c04072981 */ /* 0x000374000c1e1900 */
[----:B------:R-:W0:Y:S08]  /*a7a0*/  @P1 LDC R6, c[0x0][0xbec] ;  /* 0x0002fb00ff061b82 */ /* 0x000e300000000800 */
[----:B------:R-:W2:Y:S01]  /*a7b0*/  @P1 LDC R13, c[0x0][0xbf0] ;  /* 0x0002fc00ff0d1b82 */ /* 0x000ea20000000800 */
[----:B-1----:R-:W-:Y:S05]  /*a7c0*/  @P2 BRA `(.L_x_198) ;  /* 0x0000000000102947 */ /* 0x002fea0003800000 */
[----:B------:R-:W-:Y:S05]  /*a7d0*/  @!P0 BRA `(.L_x_198) ;  /* 0x00000000000c8947 */ /* 0x000fea0003800000 */
[----:B------:R-:W3:Y:S04]  /*a7e0*/  LDG.E R4, desc[UR60][R28.64] ;  /* 0x0000003c1c047981 */ /* 0x000ee8000c1e1900 */
[----:B-----5:R-:W3:Y:S02]  /*a7f0*/  LDG.E R7, desc[UR60][R28.64+0x4] ;  /* 0x0000043c1c077981 */ /* 0x020ee4000c1e1900 */
[----:B---3--:R-:W-:-:S07]  /*a800*/  IMAD.IADD R7, R7, 0x1, -R4 ;  /* 0x0000000107077824 */ /* 0x008fce00078e0a04 */
.L_x_198:
[----:B------:R-:W-:Y:S01]  /*a810*/  SHF.R.S32.HI R46, RZ, 0x1f, R22 ;  /* 0x0000001fff2e7819 */ /* 0x000fe20000011416 */
[----:B0-----:R-:W-:Y:S01]  /*a820*/  @P1 IMAD.HI.U32 R4, R15, R6, RZ ;  /* 0x000000060f041227 */ /* 0x001fe200078e00ff */
[----:B------:R-:W-:Y:S01]  /*a830*/  ULDC.64 UR4, c[0x0][0xb90] ;  /* 0x0002e40000047ab9 */ /* 0x000fe20000000a00 */
[----:B-----5:R-:W-:Y:S01]  /*a840*/  SHF.R.S32.HI R41, RZ, 0x1f, R40 ;  /* 0x0000001fff297819 */ /* 0x020fe20000011428 */
[----:B------:R-:W0:Y:S01]  /*a850*/  @P1 LDC R51, c[0x0][0xbec] ;  /* 0x0002fb00ff331b82 */ /* 0x000e220000000800 */
[----:B------:R-:W-:Y:S01]  /*a860*/  IMAD R5, R46, UR4, RZ ;  /* 0x000000042e057c24 */ /* 0x000fe2000f8e02ff */
[----:B------:R-:W-:Y:S01]  /*a870*/  SEL R146, R146, RZ, !P0 ;  /* 0x000000ff92927207 */ /* 0x000fe20004000000 */
[----:B------:R-:W-:Y:S01]  /*a880*/  IMAD.MOV.U32 R9, RZ, RZ, R15 ;  /* 0x000000ffff097224 */ /* 0x000fe200078e000f */
[----:B--2---:R-:W-:Y:S01]  /*a890*/  @P1 SHF.R.U32.HI R9, RZ, R13, R4 ;  /* 0x0000000dff091219 */ /* 0x004fe20000011604 */
[----:B------:R-:W-:Y:S01]  /*a8a0*/  IMAD R11, R148, 0x20, R18 ;  /* 0x00000020940b7824 */ /* 0x000fe200078e0212 */
[----:B------:R-:W-:Y:S01]  /*a8b0*/  SEL R47, R19, RZ, !P0 ;  /* 0x000000ff132f7207 */ /* 0x000fe20004000000 */
[C---:B------:R-:W-:Y:S01]  /*a8c0*/  IMAD R13, R22.reuse, UR5, R5 ;  /* 0x00000005160d7c24 */ /* 0x040fe2000f8e0205 */
[----:B------:R-:W-:Y:S01]  /*a8d0*/  ULDC.64 UR6, c[0x0][0xa80] ;  /* 0x0002a00000067ab9 */ /* 0x000fe20000000a00 */
[----:B------:R-:W-:Y:S01]  /*a8e0*/  IMAD.WIDE.U32 R4, R22, UR4, R40 ;  /* 0x0000000416047c25 */ /* 0x000fe2000f8e0028 */
[----:B------:R-:W-:-:S03]  /*a8f0*/  ULDC.64 UR4, c[0x0][0xb98] ;  /* 0x0002e60000047ab9 */ /* 0x000fc60000000a00 */
[----:B------:R-:W-:-:S04]  /*a900*/  IMAD.WIDE R20, R11, 0x2, R20 ;  /* 0x000000020b147825 */ /* 0x000fc800078e0214 */
[----:B------:R-:W-:Y:S01]  /*a910*/  IMAD.MOV R11, RZ, RZ, -R9 ;  /* 0x000000ffff0b7224 */ /* 0x000fe200078e0a09 */
[----:B------:R-:W-:Y:S01]  /*a920*/  IADD3 R25, P5, R20, 0x4800, RZ ;  /* 0x0000480014197810 */ /* 0x000fe20007fbe0ff */
[----:B------:R-:W-:Y:S01]  /*a930*/  IMAD.IADD R5, R5, 0x1, R13 ;  /* 0x0000000105057824 */ /* 0x000fe200078e020d */
[----:B------:R-:W-:Y:S01]  /*a940*/  SHF.R.S32.HI R13, RZ, 0x1f, R9 ;  /* 0x0000001fff0d7819 */ /* 0x000fe20000011409 */
[----:B------:R-:W-:Y:S01]  /*a950*/  IMAD R11, R32, R11, R15 ;  /* 0x0000000b200b7224 */ /* 0x000fe200078e020f */
[----:B------:R-:W-:Y:S01]  /*a960*/  IADD3 R15, P2, R20, 0x1800, RZ ;  /* 0x00001800140f7810 */ /* 0x000fe20007f5e0ff */
[----:B------:R-:W-:Y:S01]  /*a970*/  IMAD R6, R146, UR4, RZ ;  /* 0x0000000492067c24 */ /* 0x000fe2000f8e02ff */
[----:B------:R-:W-:Y:S01]  /*a980*/  IADD3 R29, P4, R20, 0x6000, RZ ;  /* 0x00006000141d7810 */ /* 0x000fe20007f9e0ff */
[----:B------:R-:W-:Y:S01]  /*a990*/  IMAD.WIDE.U32 R4, R47, UR4, R4 ;  /* 0x000000042f047c25 */ /* 0x000fe2000f8e0004 */
[----:B------:R-:W-:Y:S02]  /*a9a0*/  LOP3.LUT R24, R25, 0x180, RZ, 0xc0, !PT ;  /* 0x0000018019187812 */ /* 0x000fe400078ec0ff */
[----:B------:R-:W-:Y:S01]  /*a9b0*/  LOP3.LUT R28, R29, 0x180, RZ, 0xc0, !PT ;  /* 0x000001801d1c7812 */ /* 0x000fe200078ec0ff */
[----:B------:R-:W-:Y:S01]  /*a9c0*/  IMAD R10, R47, UR5, R6 ;  /* 0x000000052f0a7c24 */ /* 0x000fe2000f8e0206 */
[----:B------:R-:W-:Y:S01]  /*a9d0*/  SHF.R.S32.HI R6, RZ, 0x1f, R11 ;  /* 0x0000001fff067819 */ /* 0x000fe2000001140b */
[----:B------:R-:W-:Y:S01]  /*a9e0*/  ULDC.64 UR4, c[0x0][0xb88] ;  /* 0x0002e20000047ab9 */ /* 0x000fe20000000a00 */
[----:B------:R-:W-:Y:S01]  /*a9f0*/  IADD3 R4, P0, R9, R4, RZ ;  /* 0x0000000409047210 */ /* 0x000fe20007f1e0ff */
[----:B------:R-:W-:Y:S01]  /*aa00*/  IMAD R14, R23, 0xc0, R152 ;  /* 0x000000c0170e7824 */ /* 0x000fe200078e0298 */
[----:B------:R-:W-:Y:S01]  /*aa10*/  SHF.R.U64 R24, R24, 0x3, RZ ;  /* 0x0000000318187819 */ /* 0x000fe200000012ff */
[----:B------:R-:W-:Y:S01]  /*aa20*/  IMAD R6, R6, UR4, RZ ;  /* 0x0000000406067c24 */ /* 0x000fe2000f8e02ff */
[----:B------:R-:W-:Y:S01]  /*aa30*/  IADD3.X R5, R13, R5, R10, P0, !PT ;  /* 0x000000050d057210 */ /* 0x000fe200007fe40a */
[----:B------:R-:W-:Y:S01]  /*aa40*/  IMAD R49, R7, R32, RZ ;  /* 0x0000002007317224 */ /* 0x000fe200078e02ff */
[C---:B------:R-:W-:Y:S01]  /*aa50*/  IADD3 R13, P6, R20.reuse, 0x3000, RZ ;  /* 0x00003000140d7810 */ /* 0x040fe20007fde0ff */
[C---:B------:R-:W-:Y:S01]  /*aa60*/  IMAD R9, R11.reuse, UR5, R6 ;  /* 0x000000050b097c24 */ /* 0x040fe2000f8e0206 */
[----:B------:R-:W-:Y:S01]  /*aa70*/  LOP3.LUT R7, R20, 0x180, RZ, 0xc0, !PT ;  /* 0x0000018014077812 */ /* 0x000fe200078ec0ff */
[----:B------:R-:W-:Y:S01]  /*aa80*/  IMAD.WIDE.U32 R4, R11, UR4, R4 ;  /* 0x000000040b047c25 */ /* 0x000fe2000f8e0004 */
[----:B------:R-:W-:Y:S01]  /*aa90*/  ULDC.64 UR4, c[0x0][0xb50] ;  /* 0x0002d40000047ab9 */ /* 0x000fe20000000a00 */
[----:B------:R-:W-:-:S02]  /*aaa0*/  LOP3.LUT R12, R13, 0x180, RZ, 0xc0, !PT ;  /* 0x000001800d0c7812 */ /* 0x000fc400078ec0ff */
[----:B------:R-:W-:Y:S01]  /*aab0*/  IMAD.IADD R5, R5, 0x1, R9 ;  /* 0x0000000105057824 */ /* 0x000fe200078e0209 */
[C---:B------:R-:W-:Y:S01]  /*aac0*/  LEA R6, P0, R4.reuse, UR4, 0x2 ;  /* 0x0000000404067c11 */ /* 0x040fe2000f8010ff */
[----:B------:R-:W-:Y:S01]  /*aad0*/  IMAD.X R9, RZ, RZ, R21, P2 ;  /* 0x000000ffff097224 */ /* 0x000fe200010e0615 */
[----:B------:R-:W-:Y:S02]  /*aae0*/  SHF.R.U64 R7, R7, 0x3, RZ ;  /* 0x0000000307077819 */ /* 0x000fe400000012ff */
[----:B------:R-:W-:Y:S01]  /*aaf0*/  LEA.HI.X R10, R4, UR5, R5, 0x2, P0 ;  /* 0x00000005040a7c11 */ /* 0x000fe200080f1405 */
[----:B------:R-:W-:Y:S01]  /*ab00*/  SHFL.IDX PT, R42, R6, RZ, 0x1c1f ;  /* 0x001c1fff062a7589 */ /* 0x000fe200000e0000 */
[----:B------:R-:W-:Y:S01]  /*ab10*/  LOP3.LUT P0, RZ, R150, 0x3, RZ, 0xc0, !PT ;  /* 0x0000000396ff7812 */ /* 0x000fe2000780c0ff */
[----:B------:R-:W-:Y:S01]  /*ab20*/  VIADD R4, R14, 0x8 ;  /* 0x000000080e047836 */ /* 0x000fe20000000000 */
[----:B------:R-:W-:Y:S01]  /*ab30*/  IADD3 R5, P3, R20, 0x7800, RZ ;  /* 0x0000780014057810 */ /* 0x000fe20007f7e0ff */
[----:B------:R-:W1:Y:S01]  /*ab40*/  SHFL.IDX PT, R43, R10, RZ, 0x1c1f ;  /* 0x001c1fff0a2b7589 */ /* 0x000e6200000e0000 */
[-C--:B------:R-:W-:Y:S01]  /*ab50*/  ISETP.GE.OR P2, PT, R14, R49.reuse, P0 ;  /* 0x000000310e00720c */ /* 0x080fe20000746670 */
[----:B------:R-:W-:Y:S01]  /*ab60*/  ULDC.64 UR4, c[0x0][0xaa0] ;  /* 0x0002a80000047ab9 */ /* 0x000fe20000000a00 */
[----:B------:R-:W-:Y:S01]  /*ab70*/  ISETP.GE.OR P0, PT, R4, R49, P0 ;  /* 0x000000310400720c */ /* 0x000fe20000706670 */
[----:B------:R-:W-:Y:S01]  /*ab80*/  SHFL.IDX PT, R44, R6, 0x1, 0x1c1f ;  /* 0x003c1f00062c7f89 */ /* 0x000fe200000e0000 */
[----:B------:R-:W-:-:S02]  /*ab90*/  LOP3.LUT R4, R5, 0x180, RZ, 0xc0, !PT ;  /* 0x0000018005047812 */ /* 0x000fc400078ec0ff */
[----:B------:R-:W-:Y:S01]  /*aba0*/  SHF.R.U64 R12, R12, 0x3, RZ ;  /* 0x000000030c0c7819 */ /* 0x000fe200000012ff */
[----:B------:R-:W2:Y:S01]  /*abb0*/  SHFL.IDX PT, R45, R10, 0x1, 0x1c1f ;  /* 0x003c1f000a2d7f89 */ /* 0x000ea200000e0000 */
[----:B------:R-:W-:Y:S01]  /*abc0*/  IMAD R19, R41, UR4, RZ ;  /* 0x0000000429137c24 */ /* 0x000fe2000f8e02ff */
[----:B------:R-:W-:Y:S01]  /*abd0*/  SHF.R.U64 R4, R4, 0x3, RZ ;  /* 0x0000000304047819 */ /* 0x000fe200000012ff */
[----:B------:R-:W-:Y:S01]  /*abe0*/  IMAD.X R37, RZ, RZ, R21, P3 ;  /* 0x000000ffff257224 */ /* 0x000fe200018e0615 */
[----:B------:R-:W-:Y:S01]  /*abf0*/  SHF.R.U64 R28, R28, 0x3, RZ ;  /* 0x000000031c1c7819 */ /* 0x000fe200000012ff */
[C---:B------:R-:W-:Y:S01]  /*ac00*/  IMAD R19, R40.reuse, UR5, R19 ;  /* 0x0000000528137c24 */ /* 0x040fe2000f8e0213 */
[----:B------:R-:W-:Y:S01]  /*ac10*/  LOP3.LUT R20, R7, R20, RZ, 0x3c, !PT ;  /* 0x0000001407147212 */ /* 0x000fe200078e3cff */
[----:B------:R-:W-:Y:S01]  /*ac20*/  IMAD.WIDE.U32 R40, R40, UR4, RZ ;  /* 0x0000000428287c25 */ /* 0x000fe2000f8e00ff */
[----:B------:R-:W-:Y:S01]  /*ac30*/  LOP3.LUT R12, R12, R13, RZ, 0x3c, !PT ;  /* 0x0000000d0c0c7212 */ /* 0x000fe200078e3cff */
[----:B------:R-:W-:Y:S01]  /*ac40*/  ULDC.64 UR4, c[0x0][0xae8] ;  /* 0x0002ba0000047ab9 */ /* 0x000fe20000000a00 */
[----:B------:R-:W-:Y:S01]  /*ac50*/  LOP3.LUT R24, R24, R25, RZ, 0x3c, !PT ;  /* 0x0000001918187212 */ /* 0x000fe200078e3cff */
[--C-:B------:R-:W-:Y:S01]  /*ac60*/  IMAD.X R13, RZ, RZ, R21.reuse, P6 ;  /* 0x000000ffff0d7224 */ /* 0x100fe200030e0615 */
[----:B------:R-:W-:Y:S01]  /*ac70*/  LOP3.LUT R28, R28, R29, RZ, 0x3c, !PT ;  /* 0x0000001d1c1c7212 */ /* 0x000fe200078e3cff */
[----:B------:R-:W-:Y:S01]  /*ac80*/  IMAD.X R25, RZ, RZ, R21, P5 ;  /* 0x000000ffff197224 */ /* 0x000fe200028e0615 */
[----:B------:R-:W-:Y:S01]  /*ac90*/  LOP3.LUT R36, R4, R5, RZ, 0x3c, !PT ;  /* 0x0000000504247212 */ /* 0x000fe200078e3cff */
[----:B-1----:R1:W-:Y:S01]  /*aca0*/  @!P2 ST.E desc[UR60][R42.64], R3 ;  /* 0x000000032a00a985 */ /* 0x0023e2000c10193c */
[----:B------:R-:W-:-:S02]  /*acb0*/  IADD3.X R29, RZ, R21, RZ, P4, !PT ;  /* 0x00000015ff1d7210 */ /* 0x000fc400027fe4ff */
[----:B------:R-:W-:-:S04]  /*acc0*/  LOP3.LUT R8, R15, 0x180, RZ, 0xc0, !PT ;  /* 0x000001800f087812 */ /* 0x000fc800078ec0ff */
[----:B------:R-:W-:Y:S01]  /*acd0*/  SHF.R.U64 R8, R8, 0x3, RZ ;  /* 0x0000000308087819 */ /* 0x000fe200000012ff */
[----:B--2---:R2:W-:Y:S03]  /*ace0*/  @!P0 ST.E desc[UR60][R44.64], R0 ;  /* 0x000000002c008985 */ /* 0x0045e6000c10193c */
[----:B------:R-:W-:Y:S01]  /*acf0*/  LOP3.LUT R8, R8, R15, RZ, 0x3c, !PT ;  /* 0x0000000f08087212 */ /* 0x000fe200078e3cff */
[----:B-1----:R-:W1:Y:S01]  /*ad00*/  @P1 LDC R43, c[0x0][0xbf0] ;  /* 0x0002fc00ff2b1b82 */ /* 0x002e620000000800 */
[----:B------:R3:W5:Y:S01]  /*ad10*/  LD.E.128 R4, desc[UR60][R20.64] ;  /* 0x0000003c14047980 */ /* 0x000762000c101d00 */
[----:B------:R-:W-:-:S03]  /*ad20*/  IMAD R3, R46, UR4, RZ ;  /* 0x000000042e037c24 */ /* 0x000fc6000f8e02ff */
[----:B------:R-:W5:Y:S01]  /*ad30*/  LD.E.128 R8, desc[UR60][R8.64] ;  /* 0x0000003c08087980 */ /* 0x000f62000c101d00 */
[----:B--2---:R-:W-:-:S03]  /*ad40*/  IMAD R0, R147, 0x60, R148 ;  /* 0x0000006093007824 */ /* 0x004fc600078e0294 */
[----:B------:R-:W5:Y:S01]  /*ad50*/  LD.E.128 R12, desc[UR60][R12.64] ;  /* 0x0000003c0c0c7980 */ /* 0x000f62000c101d00 */
[----:B---3--:R-:W-:Y:S02]  /*ad60*/  IMAD.IADD R21, R41, 0x1, R19 ;  /* 0x0000000129157824 */ /* 0x008fe400078e0213 */
[----:B------:R-:W-:Y:S01]  /*ad70*/  IMAD.MOV.U32 R20, RZ, RZ, R40 ;  /* 0x000000ffff147224 */ /* 0x000fe200078e0028 */
[----:B------:R-:W5:Y:S01]  /*ad80*/  LD.E.128 R24, desc[UR60][R24.64] ;  /* 0x0000003c18187980 */ /* 0x000f62000c101d00 */
[C---:B------:R-:W-:Y:S02]  /*ad90*/  IMAD R3, R22.reuse, UR5, R3 ;  /* 0x0000000516037c24 */ /* 0x040fe4000f8e0203 */
[----:B------:R-:W-:Y:S01]  /*ada0*/  IMAD.WIDE.U32 R20, R22, UR4, R20 ;  /* 0x0000000416147c25 */ /* 0x000fe2000f8e0014 */
[----:B------:R-:W-:Y:S01]  /*adb0*/  ULDC.64 UR4, c[0x0][0xaf0] ;  /* 0x0002bc0000047ab9 */ /* 0x000fe20000000a00 */
[----:B------:R-:W5:Y:S02]  /*adc0*/  LD.E.128 R28, desc[UR60][R28.64] ;  /* 0x0000003c1c1c7980 */ /* 0x000f64000c101d00 */
[----:B------:R-:W-:-:S02]  /*add0*/  IMAD R22, R23, 0xc0, R0 ;  /* 0x000000c017167824 */ /* 0x000fc400078e0200 */
[----:B------:R-:W5:Y:S01]  /*ade0*/  LD.E.128 R36, desc[UR60][R36.64] ;  /* 0x0000003c24247980 */ /* 0x000f62000c101d00 */
[----:B------:R-:W-:Y:S01]  /*adf0*/  IMAD.IADD R21, R21, 0x1, R3 ;  /* 0x0000000115157824 */ /* 0x000fe200078e0203 */
[----:B------:R-:W-:Y:S01]  /*ae00*/  BSSY B1, `(.L_x_199) ;  /* 0x0000032000017945 */ /* 0x000fe20003800000 */
[----:B0-----:R-:W-:Y:S01]  /*ae10*/  @P1 IMAD.HI.U32 R0, R22, R51, RZ ;  /* 0x0000003316001227 */ /* 0x001fe200078e00ff */
[----:B------:R-:W-:Y:S01]  /*ae20*/  @!PT LDS RZ, [RZ] ;  /* 0x00000000fffff984 */ /* 0x000fe20000000800 */
[----:B------:R-:W-:Y:S01]  /*ae30*/  @!PT LDS RZ, [RZ] ;  /* 0x00000000fffff984 */ /* 0x000fe20000000800 */
[----:B------:R-:W-:Y:S01]  /*ae40*/  @!PT LDS RZ, [RZ] ;  /* 0x00000000fffff984 */ /* 0x000fe20000000800 */
[----:B------:R-:W-:Y:S01]  /*ae50*/  @!PT LDS RZ, [RZ] ;  /* 0x00000000fffff984 */ /* 0x000fe20000000800 */
[----:B------:R0:W-:Y:S06]  /*ae60*/  MEMBAR.ALL.CTA ;  /* 0x0000000000007992 */ /* 0x0001ec0000008000 */
[----:B0-----:R-:W0:Y:S01]  /*ae70*/  FENCE.VIEW.ASYNC.S ;  /* 0x00000000000073c6 */ /* 0x001e220000000000 */
[----:B------:R-:W-:Y:S01]  /*ae80*/  IMAD.MOV.U32 R3, RZ, RZ, R22 ;  /* 0x000000ffff037224 */ /* 0x000fe200078e0016 */
[----:B-1----:R-:W-:Y:S01]  /*ae90*/  @P1 SHF.R.U32.HI R3, RZ, R43, R0 ;  /* 0x0000002bff031219 */ /* 0x002fe20000011600 */
[----:B------:R-:W-:-:S02]  /*aea0*/  IMAD R19, R146, UR4, RZ ;  /* 0x0000000492137c24 */ /* 0x000fc4000f8e02ff */
[----:B------:R-:W-:Y:S01]  /*aeb0*/  IMAD.WIDE.U32 R20, R47, UR4, R20 ;  /* 0x000000042f147c25 */ /* 0x000fe2000f8e0014 */
[----:B------:R-:W-:-:S03]  /*aec0*/  SHF.R.S32.HI R0, RZ, 0x1f, R3 ;  /* 0x0000001fff007819 */ /* 0x000fc60000011403 */
[----:B------:R-:W-:Y:S01]  /*aed0*/  IMAD R19, R47, UR5, R19 ;  /* 0x000000052f137c24 */ /* 0x000fe2000f8e0213 */
[----:B------:R-:W-:Y:S01]  /*aee0*/  ULDC.64 UR4, c[0x0][0xae0] ;  /* 0x0002b80000047ab9 */ /* 0x000fe20000000a00 */
[----:B------:R-:W-:Y:S02]  /*aef0*/  IMAD.MOV R41, RZ, RZ, -R3 ;  /* 0x000000ffff297224 */ /* 0x000fe400078e0a03 */
[----:B------:R-:W-:Y:S02]  /*af00*/  IMAD.IADD R21, R21, 0x1, R19 ;  /* 0x0000000115157824 */ /* 0x000fe400078e0213 */
[----:B------:R-:W-:Y:S02]  /*af10*/  IMAD R0, R0, UR4, RZ ;  /* 0x0000000400007c24 */ /* 0x000fe4000f8e02ff */
[----:B------:R-:W-:Y:S02]  /*af20*/  IMAD R19, R32, R41, R22 ;  /* 0x0000002920137224 */ /* 0x000fe400078e0216 */
[----:B------:R-:W-:-:S02]  /*af30*/  IMAD R41, R3, UR5, R0 ;  /* 0x0000000503297c24 */ /* 0x000fc4000f8e0200 */
[----:B------:R-:W-:Y:S01]  /*af40*/  IMAD.WIDE.U32 R20, R3, UR4, R20 ;  /* 0x0000000403147c25 */ /* 0x000fe2000f8e0014 */
[----:B------:R-:W-:Y:S01]  /*af50*/  SHF.R.S32.HI R0, RZ, 0x1f, R19 ;  /* 0x0000001fff007819 */ /* 0x000fe20000011413 */
[----:B------:R-:W-:Y:S02]  /*af60*/  ULDC.64 UR4, c[0x0][0xad8] ;  /* 0x0002b60000047ab9 */ /* 0x000fe40000000a00 */
[----:B------:R-:W-:Y:S02]  /*af70*/  IMAD.IADD R21, R21, 0x1, R41 ;  /* 0x0000000115157824 */ /* 0x000fe400078e0229 */
[----:B------:R-:W-:Y:S02]  /*af80*/  IMAD R0, R0, UR4, RZ ;  /* 0x0000000400007c24 */ /* 0x000fe4000f8e02ff */
[----:B------:R-:W-:Y:S01]  /*af90*/  IMAD.WIDE.U32 R20, R19, UR4, R20 ;  /* 0x0000000413147c25 */ /* 0x000fe2000f8e0014 */
[----:B------:R-:W-:-:S03]  /*afa0*/  UIADD3 UR4, UR36, 0x31c20, URZ ;  /* 0x00031c2024047890 */ /* 0x000fc6000fffe03f */
[----:B------:R-:W-:Y:S01]  /*afb0*/  IMAD R3, R19, UR5, R0 ;  /* 0x0000000513037c24 */ /* 0x000fe2000f8e0200 */
[----:B------:R-:W-:Y:S01]  /*afc0*/  LEA R19, P1, R20, UR6, 0x1 ;  /* 0x0000000614137c11 */ /* 0x000fe2000f8208ff */
[----:B------:R-:W-:Y:S01]  /*afd0*/  IMAD R0, R23, 0xc0, R148 ;  /* 0x000000c017007824 */ /* 0x000fe200078e0294 */
[----:B------:R-:W-:Y:S01]  /*afe0*/  UPRMT UR4, URZ, 0x654, UR4 ;  /* 0x000006543f047896 */ /* 0x000fe20008000004 */
[----:B------:R-:W-:Y:S02]  /*aff0*/  IMAD.IADD R3, R21, 0x1, R3 ;  /* 0x0000000115037824 */ /* 0x000fe400078e0203 */
[----:B0-----:R0:W1:Y:S01]  /*b000*/  SHFL.IDX PT, R22, R19, RZ, 0x1c1f ;  /* 0x001c1fff13167589 */ /* 0x00106200000e0000 */
[----:B------:R-:W-:Y:S02]  /*b010*/  ISETP.GE.AND P0, PT, R0, R49, PT ;  /* 0x000000310000720c */ /* 0x000fe40003f06270 */
[----:B------:R-:W-:-:S03]  /*b020*/  LEA.HI.X R3, R20, UR7, R3, 0x1, P1 ;  /* 0x0000000714037c11 */ /* 0x000fc600088f0c03 */
[----:B------:R-:W-:Y:S02]  /*b030*/  SYNCS.ARRIVE.TRANS64.RED.A1T0 RZ, [UR4], RZ ;  /* 0x000000ffffff79a7 */ /* 0x000fe40008100404 */
[----:B------:R0:W2:Y:S06]  /*b040*/  SHFL.IDX PT, R23, R3, RZ, 0x1c1f ;  /* 0x001c1fff03177589 */ /* 0x0000ac00000e0000 */
[----:B------:R-:W-:Y:S05]  /*b050*/  @P0 BRA `(.L_x_200) ;  /* 0x0000000000300947 */ /* 0x000fea0003800000 */
[----:B------:R-:W-:Y:S02]  /*b060*/  ULDC UR4, c[0x0][0xac8] ;  /* 0x0002b20000047ab9 */ /* 0x000fe40000000800 */
[----:B------:R-:W-:Y:S02]  /*b070*/  ISETP.GE.AND P1, PT, R144, UR4, PT ;  /* 0x0000000490007c0c */ /* 0x000fe4000bf26270 */
[----:B------:R-:W-:Y:S02]  /*b080*/  ISETP.GE.AND P2, PT, R145, UR4, PT ;  /* 0x0000000491007c0c */ /* 0x000fe4000bf46270 */
[----:B------:R-:W-:-:S09]  /*b090*/  ISETP.GE.AND P0, PT, R18, UR4, PT ;  /* 0x0000000412007c0c */ /* 0x000fd2000bf06270 */
[-C--:B-1----:R-:W-:Y:S02]  /*b0a0*/  @!P1 LEA R40, P3, R144, R22.reuse, 0x1 ;  /* 0x0000001690289211 */ /* 0x082fe400078608ff */
[C---:B------:R-:W-:Y:S02]  /*b0b0*/  @!P2 LEA R42, P4, R145.reuse, R22, 0x1 ;  /* 0x00000016912aa211 */ /* 0x040fe400078808ff */
[----:B--2---:R-:W-:Y:S01]  /*b0c0*/  @!P0 IMAD.WIDE R20, R18, 0x2, R22 ;  /* 0x0000000212148825 */ /* 0x004fe200078e0216 */
[-C--:B------:R-:W-:Y:S02]  /*b0d0*/  @!P1 LEA.HI.X R41, R144, R23.reuse, R157, 0x1, P3 ;  /* 0x0000001790299211 */ /* 0x080fe400018f0c9d */
[----:B------:R-:W-:Y:S02]  /*b0e0*/  @!P2 LEA.HI.X R43, R145, R23, R156, 0x1, P4 ;  /* 0x00000017912ba211 */ /* 0x000fe400020f0c9c */
[----:B-----5:R3:W-:Y:S04]  /*b0f0*/  @!P0 ST.E.128 desc[UR60][R20.64], R4 ;  /* 0x0000000414008985 */ /* 0x0207e8000c101d3c */
[----:B------:R3:W-:Y:S04]  /*b100*/  @!P1 ST.E.128 desc[UR60][R40.64], R12 ;  /* 0x0000000c28009985 */ /* 0x0007e8000c101d3c */
[----:B------:R3:W-:Y:S02]  /*b110*/  @!P2 ST.E.128 desc[UR60][R42.64], R28 ;  /* 0x0000001c2a00a985 */ /* 0x0007e4000c101d3c */
.L_x_200:
[----:B------:R-:W-:Y:S05]  /*b120*/  BSYNC B1 ;  /* 0x0000000000017941 */ /* 0x000fea0003800000 */
.L_x_199:
[----:B------:R-:W-:Y:S01]  /*b130*/  VIADD R0, R0, 0x60 ;  /* 0x0000006000007836 */ /* 0x000fe20000000000 */
[----:B---3-5:R3:W4:Y:S04]  /*b140*/  SHFL.IDX PT, R7, R3, 0x1, 0x1c1f ;  /* 0x003c1f0003077f89 */ /* 0x02872800000e0000 */
[----:B------:R-:W-:Y:S01]  /*b150*/  ISETP.GE.AND P0, PT, R0, R49, PT ;  /* 0x000000310000720c */ /* 0x000fe20003f06270 */
[----:B------:R3:W0:-:S12]  /*b160*/  SHFL.IDX PT, R6, R19, 0x1, 0x1c1f ;  /* 0x003c1f0013067f89 */ /* 0x00061800000e0000 */
[----:B---3--:R-:W-:Y:S05]  /*b170*/  @P0 BRA `(.L_x_201) ;  /* 0x0000000800880947 */ /* 0x008fea0003800000 */
[----:B------:R-:W-:Y:S02]  /*b180*/  ULDC UR4, c[0x0][0xac8] ;  /* 0x0002b20000047ab9 */ /* 0x000fe40000000800 */
[----:B------:R-:W-:Y:S02]  /*b190*/  ISETP.GE.AND P2, PT, R144, UR4, PT ;  /* 0x0000000490007c0c */ /* 0x000fe4000bf46270 */
[----:B------:R-:W-:-:S11]  /*b1a0*/  ISETP.GE.AND P1, PT, R18, UR4, PT ;  /* 0x0000000412007c0c */ /* 0x000fd6000bf26270 */
[----:B0-----:R-:W-:Y:S02]  /*b1b0*/  @!P2 LEA R12, P0, R144, R6, 0x1 ;  /* 0x00000006900ca211 */ /* 0x001fe400078008ff */
[----:B----4-:R-:W-:Y:S02]  /*b1c0*/  @!P1 IMAD.WIDE R4, R18, 0x2, R6 ;  /* 0x0000000212049825 */ /* 0x010fe400078e0206 */
[----:B------:R-:W-:Y:S02]  /*b1d0*/  @!P2 LEA.HI.X R13, R144, R7, R157, 0x1, P0 ;  /* 0x00000007900da211 */ /* 0x000fe400000f0c9d */
[----:B------:R-:W-:Y:S01]  /*b1e0*/  ISETP.GE.AND P0, PT, R145, UR4, PT ;  /* 0x0000000491007c0c */ /* 0x000fe2000bf06270 */
[----:B------:R0:W-:Y:S04]  /*b1f0*/  @!P1 ST.E.128 desc[UR60][R4.64], R8 ;  /* 0x0000000804009985 */ /* 0x0001e8000c101d3c */
[----:B------:R0:W-:Y:S08]  /*b200*/  @!P2 ST.E.128 desc[UR60][R12.64], R24 ;  /* 0x000000180c00a985 */ /* 0x0001f0000c101d3c */
[----:B------:R-:W-:Y:S05]  /*b210*/  @P0 BRA `(.L_x_201) ;  /* 0x0000000800600947 */ /* 0x000fea0003800000 */
[----:B0-----:R-:W-:-:S04]  /*b220*/  LEA R4, P0, R145, R6, 0x1 ;  /* 0x0000000691047211 */ /* 0x001fc800078008ff */
[----:B------:R-:W-:-:S05]  /*b230*/  LEA.HI.X R5, R145, R7, R156, 0x1, P0 ;  /* 0x0000000791057211 */ /* 0x000fca00000f0c9c */
[----:B------:R0:W-:Y:S01]  /*b240*/  ST.E.128 desc[UR60][R4.64], R36 ;  /* 0x0000002404007985 */ /* 0x0001e2000c101d3c */
[----:B------:R-:W-:Y:S05]  /*b250*/  BRA `(.L_x_201) ;  /* 0x0000000800507947 */ /* 0x000fea0003800000 */
.L_x_197:
[----:B------:R-:W2:Y:S01]  /*b260*/  LDC.64 R6, c[0x0][0xc00] ;  /* 0x00030000ff067b82 */ /* 0x000ea20000000a00 */
[----:B------:R-:W-:Y:S01]  /*b270*/  ULDC.64 UR4, c[0x0][0xc08] ;  /* 0x0003020000047ab9 */ /* 0x000fe20000000a00 */
[----:B------:R-:W-:-:S06]  /*b280*/  IMAD.MOV.U32 R3, RZ, RZ, RZ ;  /* 0x000000ffff037224 */ /* 0x000fcc00078e00ff */
[----:B------:R-:W3:Y:S01]  /*b290*/  LDC.64 R4, c[0x0][0xc00] ;  /* 0x00030000ff047b82 */ /* 0x000ee20000000a00 */
[----:B------:R-:W-:-:S04]  /*b2a0*/  ISETP.NE.U32.AND P1, PT, RZ, UR4, PT ;  /* 0x00000004ff007c0c */ /* 0x000fc8000bf25070 */
[----:B------:R-:W-:-:S03]  /*b2b0*/  ISETP.NE.AND.EX P1, PT, RZ, UR5, PT, P1 ;  /* 0x00000005ff007c0c */ /* 0x000fc6000bf25310 */
[----:B------:R-:W4:Y:S01]  /*b2c0*/  LDC R21, c[0x0][0xbe8] ;  /* 0x0002fa00ff157b82 */ /* 0x000f220000000800 */
[----:B--2---:R-:W-:-:S04]  /*b2d0*/  ISETP.NE.U32.AND P0, PT, R6, RZ, PT ;  /* 0x000000ff0600720c */ /* 0x004fc80003f05070 */
[----:B------:R-:W-:Y:S01]  /*b2e0*/  ISETP.NE.AND.EX P0, PT, R7, RZ, PT, P0 ;  /* 0x000000ff0700720c */ /* 0x000fe20003f05300 */
[----:B---3--:R-:W-:-:S04]  /*b2f0*/  IMAD.WIDE R6, R19, 0x4, R4 ;  /* 0x0000000413067825 */ /* 0x008fc800078e0204 */
[----:B------:R-:W2:Y:S01]  /*b300*/  @P1 LDC.64 R4, c[0x0][0xc08] ;  /* 0x00030200ff041b82 */ /* 0x000ea20000000a00 */
[----:B------:R-:W-:Y:S02]  /*b310*/  ULDC UR4, c[0x0][0xa88] ;  /* 0x0002a20000047ab9 */ /* 0x000fe40000000800 */
[----:B------:R-:W-:-:S05]  /*b320*/  IMAD.U32 R0, RZ, RZ, UR4 ;  /* 0x00000004ff007e24 */ /* 0x000fca000f8e00ff */
[----:B------:R3:W5:Y:S01]  /*b330*/  @P0 LDG.E R3, desc[UR60][R6.64] ;  /* 0x0000003c06030981 */ /* 0x000762000c1e1900 */
[----:B------:R-:W0:Y:S01]  /*b340*/  S2R R8, SR_TID.X ;  /* 0x0000000000087919 */ /* 0x000e220000002100 */
[----:B--2---:R-:W-:-:S05]  /*b350*/  @P1 IMAD.WIDE R4, R19, 0x4, R4 ;  /* 0x0000000413041825 */ /* 0x004fca00078e0204 */
[----:B------:R3:W5:Y:S01]  /*b360*/  @P1 LDG.E R0, desc[UR60][R4.64] ;  /* 0x0000003c04001981 */ /* 0x000762000c1e1900 */
[----:B----4-:R-:W-:-:S13]  /*b370*/  ISETP.NE.AND P2, PT, R21, 0x1, PT ;  /* 0x000000011500780c */ /* 0x010fda0003f45270 */
[----:B------:R-:W2:Y:S01]  /*b380*/  @P2 LDC R14, c[0x0][0xbec] ;  /* 0x0002fb00ff0e2b82 */ /* 0x000ea20000000800 */
[----:B0-----:R-:W-:-:S05]  /*b390*/  VIADD R8, R8, 0xffffff80 ;  /* 0xffffff8008087836 */ /* 0x001fca0000000000 */
[----:B------:R-:W-:Y:S01]  /*b3a0*/  ISETP.GE.AND P3, PT, R8, 0xc0, PT ;  /* 0x000000c00800780c */ /* 0x000fe20003f66270 */
[----:B---3--:R-:W-:-:S12]  /*b3b0*/  @P1 BRA `(.L_x_202) ;  /* 0x0000000000101947 */ /* 0x008fd80003800000 */
[----:B------:R-:W-:Y:S05]  /*b3c0*/  @!P0 BRA `(.L_x_202) ;  /* 0x00000000000c8947 */ /* 0x000fea0003800000 */
[----:B------:R-:W3:Y:S04]  /*b3d0*/  LDG.E R5, desc[UR60][R6.64] ;  /* 0x0000003c06057981 */ /* 0x000ee8000c1e1900 */
[----:B-----5:R-:W3:Y:S02]  /*b3e0*/  LDG.E R0, desc[UR60][R6.64+0x4] ;  /* 0x0000043c06007981 */ /* 0x020ee4000c1e1900 */
[----:B---3--:R-:W-:-:S07]  /*b3f0*/  IMAD.IADD R0, R0, 0x1, -R5 ;  /* 0x0000000100007824 */ /* 0x008fce00078e0a05 */
.L_x_202:
[----:B------:R-:W-:Y:S01]  /*b400*/  BSSY B1, `(.L_x_203) ;  /* 0x000002e000017945 */ /* 0x000fe20003800000 */
[----:B------:R-:W-:Y:S02]  /*b410*/  SHF.R.S32.HI R12, RZ, 0x1f, R22 ;  /* 0x0000001fff0c7819 */ /* 0x000fe40000011416 */
[----:B------:R-:W-:Y:S02]  /*b420*/  SEL R19, R19, RZ, !P0 ;  /* 0x000000ff13137207 */ /* 0x000fe40004000000 */
[----:B------:R-:W-:Y:S02]  /*b430*/  SEL R146, R146, RZ, !P0 ;  /* 0x000000ff92927207 */ /* 0x000fe40004000000 */
[----:B-----5:R-:W-:Y:S01]  /*b440*/  SHF.R.S32.HI R10, RZ, 0x1f, R3 ;  /* 0x0000001fff0a7819 */ /* 0x020fe20000011403 */
[----:B------:R-:W-:Y:S06]  /*b450*/  @P3 BRA `(.L_x_204) ;  /* 0x0000000000a03947 */ /* 0x000fec0003800000 */
[----:B------:R-:W0:Y:S01]  /*b460*/  S2R R4, SR_TID.X ;  /* 0x0000000000047919 */ /* 0x000e220000002100 */
[----:B------:R-:W3:Y:S02]  /*b470*/  LDC R11, c[0x0][0xbe8] ;  /* 0x0002fa00ff0b7b82 */ /* 0x000ee40000000800 */
[----:B---3--:R-:W-:Y:S02]  /*b480*/  IMAD R5, R0, R11, RZ ;  /* 0x0000000b00057224 */ /* 0x008fe400078e02ff */
[----:B0-----:R-:W-:-:S04]  /*b490*/  IMAD R4, R23, 0xc0, R4 ;  /* 0x000000c017047824 */ /* 0x001fc800078e0204 */
[----:B------:R-:W-:-:S05]  /*b4a0*/  VIADD R8, R4, 0xffffff80 ;  /* 0xffffff8004087836 */ /* 0x000fca0000000000 */
[----:B------:R-:W-:-:S13]  /*b4b0*/  ISETP.GE.AND P0, PT, R8, R5, PT ;  /* 0x000000050800720c */ /* 0x000fda0003f06270 */
[----:B------:R-:W-:Y:S05]  /*b4c0*/  @P0 BRA `(.L_x_204) ;  /* 0x0000000000840947 */ /* 0x000fea0003800000 */
[----:B------:R-:W-:Y:S01]  /*b4d0*/  ISETP.NE.AND P0, PT, R11, 0x1, PT ;  /* 0x000000010b00780c */ /* 0x000fe20003f05270 */
[----:B------:R-:W-:Y:S01]  /*b4e0*/  ULDC.64 UR4, c[0x0][0xb90] ;  /* 0x0002e40000047ab9 */ /* 0x000fe20000000a00 */
[----:B------:R-:W-:Y:S02]  /*b4f0*/  IMAD.MOV.U32 R4, RZ, RZ, R3 ;  /* 0x000000ffff047224 */ /* 0x000fe400078e0003 */
[----:B------:R-:W-:Y:S02]  /*b500*/  IMAD R9, R12, UR4, RZ ;  /* 0x000000040c097c24 */ /* 0x000fe4000f8e02ff */
[----:B------:R-:W-:Y:S02]  /*b510*/  IMAD.MOV.U32 R5, RZ, RZ, R10 ;  /* 0x000000ffff057224 */ /* 0x000fe400078e000a */
[----:B------:R-:W-:Y:S02]  /*b520*/  IMAD.MOV.U32 R7, RZ, RZ, R8 ;  /* 0x000000ffff077224 */ /* 0x000fe400078e0008 */
[----:B------:R-:W-:-:S03]  /*b530*/  IMAD.WIDE.U32 R4, R22, UR4, R4 ;  /* 0x0000000416047c25 */ /* 0x000fc6000f8e0004 */
[----:B------:R-:W0:Y:S01]  /*b540*/  @P0 LDC R13, c[0x0][0xbec] ;  /* 0x0002fb00ff0d0b82 */ /* 0x000e220000000800 */
[----:B------:R-:W-:Y:S01]  /*b550*/  IMAD R9, R22, UR5, R9 ;  /* 0x0000000516097c24 */ /* 0x000fe2000f8e0209 */
[----:B------:R-:W-:-:S03]  /*b560*/  ULDC.64 UR4, c[0x0][0xb98] ;  /* 0x0002e60000047ab9 */ /* 0x000fc60000000a00 */
[----:B------:R-:W-:-:S03]  /*b570*/  IMAD.IADD R5, R5, 0x1, R9 ;  /* 0x0000000105057824 */ /* 0x000fc600078e0209 */
[----:B------:R-:W3:Y:S01]  /*b580*/  @P0 LDC R15, c[0x0][0xbf0] ;  /* 0x0002fc00ff0f0b82 */ /* 0x000ee20000000800 */
[----:B------:R-:W-:-:S04]  /*b590*/  IMAD.WIDE.U32 R4, R19, UR4, R4 ;  /* 0x0000000413047c25 */ /* 0x000fc8000f8e0004 */
[----:B0-----:R-:W-:-:S05]  /*b5a0*/  @P0 IMAD.HI.U32 R6, R8, R13, RZ ;  /* 0x0000000d08060227 */ /* 0x001fca00078e00ff */
[----:B---3--:R-:W-:Y:S01]  /*b5b0*/  @P0 SHF.R.U32.HI R7, RZ, R15, R6 ;  /* 0x0000000fff070219 */ /* 0x008fe20000011606 */
[----:B------:R-:W-:-:S03]  /*b5c0*/  IMAD R6, R146, UR4, RZ ;  /* 0x0000000492067c24 */ /* 0x000fc6000f8e02ff */
[----:B------:R-:W-:Y:S01]  /*b5d0*/  IADD3 R4, P0, R7, R4, RZ ;  /* 0x0000000407047210 */ /* 0x000fe20007f1e0ff */
[----:B------:R-:W-:-:S04]  /*b5e0*/  IMAD.MOV R9, RZ, RZ, -R7 ;  /* 0x000000ffff097224 */ /* 0x000fc800078e0a07 */
[----:B------:R-:W-:Y:S01]  /*b5f0*/  IMAD R9, R11, R9, R8 ;  /* 0x000000090b097224 */ /* 0x000fe200078e0208 */
[----:B------:R-:W-:Y:S01]  /*b600*/  SHF.R.S32.HI R11, RZ, 0x1f, R7 ;  /* 0x0000001fff0b7819 */ /* 0x000fe20000011407 */
[----:B------:R-:W-:Y:S01]  /*b610*/  IMAD R8, R19, UR5, R6 ;  /* 0x0000000513087c24 */ /* 0x000fe2000f8e0206 */
[----:B------:R-:W-:Y:S02]  /*b620*/  ULDC.64 UR4, c[0x0][0xb88] ;  /* 0x0002e20000047ab9 */ /* 0x000fe40000000a00 */
[----:B------:R-:W-:Y:S02]  /*b630*/  SHF.R.S32.HI R6, RZ, 0x1f, R9 ;  /* 0x0000001fff067819 */ /* 0x000fe40000011409 */
[----:B------:R-:W-:-:S03]  /*b640*/  IADD3.X R5, R11, R5, R8, P0, !PT ;  /* 0x000000050b057210 */ /* 0x000fc600007fe408 */
[----:B------:R-:W-:Y:S02]  /*b650*/  IMAD R6, R6, UR4, RZ ;  /* 0x0000000406067c24 */ /* 0x000fe4000f8e02ff */
[----:B------:R-:W-:-:S04]  /*b660*/  IMAD.WIDE.U32 R4, R9, UR4, R4 ;  /* 0x0000000409047c25 */ /* 0x000fc8000f8e0004 */
[----:B------:R-:W-:Y:S01]  /*b670*/  IMAD R7, R9, UR5, R6 ;  /* 0x0000000509077c24 */ /* 0x000fe2000f8e0206 */
[----:B------:R-:W-:Y:S02]  /*b680*/  ULDC.64 UR4, c[0x0][0xb50] ;  /* 0x0002d40000047ab9 */ /* 0x000fe40000000a00 */
[----:B------:R-:W-:Y:S02]  /*b690*/  LEA R6, P0, R4, UR4, 0x2 ;  /* 0x0000000404067c11 */ /* 0x000fe4000f8010ff */
[----:B------:R-:W-:-:S04]  /*b6a0*/  IADD3 R5, R5, R7, RZ ;  /* 0x0000000705057210 */ /* 0x000fc80007ffe0ff */
[----:B------:R-:W-:Y:S01]  /*b6b0*/  LEA.HI.X R7, R4, UR5, R5, 0x2, P0 ;  /* 0x0000000504077c11 */ /* 0x000fe200080f1405 */
[----:B------:R-:W-:-:S05]  /*b6c0*/  IMAD.MOV.U32 R5, RZ, RZ, -0x800000 ;  /* 0xff800000ff057424 */ /* 0x000fca00078e00ff */
[----:B------:R0:W-:Y:S02]  /*b6d0*/  STG.E desc[UR60][R6.64], R5 ;  /* 0x0000000506007986 */ /* 0x0001e4000c10193c */
.L_x_204:
[----:B------:R-:W-:Y:S05]  /*b6e0*/  BSYNC B1 ;  /* 0x0000000000017941 */ /* 0x000fea0003800000 */
.L_x_203:
[----:B------:R-:W3:Y:S01]  /*b6f0*/  @P2 LDC R9, c[0x0][0xbf0] ;  /* 0x0002fc00ff092b82 */ /* 0x000ee20000000800 */
[----:B------:R-:W-:Y:S01]  /*b700*/  ULDC.64 UR4, c[0x0][0xaa0] ;  /* 0x0002a80000047ab9 */ /* 0x000fe20000000a00 */
[----:B0-----:R-:W-:Y:S01]  /*b710*/  IMAD R6, R147, 0x60, R148 ;  /* 0x0000006093067824 */ /* 0x001fe200078e0294 */
[----:B------:R-:W-:Y:S01]  /*b720*/  BSSY B1, `(.L_x_205) ;  /* 0x0000036000017945 */ /* 0x000fe20003800000 */
[----:B------:R-:W-:Y:S02]  /*b730*/  IMAD R4, R10, UR4, RZ ;  /* 0x000000040a047c24 */ /* 0x000fe4000f8e02ff */
[----:B------:R-:W-:Y:S02]  /*b740*/  IMAD R11, R23, 0xc0, R6 ;  /* 0x000000c0170b7824 */ /* 0x000fe400078e0206 */
[C---:B------:R-:W-:Y:S02]  /*b750*/  IMAD R7, R3.reuse, UR5, R4 ;  /* 0x0000000503077c24 */ /* 0x040fe4000f8e0204 */
[----:B------:R-:W-:Y:S01]  /*b760*/  IMAD.WIDE.U32 R4, R3, UR4, RZ ;  /* 0x0000000403047c25 */ /* 0x000fe2000f8e00ff */
[----:B------:R-:W-:-:S03]  /*b770*/  ULDC.64 UR4, c[0x0][0xae8] ;  /* 0x0002ba0000047ab9 */ /* 0x000fc60000000a00 */
[----:B------:R-:W-:Y:S02]  /*b780*/  IMAD.IADD R5, R5, 0x1, R7 ;  /* 0x0000000105057824 */ /* 0x000fe400078e0207 */
[----:B------:R-:W-:Y:S02]  /*b790*/  IMAD R3, R12, UR4, RZ ;  /* 0x000000040c037c24 */ /* 0x000fe4000f8e02ff */
[----:B--2---:R-:W-:-:S04]  /*b7a0*/  @P2 IMAD.HI.U32 R6, R11, R14, RZ ;  /* 0x0000000e0b062227 */ /* 0x004fc800078e00ff */
[C---:B------:R-:W-:Y:S02]  /*b7b0*/  IMAD R7, R22.reuse, UR5, R3 ;  /* 0x0000000516077c24 */ /* 0x040fe4000f8e0203 */
[----:B------:R-:W-:Y:S01]  /*b7c0*/  IMAD.WIDE.U32 R4, R22, UR4, R4 ;  /* 0x0000000416047c25 */ /* 0x000fe2000f8e0004 */
[----:B------:R-:W-:-:S03]  /*b7d0*/  ULDC.64 UR4, c[0x0][0xaf0] ;  /* 0x0002bc0000047ab9 */ /* 0x000fc60000000a00 */
[----:B------:R-:W-:Y:S01]  /*b7e0*/  IMAD.MOV.U32 R3, RZ, RZ, R11 ;  /* 0x000000ffff037224 */ /* 0x000fe200078e000b */
[----:B---3--:R-:W-:Y:S01]  /*b7f0*/  @P2 SHF.R.U32.HI R3, RZ, R9, R6 ;  /* 0x00000009ff032219 */ /* 0x008fe20000011606 */
[----:B------:R-:W-:Y:S02]  /*b800*/  IMAD.IADD R5, R5, 0x1, R7 ;  /* 0x0000000105057824 */ /* 0x000fe400078e0207 */
[----:B------:R-:W-:Y:S01]  /*b810*/  IMAD R7, R146, UR4, RZ ;  /* 0x0000000492077c24 */ /* 0x000fe2000f8e02ff */
[--C-:B------:R-:W-:Y:S01]  /*b820*/  SHF.R.S32.HI R6, RZ, 0x1f, R3.reuse ;  /* 0x0000001fff067819 */ /* 0x100fe20000011403 */
[----:B------:R-:W-:Y:S02]  /*b830*/  IMAD.MOV R8, RZ, RZ, -R3 ;  /* 0x000000ffff087224 */ /* 0x000fe400078e0a03 */
[C---:B------:R-:W-:Y:S02]  /*b840*/  IMAD R9, R19.reuse, UR5, R7 ;  /* 0x0000000513097c24 */ /* 0x040fe4000f8e0207 */
[----:B------:R-:W-:Y:S01]  /*b850*/  IMAD.WIDE.U32 R4, R19, UR4, R4 ;  /* 0x0000000413047c25 */ /* 0x000fe2000f8e0004 */
[----:B------:R-:W-:-:S03]  /*b860*/  ULDC.64 UR4, c[0x0][0xae0] ;  /* 0x0002b80000047ab9 */ /* 0x000fc60000000a00 */
[----:B------:R-:W-:Y:S02]  /*b870*/  IMAD R7, R21, R8, R11 ;  /* 0x0000000815077224 */ /* 0x000fe400078e020b */
[----:B------:R-:W-:Y:S02]  /*b880*/  IMAD R8, R6, UR4, RZ ;  /* 0x0000000406087c24 */ /* 0x000fe4000f8e02ff */
[----:B------:R-:W-:Y:S01]  /*b890*/  IMAD.IADD R5, R5, 0x1, R9 ;  /* 0x0000000105057824 */ /* 0x000fe200078e0209 */
[----:B------:R-:W-:Y:S01]  /*b8a0*/  SHF.R.S32.HI R6, RZ, 0x1f, R7 ;  /* 0x0000001fff067819 */ /* 0x000fe20000011407 */
[C---:B------:R-:W-:Y:S02]  /*b8b0*/  IMAD R9, R3.reuse, UR5, R8 ;  /* 0x0000000503097c24 */ /* 0x040fe4000f8e0208 */
[----:B------:R-:W-:Y:S01]  /*b8c0*/  IMAD.WIDE.U32 R4, R3, UR4, R4 ;  /* 0x0000000403047c25 */ /* 0x000fe2000f8e0004 */
[----:B------:R-:W-:-:S03]  /*b8d0*/  ULDC.64 UR4, c[0x0][0xad8] ;  /* 0x0002b60000047ab9 */ /* 0x000fc60000000a00 */
[----:B------:R-:W-:Y:S02]  /*b8e0*/  IMAD R6, R6, UR4, RZ ;  /* 0x0000000406067c24 */ /* 0x000fe4000f8e02ff */
[----:B------:R-:W-:Y:S02]  /*b8f0*/  IMAD.IADD R5, R5, 0x1, R9 ;  /* 0x0000000105057824 */ /* 0x000fe400078e0209 */
[----:B------:R-:W-:Y:S02]  /*b900*/  IMAD R21, R0, R21, RZ ;  /* 0x0000001500157224 */ /* 0x000fe400078e02ff */
[----:B------:R-:W-:Y:S02]  /*b910*/  IMAD R0, R23, 0xc0, R148 ;  /* 0x000000c017007824 */ /* 0x000fe400078e0294 */
[C---:B------:R-:W-:Y:S02]  /*b920*/  IMAD R3, R7.reuse, UR5, R6 ;  /* 0x0000000507037c24 */ /* 0x040fe4000f8e0206 */
[----:B------:R-:W-:Y:S01]  /*b930*/  IMAD.WIDE.U32 R4, R7, UR4, R4 ;  /* 0x0000000407047c25 */ /* 0x000fe2000f8e0004 */
[----:B------:R-:W-:Y:S01]  /*b940*/  ISETP.GE.AND P0, PT, R0, R21, PT ;  /* 0x000000150000720c */ /* 0x000fe20003f06270 */
[----:B------:R-:W-:-:S02]  /*b950*/  ULDC.64 UR4, c[0x0][0xa80] ;  /* 0x0002a00000047ab9 */ /* 0x000fc40000000a00 */
[----:B------:R-:W-:Y:S01]  /*b960*/  IMAD.IADD R3, R5, 0x1, R3 ;  /* 0x0000000105037824 */ /* 0x000fe200078e0203 */
[----:B------:R-:W-:-:S04]  /*b970*/  LEA R6, P1, R4, UR4, 0x1 ;  /* 0x0000000404067c11 */ /* 0x000fc8000f8208ff */
[----:B------:R-:W-:Y:S02]  /*b980*/  LEA.HI.X R3, R4, UR5, R3, 0x1, P1 ;  /* 0x0000000504037c11 */ /* 0x000fe400088f0c03 */
[----:B------:R0:W2:Y:S04]  /*b990*/  SHFL.IDX PT, R4, R6, RZ, 0x1c1f ;  /* 0x001c1fff06047589 */ /* 0x0000a800000e0000 */
[----:B------:R0:W3:Y:S01]  /*b9a0*/  SHFL.IDX PT, R5, R3, RZ, 0x1c1f ;  /* 0x001c1fff03057589 */ /* 0x0000e200000e0000 */
[----:B------:R-:W-:Y:S05]  /*b9b0*/  @P0 BRA `(.L_x_206) ;  /* 0x0000000000300947 */ /* 0x000fea0003800000 */
[----:B------:R-:W-:Y:S02]  /*b9c0*/  ULDC UR4, c[0x0][0xac8] ;  /* 0x0002b20000047ab9 */ /* 0x000fe40000000800 */
[----:B------:R-:W-:Y:S02]  /*b9d0*/  ISETP.GE.AND P3, PT, R144, UR4, PT ;  /* 0x0000000490007c0c */ /* 0x000fe4000bf66270 */
[----:B------:R-:W-:Y:S02]  /*b9e0*/  ISETP.GE.AND P4, PT, R145, UR4, PT ;  /* 0x0000000491007c0c */ /* 0x000fe4000bf86270 */
[----:B------:R-:W-:-:S09]  /*b9f0*/  ISETP.GE.AND P2, PT, R18, UR4, PT ;  /* 0x0000000412007c0c */ /* 0x000fd2000bf46270 */
[-C--:B--2---:R-:W-:Y:S02]  /*ba00*/  @!P3 LEA R10, P0, R144, R4.reuse, 0x1 ;  /* 0x00000004900ab211 */ /* 0x084fe400078008ff */
[C---:B------:R-:W-:Y:S02]  /*ba10*/  @!P4 LEA R12, P1, R145.reuse, R4, 0x1 ;  /* 0x00000004910cc211 */ /* 0x040fe400078208ff */
[----:B---3--:R-:W-:Y:S01]  /*ba20*/  @!P2 IMAD.WIDE R8, R18, 0x2, R4 ;  /* 0x000000021208a825 */ /* 0x008fe200078e0204 */
[-C--:B------:R-:W-:Y:S02]  /*ba30*/  @!P3 LEA.HI.X R11, R144, R5.reuse, R157, 0x1, P0 ;  /* 0x00000005900bb211 */ /* 0x080fe400000f0c9d */
[----:B------:R-:W-:Y:S02]  /*ba40*/  @!P4 LEA.HI.X R13, R145, R5, R156, 0x1, P1 ;  /* 0x00000005910dc211 */ /* 0x000fe400008f0c9c */
[----:B------:R4:W-:Y:S04]  /*ba50*/  @!P2 ST.E.128 desc[UR60][R8.64], RZ ;  /* 0x000000ff0800a985 */ /* 0x0009e8000c101d3c */
[----:B------:R4:W-:Y:S04]  /*ba60*/  @!P3 ST.E.128 desc[UR60][R10.64], RZ ;  /* 0x000000ff0a00b985 */ /* 0x0009e8000c101d3c */
[----:B------:R4:W-:Y:S02]  /*ba70*/  @!P4 ST.E.128 desc[UR60][R12.64], RZ ;  /* 0x000000ff0c00c985 */ /* 0x0009e4000c101d3c */
.L_x_206:
[----:B------:R-:W-:Y:S05]  /*ba80*/  BSYNC B1 ;  /* 0x0000000000017941 */ /* 0x000fea0003800000 */
.L_x_205:
[----:B------:R-:W-:Y:S01]  /*ba90*/  VIADD R0, R0, 0x60 ;  /* 0x0000006000007836 */ /* 0x000fe20000000000 */
[----:B---3--:R3:W0:Y:S04]  /*baa0*/  SHFL.IDX PT, R5, R3, 0x1, 0x1c1f ;  /* 0x003c1f0003057f89 */ /* 0x00862800000e0000 */
[----:B------:R-:W-:Y:S01]  /*bab0*/  ISETP.GE.AND P0, PT, R0, R21, PT ;  /* 0x000000150000720c */ /* 0x000fe20003f06270 */
[----:B--2---:R3:W2:-:S12]  /*bac0*/  SHFL.IDX PT, R4, R6, 0x1, 0x1c1f ;  /* 0x003c1f0006047f89 */ /* 0x00469800000e0000 */
[----:B---3--:R-:W-:Y:S05]  /*bad0*/  @P0 BRA `(.L_x_201) ;  /* 0x0000000000300947 */ /* 0x008fea0003800000 */
[----:B------:R-:W-:Y:S02]  /*bae0*/  ULDC UR4, c[0x0][0xac8] ;  /* 0x0002b20000047ab9 */ /* 0x000fe40000000800 */
[----:B------:R-:W-:Y:S02]  /*baf0*/  ISETP.GE.AND P3, PT, R144, UR4, PT ;  /* 0x0000000490007c0c */ /* 0x000fe4000bf66270 */
[----:B------:R-:W-:Y:S02]  /*bb00*/  ISETP.GE.AND P4, PT, R145, UR4, PT ;  /* 0x0000000491007c0c */ /* 0x000fe4000bf86270 */
[----:B------:R-:W-:-:S09]  /*bb10*/  ISETP.GE.AND P2, PT, R18, UR4, PT ;  /* 0x0000000412007c0c */ /* 0x000fd2000bf46270 */
[-C--:B--2-4-:R-:W-:Y:S02]  /*bb20*/  @!P3 LEA R8, P0, R144, R4.reuse, 0x1 ;  /* 0x000000049008b211 */ /* 0x094fe400078008ff */
[C---:B------:R-:W-:Y:S02]  /*bb30*/  @!P4 LEA R10, P1, R145.reuse, R4, 0x1 ;  /* 0x00000004910ac211 */ /* 0x040fe400078208ff */
[----:B0-----:R-:W-:Y:S01]  /*bb40*/  @!P2 IMAD.WIDE R6, R18, 0x2, R4 ;  /* 0x000000021206a825 */ /* 0x001fe200078e0204 */
[-C--:B------:R-:W-:Y:S02]  /*bb50*/  @!P3 LEA.HI.X R9, R144, R5.reuse, R157, 0x1, P0 ;  /* 0x000000059009b211 */ /* 0x080fe400000f0c9d */
[----:B------:R-:W-:Y:S02]  /*bb60*/  @!P4 LEA.HI.X R11, R145, R5, R156, 0x1, P1 ;  /* 0x00000005910bc211 */ /* 0x000fe400008f0c9c */
[----:B------:R3:W-:Y:S04]  /*bb70*/  @!P2 ST.E.128 desc[UR60][R6.64], RZ ;  /* 0x000000ff0600a985 */ /* 0x0007e8000c101d3c */
[----:B------:R3:W-:Y:S04]  /*bb80*/  @!P3 ST.E.128 desc[UR60][R8.64], RZ ;  /* 0x000000ff0800b985 */ /* 0x0007e8000c101d3c */
[----:B------:R3:W-:Y:S02]  /*bb90*/  @!P4 ST.E.128 desc[UR60][R10.64], RZ ;  /* 0x000000ff0a00c985 */ /* 0x0007e4000c101d3c */
.L_x_201:
[----:B------:R-:W-:Y:S05]  /*bba0*/  BSYNC B0 ;  /* 0x0000000000007941 */ /* 0x000fea0003800000 */
.L_x_196:
[----:B------:R-:W-:Y:S02]  /*bbb0*/  ULDC UR4, c[0x0][0xc3c] ;  /* 0x00030f0000047ab9 */ /* 0x000fe40000000800 */
[----:B-1----:R-:W-:-:S13]  /*bbc0*/  ISETP.GE.AND P0, PT, R35, UR4, PT ;  /* 0x0000000423007c0c */ /* 0x002fda000bf06270 */
[----:B------:R-:W-:Y:S05]  /*bbd0*/  @!P0 BRA `(.L_x_207) ;  /* 0xffffff5000c48947 */ /* 0x000fea000383ffff */
[----:B------:R-:W-:Y:S05]  /*bbe0*/  EXIT ;  /* 0x000000000000794d */ /* 0x000fea0003800000 */
.L_x_172:
[----:B------:R-:W-:-:S08]  /*bbf0*/  NOP ;  /* 0x0000000000007918 */ /* 0x000fd00000000000 */
[----:B--2---:R-:W0:-:S00]  /*bc00*/  USETMAXREG.DEALLOC.CTAPOOL 0x20 ;  /* 0x00000020000079c8 */ /* 0x004e0000080e0500 */
[----:B0-----:R-:W-:-:S06]  /*bc10*/  LOP3.LUT R0, R0, 0x3, RZ, 0xc0, !PT ;  /* 0x0000000300007812 */ /* 0x001fcc00078ec0ff */
[----:B------:R-:W0:Y:S02]  /*bc20*/  SHFL.IDX PT, R0, R0, RZ, 0x1f ;  /* 0x00001fff00007589 */ /* 0x000e2400000e0000 */
[----:B0-----:R-:W-:Y:S01]  /*bc30*/  ISETP.NE.AND P0, PT, R0, RZ, PT ;  /* 0x000000ff0000720c */ /* 0x001fe20003f05270 */
[----:B------:R-:W-:-:S03]  /*bc40*/  IMAD.MOV.U32 R0, RZ, RZ, RZ ;  /* 0x000000ffff007224 */ /* 0x000fc600078e00ff */
[----:B------:R-:W-:-:S05]  /*bc50*/  P2R R2, PR, RZ, 0x1 ;  /* 0x00000001ff027803 */ /* 0x000fca0000000000 */
[----:B------:R0:W-:Y:S04]  /*bc60*/  STL [R1+0x38], R2 ;  /* 0x0000380201007387 */ /* 0x0001e80000100800 */
[----:B------:R-:W-:Y:S05]  /*bc70*/  @!P0 BRA `(.L_x_208) ;  /* 0x00000000001c8947 */ /* 0x000fea0003800000 */
[----:B------:R-:W1:Y:S08]  /*bc80*/  S2UR UR5, SR_CgaCtaId ;  /* 0x00000000000579c3 */ /* 0x000e700000008800 */
[----:B------:R-:W-:Y:S06]  /*bc90*/  BAR.SYNC.DEFER_BLOCKING 0x5, 0x200 ;  /* 0x0148000000007b1d */ /* 0x000fec0000010000 */
[----:B------:R-:W-:-:S02]  /*bca0*/  UMOV UR4, 0x400 ;  /* 0x0000040000047882 */ /* 0x000fc40000000000 */
[----:B-1----:R-:W-:-:S09]  /*bcb0*/  ULEA UR4, UR5, UR4, 0x18 ;  /* 0x0000000405047291 */ /* 0x002fd2000f8ec03f */
[----:B------:R-:W1:Y:S01]  /*bcc0*/  LDS.128 R16, [UR4+0x31cd0] ;  /* 0x031cd004ff107984 */ /* 0x000e620008000c00 */
[----:B------:R-:W-:Y:S06]  /*bcd0*/  BAR.ARV 0x4, 0x200 ;  /* 0x0108000000007b1d */ /* 0x000fec0000002000 */
[----:B------:R-:W-:Y:S05]  /*bce0*/  BRA `(.L_x_209) ;  /* 0x0000000800007947 */ /* 0x000fea0003800000 */
.L_x_208:
[----:B0-----:R-:W0:Y:S01]  /*bcf0*/  S2R R2, SR_TID.X ;  /* 0x0000000000027919 */ /* 0x001e220000002100 */
[----:B------:R-:W-:Y:S01]  /*bd00*/  ULDC UR4, c[0x0][0xc3c] ;  /* 0x00030f0000047ab9 */ /* 0x000fe20000000800 */
[----:B------:R-:W1:Y:S01]  /*bd10*/  S2UR UR6, SR_CTAID.X ;  /* 0x00000000000679c3 */ /* 0x000e620000002500 */
[----:B------:R-:W-:Y:S01]  /*bd20*/  ULDC UR5, c[0x0][0xc38] ;  /* 0x00030e0000057ab9 */ /* 0x000fe20000000800 */
[----:B0-----:R-:W-:-:S04]  /*bd30*/  LOP3.LUT R5, R2, 0x1f, RZ, 0xc0, !PT ;  /* 0x0000001f02057812 */ /* 0x001fc800078ec0ff */
[----:B------:R-:W-:-:S04]  /*bd40*/  ISETP.NE.AND P0, PT, R5, 0x1f, PT ;  /* 0x0000001f0500780c */ /* 0x000fc80003f05270 */
[----:B------:R-:W-:-:S13]  /*bd50*/  ISETP.GE.OR P1, PT, R5, UR4, !P0 ;  /* 0x0000000405007c0c */ /* 0x000fda000c726670 */
[----:B------:R-:W0:Y:S02]  /*bd60*/  @!P1 LDC.64 R2, c[0x0][0xc80] ;  /* 0x00032000ff029b82 */ /* 0x000e240000000a00 */
[----:B0-----:R-:W-:-:S05]  /*bd70*/  @!P1 IMAD.WIDE.U32 R2, R5, 0x4, R2 ;  /* 0x0000000405029825 */ /* 0x001fca00078e0002 */
[----:B------:R-:W2:Y:S01]  /*bd80*/  @!P1 LDG.E R0, desc[UR60][R2.64] ;  /* 0x0000003c02009981 */ /* 0x000ea2000c1e1900 */
[C---:B------:R-:W-:Y:S01]  /*bd90*/  ISETP.NE.AND P1, PT, R5.reuse, RZ, PT ;  /* 0x000000ff0500720c */ /* 0x040fe20003f25270 */
[----:B------:R-:W-:Y:S01]  /*bda0*/  UMOV UR4, URZ ;  /* 0x0000003f00047c82 */ /* 0x000fe20008000000 */
[C---:B------:R-:W-:Y:S01]  /*bdb0*/  ISETP.GE.U32.AND P2, PT, R5.reuse, 0x2, PT ;  /* 0x000000020500780c */ /* 0x040fe20003f46070 */
[----:B------:R-:W-:Y:S01]  /*bdc0*/  IMAD.MOV.U32 R16, RZ, RZ, RZ ;  /* 0x000000ffff107224 */ /* 0x000fe200078e00ff */
[C---:B------:R-:W-:Y:S02]  /*bdd0*/  ISETP.GE.U32.AND P3, PT, R5.reuse, 0x4, PT ;  /* 0x000000040500780c */ /* 0x040fe40003f66070 */
[C---:B------:R-:W-:Y:S02]  /*bde0*/  ISETP.GE.U32.AND P4, PT, R5.reuse, 0x8, PT ;  /* 0x000000080500780c */ /* 0x040fe40003f86070 */
[----:B------:R-:W-:Y:S01]  /*bdf0*/  ISETP.GE.U32.AND P5, PT, R5, 0x10, PT ;  /* 0x000000100500780c */ /* 0x000fe20003fa6070 */
[----:B--2---:R-:W0:Y:S02]  /*be00*/  SHFL.UP PT, R4, R0, 0x1, RZ ;  /* 0x0420000000047989 */ /* 0x004e2400000e00ff */
[----:B0-----:R-:W-:-:S05]  /*be10*/  SEL R7, R4, RZ, P1 ;  /* 0x000000ff04077207 */ /* 0x001fca0000800000 */
[----:B------:R-:W-:-:S05]  /*be20*/  IMAD.IADD R7, R0, 0x1, R7 ;  /* 0x0000000100077824 */ /* 0x000fca00078e0207 */
[----:B------:R-:W0:Y:S02]  /*be30*/  SHFL.UP PT, R4, R7, 0x2, RZ ;  /* 0x0440000007047989 */ /* 0x000e2400000e00ff */
        /* <DEDUP_REMOVED lines=11> */
[----:B------:R-:W0:Y:S02]  /*bef0*/  SHFL.IDX PT, R4, R7, 0x1f, 0x1f ;  /* 0x03e01f0007047f89 */ /* 0x000e2400000e0000 */
[----:B0-----:R-:W-:-:S04]  /*bf00*/  IMAD R4, R4, UR5, RZ ;  /* 0x0000000504047c24 */ /* 0x001fc8000f8e02ff */
[----:B------:R-:W-:Y:S01]  /*bf10*/  IMAD.MOV.U32 R3, RZ, RZ, R4 ;  /* 0x000000ffff037224 */ /* 0x000fe200078e0004 */
[----:B-1----:R-:W-:-:S13]  /*bf20*/  ISETP.GT.AND P6, PT, R4, UR6, PT ;  /* 0x0000000604007c0c */ /* 0x002fda000bfc4270 */
[----:B------:R-:W-:Y:S05]  /*bf30*/  @P6 BRA `(.L_x_210) ;  /* 0x00000000009c6947 */ /* 0x000fea0003800000 */
[----:B------:R-:W0:Y:S01]  /*bf40*/  LDC R6, c[0x0][0xc3c] ;  /* 0x00030f00ff067b82 */ /* 0x000e220000000800 */
[----:B------:R-:W-:Y:S01]  /*bf50*/  IMAD.MOV.U32 R4, RZ, RZ, R3 ;  /* 0x000000ffff047224 */ /* 0x000fe200078e0003 */
[----:B------:R-:W-:Y:S01]  /*bf60*/  UMOV UR4, URZ ;  /* 0x0000003f00047c82 */ /* 0x000fe20008000000 */
[----:B------:R-:W-:Y:S01]  /*bf70*/  ULDC UR7, c[0x0][0xc3c] ;  /* 0x00030f0000077ab9 */ /* 0x000fe20000000800 */
[----:B------:R-:W-:-:S05]  /*bf80*/  ULDC UR5, c[0x0][0xc38] ;  /* 0x00030e0000057ab9 */ /* 0x000fca0000000800 */
.L_x_214:
[----:B------:R-:W-:Y:S01]  /*bf90*/  UIADD3 UR4, UR4, 0x1f, URZ ;  /* 0x0000001f04047890 */ /* 0x000fe2000fffe03f */
[----:B------:R-:W-:-:S05]  /*bfa0*/  IMAD.U32 R19, RZ, RZ, UR7 ;  /* 0x00000007ff137e24 */ /* 0x000fca000f8e00ff */
[----:B0-----:R-:W-:-:S13]  /*bfb0*/  ISETP.LE.AND P6, PT, R6, UR4, PT ;  /* 0x0000000406007c0c */ /* 0x001fda000bfc3270 */
[----:B------:R-:W-:Y:S05]  /*bfc0*/  @P6 BRA `(.L_x_211) ;  /* 0x0000000400246947 */ /* 0x000fea0003800000 */
[----:B------:R-:W-:Y:S01]  /*bfd0*/  VIADD R7, R5, UR4 ;  /* 0x0000000405077c36 */ /* 0x000fe20008000000 */
[----:B------:R-:W-:Y:S01]  /*bfe0*/  BSSY B0, `(.L_x_212) ;  /* 0x0000007000007945 */ /* 0x000fe20003800000 */
[----:B------:R-:W-:-:S03]  /*bff0*/  MOV R0, RZ ;  /* 0x000000ff00007202 */ /* 0x000fc60000000f00 */
[----:B------:R-:W-:-:S13]  /*c000*/  ISETP.GE.OR P6, PT, R7, R6, !P0 ;  /* 0x000000060700720c */ /* 0x000fda00047c6670 */
[----:B------:R-:W-:Y:S05]  /*c010*/  @P6 BRA `(.L_x_213) ;  /* 0x00000000000c6947 */ /* 0x000fea0003800000 */
[----:B------:R-:W0:Y:S02]  /*c020*/  LDC.64 R2, c[0x0][0xc80] ;  /* 0x00032000ff027b82 */ /* 0x000e240000000a00 */
[----:B0-----:R-:W-:-:S05]  /*c030*/  IMAD.WIDE R2, R7, 0x4, R2 ;  /* 0x0000000407027825 */ /* 0x001fca00078e0202 */
[----:B------:R0:W5:Y:S02]  /*c040*/  LDG.E R0, desc[UR60][R2.64] ;  /* 0x0000003c02007981 */ /* 0x000164000c1e1900 */
.L_x_213:
[----:B------:R-:W-:Y:S05]  /*c050*/  BSYNC B0 ;  /* 0x0000000000007941 */ /* 0x000fea0003800000 */
.L_x_212:
[----:B0----5:R-:W0:Y:S02]  /*c060*/  SHFL.UP PT, R2, R0, 0x1, RZ ;  /* 0x0420000000027989 */ /* 0x021e2400000e00ff */
        /* <DEDUP_REMOVED lines=16> */
[----:B------:R-:W-:-:S05]  /*c170*/  IMAD.IADD R4, R3, 0x1, R4 ;  /* 0x0000000103047824 */ /* 0x000fca00078e0204 */
[----:B------:R-:W-:-:S13]  /*c180*/  ISETP.GT.AND P6, PT, R4, UR6, PT ;  /* 0x0000000604007c0c */ /* 0x000fda000bfc4270 */
[----:B------:R-:W-:Y:S05]  /*c190*/  @!P6 BRA `(.L_x_214) ;  /* 0xfffffffc007ce947 */ /* 0x000fea000383ffff */
[----:B------:R-:W-:-:S07]  /*c1a0*/  IMAD.MOV.U32 R7, RZ, RZ, R9 ;  /* 0x000000ffff077224 */ /* 0x000fce00078e0009 */
.L_x_210:
[----:B------:R-:W-:-:S04]  /*c1b0*/  IMAD.IADD R9, R4, 0x1, -R3 ;  /* 0x0000000104097824 */ /* 0x000fc800078e0a03 */
[----:B------:R-:W-:-:S05]  /*c1c0*/  IMAD R2, R7, UR5, R9 ;  /* 0x0000000507027c24 */ /* 0x000fca000f8e0209 */
[----:B------:R-:W-:-:S13]  /*c1d0*/  ISETP.GT.AND P0, PT, R2, UR6, PT ;  /* 0x0000000602007c0c */ /* 0x000fda000bf04270 */
[----:B------:R-:W-:-:S04]  /*c1e0*/  VOTE.ANY R6, PT, !P0 ;  /* 0x0000000000067806 */ /* 0x000fc800040e0100 */
[----:B------:R-:W0:Y:S01]  /*c1f0*/  POPC R19, R6 ;  /* 0x0000000600137309 */ /* 0x000e220000000000 */
[----:B------:R-:W-:Y:S01]  /*c200*/  ISETP.NE.AND P0, PT, R6, RZ, PT ;  /* 0x000000ff0600720c */ /* 0x000fe20003f05270 */
[----:B0-----:R-:W0:Y:S02]  /*c210*/  SHFL.IDX PT, R0, R0, R19, 0x1f ;  /* 0x00001f1300007589 */ /* 0x001e2400000e0000 */
[----:B0-----:R-:W-:-:S04]  /*c220*/  IABS R4, R0 ;  /* 0x0000000000047213 */ /* 0x001fc80000000000 */
[----:B------:R-:W0:Y:S08]  /*c230*/  I2F.RP R8, R4 ;  /* 0x0000000400087306 */ /* 0x000e300000209400 */
[----:B0-----:R-:W0:Y:S02]  /*c240*/  MUFU.RCP R8, R8 ;  /* 0x0000000800087308 */ /* 0x001e240000001000 */
[----:B0-----:R-:W-:-:S06]  /*c250*/  VIADD R2, R8, 0xffffffe ;  /* 0x0ffffffe08027836 */ /* 0x001fcc0000000000 */
[----:B------:R0:W1:Y:S01]  /*c260*/  F2I.FTZ.U32.TRUNC.NTZ R3, R2 ;  /* 0x0000000200037305 */ /* 0x000062000021f000 */
[----:B------:R-:W-:Y:S05]  /*c270*/  @!P0 BRA `(.L_x_215) ;  /* 0x0000000000088947 */ /* 0x000fea0003800000 */
[----:B------:R-:W-:-:S06]  /*c280*/  VIADD R16, R19, 0xffffffff ;  /* 0xffffffff13107836 */ /* 0x000fcc0000000000 */
[----:B------:R2:W3:Y:S02]  /*c290*/  SHFL.IDX PT, R16, R7, R16, 0x1f ;  /* 0x00001f1007107589 */ /* 0x0004e400000e0000 */
.L_x_215:
[----:B---3--:R-:W-:Y:S01]  /*c2a0*/  IMAD R16, R16, UR5, R9 ;  /* 0x0000000510107c24 */ /* 0x008fe2000f8e0209 */
[----:B0-----:R-:W-:Y:S01]  /*c2b0*/  IABS R2, R0 ;  /* 0x0000000000027213 */ /* 0x001fe20000000000 */
[----:B-12---:R-:W-:Y:S01]  /*c2c0*/  IMAD.MOV R7, RZ, RZ, -R3 ;  /* 0x000000ffff077224 */ /* 0x006fe200078e0a03 */
[----:B------:R-:W-:Y:S02]  /*c2d0*/  IADD3 R19, R19, UR4, RZ ;  /* 0x0000000413137c10 */ /* 0x000fe4000fffe0ff */
[----:B------:R-:W-:Y:S01]  /*c2e0*/  IADD3 R9, -R16, UR6, RZ ;  /* 0x0000000610097c10 */ /* 0x000fe2000fffe1ff */
[----:B------:R-:W-:Y:S02]  /*c2f0*/  IMAD.MOV R8, RZ, RZ, -R2 ;  /* 0x000000ffff087224 */ /* 0x000fe400078e0a02 */
[----:B------:R-:W-:Y:S01]  /*c300*/  IMAD R7, R7, R4, RZ ;  /* 0x0000000407077224 */ /* 0x000fe200078e02ff */
[----:B------:R-:W-:Y:S01]  /*c310*/  IABS R6, R9 ;  /* 0x0000000900067213 */ /* 0x000fe20000000000 */
[----:B------:R-:W-:-:S04]  /*c320*/  IMAD.MOV.U32 R2, RZ, RZ, RZ ;  /* 0x000000ffff027224 */ /* 0x000fc800078e00ff */
[----:B------:R-:W-:-:S04]  /*c330*/  IMAD.HI.U32 R2, R3, R7, R2 ;  /* 0x0000000703027227 */ /* 0x000fc800078e0002 */
[----:B------:R-:W-:Y:S02]  /*c340*/  IMAD.MOV.U32 R3, RZ, RZ, R6 ;  /* 0x000000ffff037224 */ /* 0x000fe400078e0006 */
[----:B------:R-:W-:Y:S02]  /*c350*/  IMAD.MOV.U32 R6, RZ, RZ, R8 ;  /* 0x000000ffff067224 */ /* 0x000fe400078e0008 */
[----:B------:R-:W-:-:S04]  /*c360*/  IMAD.HI.U32 R2, R2, R3, RZ ;  /* 0x0000000302027227 */ /* 0x000fc800078e00ff */
[----:B------:R-:W-:-:S05]  /*c370*/  IMAD R3, R2, R6, R3 ;  /* 0x0000000602037224 */ /* 0x000fca00078e0203 */
[----:B------:R-:W-:-:S13]  /*c380*/  ISETP.GT.U32.AND P1, PT, R4, R3, PT ;  /* 0x000000030400720c */ /* 0x000fda0003f24070 */
[----:B------:R-:W-:Y:S02]  /*c390*/  @!P1 IMAD.IADD R3, R3, 0x1, -R4 ;  /* 0x0000000103039824 */ /* 0x000fe400078e0a04 */
[----:B------:R-:W-:Y:S01]  /*c3a0*/  @!P1 VIADD R2, R2, 0x1 ;  /* 0x0000000102029836 */ /* 0x000fe20000000000 */
[----:B------:R-:W-:Y:S02]  /*c3b0*/  ISETP.NE.AND P1, PT, R0, RZ, PT ;  /* 0x000000ff0000720c */ /* 0x000fe40003f25270 */
[----:B------:R-:W-:Y:S02]  /*c3c0*/  ISETP.GE.U32.AND P0, PT, R3, R4, PT ;  /* 0x000000040300720c */ /* 0x000fe40003f06070 */
[----:B------:R-:W-:-:S04]  /*c3d0*/  LOP3.LUT R3, R9, R0, RZ, 0x3c, !PT ;  /* 0x0000000009037212 */ /* 0x000fc800078e3cff */
[----:B------:R-:W-:-:S07]  /*c3e0*/  ISETP.GE.AND P2, PT, R3, RZ, PT ;  /* 0x000000ff0300720c */ /* 0x000fce0003f46270 */
[----:B------:R-:W-:-:S06]  /*c3f0*/  @P0 VIADD R2, R2, 0x1 ;  /* 0x0000000102020836 */ /* 0x000fcc0000000000 */
[----:B------:R-:W-:Y:S01]  /*c400*/  @!P2 IMAD.MOV R2, RZ, RZ, -R2 ;  /* 0x000000ffff02a224 */ /* 0x000fe200078e0a02 */
[----:B------:R-:W-:-:S05]  /*c410*/  @!P1 LOP3.LUT R2, RZ, R0, RZ, 0x33, !PT ;  /* 0x00000000ff029212 */ /* 0x000fca00078e33ff */
[--C-:B------:R-:W-:Y:S02]  /*c420*/  IMAD.MOV R17, RZ, RZ, -R2.reuse ;  /* 0x000000ffff117224 */ /* 0x100fe400078e0a02 */
[----:B------:R-:W-:Y:S02]  /*c430*/  IMAD.MOV.U32 R18, RZ, RZ, R2 ;  /* 0x000000ffff127224 */ /* 0x000fe400078e0002 */
[----:B------:R-:W-:Y:S01]  /*c440*/  IMAD R17, R0, R17, R9 ;  /* 0x0000001100117224 */ /* 0x000fe200078e0209 */
[----:B------:R-:W-:Y:S06]  /*c450*/  BRA `(.L_x_216) ;  /* 0x00000000000c7947 */ /* 0x000fec0003800000 */
.L_x_211:
[----:B------:R-:W-:Y:S02]  /*c460*/  IMAD.MOV.U32 R17, RZ, RZ, RZ ;  /* 0x000000ffff117224 */ /* 0x000fe400078e00ff */
[----:B------:R-:W-:Y:S02]  /*c470*/  IMAD.U32 R16, RZ, RZ, UR6 ;  /* 0x00000006ff107e24 */ /* 0x000fe4000f8e00ff */
[----:B------:R-:W-:-:S07]  /*c480*/  IMAD.MOV.U32 R18, RZ, RZ, RZ ;  /* 0x000000ffff127224 */ /* 0x000fce00078e00ff */
.L_x_216:
[----:B------:R-:W-:-:S13]  /*c490*/  ISETP.NE.AND P0, PT, R5, RZ, PT ;  /* 0x000000ff0500720c */ /* 0x000fda0003f05270 */
[----:B------:R-:W0:Y:S01]  /*c4a0*/  @!P0 S2R R3, SR_CgaCtaId ;  /* 0x0000000000038919 */ /* 0x000e220000008800 */
[----:B------:R-:W-:-:S04]  /*c4b0*/  @!P0 MOV R0, 0x400 ;  /* 0x0000040000008802 */ /* 0x000fc80000000f00 */
[----:B0-----:R-:W-:-:S05]  /*c4c0*/  @!P0 LEA R0, R3, R0, 0x18 ;  /* 0x0000000003008211 */ /* 0x001fca00078ec0ff */
[----:B------:R2:W-:Y:S01]  /*c4d0*/  @!P0 STS.128 [R0+0x31cd0], R16 ;  /* 0x031cd01000008388 */ /* 0x0005e20000000c00 */
[----:B------:R-:W-:Y:S06]  /*c4e0*/  BAR.ARV 0x5, 0x200 ;  /* 0x0148000000007b1d */ /* 0x000fec0000002000 */
.L_x_209:
[----:B------:R3:W-:Y:S01]  /*c4f0*/  STL [R1+0x30], RZ ;  /* 0x000030ff01007387 */ /* 0x0007e20000100800 */
[----:B------:R-:W-:Y:S01]  /*c500*/  ULDC UR4, c[0x0][0xc3c] ;  /* 0x00030f0000047ab9 */ /* 0x000fe20000000800 */
[----:B------:R-:W-:Y:S01]  /*c510*/  IMAD.MOV.U32 R26, RZ, RZ, 0x1 ;  /* 0x00000001ff1a7424 */ /* 0x000fe200078e00ff */
[----:B-1----:R-:W-:Y:S01]  /*c520*/  ISETP.GE.AND P0, PT, R19, UR4, PT ;  /* 0x0000000413007c0c */ /* 0x002fe2000bf06270 */
[----:B------:R-:W-:-:S12]  /*c530*/  IMAD.MOV.U32 R23, RZ, RZ, RZ ;  /* 0x000000ffff177224 */ /* 0x000fd800078e00ff */
[----:B---3--:R-:W-:Y:S05]  /*c540*/  @P0 BRA `(.L_x_217) ;  /* 0x00000050006c0947 */ /* 0x008fea0003800000 */
[----:B------:R-:W1:Y:S01]  /*c550*/  S2R R6, SR_TID.X ;  /* 0x0000000000067919 */ /* 0x000e620000002100 */
[----:B------:R-:W3:Y:S01]  /*c560*/  S2UR UR5, SR_CgaCtaId ;  /* 0x00000000000579c3 */ /* 0x000ee20000008800 */
[----:B------:R-:W-:Y:S01]  /*c570*/  UMOV UR4, 0x400 ;  /* 0x0000040000047882 */ /* 0x000fe20000000000 */
[----:B------:R-:W-:Y:S01]  /*c580*/  BSSY B8, `(.L_x_217) ;  /* 0x0000517000087945 */ /* 0x000fe20003800000 */
[----:B------:R4:W-:Y:S01]  /*c590*/  STL [R1+0x30], RZ ;  /* 0x000030ff01007387 */ /* 0x0009e20000100800 */
[----:B------:R-:W-:Y:S01]  /*c5a0*/  IMAD.MOV.U32 R26, RZ, RZ, 0x1 ;  /* 0x00000001ff1a7424 */ /* 0x000fe200078e00ff */
[----:B------:R-:W-:Y:S01]  /*c5b0*/  ULDC UR36, c[0x0][0xc] ;  /* 0x0000030000247ab9 */ /* 0x000fe20000000800 */
[----:B------:R-:W-:Y:S01]  /*c5c0*/  IMAD.MOV.U32 R23, RZ, RZ, RZ ;  /* 0x000000ffff177224 */ /* 0x000fe200078e00ff */
[----:B------:R-:W-:Y:S01]  /*c5d0*/  ULDC.64 UR38, c[0x0][0x198] ;  /* 0x0000660000267ab9 */ /* 0x000fe20000000a00 */
[----:B---3--:R-:W-:-:S06]  /*c5e0*/  ULEA UR4, UR5, UR4, 0x18 ;  /* 0x0000000405047291 */ /* 0x008fcc000f8ec03f */
[----:B------:R-:W-:Y:S01]  /*c5f0*/  IMAD.U32 R22, RZ, RZ, UR4 ;  /* 0x00000004ff167e24 */ /* 0x000fe2000f8e00ff */
[C---:B-1----:R-:W-:Y:S01]  /*c600*/  LOP3.LUT R5, R6.reuse, 0x7f, RZ, 0xc0, !PT ;  /* 0x0000007f06057812 */ /* 0x042fe200078ec0ff */
[----:B--2---:R-:W-:-:S04]  /*c610*/  IMAD.SHL.U32 R0, R6, 0x8, RZ ;  /* 0x0000000806007824 */ /* 0x004fc800078e00ff */
[----:B------:R-:W-:Y:S01]  /*c620*/  IMAD.SHL.U32 R4, R5, 0x8, RZ ;  /* 0x0000000805047824 */ /* 0x000fe200078e00ff */
[C---:B------:R-:W-:Y:S02]  /*c630*/  LOP3.LUT R3, R0.reuse, 0x20, RZ, 0xc0, !PT ;  /* 0x0000002000037812 */ /* 0x040fe400078ec0ff */
[----:B0-----:R-:W-:Y:S02]  /*c640*/  LOP3.LUT R2, R0, 0xd8, RZ, 0xc0, !PT ;  /* 0x000000d800027812 */ /* 0x001fe400078ec0ff */
[----:B------:R-:W-:Y:S02]  /*c650*/  LOP3.LUT R3, R3, 0x300, R4, 0xf8, !PT ;  /* 0x0000030003037812 */ /* 0x000fe400078ef804 */
[----:B------:R-:W-:Y:S02]  /*c660*/  LOP3.LUT R2, R2, 0x18, R6, 0x78, !PT ;  /* 0x0000001802027812 */ /* 0x000fe400078e7806 */
[----:B------:R-:W-:Y:S02]  /*c670*/  SHF.R.U32.HI R4, RZ, 0x2, R5 ;  /* 0x00000002ff047819 */ /* 0x000fe40000011605 */
[----:B------:R-:W-:Y:S01]  /*c680*/  LOP3.LUT R3, R3, R2, RZ, 0xfc, !PT ;  /* 0x0000000203037212 */ /* 0x000fe200078efcff */
[----:B------:R-:W-:Y:S01]  /*c690*/  IMAD.SHL.U32 R2, R6, 0x20, RZ ;  /* 0x0000002006027824 */ /* 0x000fe200078e00ff */
[----:B------:R-:W-:-:S03]  /*c6a0*/  LOP3.LUT R0, R0, 0x18, RZ, 0xc0, !PT ;  /* 0x0000001800007812 */ /* 0x000fc600078ec0ff */
[----:B------:R-:W-:Y:S01]  /*c6b0*/  IMAD R3, R3, 0x2, R22 ;  /* 0x0000000203037824 */ /* 0x000fe200078e0216 */
[----:B------:R-:W-:Y:S02]  /*c6c0*/  LOP3.LUT R4, R4, 0x60, R2, 0xf8, !PT ;  /* 0x0000006004047812 */ /* 0x000fe400078ef802 */
[C---:B------:R-:W-:Y:S02]  /*c6d0*/  LOP3.LUT R2, R0.reuse, 0x20, RZ, 0xfc, !PT ;  /* 0x0000002000027812 */ /* 0x040fe400078efcff */
[----:B------:R4:W-:Y:S01]  /*c6e0*/  STL [R1+0x4], R3 ;  /* 0x0000040301007387 */ /* 0x0009e20000100800 */
[----:B------:R-:W-:-:S07]  /*c6f0*/  LOP3.LUT R0, R0, 0x40, RZ, 0xfc, !PT ;  /* 0x0000004000007812 */ /* 0x000fce00078efcff */
.L_x_321:
[----:B0---4-:R-:W0:Y:S02]  /*c700*/  LDC.64 R2, c[0x0][0xc88] ;  /* 0x00032200ff027b82 */ /* 0x011e240000000a00 */
[----:B0-----:R-:W-:-:S05]  /*c710*/  IMAD.WIDE R2, R19, 0x4, R2 ;  /* 0x0000000413027825 */ /* 0x001fca00078e0202 */
[----:B------:R-:W2:Y:S01]  /*c720*/  LDG.E R8, desc[UR60][R2.64] ;  /* 0x0000003c02087981 */ /* 0x000ea2000c1e1900 */
[----:B------:R-:W-:Y:S05]  /*c730*/  YIELD ;  /* 0x0000000000007946 */ /* 0x000fea0003800000 */
[----:B------:R-:W-:Y:S01]  /*c740*/  ULDC.64 UR4, c[0x0][0xa28] ;  /* 0x00028a0000047ab9 */ /* 0x000fe20000000a00 */
[----:B------:R-:W-:Y:S01]  /*c750*/  IMAD.MOV.U32 R0, RZ, RZ, RZ ;  /* 0x000000ffff007224 */ /* 0x000fe200078e00ff */
[----:B------:R-:W-:Y:S01]  /*c760*/  ISETP.NE.U32.AND P0, PT, RZ, UR4, PT ;  /* 0x00000004ff007c0c */ /* 0x000fe2000bf05070 */
[----:B------:R-:W-:Y:S01]  /*c770*/  IMAD.MOV.U32 R6, RZ, RZ, RZ ;  /* 0x000000ffff067224 */ /* 0x000fe200078e00ff */
[----:B------:R-:W-:Y:S01]  /*c780*/  ULDC.64 UR6, c[0x0][0xa18] ;  /* 0x0002860000067ab9 */ /* 0x000fe20000000a00 */
[----:B------:R-:W-:Y:S01]  /*c790*/  ULDC.64 UR8, c[0x0][0xa08] ;  /* 0x0002820000087ab9 */ /* 0x000fe20000000a00 */
[----:B------:R-:W-:-:S02]  /*c7a0*/  ISETP.NE.AND.EX P0, PT, RZ, UR5, PT, P0 ;  /* 0x00000005ff007c0c */ /* 0x000fc4000bf05300 */
[----:B--2---:R-:W-:Y:S01]  /*c7b0*/  SHF.R.S32.HI R4, RZ, 0x1f, R8 ;  /* 0x0000001fff047819 */ /* 0x004fe20000011408 */
[----:B------:R-:W-:-:S10]  /*c7c0*/  IMAD.SHL.U32 R24, R8, 0x4, RZ ;  /* 0x0000000408187824 */ /* 0x000fd400078e00ff */
[C---:B------:R-:W-:Y:S01]  /*c7d0*/  @P0 LEA R2, P1, R8.reuse, UR4, 0x2 ;  /* 0x0000000408020c11 */ /* 0x040fe2000f8210ff */
[----:B------:R-:W-:Y:S03]  /*c7e0*/  STL [R1+0x8], R8 ;  /* 0x0000080801007387 */ /* 0x000fe60000100800 */
[C-C-:B------:R-:W-:Y:S01]  /*c7f0*/  @P0 LEA.HI.X R3, R8.reuse, UR5, R4.reuse, 0x2, P1 ;  /* 0x0000000508030c11 */ /* 0x140fe200088f1404 */
[----:B------:R-:W-:Y:S01]  /*c800*/  ULDC.64 UR4, c[0x0][0xa00] ;  /* 0x0002800000047ab9 */ /* 0x000fe20000000a00 */
[----:B------:R-:W-:Y:S01]  /*c810*/  SHF.L.U64.HI R29, R8, 0x2, R4 ;  /* 0x00000002081d7819 */ /* 0x000fe20000010204 */
[----:B------:R0:W-:Y:S01]  /*c820*/  STL [R1+0x18], R4 ;  /* 0x0000180401007387 */ /* 0x0001e20000100800 */
[----:B------:R-:W-:-:S03]  /*c830*/  ISETP.NE.U32.AND P1, PT, RZ, UR4, PT ;  /* 0x00000004ff007c0c */ /* 0x000fc6000bf25070 */
[----:B-1----:R1:W5:Y:S01]  /*c840*/  @P0 LDG.E R0, desc[UR60][R2.64] ;  /* 0x0000003c02000981 */ /* 0x002362000c1e1900 */
[----:B------:R-:W-:Y:S01]  /*c850*/  ISETP.NE.AND.EX P1, PT, RZ, UR5, PT, P1 ;  /* 0x00000005ff007c0c */ /* 0x000fe2000bf25310 */
[----:B------:R-:W-:Y:S01]  /*c860*/  IMAD.MOV.U32 R28, RZ, RZ, RZ ;  /* 0x000000ffff1c7224 */ /* 0x000fe200078e00ff */
[----:B------:R-:W-:Y:S02]  /*c870*/  ISETP.NE.U32.AND P2, PT, RZ, UR6, PT ;  /* 0x00000006ff007c0c */ /* 0x000fe4000bf45070 */
[----:B------:R-:W-:Y:S02]  /*c880*/  ISETP.NE.U32.AND P0, PT, RZ, UR8, PT ;  /* 0x00000008ff007c0c */ /* 0x000fe4000bf05070 */
[----:B------:R-:W-:Y:S02]  /*c890*/  ISETP.NE.AND.EX P2, PT, RZ, UR7, PT, P2 ;  /* 0x00000007ff007c0c */ /* 0x000fe4000bf45320 */
[----:B------:R-:W-:Y:S02]  /*c8a0*/  ISETP.NE.AND.EX P0, PT, RZ, UR9, PT, P0 ;  /* 0x00000009ff007c0c */ /* 0x000fe4000bf05300 */
[----:B-1----:R-:W-:-:S02]  /*c8b0*/  IADD3 R2, P3, R24, UR4, RZ ;  /* 0x0000000418027c10 */ /* 0x002fc4000ff7e0ff */
[----:B0-----:R-:W-:Y:S02]  /*c8c0*/  IADD3 R4, P4, R24, UR8, RZ ;  /* 0x0000000818047c10 */ /* 0x001fe4000ff9e0ff */
[C---:B------:R-:W-:Y:S01]  /*c8d0*/  IADD3.X R3, R29.reuse, UR5, RZ, P3, !PT ;  /* 0x000000051d037c10 */ /* 0x040fe20009ffe4ff */
[----:B------:R-:W-:Y:S01]  /*c8e0*/  ULDC UR4, c[0x0][0x288] ;  /* 0x0000a20000047ab9 */ /* 0x000fe20000000800 */
[----:B------:R-:W-:-:S03]  /*c8f0*/  IADD3.X R5, R29, UR9, RZ, P4, !PT ;  /* 0x000000091d057c10 */ /* 0x000fc6000a7fe4ff */
[----:B------:R-:W2:Y:S01]  /*c900*/  @P1 LDG.E R6, desc[UR60][R2.64] ;  /* 0x0000003c02061981 */ /* 0x000ea2000c1e1900 */
[----:B------:R-:W-:Y:S01]  /*c910*/  IMAD.U32 R9, RZ, RZ, UR4 ;  /* 0x00000004ff097e24 */ /* 0x000fe2000f8e00ff */
[----:B------:R-:W-:Y:S02]  /*c920*/  ULDC.64 UR4, c[0x0][0x418] ;  /* 0x0001060000047ab9 */ /* 0x000fe40000000a00 */
[----:B------:R-:W5:Y:S04]  /*c930*/  @P0 LDG.E R28, desc[UR60][R4.64] ;  /* 0x0000003c041c0981 */ /* 0x000f68000c1e1900 */
[----:B--2---:R0:W-:Y:S02]  /*c940*/  STL [R1+0x14], R6 ;  /* 0x0000140601007387 */ /* 0x0041e40000100800 */
[----:B0-----:R-:W-:-:S04]  /*c950*/  @P2 IADD3 R6, P3, R24, UR6, RZ ;  /* 0x0000000618062c10 */ /* 0x001fc8000ff7e0ff */
[----:B------:R-:W-:-:S05]  /*c960*/  @P2 IADD3.X R7, R29, UR7, RZ, P3, !PT ;  /* 0x000000071d072c10 */ /* 0x000fca0009ffe4ff */
[----:B------:R0:W2:Y:S01]  /*c970*/  @P2 LDG.E R9, desc[UR60][R6.64] ;  /* 0x0000003c06092981 */ /* 0x0000a2000c1e1900 */
[----:B------:R-:W-:-:S03]  /*c980*/  UISETP.NE.U32.AND UP0, UPT, UR4, URZ, UPT ;  /* 0x0000003f0400728c */ /* 0x000fc6000bf05070 */
[----:B------:R-:W-:Y:S01]  /*c990*/  ULDC UR4, c[0x0][0x424] ;  /* 0x0001090000047ab9 */ /* 0x000fe20000000800 */
[----:B------:R-:W-:-:S03]  /*c9a0*/  UISETP.NE.AND.EX UP0, UPT, UR5, URZ, UPT, UP0 ;  /* 0x0000003f0500728c */ /* 0x000fc6000bf05300 */
[----:B------:R-:W-:Y:S01]  /*c9b0*/  ULDC UR5, c[0x0][0x2f0] ;  /* 0x0000bc0000057ab9 */ /* 0x000fe20000000800 */
[----:B------:R-:W-:-:S04]  /*c9c0*/  USEL UR4, UR4, 0x1, UP0 ;  /* 0x0000000104047887 */ /* 0x000fc80008000000 */
[----:B------:R-:W-:-:S06]  /*c9d0*/  UIMAD UR4, UR4, UR5, URZ ;  /* 0x00000005040472a4 */ /* 0x000fcc000f8e023f */
[----:B0-----:R-:W-:Y:S01]  /*c9e0*/  IMAD.U32 R6, RZ, RZ, UR4 ;  /* 0x00000004ff067e24 */ /* 0x001fe2000f8e00ff */
[----:B--2---:R0:W-:Y:S01]  /*c9f0*/  STL [R1+0x2c], R9 ;  /* 0x00002c0901007387 */ /* 0x0041e20000100800 */
[----:B---3--:R-:W-:Y:S05]  /*ca00*/  @P2 BRA `(.L_x_218) ;  /* 0x0000000000142947 */ /* 0x008fea0003800000 */
[----:B------:R-:W-:Y:S05]  /*ca10*/  @!P1 BRA `(.L_x_218) ;  /* 0x0000000000109947 */ /* 0x000fea0003800000 */
[----:B------:R-:W2:Y:S04]  /*ca20*/  LDG.E R7, desc[UR60][R2.64] ;  /* 0x0000003c02077981 */ /* 0x000ea8000c1e1900 */
[----:B------:R-:W2:Y:S02]  /*ca30*/  LDG.E R2, desc[UR60][R2.64+0x4] ;  /* 0x0000043c02027981 */ /* 0x000ea4000c1e1900 */
[----:B--2---:R-:W-:-:S05]  /*ca40*/  IMAD.IADD R2, R2, 0x1, -R7 ;  /* 0x0000000102027824 */ /* 0x004fca00078e0a07 */
[----:B------:R1:W-:Y:S02]  /*ca50*/  STL [R1+0x2c], R2 ;  /* 0x00002c0201007387 */ /* 0x0003e40000100800 */
.L_x_218:
[----:B------:R-:W-:Y:S01]  /*ca60*/  ULDC.64 UR4, c[0x0][0xa20] ;  /* 0x0002880000047ab9 */ /* 0x000fe20000000a00 */
[----:B-----5:R-:W-:Y:S01]  /*ca70*/  IADD3 R28, R28, R0, RZ ;  /* 0x000000001c1c7210 */ /* 0x020fe20007ffe0ff */
[----:B------:R-:W-:Y:S01]  /*ca80*/  IMAD.MOV.U32 R25, RZ, RZ, R8 ;  /* 0x000000ffff197224 */ /* 0x000fe200078e0008 */
[----:B------:R-:W-:-:S04]  /*ca90*/  ISETP.NE.U32.AND P1, PT, RZ, UR4, PT ;  /* 0x00000004ff007c0c */ /* 0x000fc8000bf25070 */
[----:B------:R-:W-:-:S13]  /*caa0*/  ISETP.NE.AND.EX P1, PT, RZ, UR5, PT, P1 ;  /* 0x00000005ff007c0c */ /* 0x000fda000bf25310 */
[----:B------:R-:W-:Y:S05]  /*cab0*/  @!P1 BRA `(.L_x_219) ;  /* 0x0000000000109947 */ /* 0x000fea0003800000 */
[----:B-1----:R-:W-:-:S04]  /*cac0*/  IADD3 R2, P0, R24, UR4, RZ ;  /* 0x0000000418027c10 */ /* 0x002fc8000ff1e0ff */
[----:B------:R-:W-:-:S05]  /*cad0*/  IADD3.X R3, R29, UR5, RZ, P0, !PT ;  /* 0x000000051d037c10 */ /* 0x000fca00087fe4ff */
[----:B------:R1:W5:Y:S01]  /*cae0*/  LDG.E R6, desc[UR60][R2.64] ;  /* 0x0000003c02067981 */ /* 0x000362000c1e1900 */
[----:B------:R-:W-:Y:S05]  /*caf0*/  BRA `(.L_x_220) ;  /* 0x0000000000107947 */ /* 0x000fea0003800000 */
.L_x_219:
[----:B------:R-:W-:Y:S05]  /*cb00*/  @!P0 BRA `(.L_x_220) ;  /* 0x00000000000c8947 */ /* 0x000fea0003800000 */
[----:B------:R-:W2:Y:S04]  /*cb10*/  LDG.E R6, desc[UR60][R4.64] ;  /* 0x0000003c04067981 */ /* 0x000ea8000c1e1900 */
[----:B------:R-:W2:Y:S02]  /*cb20*/  LDG.E R4, desc[UR60][R4.64+0x4] ;  /* 0x0000043c04047981 */ /* 0x000ea4000c1e1900 */
[----:B--2---:R-:W-:-:S07]  /*cb30*/  IMAD.IADD R6, R4, 0x1, -R6 ;  /* 0x0000000104067824 */ /* 0x004fce00078e0a06 */
.L_x_220:
[----:B-1---5:R-:W-:Y:S01]  /*cb40*/  IMAD.IADD R2, R6, 0x1, -R0 ;  /* 0x0000000106027824 */ /* 0x022fe200078e0a00 */
[----:B------:R-:W-:Y:S03]  /*cb50*/  BSSY B7, `(.L_x_221) ;  /* 0x000041a000077945 */ /* 0x000fe60003800000 */
[C---:B------:R-:W-:Y:S01]  /*cb60*/  VIADD R0, R2.reuse, 0x8f ;  /* 0x0000008f02007836 */ /* 0x040fe20000000000 */
[----:B------:R1:W-:Y:S01]  /*cb70*/  STL [R1+0x28], R2 ;  /* 0x0000280201007387 */ /* 0x0003e20000100800 */
[----:B------:R-:W-:Y:S02]  /*cb80*/  ISETP.GT.AND P0, PT, R2, RZ, PT ;  /* 0x000000ff0200720c */ /* 0x000fe40003f04270 */
[----:B------:R-:W-:-:S05]  /*cb90*/  IMAD.HI R0, R0, 0x38e38e39, RZ ;  /* 0x38e38e3900007827 */ /* 0x000fca00078e02ff */
[----:B-1----:R-:W-:-:S04]  /*cba0*/  SHF.R.U32.HI R2, RZ, 0x1f, R0 ;  /* 0x0000001fff027819 */ /* 0x002fc80000011600 */
[----:B------:R-:W-:-:S05]  /*cbb0*/  LEA.HI.SX32 R0, R0, R2, 0x1b ;  /* 0x0000000200007211 */ /* 0x000fca00078fdaff */
[----:B------:R1:W-:Y:S01]  /*cbc0*/  STL [R1+0x10], R0 ;  /* 0x0000100001007387 */ /* 0x0003e20000100800 */
[----:B------:R-:W-:Y:S05]  /*cbd0*/  @P0 BRA `(.L_x_222) ;  /* 0x0000000000440947 */ /* 0x000fea0003800000 */
[----:B------:R-:W2:Y:S02]  /*cbe0*/  S2R R3, SR_TID.X ;  /* 0x0000000000037919 */ /* 0x000ea40000002100 */
[----:B--2---:R-:W-:-:S04]  /*cbf0*/  LOP3.LUT R3, R3, 0x7f, RZ, 0xc0, !PT ;  /* 0x0000007f03037812 */ /* 0x004fc800078ec0ff */
[----:B------:R-:W-:-:S13]  /*cc00*/  ISETP.NE.AND P0, PT, R3, RZ, PT ;  /* 0x000000ff0300720c */ /* 0x000fda0003f05270 */
[----:B------:R-:W-:Y:S05]  /*cc10*/  @P0 BRA `(.L_x_223) ;  /* 0x0000004000340947 */ /* 0x000fea0003800000 */
[----:B------:R-:W2:Y:S01]  /*cc20*/  S2R R5, SR_LANEID ;  /* 0x0000000000057919 */ /* 0x000ea20000000000 */
[----:B------:R-:W-:Y:S01]  /*cc30*/  VOTEU.ANY UR4, UPT, PT ;  /* 0x0000000000047886 */ /* 0x000fe200038e0100 */
[----:B------:R-:W3:Y:S01]  /*cc40*/  LDC.64 R2, c[0x0][0xc60] ;  /* 0x00031800ff027b82 */ /* 0x000ee20000000a00 */
[----:B-1----:R-:W2:Y:S02]  /*cc50*/  FLO.U32 R0, UR4 ;  /* 0x0000000400007d00 */ /* 0x002ea400080e0000 */
[----:B--2---:R-:W-:-:S06]  /*cc60*/  ISETP.EQ.U32.AND P0, PT, R0, R5, PT ;  /* 0x000000050000720c */ /* 0x004fcc0003f02070 */
[----:B------:R-:W3:Y:S07]  /*cc70*/  POPC R5, UR4 ;  /* 0x0000000400057d09 */ /* 0x000eee0008000000 */
[----:B---3--:R-:W2:Y:S01]  /*cc80*/  @P0 ATOMG.E.ADD.STRONG.GPU PT, R3, desc[UR60][R2.64], R5 ;  /* 0x00000005020309a8 */ /* 0x008ea200081ee1fc */
[----:B------:R-:W1:Y:S02]  /*cc90*/  S2R R4, SR_LTMASK ;  /* 0x0000000000047919 */ /* 0x000e640000003900 */
[----:B-1----:R-:W-:-:S04]  /*cca0*/  LOP3.LUT R4, R4, UR4, RZ, 0xc0, !PT ;  /* 0x0000000404047c12 */ /* 0x002fc8000f8ec0ff */
[----:B------:R-:W1:Y:S01]  /*ccb0*/  POPC R7, R4 ;  /* 0x0000000400077309 */ /* 0x000e620000000000 */
[----:B--2---:R-:W1:Y:S02]  /*ccc0*/  SHFL.IDX PT, R0, R3, R0, 0x1f ;  /* 0x00001f0003007589 */ /* 0x004e6400000e0000 */
[----:B-1----:R-:W-:Y:S01]  /*ccd0*/  IADD3 R16, R0, UR36, R7 ;  /* 0x0000002400107c10 */ /* 0x002fe2000fffe007 */
[----:B------:R-:W-:Y:S06]  /*cce0*/  BRA `(.L_x_223) ;  /* 0x0000004000007947 */ /* 0x000fec0003800000 */
.L_x_222:
[----:B-1----:R-:W-:Y:S01]  /*ccf0*/  VIADD R0, R22, 0x16a00 ;  /* 0x00016a0016007836 */ /* 0x002fe20000000000 */
[----:B------:R-:W-:Y:S04]  /*cd00*/  BSSY B6, `(.L_x_224) ;  /* 0x0000013000067945 */ /* 0x000fe80003800000 */
[----:B------:R-:W-:-:S13]  /*cd10*/  LOP3.LUT P0, RZ, R0, 0x1bf, RZ, 0xc0, !PT ;  /* 0x000001bf00ff7812 */ /* 0x000fda000780c0ff */
[----:B------:R-:W-:Y:S05]  /*cd20*/  @!P0 BRA `(.L_x_225) ;  /* 0x0000000000408947 */ /* 0x000fea0003800000 */
[----:B------:R-:W-:Y:S01]  /*cd30*/  MOV R2, 0x0 ;  /* 0x0000000000027802 */ /* 0x000fe20000000f00 */
[----:B------:R-:W-:Y:S01]  /*cd40*/  ULDC.64 UR6, c[0x4][0xa8] ;  /* 0x01002a0000067ab9 */ /* 0x000fe20000000a00 */
[----:B------:R-:W-:Y:S01]  /*cd50*/  ULDC.64 UR8, c[0x4][0xb0] ;  /* 0x01002c0000087ab9 */ /* 0x000fe20000000a00 */
[----:B------:R-:W-:Y:S01]  /*cd60*/  ULDC.64 UR4, c[0x4][0x8] ;  /* 0x0100020000047ab9 */ /* 0x000fe20000000a00 */
[----:B------:R-:W-:Y:S02]  /*cd70*/  IMAD.U32 R4, RZ, RZ, UR6 ;  /* 0x00000006ff047e24 */ /* 0x000fe4000f8e00ff */
[----:B------:R-:W1:Y:S01]  /*cd80*/  LDC.64 R2, c[0x4][R2] ;  /* 0x0100000002027b82 */ /* 0x000e620000000a00 */
        /* <DEDUP_REMOVED lines=9> */
[----:B01----:R-:W-:Y:S05]  /*ce20*/  CALL.ABS.NOINC R2 ;  /* 0x0000000002007343 */ /* 0x003fea0003c00000 */
.L_x_225:
[----:B------:R-:W-:Y:S05]  /*ce30*/  BSYNC B6 ;  /* 0x0000000000067941 */ /* 0x000fea0003800000 */
.L_x_224:
[----:B------:R-:W-:Y:S01]  /*ce40*/  VIADD R0, R22, 0x200 ;  /* 0x0000020016007836 */ /* 0x000fe20000000000 */
[----:B------:R-:W-:Y:S04]  /*ce50*/  BSSY B6, `(.L_x_226) ;  /* 0x0000023000067945 */ /* 0x000fe80003800000 */
[----:B------:R-:W-:-:S13]  /*ce60*/  LOP3.LUT P0, RZ, R0, 0x1bf, RZ, 0xc0, !PT ;  /* 0x000001bf00ff7812 */ /* 0x000fda000780c0ff */
[----:B------:R-:W-:Y:S05]  /*ce70*/  @!P0 BRA `(.L_x_227) ;  /* 0x0000000000808947 */ /* 0x000fea0003800000 */
[----:B------:R-:W-:Y:S01]  /*ce80*/  MOV R0, 0x0 ;  /* 0x0000000000007802 */ /* 0x000fe20000000f00 */
[----:B------:R-:W-:Y:S01]  /*ce90*/  ULDC.64 UR6, c[0x4][0xa8] ;  /* 0x01002a0000067ab9 */ /* 0x000fe20000000a00 */
[----:B------:R-:W-:Y:S01]  /*cea0*/  ULDC.64 UR8, c[0x4][0xb0] ;  /* 0x01002c0000087ab9 */ /* 0x000fe20000000a00 */
[----:B------:R-:W-:Y:S01]  /*ceb0*/  ULDC.64 UR4, c[0x4][0x10] ;  /* 0x0100040000047ab9 */ /* 0x000fe20000000a00 */
[----:B------:R1:W2:Y:S01]  /*cec0*/  LDC.64 R2, c[0x4][R0] ;  /* 0x0100000000027b82 */ /* 0x0002a20000000a00 */
[----:B------:R-:W-:Y:S01]  /*ced0*/  IMAD.U32 R4, RZ, RZ, UR6 ;  /* 0x00000006ff047e24 */ /* 0x000fe2000f8e00ff */
[----:B------:R-:W-:Y:S01]  /*cee0*/  MOV R11, UR5 ;  /* 0x00000005000b7c02 */ /* 0x000fe20008000f00 */
[----:B------:R-:W-:Y:S02]  /*cef0*/  IMAD.U32 R5, RZ, RZ, UR7 ;  /* 0x00000007ff057e24 */ /* 0x000fe4000f8e00ff */
[----:B------:R-:W-:Y:S02]  /*cf00*/  IMAD.U32 R6, RZ, RZ, UR8 ;  /* 0x00000008ff067e24 */ /* 0x000fe4000f8e00ff */
[----:B------:R-:W-:-:S02]  /*cf10*/  IMAD.U32 R7, RZ, RZ, UR9 ;  /* 0x00000009ff077e24 */ /* 0x000fc4000f8e00ff */
[----:B------:R-:W-:Y:S02]  /*cf20*/  IMAD.U32 R10, RZ, RZ, UR4 ;  /* 0x00000004ff0a7e24 */ /* 0x000fe4000f8e00ff */
[----:B------:R-:W-:Y:S02]  /*cf30*/  IMAD.MOV.U32 R8, RZ, RZ, 0x70 ;  /* 0x00000070ff087424 */ /* 0x000fe400078e00ff */
[----:B------:R-:W-:Y:S02]  /*cf40*/  IMAD.MOV.U32 R12, RZ, RZ, 0x1 ;  /* 0x00000001ff0c7424 */ /* 0x000fe400078e00ff */
[----:B-1----:R-:W-:-:S07]  /*cf50*/  IMAD.MOV.U32 R13, RZ, RZ, RZ ;  /* 0x000000ffff0d7224 */ /* 0x002fce00078e00ff */
[----:B------:R-:W-:-:S07]  /*cf60*/  LEPC R20, `(.L_x_228) ;  /* 0x000000001014794e */ /* 0x000fce0000000000 */
[----:B0-2---:R-:W-:Y:S05]  /*cf70*/  CALL.ABS.NOINC R2 ;  /* 0x0000000002007343 */ /* 0x005fea0003c00000 */
.L_x_228:
[----:B------:R-:W-:Y:S01]  /*cf80*/  MOV R2, 0x0 ;  /* 0x0000000000027802 */ /* 0x000fe20000000f00 */
        /* <DEDUP_REMOVED lines=15> */
.L_x_227:
[----:B------:R-:W-:Y:S05]  /*d080*/  BSYNC B6 ;  /* 0x0000000000067941 */ /* 0x000fea0003800000 */
.L_x_226:
[----:B------:R-:W-:Y:S01]  /*d090*/  ULDC.64 UR4, c[0x0][0x9f8] ;  /* 0x00027e0000047ab9 */ /* 0x000fe20000000a00 */
[----:B------:R-:W2:Y:S01]  /*d0a0*/  LDL R20, [R1+0x10] ;  /* 0x0000100001147983 */ /* 0x000ea20000100800 */
[----:B------:R-:W-:-:S04]  /*d0b0*/  ISETP.NE.U32.AND P0, PT, RZ, UR4, PT ;  /* 0x00000004ff007c0c */ /* 0x000fc8000bf05070 */
[----:B------:R-:W-:-:S13]  /*d0c0*/  ISETP.NE.AND.EX P0, PT, RZ, UR5, PT, P0 ;  /* 0x00000005ff007c0c */ /* 0x000fda000bf05300 */
[----:B------:R-:W-:-:S04]  /*d0d0*/  @P0 IADD3 R2, P1, R24, UR4, RZ ;  /* 0x0000000418020c10 */ /* 0x000fc8000ff3e0ff */
[----:B------:R-:W-:Y:S01]  /*d0e0*/  @P0 IADD3.X R3, R29, UR5, RZ, P1, !PT ;  /* 0x000000051d030c10 */ /* 0x000fe20008ffe4ff */
[----:B------:R-:W-:-:S04]  /*d0f0*/  ULDC.64 UR4, c[0x0][0xa08] ;  /* 0x0002820000047ab9 */ /* 0x000fc80000000a00 */
[----:B------:R1:W3:Y:S02]  /*d100*/  @P0 LDG.E R25, desc[UR60][R2.64] ;  /* 0x0000003c02190981 */ /* 0x0002e4000c1e1900 */
[----:B-1----:R-:W1:Y:S02]  /*d110*/  LDC.64 R2, c[0x0][0x418] ;  /* 0x00010600ff027b82 */ /* 0x002e640000000a00 */
[----:B-1----:R-:W-:Y:S01]  /*d120*/  LOP3.LUT P0, RZ, R2, UR4, RZ, 0xfc, !PT ;  /* 0x0000000402ff7c12 */ /* 0x002fe2000f80fcff */
[----:B------:R-:W-:-:S03]  /*d130*/  UMOV UR4, 0xffffffff ;  /* 0xffffffff00047882 */ /* 0x000fc60000000000 */
[----:B------:R-:W-:Y:S01]  /*d140*/  LOP3.LUT P0, RZ, R3, UR5, RZ, 0xfc, P0 ;  /* 0x0000000503ff7c12 */ /* 0x000fe2000800fcff */
[----:B--2---:R-:W-:-:S05]  /*d150*/  VIADD R7, R20, 0xffffffff ;  /* 0xffffffff14077836 */ /* 0x004fca0000000000 */
[----:B------:R1:W-:Y:S01]  /*d160*/  STL [R1+0xc], R7 ;  /* 0x00000c0701007387 */ /* 0x0003e20000100800 */
[----:B---3--:R-:W-:Y:S02]  /*d170*/  SHF.R.S32.HI R29, RZ, 0x1f, R25 ;  /* 0x0000001fff1d7819 */ /* 0x008fe40000011419 */
[----:B------:R-:W-:Y:S01]  /*d180*/  SEL R24, R25, RZ, !P0 ;  /* 0x000000ff19187207 */ /* 0x000fe20004000000 */
[----:B-1----:R-:W-:Y:S06]  /*d190*/  BRA.DIV UR4, `(.L_x_229) ;  /* 0x0000004a04b47947 */ /* 0x002fec000b800000 */
[----:B------:R-:W1:Y:S02]  /*d1a0*/  S2R R0, SR_TID.X ;  /* 0x0000000000007919 */ /* 0x000e640000002100 */
[----:B-1----:R-:W-:-:S04]  /*d1b0*/  SHF.R.U32.HI R0, RZ, 0x5, R0 ;  /* 0x00000005ff007819 */ /* 0x002fc80000011600 */
[----:B------:R-:W-:-:S05]  /*d1c0*/  LOP3.LUT R0, R0, 0x3, RZ, 0xc0, !PT ;  /* 0x0000000300007812 */ /* 0x000fca00078ec0ff */
[----:B------:R1:W2:Y:S02]  /*d1d0*/  SHFL.IDX PT, R14, R0, RZ, 0x1f ;  /* 0x00001fff000e7589 */ /* 0x0002a400000e0000 */
.L_x_337:
[----:B------:R-:W-:Y:S02]  /*d1e0*/  PLOP3.LUT P1, PT, PT, PT, PT, 0x8, 0x0 ;  /* 0x000000000000781c */ /* 0x000fe40003f2e170 */
[----:B--2---:R-:W-:Y:S02]  /*d1f0*/  ISETP.NE.AND P0, PT, R14, RZ, PT ;  /* 0x000000ff0e00720c */ /* 0x004fe40003f05270 */
[----:B-1----:R-:W-:-:S05]  /*d200*/  P2R R0, PR, RZ, 0x2 ;  /* 0x00000002ff007803 */ /* 0x002fca0000000000 */
[----:B------:R1:W-:Y:S06]  /*d210*/  STL [R1], R0 ;  /* 0x0000000001007387 */ /* 0x0003ec0000100800 */
[----:B------:R-:W-:Y:S05]  /*d220*/  @P0 BRA `(.L_x_230) ;  /* 0x00000004001c0947 */ /* 0x000fea0003800000 */
[----:B------:R-:W-:-:S03]  /*d230*/  UMOV UR4, 0xffffffff ;  /* 0xffffffff00047882 */ /* 0x000fc60000000000 */
[----:B------:R-:W-:Y:S05]  /*d240*/  BRA.DIV UR4, `(.L_x_231) ;  /* 0x0000004a04bc7947 */ /* 0x000fea000b800000 */
[----:B------:R-:W-:-:S13]  /*d250*/  ELECT P6, URZ, PT ;  /* 0x00000000003f782f */ /* 0x000fda00038c0000 */
.L_x_340:
[----:B------:R-:W-:Y:S05]  /*d260*/  @!P6 BRA `(.L_x_230) ;  /* 0x00000004000ce947 */ /* 0x000fea0003800000 */
[----:B------:R-:W-:Y:S01]  /*d270*/  ISETP.NE.U32.AND P0, PT, R2, RZ, PT ;  /* 0x000000ff0200720c */ /* 0x000fe20003f05070 */
[----:B------:R-:W-:-:S03]  /*d280*/  IMAD.MOV.U32 R27, RZ, RZ, R7 ;  /* 0x000000ffff1b7224 */ /* 0x000fc600078e0007 */
[----:B------:R-:W-:-:S13]  /*d290*/  ISETP.NE.AND.EX P0, PT, R3, RZ, PT, P0 ;  /* 0x000000ff0300720c */ /* 0x000fda0003f05300 */
[----:B------:R-:W-:Y:S05]  /*d2a0*/  @!P0 BRA `(.L_x_232) ;  /* 0x0000000000448947 */ /* 0x000fea0003800000 */
[----:B------:R-:W2:Y:S01]  /*d2b0*/  LDC R6, c[0x0][0x43c] ;  /* 0x00010f00ff067b82 */ /* 0x000ea20000000800 */
[----:B------:R-:W-:Y:S01]  /*d2c0*/  ULDC.64 UR4, c[0x0][0x428] ;  /* 0x00010a0000047ab9 */ /* 0x000fe20000000a00 */
[----:B--2---:R-:W-:-:S13]  /*d2d0*/  ISETP.NE.AND P0, PT, R6, 0x1, PT ;  /* 0x000000010600780c */ /* 0x004fda0003f05270 */
[----:B------:R-:W1:Y:S02]  /*d2e0*/  @P0 LDC.64 R4, c[0x0][0x440] ;  /* 0x00011000ff040b82 */ /* 0x000e640000000a00 */
[----:B-1----:R-:W-:-:S04]  /*d2f0*/  @P0 IMAD.HI.U32 R0, R7, R4, RZ ;  /* 0x0000000407000227 */ /* 0x002fc800078e00ff */
[----:B------:R-:W-:Y:S01]  /*d300*/  IMAD.MOV.U32 R4, RZ, RZ, R7 ;  /* 0x000000ffff047224 */ /* 0x000fe200078e0007 */
[----:B------:R-:W-:Y:S01]  /*d310*/  @P0 SHF.R.U32.HI R4, RZ, R5, R0 ;  /* 0x00000005ff040219 */ /* 0x000fe20000011600 */
[----:B------:R-:W-:-:S03]  /*d320*/  IMAD R0, R29, UR4, RZ ;  /* 0x000000041d007c24 */ /* 0x000fc6000f8e02ff */
[--C-:B------:R-:W-:Y:S01]  /*d330*/  SHF.R.S32.HI R5, RZ, 0x1f, R4.reuse ;  /* 0x0000001fff057819 */ /* 0x100fe20000011404 */
[----:B------:R-:W-:Y:S02]  /*d340*/  IMAD.MOV R27, RZ, RZ, -R4 ;  /* 0x000000ffff1b7224 */ /* 0x000fe400078e0a04 */
[C---:B------:R-:W-:Y:S02]  /*d350*/  IMAD R0, R25.reuse, UR5, R0 ;  /* 0x0000000519007c24 */ /* 0x040fe4000f8e0200 */
[----:B------:R-:W-:-:S04]  /*d360*/  IMAD.WIDE.U32 R4, R25, UR4, R4 ;  /* 0x0000000419047c25 */ /* 0x000fc8000f8e0004 */
[----:B------:R-:W-:Y:S01]  /*d370*/  IMAD.IADD R0, R5, 0x1, R0 ;  /* 0x0000000105007824 */ /* 0x000fe200078e0200 */
[----:B------:R-:W-:Y:S01]  /*d380*/  LEA R2, P0, R4, R2, 0x2 ;  /* 0x0000000204027211 */ /* 0x000fe200078010ff */
[----:B------:R-:W-:-:S03]  /*d390*/  IMAD R27, R6, R27, R7 ;  /* 0x0000001b061b7224 */ /* 0x000fc600078e0207 */
[----:B------:R-:W-:-:S05]  /*d3a0*/  LEA.HI.X R3, R4, R3, R0, 0x2, P0 ;  /* 0x0000000304037211 */ /* 0x000fca00000f1400 */
[----:B------:R2:W5:Y:S04]  /*d3b0*/  LDG.E R24, desc[UR60][R2.64] ;  /* 0x0000003c02187981 */ /* 0x000568000c1e1900 */
.L_x_232:
[----:B-1----:R-:W-:Y:S01]  /*d3c0*/  IMAD R0, R23, 0x8, R22 ;  /* 0x0000000817007824 */ /* 0x002fe200078e0216 */
[----:B--2---:R-:W-:-:S04]  /*d3d0*/  SHF.L.U32 R2, R26, 0x1f, RZ ;  /* 0x0000001f1a027819 */ /* 0x004fc800000006ff */
[----:B------:R-:W1:Y:S02]  /*d3e0*/  SYNCS.PHASECHK.TRANS64.TRYWAIT P0, [R0+URZ+0x31c40], R2 ;  /* 0x031c4002000075a7 */ /* 0x000e64000800017f */
[----:B-1----:R-:W-:Y:S05]  /*d3f0*/  @!P0 BRA `(.L_x_233) ;  /* 0x0000004800708947 */ /* 0x002fea0003800000 */
.L_x_341:
[----:B------:R-:W2:Y:S02]  /*d400*/  S2R R3, SR_TID.X ;  /* 0x0000000000037919 */ /* 0x000ea40000002100 */
[----:B--2---:R-:W-:-:S04]  /*d410*/  LOP3.LUT R3, R3, 0x7f, RZ, 0xc0, !PT ;  /* 0x0000007f03037812 */ /* 0x004fc800078ec0ff */
[----:B------:R-:W-:-:S13]  /*d420*/  ISETP.NE.AND P0, PT, R3, RZ, PT ;  /* 0x000000ff0300720c */ /* 0x000fda0003f05270 */
[----:B------:R-:W-:Y:S05]  /*d430*/  @P0 BRA `(.L_x_234) ;  /* 0x00000000001c0947 */ /* 0x000fea0003800000 */
[----:B------:R-:W2:Y:S01]  /*d440*/  S2R R3, SR_TID.X ;  /* 0x0000000000037919 */ /* 0x000ea20000002100 */
[----:B-1----:R-:W-:-:S04]  /*d450*/  IMAD.MOV.U32 R2, RZ, RZ, 0x6c00 ;  /* 0x00006c00ff027424 */ /* 0x002fc800078e00ff */
[----:B------:R3:W-:Y:S01]  /*d460*/  SYNCS.ARRIVE.TRANS64 RZ, [R0+URZ+0x31c30], R2 ;  /* 0x031c300200ff79a7 */ /* 0x0007e2000800003f */
[----:B--2---:R-:W-:-:S04]  /*d470*/  LOP3.LUT R3, R3, 0x1f, RZ, 0xc0, !PT ;  /* 0x0000001f03037812 */ /* 0x004fc800078ec0ff */
[----:B------:R-:W-:-:S13]  /*d480*/  ISETP.NE.AND P0, PT, R3, RZ, PT ;  /* 0x000000ff0300720c */ /* 0x000fda0003f05270 */
[----:B---3--:R-:W-:Y:S05]  /*d490*/  @!P0 BRA `(.L_x_234) ;  /* 0x0000000000048947 */ /* 0x008fea0003800000 */
[----:B------:R-:W-:Y:S01]  /*d4a0*/  BPT.TRAP 0x1 ;  /* 0x000000040000795c */ /* 0x000fe20000300000 */
.L_x_234:
[----:B------:R-:W-:Y:S01]  /*d4b0*/  R2UR UR9, R0 ;  /* 0x00000000000972ca */ /* 0x000fe200000e0000 */
[----:B-1----:R-:W-:Y:S01]  /*d4c0*/  IMAD R0, R23, 0x6c00, R22 ;  /* 0x00006c0017007824 */ /* 0x002fe200078e0216 */
[----:B------:R-:W-:Y:S01]  /*d4d0*/  R2UR UR11, R27 ;  /* 0x000000001b0b72ca */ /* 0x000fe200000e0000 */
[----:B------:R-:W-:Y:S01]  /*d4e0*/  UIADD3 UR4, UP0, UR38, 0x370, URZ ;  /* 0x0000037026047890 */ /* 0x000fe2000ff1e03f */
[----:B------:R-:W-:Y:S01]  /*d4f0*/  R2UR UR5, R28 ;  /* 0x000000001c0572ca */ /* 0x000fe200000e0000 */
[----:B------:R-:W-:Y:S01]  /*d500*/  UMOV UR10, URZ ;  /* 0x0000003f000a7c82 */ /* 0x000fe20008000000 */
[----:B------:R-:W-:Y:S01]  /*d510*/  R2UR UR8, R0 ;  /* 0x00000000000872ca */ /* 0x000fe200000e0000 */
[----:B------:R-:W-:Y:S01]  /*d520*/  UMOV UR6, 0x0 ;  /* 0x0000000000067882 */ /* 0x000fe20000000000 */
[----:B------:R-:W-:Y:S01]  /*d530*/  R2UR UR12, R18 ;  /* 0x00000000120c72ca */ /* 0x000fe200000e0000 */
[----:B------:R-:W-:Y:S01]  /*d540*/  UMOV UR7, 0x14f00000 ;  /* 0x14f0000000077882 */ /* 0x000fe20000000000 */
[----:B-----5:R-:W-:Y:S01]  /*d550*/  R2UR UR13, R24 ;  /* 0x00000000180d72ca */ /* 0x020fe200000e0000 */
[----:B------:R-:W-:Y:S01]  /*d560*/  UMOV UR16, 0x20 ;  /* 0x0000002000107882 */ /* 0x000fe20000000000 */
[----:B------:R-:W-:Y:S01]  /*d570*/  PLOP3.LUT P0, PT, PT, PT, PT, 0x80, 0x0 ;  /* 0x000000000000781c */ /* 0x000fe20003f0f070 */
[----:B------:R-:W-:-:S03]  /*d580*/  UIADD3 UR9, UR9, 0x31c30, URZ ;  /* 0x00031c3009097890 */ /* 0x000fc6000fffe03f */
[----:B------:R-:W-:Y:S01]  /*d590*/  P2R R0, PR, RZ, 0x1 ;  /* 0x00000001ff007803 */ /* 0x000fe20000000000 */
[----:B------:R-:W-:Y:S02]  /*d5a0*/  UIMAD UR11, UR11, 0x90, UR5 ;  /* 0x000000900b0b78a4 */ /* 0x000fe4000f8e0205 */
[----:B------:R-:W-:Y:S02]  /*d5b0*/  UIADD3 UR14, UR8, 0x16a00, URZ ;  /* 0x00016a00080e7890 */ /* 0x000fe4000fffe03f */
[----:B------:R-:W-:Y:S01]  /*d5c0*/  UIADD3.X UR5, URZ, UR39, URZ, UP0, !UPT ;  /* 0x000000273f057290 */ /* 0x000fe200087fe43f */
[----:B------:R2:W-:Y:S01]  /*d5d0*/  STL [R1], R0 ;  /* 0x0000000001007387 */ /* 0x0005e20000100800 */
        /* <DEDUP_REMOVED lines=11> */
[----:B--2---:R-:W-:Y:S01]  /*d690*/  NOP ;  /* 0x0000000000007918 */ /* 0x004fe20000000000 */
.L_x_230:
[----:B------:R-:W2:Y:S04]  /*d6a0*/  LDL.LU R4, [R1+0x14] ;  /* 0x0000140001047983 */ /* 0x000ea80000300800 */
[----:B------:R-:W3:Y:S04]  /*d6b0*/  LDL.LU R6, [R1+0x8] ;  /* 0x0000080001067983 */ /* 0x000ee80000300800 */
[----:B------:R-:W4:Y:S01]  /*d6c0*/  LDL.LU R3, [R1+0x18] ;  /* 0x0000180001037983 */ /* 0x000f220000300800 */
[----:B------:R-:W-:Y:S05]  /*d6d0*/  WARPSYNC.ALL ;  /* 0x0000000000007948 */ /* 0x000fea0003800000 */
[----:B------:R-:W-:Y:S01]  /*d6e0*/  ULDC.64 UR6, c[0x0][0xa00] ;  /* 0x0002800000067ab9 */ /* 0x000fe20000000a00 */
[----:B------:R-:W-:Y:S01]  /*d6f0*/  ULDC.64 UR4, c[0x0][0x298] ;  /* 0x0000a60000047ab9 */ /* 0x000fe20000000a00 */
[----:B------:R-:W-:Y:S01]  /*d700*/  BAR.SYNC.DEFER_BLOCKING 0x8, 0x200 ;  /* 0x0208000000007b1d */ /* 0x000fe20000010000 */
[----:B------:R-:W-:Y:S01]  /*d710*/  ISETP.NE.U32.AND P0, PT, RZ, UR6, PT ;  /* 0x00000006ff007c0c */ /* 0x000fe2000bf05070 */
[----:B-1----:R-:W-:-:S03]  /*d720*/  VIADD R0, R22, 0xda00 ;  /* 0x0000da0016007836 */ /* 0x002fc60000000000 */
[----:B------:R-:W-:Y:S01]  /*d730*/  ISETP.NE.AND.EX P0, PT, RZ, UR7, PT, P0 ;  /* 0x00000007ff007c0c */ /* 0x000fe2000bf05300 */
[----:B------:R-:W-:Y:S01]  /*d740*/  BSSY B6, `(.L_x_235) ;  /* 0x0000020000067945 */ /* 0x000fe20003800000 */
[----:B------:R-:W-:Y:S02]  /*d750*/  LOP3.LUT P1, RZ, R0, 0x1bf, RZ, 0xc0, !PT ;  /* 0x000001bf00ff7812 */ /* 0x000fe4000782c0ff */
[----:B--2---:R-:W-:-:S05]  /*d760*/  SHF.R.S32.HI R2, RZ, 0x1f, R4 ;  /* 0x0000001fff027819 */ /* 0x004fca0000011404 */
[----:B------:R-:W-:Y:S01]  /*d770*/  IMAD R2, R2, UR4, RZ ;  /* 0x0000000402027c24 */ /* 0x000fe2000f8e02ff */
[----:B----4-:R-:W-:-:S03]  /*d780*/  SEL R3, R3, RZ, !P0 ;  /* 0x000000ff03037207 */ /* 0x010fc60004000000 */
[----:B------:R-:W-:Y:S01]  /*d790*/  IMAD R0, R4, UR5, R2 ;  /* 0x0000000504007c24 */ /* 0x000fe2000f8e0202 */
[----:B---3--:R-:W-:Y:S01]  /*d7a0*/  SEL R2, R6, RZ, !P0 ;  /* 0x000000ff06027207 */ /* 0x008fe20004000000 */
[----:B------:R-:W-:-:S05]  /*d7b0*/  IMAD.WIDE.U32 R4, R4, UR4, RZ ;  /* 0x0000000404047c25 */ /* 0x000fca000f8e00ff */
[----:B------:R-:W-:Y:S04]  /*d7c0*/  STL.64 [R1+0x20], R4 ;  /* 0x0000200401007387 */ /* 0x000fe80000100a00 */
[----:B------:R1:W-:Y:S04]  /*d7d0*/  STL [R1+0x8], R2 ;  /* 0x0000080201007387 */ /* 0x0003e80000100800 */
[----:B------:R2:W-:Y:S01]  /*d7e0*/  STL [R1+0x34], R3 ;  /* 0x0000340301007387 */ /* 0x0005e20000100800 */
[----:B-1----:R-:W-:Y:S02]  /*d7f0*/  IADD3 R2, R5, R0, RZ ;  /* 0x0000000005027210 */ /* 0x002fe40007ffe0ff */
[----:B------:R-:W-:-:S05]  /*d800*/  SHF.R.S32.HI R0, RZ, 0x1f, R18 ;  /* 0x0000001fff007819 */ /* 0x000fca0000011412 */
[----:B------:R2:W-:Y:S04]  /*d810*/  STL [R1+0x18], R0 ;  /* 0x0000180001007387 */ /* 0x0005e80000100800 */
[----:B------:R2:W-:Y:S01]  /*d820*/  STL [R1+0x14], R2 ;  /* 0x0000140201007387 */ /* 0x0005e20000100800 */
[----:B------:R-:W-:Y:S05]  /*d830*/  @!P1 BRA `(.L_x_236) ;  /* 0x0000000000409947 */ /* 0x000fea0003800000 */
[----:B--2---:R-:W-:Y:S01]  /*d840*/  MOV R2, 0x0 ;  /* 0x0000000000027802 */ /* 0x004fe20000000f00 */
        /* <DEDUP_REMOVED lines=15> */
.L_x_236:
[----:B------:R-:W-:Y:S05]  /*d940*/  BSYNC B6 ;  /* 0x0000000000067941 */ /* 0x000fea0003800000 */
.L_x_235:
[----:B--2---:R-:W2:Y:S01]  /*d950*/  LDL.LU R0, [R1+0x14] ;  /* 0x0000140001007983 */ /* 0x004ea20000300800 */
[----:B0-----:R-:W0:Y:S01]  /*d960*/  LDC R9, c[0x0][0x448] ;  /* 0x00011200ff097b82 */ /* 0x001e220000000800 */
[----:B------:R-:W-:Y:S01]  /*d970*/  ULDC.64 UR4, c[0x0][0x2d8] ;  /* 0x0000b60000047ab9 */ /* 0x000fe20000000a00 */
[----:B------:R-:W-:Y:S01]  /*d980*/  ULDC.64 UR6, c[0x0][0x2c8] ;  /* 0x0000b20000067ab9 */ /* 0x000fe20000000a00 */
[----:B------:R-:W2:Y:S01]  /*d990*/  LDL.LU.64 R2, [R1+0x20] ;  /* 0x0000200001027983 */ /* 0x000ea20000300a00 */
[----:B------:R-:W-:-:S03]  /*d9a0*/  ULDC.64 UR8, c[0x0][0x280] ;  /* 0x0000a00000087ab9 */ /* 0x000fc60000000a00 */
[----:B------:R-:W3:Y:S04]  /*d9b0*/  LDL.LU R20, [R1+0x18] ;  /* 0x0000180001147983 */ /* 0x000ee80000300800 */
[----:B------:R-:W4:Y:S04]  /*d9c0*/  LDL.LU R21, [R1+0x34] ;  /* 0x0000340001157983 */ /* 0x000f280000300800 */
[----:B------:R-:W4:Y:S01]  /*d9d0*/  LDL.LU R4, [R1+0x8] ;  /* 0x0000080001047983 */ /* 0x000f220000300800 */
[----:B------:R-:W1:Y:S01]  /*d9e0*/  S2R R10, SR_TID.X ;  /* 0x00000000000a7919 */ /* 0x000e620000002100 */
[----:B------:R-:W1:Y:S01]  /*d9f0*/  S2R R11, SR_TID.X ;  /* 0x00000000000b7919 */ /* 0x000e620000002100 */
[----:B0-----:R-:W-:-:S13]  /*da00*/  ISETP.NE.AND P0, PT, R9, 0x1, PT ;  /* 0x000000010900780c */ /* 0x001fda0003f05270 */
[----:B------:R-:W0:Y:S08]  /*da10*/  @P0 LDC R5, c[0x0][0x450] ;  /* 0x00011400ff050b82 */ /* 0x000e300000000800 */
[----:B------:R-:W0:Y:S01]  /*da20*/  @P0 LDC R8, c[0x0][0x44c] ;  /* 0x00011300ff080b82 */ /* 0x000e220000000800 */
[----:B--2---:R-:W-:Y:S02]  /*da30*/  IMAD.MOV.U32 R3, RZ, RZ, R0 ;  /* 0x000000ffff037224 */ /* 0x004fe400078e0000 */
[----:B---3--:R-:W-:-:S02]  /*da40*/  IMAD R0, R20, UR4, RZ ;  /* 0x0000000414007c24 */ /* 0x008fc4000f8e02ff */
[C---:B------:R-:W-:Y:S01]  /*da50*/  IMAD.WIDE.U32 R2, R18.reuse, UR4, R2 ;  /* 0x0000000412027c25 */ /* 0x040fe2000f8e0002 */
[----:B------:R-:W2:Y:S03]  /*da60*/  S2R R20, SR_TID.X ;  /* 0x0000000000147919 */ /* 0x000ea60000002100 */
[----:B------:R-:W-:Y:S01]  /*da70*/  IMAD R0, R18, UR5, R0 ;  /* 0x0000000512007c24 */ /* 0x000fe2000f8e0200 */
[----:B------:R-:W-:-:S03]  /*da80*/  ULDC.64 UR4, c[0x0][0x2e0] ;  /* 0x0000b80000047ab9 */ /* 0x000fc60000000a00 */
[----:B------:R-:W-:Y:S02]  /*da90*/  IMAD.IADD R3, R3, 0x1, R0 ;  /* 0x0000000103037824 */ /* 0x000fe400078e0200 */
[----:B----4-:R-:W-:Y:S02]  /*daa0*/  IMAD R0, R21, UR4, RZ ;  /* 0x0000000415007c24 */ /* 0x010fe4000f8e02ff */
[----:B------:R-:W3:Y:S01]  /*dab0*/  S2R R21, SR_TID.X ;  /* 0x0000000000157919 */ /* 0x000ee20000002100 */
[----:B------:R-:W-:-:S04]  /*dac0*/  IMAD.WIDE.U32 R2, R4, UR4, R2 ;  /* 0x0000000404027c25 */ /* 0x000fc8000f8e0002 */
[----:B------:R-:W-:Y:S01]  /*dad0*/  IMAD R0, R4, UR5, R0 ;  /* 0x0000000504007c24 */ /* 0x000fe2000f8e0200 */
[----:B------:R-:W-:Y:S01]  /*dae0*/  ULDC.64 UR4, c[0x0][0x2d0] ;  /* 0x0000b40000047ab9 */ /* 0x000fe20000000a00 */
[----:B------:R-:W4:Y:S02]  /*daf0*/  @P0 LDC R4, c[0x0][0x44c] ;  /* 0x00011300ff040b82 */ /* 0x000f240000000800 */
[----:B------:R-:W-:Y:S01]  /*db00*/  IMAD.IADD R3, R3, 0x1, R0 ;  /* 0x0000000103037824 */ /* 0x000fe200078e0200 */
[----:B--2---:R-:W-:-:S04]  /*db10*/  LOP3.LUT R20, R20, 0x7f, RZ, 0xc0, !PT ;  /* 0x0000007f14147812 */ /* 0x004fc800078ec0ff */
[----:B------:R-:W-:Y:S01]  /*db20*/  SHF.R.U32.HI R20, RZ, 0x2, R20 ;  /* 0x00000002ff147819 */ /* 0x000fe20000011614 */
[----:B---3--:R-:W-:Y:S02]  /*db30*/  IMAD.SHL.U32 R6, R21, 0x20, RZ ;  /* 0x0000002015067824 */ /* 0x008fe400078e00ff */
[----:B-1----:R-:W-:-:S03]  /*db40*/  IMAD.SHL.U32 R21, R10, 0x8, RZ ;  /* 0x000000080a157824 */ /* 0x002fc600078e00ff */
[----:B------:R-:W-:Y:S01]  /*db50*/  LOP3.LUT R6, R20, 0x60, R6, 0xf8, !PT ;  /* 0x0000006014067812 */ /* 0x000fe200078ef806 */
[----:B------:R-:W-:Y:S01]  /*db60*/  IMAD.SHL.U32 R20, R11, 0x8, RZ ;  /* 0x000000080b147824 */ /* 0x000fe200078e00ff */
[----:B------:R-:W-:-:S03]  /*db70*/  LOP3.LUT R21, R21, 0x18, RZ, 0xc0, !PT ;  /* 0x0000001815157812 */ /* 0x000fc600078ec0ff */
[----:B------:R-:W-:Y:S01]  /*db80*/  IMAD R6, R17, 0xc0, R6 ;  /* 0x000000c011067824 */ /* 0x000fe200078e0206 */
[C---:B------:R-:W-:Y:S02]  /*db90*/  LOP3.LUT R10, R21.reuse, 0x40, RZ, 0xfc, !PT ;  /* 0x00000040150a7812 */ /* 0x040fe400078efcff */
[----:B------:R-:W-:Y:S01]  /*dba0*/  LOP3.LUT R20, R20, 0x18, RZ, 0xc0, !PT ;  /* 0x0000001814147812 */ /* 0x000fe200078ec0ff */
[----:B----4-:R-:W-:Y:S01]  /*dbb0*/  @P0 IMAD.HI.U32 R0, R6, R4, RZ ;  /* 0x0000000406000227 */ /* 0x010fe200078e00ff */
[----:B------:R-:W-:-:S03]  /*dbc0*/  LOP3.LUT R12, R21, 0x20, RZ, 0xfc, !PT ;  /* 0x00000020150c7812 */ /* 0x000fc600078efcff */
[----:B------:R-:W-:Y:S01]  /*dbd0*/  IMAD.MOV.U32 R4, RZ, RZ, R6 ;  /* 0x000000ffff047224 */ /* 0x000fe200078e0006 */
[----:B0-----:R-:W-:-:S04]  /*dbe0*/  @P0 SHF.R.U32.HI R4, RZ, R5, R0 ;  /* 0x00000005ff040219 */ /* 0x001fc80000011600 */
        /* <DEDUP_REMOVED lines=18> */
[----:B0-----:R-:W-:-:S05]  /*dd10*/  @P0 SHF.R.U32.HI R6, RZ, R5, R8 ;  /* 0x00000005ff060219 */ /* 0x001fca0000011608 */
        /* <DEDUP_REMOVED lines=8> */
[----:B------:R0:W5:Y:S01]  /*dda0*/  LDL R10, [R1+0x4] ;  /* 0x00000400010a7983 */ /* 0x0001620000100800 */
[----:B------:R-:W-:Y:S02]  /*ddb0*/  SHF.R.S32.HI R6, RZ, 0x1f, R5 ;  /* 0x0000001fff067819 */ /* 0x000fe40000011405 */
[----:B------:R-:W-:Y:S02]  /*ddc0*/  ISETP.GE.AND P2, PT, R20, UR4, PT ;  /* 0x0000000414007c0c */ /* 0x000fe4000bf46270 */
[----:B------:R-:W-:Y:S01]  /*ddd0*/  IADD3 R3, R3, R7, RZ ;  /* 0x0000000703037210 */ /* 0x000fe20007ffe0ff */
[----:B------:R-:W-:Y:S01]  /*dde0*/  IMAD R6, R6, UR6, RZ ;  /* 0x0000000606067c24 */ /* 0x000fe2000f8e02ff */
[----:B------:R-:W-:Y:S01]  /*ddf0*/  ISETP.GE.AND P1, PT, R12, UR4, PT ;  /* 0x000000040c007c0c */ /* 0x000fe2000bf26270 */
[----:B------:R-:W-:-:S04]  /*de00*/  IMAD.WIDE.U32 R2, R5, UR6, R2 ;  /* 0x0000000605027c25 */ /* 0x000fc8000f8e0002 */
[----:B------:R-:W-:Y:S01]  /*de10*/  IMAD R6, R5, UR7, R6 ;  /* 0x0000000705067c24 */ /* 0x000fe2000f8e0206 */
[----:B------:R-:W-:-:S03]  /*de20*/  LEA R7, P3, R2, UR8, 0x1 ;  /* 0x0000000802077c11 */ /* 0x000fc6000f8608ff */
[----:B------:R-:W-:Y:S01]  /*de30*/  IMAD.IADD R6, R3, 0x1, R6 ;  /* 0x0000000103067824 */ /* 0x000fe200078e0206 */
[----:B------:R-:W-:Y:S01]  /*de40*/  UMOV UR4, 0xffffffff ;  /* 0xffffffff00047882 */ /* 0x000fe20000000000 */
[----:B------:R-:W-:-:S03]  /*de50*/  LOP3.LUT R21, R11, 0x7f, RZ, 0xc0, !PT ;  /* 0x0000007f0b157812 */ /* 0x000fc600078ec0ff */
[----:B------:R-:W-:Y:S02]  /*de60*/  LEA.HI.X R6, R2, UR9, R6, 0x1, P3 ;  /* 0x0000000902067c11 */ /* 0x000fe400098f0c06 */
[----:B------:R-:W-:Y:S01]  /*de70*/  SHF.R.U32.HI R21, RZ, 0x2, R21 ;  /* 0x00000002ff157819 */ /* 0x000fe20000011615 */
[----:B0-----:R-:W-:Y:S06]  /*de80*/  BRA.DIV UR4, `(.L_x_237) ;  /* 0x0000003e04e07947 */ /* 0x001fec000b800000 */
[----:B------:R-:W2:Y:S01]  /*de90*/  LDL.LU R3, [R1+0x2c] ;  /* 0x00002c0001037983 */ /* 0x000ea20000300800 */
[----:B------:R-:W-:-:S03]  /*dea0*/  IMAD R17, R17, 0xc0, R21 ;  /* 0x000000c011117824 */ /* 0x000fc600078e0215 */
[----:B------:R-:W-:Y:S01]  /*deb0*/  SHFL.IDX PT, R2, R4, RZ, 0x1c1f ;  /* 0x001c1fff04027589 */ /* 0x000fe200000e0000 */
[----:B--2---:R-:W-:-:S03]  /*dec0*/  IMAD R5, R3, R9, RZ ;  /* 0x0000000903057224 */ /* 0x004fc600078e02ff */
[----:B------:R-:W0:Y:S02]  /*ded0*/  SHFL.IDX PT, R3, R0, RZ, 0x1c1f ;  /* 0x001c1fff00037589 */ /* 0x000e2400000e0000 */
[----:B------:R-:W-:-:S13]  /*dee0*/  ISETP.GE.AND P4, PT, R17, R5, PT ;  /* 0x000000051100720c */ /* 0x000fda0003f86270 */
[----:B0-----:R-:W-:-:S05]  /*def0*/  @!P4 LEA R3, P3, R20, R3, 0x1 ;  /* 0x000000031403c211 */ /* 0x001fca00078608ff */
[----:B------:R-:W-:-:S05]  /*df00*/  @!P4 IMAD.X R2, RZ, RZ, R2, P3 ;  /* 0x000000ffff02c224 */ /* 0x000fca00018e0602 */
[----:B------:R-:W-:-:S04]  /*df10*/  @!P4 LOP3.LUT R3, R3, R2, RZ, 0x3c, !PT ;  /* 0x000000020303c212 */ /* 0x000fc800078e3cff */
[----:B------:R-:W-:-:S04]  /*df20*/  @!P4 LOP3.LUT R2, R3, R2, RZ, 0x3c, !PT ;  /* 0x000000020302c212 */ /* 0x000fc800078e3cff */
[----:B------:R-:W-:-:S05]  /*df30*/  @!P4 LOP3.LUT R3, R3, R2, RZ, 0x3c, !PT ;  /* 0x000000020303c212 */ /* 0x000fca00078e3cff */
[----:B------:R-:W-:Y:S01]  /*df40*/  @!PT LDS RZ, [RZ] ;  /* 0x00000000fffff984 */ /* 0x000fe20000000800 */
[----:B-----5:R-:W-:Y:S04]  /*df50*/  @!P4 LDGSTS.E.BYPASS.LTC128B.128 [R10+0xda00], desc[UR60][R2.64], !P2 ;  /* 0x0da00000020acfae */ /* 0x020fe8000d101d7c */
        /* <DEDUP_REMOVED lines=44> */
[----:B------:R-:W-:Y:S04]  /*e220*/  @!P3 LDGSTS.E.BYPASS.LTC128B.128 [R10+0xfa00], desc[UR60][R2.64], !P2 ;  /* 0x0fa00000020abfae */ /* 0x000fe8000d101d7c */
[----:B------:R-:W-:Y:S04]  /*e230*/  @!P3 LDGSTS.E.BYPASS.LTC128B.128 [R10+0x12a00], desc[UR60][R2.64+0x40], !P1 ;  /* 0x12a00040020abfae */ /* 0x000fe8000c901d7c */
[----:B------:R0:W-:Y:S04]  /*e240*/  @!P3 LDGSTS.E.BYPASS.LTC128B.128 [R10+0x15a00], desc[UR60][R2.64+0x80], !P0 ;  /* 0x15a00080020abfae */ /* 0x0001e8000c101d7c */
[----:B0-----:R0:W1:Y:S02]  /*e250*/  SHFL.IDX PT, R2, R7, 0x1, 0x1c1f ;  /* 0x003c1f0007027f89 */ /* 0x00106400000e0000 */
.L_x_354:
[----:B------:R-:W-:Y:S02]  /*e260*/  VIADD R17, R17, 0xa0 ;  /* 0x000000a011117836 */ /* 0x000fe40000000000 */
[----:B------:R-:W-:-:S03]  /*e270*/  VIADD R0, R22, 0x31c00 ;  /* 0x00031c0016007836 */ /* 0x000fc60000000000 */
[----:B------:R-:W-:-:S13]  /*e280*/  ISETP.GE.AND P3, PT, R17, R5, PT ;  /* 0x000000051100720c */ /* 0x000fda0003f66270 */
[----:B-1----:R-:W-:-:S05]  /*e290*/  @!P3 LEA R2, P4, R20, R2, 0x1 ;  /* 0x000000021402b211 */ /* 0x002fca00078808ff */
[----:B------:R-:W-:-:S05]  /*e2a0*/  @!P3 IMAD.X R3, RZ, RZ, R6, P4 ;  /* 0x000000ffff03b224 */ /* 0x000fca00020e0606 */
[----:B------:R-:W-:Y:S01]  /*e2b0*/  @!PT LDS RZ, [RZ] ;  /* 0x00000000fffff984 */ /* 0x000fe20000000800 */
[----:B------:R-:W-:Y:S01]  /*e2c0*/  @!PT LDS RZ, [RZ] ;  /* 0x00000000fffff984 */ /* 0x000fe20000000800 */
[----:B------:R-:W-:Y:S01]  /*e2d0*/  @!PT LDS RZ, [RZ] ;  /* 0x00000000fffff984 */ /* 0x000fe20000000800 */
[----:B------:R1:W-:Y:S04]  /*e2e0*/  @!P3 LDGSTS.E.BYPASS.LTC128B.128 [R10+0x10200], desc[UR60][R2.64], !P2 ;  /* 0x10200000020abfae */ /* 0x0003e8000d101d7c */
[----:B------:R1:W-:Y:S04]  /*e2f0*/  @!P3 LDGSTS.E.BYPASS.LTC128B.128 [R10+0x13200], desc[UR60][R2.64+0x40], !P1 ;  /* 0x13200040020abfae */ /* 0x0003e8000c901d7c */
[----:B------:R1:W-:Y:S01]  /*e300*/  @!P3 LDGSTS.E.BYPASS.LTC128B.128 [R10+0x16200], desc[UR60][R2.64+0x80], !P0 ;  /* 0x16200080020abfae */ /* 0x0003e2000c101d7c */
[----:B------:R-:W-:Y:S01]  /*e310*/  PLOP3.LUT P0, PT, PT, PT, PT, 0x80, 0x0 ;  /* 0x000000000000781c */ /* 0x000fe20003f0f070 */
[----:B------:R-:W-:-:S12]  /*e320*/  NOP ;  /* 0x0000000000007918 */ /* 0x000fd80000000000 */
.L_x_238:
[----:B------:R-:W-:Y:S02]  /*e330*/  PLOP3.LUT P1, PT, P1, P0, PT, 0xa2, 0x0 ;  /* 0x000000000000781c */ /* 0x000fe40000f21472 */
[----:B------:R-:W-:-:S08]  /*e340*/  @P0 R2UR P1, UR4, R22 ;  /* 0x00000000160402ca */ /* 0x000fd00000020000 */
[----:B------:R-:W-:-:S05]  /*e350*/  @P0 PLOP3.LUT P0, PT, P1, PT, PT, 0x80, 0x0 ;  /* 0x000000000000081c */ /* 0x000fca0000f0f070 */
[----:B------:R-:W-:Y:S01]  /*e360*/  @!P1 SYNCS.ARRIVE.TRANS64.RED.A0T1 RZ, [UR4+0x31c00], RZ ;  /* 0x031c00ffffff99a7 */ /* 0x000fe20008200404 */
[----:B------:R-:W-:Y:S07]  /*e370*/  @!P1 ARRIVES.LDGSTSBAR.64.TRANSCNT [UR4+0x31c00] ;  /* 0x031c0000ff0099b0 */ /* 0x000fee0008000a84 */
[----:B------:R-:W-:Y:S05]  /*e380*/  @P0 BRA.U.ANY `(.L_x_238) ;  /* 0xfffffffd00e80947 */ /* 0x000fea000393ffff */
[----:B-1----:R-:W2:Y:S02]  /*e390*/  LDL.LU R3, [R1+0x30] ;  /* 0x0000300001037983 */ /* 0x002ea40000300800 */
[----:B--2---:R-:W-:-:S05]  /*e3a0*/  VIADD R3, R3, 0x1 ;  /* 0x0000000103037836 */ /* 0x004fca0000000000 */
[----:B------:R-:W-:Y:S01]  /*e3b0*/  LEA.HI R2, R3, R3, RZ, 0x1 ;  /* 0x0000000303027211 */ /* 0x000fe200078f08ff */
[----:B------:R1:W-:Y:S03]  /*e3c0*/  STL [R1+0x30], R3 ;  /* 0x0000300301007387 */ /* 0x0003e60000100800 */
[----:B------:R-:W-:-:S05]  /*e3d0*/  LOP3.LUT R2, R2, 0xfffffffe, RZ, 0xc0, !PT ;  /* 0xfffffffe02027812 */ /* 0x000fca00078ec0ff */
[----:B------:R-:W-:-:S05]  /*e3e0*/  IMAD.IADD R2, R3, 0x1, -R2 ;  /* 0x0000000103027824 */ /* 0x000fca00078e0a02 */
[----:B-1----:R-:W-:Y:S01]  /*e3f0*/  SHF.L.U32 R3, R2, 0x1f, RZ ;  /* 0x0000001f02037819 */ /* 0x002fe200000006ff */
[----:B------:R-:W-:Y:S01]  /*e400*/  NOP ;  /* 0x0000000000007918 */ /* 0x000fe20000000000 */
[----:B------:R-:W2:Y:S01]  /*e410*/  LDL.LU R4, [R1+0x28] ;  /* 0x0000280001047983 */ /* 0x000ea20000300800 */
[----:B------:R1:W-:Y:S01]  /*e420*/  SYNCS.ARRIVE.TRANS64.A1T0 RZ, [R22+URZ+0x31c00], RZ ;  /* 0x031c00ff16ff79a7 */ /* 0x0003e2000810003f */
[----:B------:R-:W-:Y:S01]  /*e430*/  BSSY B0, `(.L_x_239) ;  /* 0x0000004000007945 */ /* 0x000fe20003800000 */
[----:B------:R-:W3:Y:S01]  /*e440*/  SYNCS.PHASECHK.TRANS64.TRYWAIT P0, [R22+URZ+0x31c20], R3 ;  /* 0x031c2003160075a7 */ /* 0x000ee2000800017f */
[----:B--2---:R-:W-:Y:S02]  /*e450*/  ISETP.GE.AND P1, PT, R4, 0x91, PT ;  /* 0x000000910400780c */ /* 0x004fe40003f26270 */
[----:B-1-3--:R-:W-:Y:S11]  /*e460*/  @!P0 BRA `(.L_x_240) ;  /* 0x0000004000788947 */ /* 0x00aff60003800000 */
.L_x_355:
[----:B------:R-:W-:Y:S05]  /*e470*/  BSYNC B0 ;  /* 0x0000000000007941 */ /* 0x000fea0003800000 */
.L_x_239:
[----:B------:R-:W-:Y:S04]  /*e480*/  BSSY B0, `(.L_x_241) ;  /* 0x0000227000007945 */ /* 0x000fe80003800000 */
[----:B------:R-:W-:Y:S05]  /*e490*/  @!P1 BRA `(.L_x_242) ;  /* 0x0000002000949947 */ /* 0x000fea0003800000 */
[----:B------:R-:W0:Y:S01]  /*e4a0*/  LDL R4, [R1+0x10] ;  /* 0x0000100001047983 */ /* 0x000e220000100800 */
[----:B------:R-:W-:Y:S01]  /*e4b0*/  MOV R2, 0x1 ;  /* 0x0000000100027802 */ /* 0x000fe20000000f00 */
[----:B------:R-:W-:Y:S01]  /*e4c0*/  BSSY B2, `(.L_x_243) ;  /* 0x00000bc000027945 */ /* 0x000fe20003800000 */
[----:B0-----:R-:W-:Y:S02]  /*e4d0*/  IMAD.MOV R7, RZ, RZ, -R4 ;  /* 0x000000ffff077224 */ /* 0x001fe400078e0a04 */
[----:B------:R-:W-:-:S03]  /*e4e0*/  VIADD R6, R4, 0xfffffffe ;  /* 0xfffffffe04067836 */ /* 0x000fc60000000000 */
[----:B------:R-:W-:-:S05]  /*e4f0*/  VIADDMNMX R7, R7, R2, 0xffffffff, !PT ;  /* 0xffffffff07077446 */ /* 0x000fca0007800102 */
[----:B------:R-:W-:-:S05]  /*e500*/  IMAD.IADD R2, R4, 0x1, R7 ;  /* 0x0000000104027824 */ /* 0x000fca00078e0207 */
[----:B------:R-:W-:-:S04]  /*e510*/  LOP3.LUT R2, R2, 0x1, RZ, 0xc0, !PT ;  /* 0x0000000102027812 */ /* 0x000fc800078ec0ff */
[----:B------:R-:W-:-:S13]  /*e520*/  ISETP.NE.U32.AND P0, PT, R2, 0x1, PT ;  /* 0x000000010200780c */ /* 0x000fda0003f05070 */
[----:B------:R-:W-:Y:S05]  /*e530*/  @P0 BRA `(.L_x_244) ;  /* 0x0000000800d00947 */ /* 0x000fea0003800000 */
[----:B------:R-:W2:Y:S01]  /*e540*/  LDL R4, [R1] ;  /* 0x0000000001047983 */ /* 0x000ea20000100800 */
[----:B------:R-:W-:Y:S01]  /*e550*/  VIADD R8, R23, 0x1 ;  /* 0x0000000117087836 */ /* 0x000fe20000000000 */
[----:B------:R-:W-:Y:S04]  /*e560*/  BSSY B1, `(.L_x_245) ;  /* 0x00000ad000017945 */ /* 0x000fe80003800000 */
[----:B------:R-:W-:-:S04]  /*e570*/  ISETP.NE.AND P0, PT, R8, 0x2, PT ;  /* 0x000000020800780c */ /* 0x000fc80003f05270 */
[----:B------:R-:W-:Y:S02]  /*e580*/  SEL R9, RZ, 0x1, P0 ;  /* 0x00000001ff097807 */ /* 0x000fe40000000000 */
[----:B------:R-:W-:Y:S02]  /*e590*/  SEL R8, R8, RZ, P0 ;  /* 0x000000ff08087207 */ /* 0x000fe40000000000 */
[----:B------:R-:W-:Y:S02]  /*e5a0*/  LOP3.LUT R9, R26, R9, RZ, 0x3c, !PT ;  /* 0x000000091a097212 */ /* 0x000fe400078e3cff */
[----:B--2---:R-:W-:-:S13]  /*e5b0*/  ISETP.NE.AND P2, PT, R4, RZ, PT ;  /* 0x000000ff0400720c */ /* 0x004fda0003f45270 */
[----:B------:R-:W-:Y:S05]  /*e5c0*/  @!P2 BRA `(.L_x_246) ;  /* 0x000000080098a947 */ /* 0x000fea0003800000 */
[----:B------:R-:W-:Y:S01]  /*e5d0*/  ULDC.64 UR4, c[0x0][0x418] ;  /* 0x0001060000047ab9 */ /* 0x000fe20000000a00 */
[----:B------:R-:W-:Y:S01]  /*e5e0*/  IMAD.MOV.U32 R5, RZ, RZ, R24 ;  /* 0x000000ffff057224 */ /* 0x000fe200078e0018 */
[----:B------:R-:W-:-:S04]  /*e5f0*/  ISETP.NE.U32.AND P0, PT, RZ, UR4, PT ;  /* 0x00000004ff007c0c */ /* 0x000fc8000bf05070 */
[----:B------:R-:W-:-:S13]  /*e600*/  ISETP.NE.AND.EX P0, PT, RZ, UR5, PT, P0 ;  /* 0x00000005ff007c0c */ /* 0x000fda000bf05300 */
[----:B------:R-:W-:Y:S05]  /*e610*/  @!P0 BRA `(.L_x_247) ;  /* 0x0000000000448947 */ /* 0x000fea0003800000 */
[----:B------:R-:W0:Y:S01]  /*e620*/  LDC R5, c[0x0][0x43c] ;  /* 0x00010f00ff057b82 */ /* 0x000e220000000800 */
[----:B------:R-:W-:Y:S01]  /*e630*/  ULDC.64 UR6, c[0x0][0x428] ;  /* 0x00010a0000067ab9 */ /* 0x000fe20000000a00 */
[----:B0-----:R-:W-:-:S13]  /*e640*/  ISETP.NE.AND P0, PT, R5, 0x1, PT ;  /* 0x000000010500780c */ /* 0x001fda0003f05270 */
[----:B-1----:R-:W0:Y:S02]  /*e650*/  @P0 LDC.64 R2, c[0x0][0x440] ;  /* 0x00011000ff020b82 */ /* 0x002e240000000a00 */
        /* <DEDUP_REMOVED lines=8> */
[----:B------:R-:W-:-:S04]  /*e6e0*/  IMAD.WIDE.U32 R2, R25, UR6, R2 ;  /* 0x0000000619027c25 */ /* 0x000fc8000f8e0002 */
[----:B------:R-:W-:Y:S01]  /*e6f0*/  IMAD.IADD R3, R4, 0x1, R3 ;  /* 0x0000000104037824 */ /* 0x000fe200078e0203 */
[----:B------:R-:W-:-:S04]  /*e700*/  LEA R4, P0, R2, UR4, 0x2 ;  /* 0x0000000402047c11 */ /* 0x000fc8000f8010ff */
[----:B------:R-:W-:-:S06]  /*e710*/  LEA.HI.X R5, R2, UR5, R3, 0x2, P0 ;  /* 0x0000000502057c11 */ /* 0x000fcc00080f1403 */
[----:B------:R0:W5:Y:S03]  /*e720*/  LDG.E R5, desc[UR60][R4.64] ;  /* 0x0000003c04057981 */ /* 0x000166000c1e1900 */
.L_x_247:
[----:B-1----:R-:W-:Y:S01]  /*e730*/  IMAD R3, R8, 0x8, R22 ;  /* 0x0000000808037824 */ /* 0x002fe200078e0216 */
[----:B------:R-:W-:Y:S01]  /*e740*/  SHF.L.U32 R2, R9, 0x1f, RZ ;  /* 0x0000001f09027819 */ /* 0x000fe200000006ff */
[----:B------:R-:W-:Y:S03]  /*e750*/  BSSY B3, `(.L_x_248) ;  /* 0x0000003000037945 */ /* 0x000fe60003800000 */
[----:B------:R-:W1:Y:S02]  /*e760*/  SYNCS.PHASECHK.TRANS64.TRYWAIT P0, [R3+URZ+0x31c40], R2 ;  /* 0x031c4002030075a7 */ /* 0x000e64000800017f */
[----:B-1----:R-:W-:Y:S05]  /*e770*/  @!P0 BRA `(.L_x_249) ;  /* 0x0000003c00c88947 */ /* 0x002fea0003800000 */
.L_x_356:
[----:B------:R-:W-:Y:S05]  /*e780*/  BSYNC B3 ;  /* 0x0000000000037941 */ /* 0x000fea0003800000 */
.L_x_248:
        /* <DEDUP_REMOVED lines=12> */
.L_x_251:
[----:B------:R-:W-:Y:S05]  /*e850*/  BSYNC B3 ;  /* 0x0000000000037941 */ /* 0x000fea0003800000 */
.L_x_250:
[----:B------:R-:W-:Y:S01]  /*e860*/  IMAD.MOV.U32 R11, RZ, RZ, RZ ;  /* 0x000000ffff0b7224 */ /* 0x000fe200078e00ff */
[----:B------:R-:W-:Y:S01]  /*e870*/  UIADD3 UR4, UP0, UR38, 0x370, URZ ;  /* 0x0000037026047890 */ /* 0x000fe2000ff1e03f */
[----:B------:R-:W-:Y:S01]  /*e880*/  IMAD R4, R8, 0x6c00, R22 ;  /* 0x00006c0008047824 */ /* 0x000fe200078e0216 */
[----:B------:R-:W-:Y:S01]  /*e890*/  PLOP3.LUT P0, PT, PT, PT, PT, 0x80, 0x0 ;  /* 0x000000000000781c */ /* 0x000fe20003f0f070 */
[----:B-1----:R-:W-:Y:S01]  /*e8a0*/  VIADD R3, R3, 0x31c30 ;  /* 0x00031c3003037836 */ /* 0x002fe20000000000 */
[----:B------:R-:W-:Y:S01]  /*e8b0*/  R2UR UR10, R11 ;  /* 0x000000000b0a72ca */ /* 0x000fe200000e0000 */
[----:B------:R-:W-:Y:S01]  /*e8c0*/  IMAD R2, R6, 0x90, R28 ;  /* 0x0000009006027824 */ /* 0x000fe200078e021c */
[----:B------:R-:W-:Y:S01]  /*e8d0*/  UIADD3.X UR5, URZ, UR39, URZ, UP0, !UPT ;  /* 0x000000273f057290 */ /* 0x000fe200087fe43f */
[----:B------:R-:W-:Y:S01]  /*e8e0*/  VIADD R10, R4, 0x16a00 ;  /* 0x00016a00040a7836 */ /* 0x000fe20000000000 */
[----:B------:R-:W-:Y:S01]  /*e8f0*/  UMOV UR6, 0x0 ;  /* 0x0000000000067882 */ /* 0x000fe20000000000 */
[----:B------:R-:W-:-:S10]  /*e900*/  UMOV UR7, 0x14f00000 ;  /* 0x14f0000000077882 */ /* 0x000fd40000000000 */
.L_x_252:
        /* <DEDUP_REMOVED lines=16> */
.L_x_253:
        /* <DEDUP_REMOVED lines=16> */
.L_x_254:
        /* <DEDUP_REMOVED lines=15> */
.L_x_357:
[----:B------:R-:W-:Y:S05]  /*ec00*/  BSYNC B3 ;  /* 0x0000000000037941 */ /* 0x000fea0003800000 */
.L_x_255:
[----:B------:R-:W-:Y:S01]  /*ec10*/  BSSY B3, `(.L_x_257) ;  /* 0x000000c000037945 */ /* 0x000fe20003800000 */
[----:B------:R-:W-:Y:S02]  /*ec20*/  IMAD.MOV.U32 R12, RZ, RZ, 0x0 ;  /* 0x00000000ff0c7424 */ /* 0x000fe400078e00ff */
[----:B------:R-:W-:Y:S01]  /*ec30*/  IMAD.MOV.U32 R13, RZ, RZ, 0x14f00000 ;  /* 0x14f00000ff0d7424 */ /* 0x000fe200078e00ff */
[----:B------:R-:W-:Y:S06]  /*ec40*/  @P1 BRA `(.L_x_258) ;  /* 0x0000000000201947 */ /* 0x000fec0003800000 */
[----:B------:R-:W1:Y:S01]  /*ec50*/  S2R R4, SR_TID.X ;  /* 0x0000000000047919 */ /* 0x000e620000002100 */
[----:B0-----:R-:W-:Y:S01]  /*ec60*/  LEA R2, R23, R22, 0x3 ;  /* 0x0000001617027211 */ /* 0x001fe200078e18ff */
[----:B------:R-:W-:-:S04]  /*ec70*/  IMAD.MOV.U32 R3, RZ, RZ, 0x6c00 ;  /* 0x00006c00ff037424 */ /* 0x000fc800078e00ff */
[----:B------:R2:W-:Y:S01]  /*ec80*/  SYNCS.ARRIVE.TRANS64 RZ, [R2+URZ+0x31c50], R3 ;  /* 0x031c500302ff79a7 */ /* 0x0005e2000800003f */
[----:B-1----:R-:W-:-:S04]  /*ec90*/  LOP3.LUT R4, R4, 0x1f, RZ, 0xc0, !PT ;  /* 0x0000001f04047812 */ /* 0x002fc800078ec0ff */
[----:B------:R-:W-:-:S13]  /*eca0*/  ISETP.NE.AND P0, PT, R4, RZ, PT ;  /* 0x000000ff0400720c */ /* 0x000fda0003f05270 */
[----:B--2---:R-:W-:Y:S05]  /*ecb0*/  @!P0 BRA `(.L_x_258) ;  /* 0x0000000000048947 */ /* 0x004fea0003800000 */
[----:B------:R-:W-:Y:S01]  /*ecc0*/  BPT.TRAP 0x1 ;  /* 0x000000040000795c */ /* 0x000fe20000300000 */
.L_x_258:
[----:B------:R-:W-:Y:S05]  /*ecd0*/  BSYNC B3 ;  /* 0x0000000000037941 */ /* 0x000fea0003800000 */
.L_x_257:
[----:B------:R-:W-:Y:S01]  /*ece0*/  R2UR UR10, R11 ;  /* 0x000000000b0a72ca */ /* 0x000fe200000e0000 */
[C-C-:B0-----:R-:W-:Y:S01]  /*ecf0*/  IMAD R2, R23.reuse, 0x8, R22.reuse ;  /* 0x0000000817027824 */ /* 0x141fe200078e0216 */
[----:B------:R-:W-:Y:S01]  /*ed00*/  R2UR UR6, R12 ;  /* 0x000000000c0672ca */ /* 0x000fe200000e0000 */
[----:B------:R-:W-:Y:S01]  /*ed10*/  IMAD R3, R23, 0x6c00, R22 ;  /* 0x00006c0017037824 */ /* 0x000fe200078e0216 */
[----:B------:R-:W-:Y:S01]  /*ed20*/  R2UR UR7, R13 ;  /* 0x000000000d0772ca */ /* 0x000fe200000e0000 */
[----:B------:R-:W-:Y:S01]  /*ed30*/  UIADD3 UR4, UP0, UR38, 0x470, URZ ;  /* 0x0000047026047890 */ /* 0x000fe2000ff1e03f */
[----:B------:R-:W-:Y:S01]  /*ed40*/  PLOP3.LUT P0, PT, PT, PT, PT, 0x80, 0x0 ;  /* 0x000000000000781c */ /* 0x000fe20003f0f070 */
[----:B------:R-:W-:Y:S02]  /*ed50*/  IMAD R4, R27, 0x90, R28 ;  /* 0x000000901b047824 */ /* 0x000fe400078e021c */
[----:B------:R-:W-:Y:S01]  /*ed60*/  VIADD R2, R2, 0x31c50 ;  /* 0x00031c5002027836 */ /* 0x000fe20000000000 */
[----:B------:R-:W-:Y:S01]  /*ed70*/  UIADD3.X UR5, URZ, UR39, URZ, UP0, !UPT ;  /* 0x000000273f057290 */ /* 0x000fe200087fe43f */
[----:B------:R-:W-:-:S11]  /*ed80*/  VIADD R10, R3, 0x200 ;  /* 0x00000200030a7836 */ /* 0x000fd60000000000 */
.L_x_259:
        /* <DEDUP_REMOVED lines=15> */
.L_x_260:
        /* <DEDUP_REMOVED lines=15> */
.L_x_261:
        /* <DEDUP_REMOVED lines=12> */
.L_x_246:
[----:B------:R-:W-:Y:S05]  /*f030*/  BSYNC B1 ;  /* 0x0000000000017941 */ /* 0x000fea0003800000 */
.L_x_245:
[----:B------:R-:W2:Y:S01]  /*f040*/  LDL.LU R2, [R1+0x10] ;  /* 0x0000100001027983 */ /* 0x000ea20000300800 */
[----:B------:R-:W-:Y:S02]  /*f050*/  IMAD.MOV.U32 R23, RZ, RZ, R8 ;  /* 0x000000ffff177224 */ /* 0x000fe400078e0008 */
[----:B------:R-:W-:Y:S02]  /*f060*/  IMAD.MOV.U32 R26, RZ, RZ, R9 ;  /* 0x000000ffff1a7224 */ /* 0x000fe400078e0009 */
[----:B--2---:R-:W-:-:S07]  /*f070*/  VIADD R6, R2, 0xfffffffd ;  /* 0xfffffffd02067836 */ /* 0x004fce0000000000 */
.L_x_244:
[----:B------:R-:W-:Y:S05]  /*f080*/  BSYNC B2 ;  /* 0x0000000000027941 */ /* 0x000fea0003800000 */
.L_x_243:
[----:B------:R-:W2:Y:S01]  /*f090*/  LDL.LU R2, [R1+0xc] ;  /* 0x00000c0001027983 */ /* 0x000ea20000300800 */
[----:B------:R-:W-:-:S05]  /*f0a0*/  IMAD.MOV R7, RZ, RZ, -R7 ;  /* 0x000000ffff077224 */ /* 0x000fca00078e0a07 */
[----:B--2---:R-:W-:-:S13]  /*f0b0*/  ISETP.NE.AND P0, PT, R2, R7, PT ;  /* 0x000000070200720c */ /* 0x004fda0003f05270 */
[----:B------:R-:W-:Y:S05]  /*f0c0*/  @!P0 BRA `(.L_x_242) ;  /* 0x0000001400888947 */ /* 0x000fea0003800000 */
[----:B------:R-:W-:-:S07]  /*f0d0*/  IMAD.MOV.U32 R4, RZ, RZ, R24 ;  /* 0x000000ffff047224 */ /* 0x000fce00078e0018 */
.L_x_296:
[----:B------:R-:W2:Y:S01]  /*f0e0*/  LDL R2, [R1] ;  /* 0x0000000001027983 */ /* 0x000ea20000100800 */
[----:B------:R-:W-:Y:S01]  /*f0f0*/  VIADD R7, R23, 0x1 ;  /* 0x0000000117077836 */ /* 0x000fe20000000000 */
[----:B------:R-:W-:Y:S05]  /*f100*/  YIELD ;  /* 0x0000000000007946 */ /* 0x000fea0003800000 */
[----:B------:R-:W-:Y:S01]  /*f110*/  ISETP.NE.AND P0, PT, R7, 0x2, PT ;  /* 0x000000020700780c */ /* 0x000fe20003f05270 */
[----:B------:R-:W-:Y:S03]  /*f120*/  BSSY B1, `(.L_x_262) ;  /* 0x00000aa000017945 */ /* 0x000fe60003800000 */
[----:B-1----:R-:W-:-:S02]  /*f130*/  SEL R3, RZ, 0x1, P0 ;  /* 0x00000001ff037807 */ /* 0x002fc40000000000 */
        /* <DEDUP_REMOVED lines=24> */
[----:B------:R-:W-:-:S05]  /*f2c0*/  LEA.HI.X R5, R2, UR5, R3, 0x2, P0 ;  /* 0x0000000502057c11 */ /* 0x000fca00080f1403 */
[----:B------:R0:W5:Y:S04]  /*f2d0*/  LDG.E R4, desc[UR60][R4.64] ;  /* 0x0000003c04047981 */ /* 0x000168000c1e1900 */
.L_x_264:
[----:B------:R-:W-:Y:S01]  /*f2e0*/  IMAD R3, R7, 0x8, R22 ;  /* 0x0000000807037824 */ /* 0x000fe200078e0216 */
[----:B------:R-:W-:Y:S01]  /*f2f0*/  SHF.L.U32 R2, R8, 0x1f, RZ ;  /* 0x0000001f08027819 */ /* 0x000fe200000006ff */
[----:B------:R-:W-:Y:S03]  /*f300*/  BSSY B2, `(.L_x_265) ;  /* 0x0000003000027945 */ /* 0x000fe60003800000 */
[----:B------:R-:W1:Y:S02]  /*f310*/  SYNCS.PHASECHK.TRANS64.TRYWAIT P0, [R3+URZ+0x31c40], R2 ;  /* 0x031c4002030075a7 */ /* 0x000e64000800017f */
[----:B-1----:R-:W-:Y:S05]  /*f320*/  @!P0 BRA `(.L_x_266) ;  /* 0x0000003400048947 */ /* 0x002fea0003800000 */
.L_x_358:
[----:B------:R-:W-:Y:S05]  /*f330*/  BSYNC B2 ;  /* 0x0000000000027941 */ /* 0x000fea0003800000 */
.L_x_265:
[----:B0-----:R-:W0:Y:S01]  /*f340*/  S2R R5, SR_TID.X ;  /* 0x0000000000057919 */ /* 0x001e220000002100 */
[----:B------:R-:W-:Y:S01]  /*f350*/  BSSY B2, `(.L_x_267) ;  /* 0x000000b000027945 */ /* 0x000fe20003800000 */
[----:B0-----:R-:W-:-:S04]  /*f360*/  LOP3.LUT R5, R5, 0x7f, RZ, 0xc0, !PT ;  /* 0x0000007f05057812 */ /* 0x001fc800078ec0ff */
[----:B------:R-:W-:-:S13]  /*f370*/  ISETP.NE.AND P1, PT, R5, RZ, PT ;  /* 0x000000ff0500720c */ /* 0x000fda0003f25270 */
[----:B------:R-:W-:Y:S05]  /*f380*/  @P1 BRA `(.L_x_268) ;  /* 0x00000000001c1947 */ /* 0x000fea0003800000 */
[----:B------:R-:W0:Y:S01]  /*f390*/  S2R R5, SR_TID.X ;  /* 0x0000000000057919 */ /* 0x000e220000002100 */
[----:B-1----:R-:W-:-:S04]  /*f3a0*/  MOV R2, 0x6c00 ;  /* 0x00006c0000027802 */ /* 0x002fc80000000f00 */
[----:B------:R2:W-:Y:S01]  /*f3b0*/  SYNCS.ARRIVE.TRANS64 RZ, [R3+URZ+0x31c30], R2 ;  /* 0x031c300203ff79a7 */ /* 0x0005e2000800003f */
[----:B0-----:R-:W-:-:S04]  /*f3c0*/  LOP3.LUT R5, R5, 0x1f, RZ, 0xc0, !PT ;  /* 0x0000001f05057812 */ /* 0x001fc800078ec0ff */
[----:B------:R-:W-:-:S13]  /*f3d0*/  ISETP.NE.AND P0, PT, R5, RZ, PT ;  /* 0x000000ff0500720c */ /* 0x000fda0003f05270 */
[----:B--2---:R-:W-:Y:S05]  /*f3e0*/  @!P0 BRA `(.L_x_268) ;  /* 0x0000000000048947 */ /* 0x004fea0003800000 */
[----:B------:R-:W-:Y:S01]  /*f3f0*/  BPT.TRAP 0x1 ;  /* 0x000000040000795c */ /* 0x000fe20000300000 */
.L_x_268:
[----:B------:R-:W-:Y:S05]  /*f400*/  BSYNC B2 ;  /* 0x0000000000027941 */ /* 0x000fea0003800000 */
.L_x_267:
        /* <DEDUP_REMOVED lines=11> */
.L_x_269:
        /* <DEDUP_REMOVED lines=16> */
.L_x_270:
        /* <DEDUP_REMOVED lines=16> */
.L_x_271:
        /* <DEDUP_REMOVED lines=15> */
.L_x_359:
[----:B------:R-:W-:Y:S05]  /*f7b0*/  BSYNC B2 ;  /* 0x0000000000027941 */ /* 0x000fea0003800000 */
.L_x_272:
        /* <DEDUP_REMOVED lines=11> */
.L_x_275:
[----:B------:R-:W-:Y:S05]  /*f870*/  BSYNC B2 ;  /* 0x0000000000027941 */ /* 0x000fea0003800000 */
.L_x_274:
[----:B------:R-:W-:Y:S01]  /*f880*/  R2UR UR6, R2 ;  /* 0x00000000020672ca */ /* 0x000fe200000e0000 */
[----:B------:R-:W-:Y:S01]  /*f890*/  IMAD R23, R23, 0x6c00, R22 ;  /* 0x00006c0017177824 */ /* 0x000fe200078e0216 */
[----:B------:R-:W-:Y:S01]  /*f8a0*/  R2UR UR7, R3 ;  /* 0x00000000030772ca */ /* 0x000fe200000e0000 */
[----:B------:R-:W-:Y:S01]  /*f8b0*/  UIADD3 UR4, UP0, UR38, 0x470, URZ ;  /* 0x0000047026047890 */ /* 0x000fe2000ff1e03f */
[----:B------:R-:W-:Y:S01]  /*f8c0*/  R2UR UR10, R5 ;  /* 0x00000000050a72ca */ /* 0x000fe200000e0000 */
[----:B------:R-:W-:Y:S01]  /*f8d0*/  IMAD R5, R27, 0x90, R28 ;  /* 0x000000901b057824 */ /* 0x000fe200078e021c */
[----:B------:R-:W-:Y:S01]  /*f8e0*/  PLOP3.LUT P0, PT, PT, PT, PT, 0x80, 0x0 ;  /* 0x000000000000781c */ /* 0x000fe20003f0f070 */
[----:B0-----:R-:W-:Y:S01]  /*f8f0*/  VIADD R12, R12, 0x50 ;  /* 0x000000500c0c7836 */ /* 0x001fe20000000000 */
[----:B------:R-:W-:Y:S01]  /*f900*/  UIADD3.X UR5, URZ, UR39, URZ, UP0, !UPT ;  /* 0x000000273f057290 */ /* 0x000fe200087fe43f */
[----:B------:R-:W-:-:S11]  /*f910*/  VIADD R13, R23, 0x200 ;  /* 0x00000200170d7836 */ /* 0x000fd60000000000 */
.L_x_276:
        /* <DEDUP_REMOVED lines=15> */
.L_x_277:
        /* <DEDUP_REMOVED lines=15> */
.L_x_278:
        /* <DEDUP_REMOVED lines=12> */
.L_x_263:
[----:B------:R-:W-:Y:S05]  /*fbc0*/  BSYNC B1 ;  /* 0x0000000000017941 */ /* 0x000fea0003800000 */
.L_x_262:
        /* <DEDUP_REMOVED lines=10> */
[----:B------:R-:W-:Y:S01]  /*fc70*/  VIADD R9, R6, 0xffffffff ;  /* 0xffffffff06097836 */ /* 0x000fe20000000000 */
[----:B------:R-:W-:-:S04]  /*fc80*/  ISETP.NE.U32.AND P0, PT, RZ, UR4, PT ;  /* 0x00000004ff007c0c */ /* 0x000fc8000bf05070 */
[----:B------:R-:W-:-:S13]  /*fc90*/  ISETP.NE.AND.EX P0, PT, RZ, UR5, PT, P0 ;  /* 0x00000005ff007c0c */ /* 0x000fda000bf05300 */
[----:B------:R-:W-:Y:S05]  /*fca0*/  @!P0 BRA `(.L_x_281) ;  /* 0x0000000000448947 */ /* 0x000fea0003800000 */
[----:B------:R-:W0:Y:S01]  /*fcb0*/  LDC R4, c[0x0][0x43c] ;  /* 0x00010f00ff047b82 */ /* 0x000e220000000800 */
[----:B------:R-:W-:Y:S01]  /*fcc0*/  ULDC.64 UR6, c[0x0][0x428] ;  /* 0x00010a0000067ab9 */ /* 0x000fe20000000a00 */
[----:B0-----:R-:W-:-:S13]  /*fcd0*/  ISETP.NE.AND P0, PT, R4, 0x1, PT ;  /* 0x000000010400780c */ /* 0x001fda0003f05270 */
[----:B------:R-:W0:Y:S02]  /*fce0*/  @P0 LDC.64 R2, c[0x0][0x440] ;  /* 0x00011000ff020b82 */ /* 0x000e240000000a00 */
[----:B0-----:R-:W-:Y:S01]  /*fcf0*/  @P0 IMAD.HI.U32 R5, R9, R2, RZ ;  /* 0x0000000209050227 */ /* 0x001fe200078e00ff */
[----:B------:R-:W-:-:S04]  /*fd00*/  MOV R2, R9 ;  /* 0x0000000900027202 */ /* 0x000fc80000000f00 */
[----:B------:R-:W-:-:S05]  /*fd10*/  @P0 SHF.R.U32.HI R2, RZ, R3, R5 ;  /* 0x00000003ff020219 */ /* 0x000fca0000011605 */
[----:B------:R-:W-:-:S04]  /*fd20*/  IMAD.MOV R3, RZ, RZ, -R2 ;  /* 0x000000ffff037224 */ /* 0x000fc800078e0a02 */
[----:B------:R-:W-:Y:S01]  /*fd30*/  IMAD R9, R4, R3, R9 ;  /* 0x0000000304097224 */ /* 0x000fe200078e0209 */
[----:B------:R-:W-:Y:S01]  /*fd40*/  SHF.R.S32.HI R3, RZ, 0x1f, R2 ;  /* 0x0000001fff037819 */ /* 0x000fe20000011402 */
[----:B------:R-:W-:-:S04]  /*fd50*/  IMAD R4, R29, UR6, RZ ;  /* 0x000000061d047c24 */ /* 0x000fc8000f8e02ff */
[C---:B------:R-:W-:Y:S02]  /*fd60*/  IMAD R4, R25.reuse, UR7, R4 ;  /* 0x0000000719047c24 */ /* 0x040fe4000f8e0204 */
[----:B------:R-:W-:-:S04]  /*fd70*/  IMAD.WIDE.U32 R2, R25, UR6, R2 ;  /* 0x0000000619027c25 */ /* 0x000fc8000f8e0002 */
[----:B------:R-:W-:Y:S01]  /*fd80*/  IMAD.IADD R3, R4, 0x1, R3 ;  /* 0x0000000104037824 */ /* 0x000fe200078e0203 */
[----:B------:R-:W-:-:S04]  /*fd90*/  LEA R4, P0, R2, UR4, 0x2 ;  /* 0x0000000402047c11 */ /* 0x000fc8000f8010ff */
[----:B------:R-:W-:-:S05]  /*fda0*/  LEA.HI.X R5, R2, UR5, R3, 0x2, P0 ;  /* 0x0000000502057c11 */ /* 0x000fca00080f1403 */
[----:B------:R0:W5:Y:S04]  /*fdb0*/  LDG.E R4, desc[UR60][R4.64] ;  /* 0x0000003c04047981 */ /* 0x000168000c1e1900 */
.L_x_281:
[----:B------:R-:W-:Y:S01]  /*fdc0*/  IMAD R2, R23, 0x8, R22 ;  /* 0x0000000817027824 */ /* 0x000fe200078e0216 */
[----:B------:R-:W-:Y:S01]  /*fdd0*/  SHF.L.U32 R3, R26, 0x1f, RZ ;  /* 0x0000001f1a037819 */ /* 0x000fe200000006ff */
[----:B------:R-:W-:Y:S03]  /*fde0*/  BSSY B2, `(.L_x_282) ;  /* 0x0000003000027945 */ /* 0x000fe60003800000 */
[----:B------:R-:W1:Y:S02]  /*fdf0*/  SYNCS.PHASECHK.TRANS64.TRYWAIT P0, [R2+URZ+0x31c40], R3 ;  /* 0x031c4003020075a7 */ /* 0x000e64000800017f */
[----:B-1----:R-:W-:Y:S05]  /*fe00*/  @!P0 BRA `(.L_x_283) ;  /* 0x0000002800748947 */ /* 0x002fea0003800000 */
.L_x_360:
[----:B------:R-:W-:Y:S05]  /*fe10*/  BSYNC B2 ;  /* 0x0000000000027941 */ /* 0x000fea0003800000 */
.L_x_282:
        /* <DEDUP_REMOVED lines=12> */
.L_x_285:
[----:B------:R-:W-:Y:S05]  /*fee0*/  BSYNC B2 ;  /* 0x0000000000027941 */ /* 0x000fea0003800000 */
.L_x_284:
        /* <DEDUP_REMOVED lines=8> */
[----:B------:R-:W-:Y:S01]  /*ff70*/  IMAD R2, R9, 0x90, R28 ;  /* 0x0000009009027824 */ /* 0x000fe200078e021c */
[----:B------:R-:W-:Y:S01]  /*ff80*/  UMOV UR6, 0x0 ;  /* 0x0000000000067882 */ /* 0x000fe20000000000 */
[----:B------:R-:W-:Y:S01]  /*ff90*/  VIADD R10, R12, 0x16a00 ;  /* 0x00016a000c0a7836 */ /* 0x000fe20000000000 */
[----:B------:R-:W-:-:S09]  /*ffa0*/  UMOV UR7, 0x14f00000 ;  /* 0x14f0000000077882 */ /* 0x000fd20000000000 */
.L_x_286:
        /* <DEDUP_REMOVED lines=16> */
.L_x_287:
        /* <DEDUP_REMOVED lines=16> */
.L_x_288:
        /* <DEDUP_REMOVED lines=15> */
.L_x_361:
[----:B------:R-:W-:Y:S05]  /*102a0*/  BSYNC B2 ;  /* 0x0000000000027941 */ /* 0x000fea0003800000 */
.L_x_289:
        /* <DEDUP_REMOVED lines=11> */
.L_x_292:
[----:B------:R-:W-:Y:S05]  /*10360*/  BSYNC B2 ;  /* 0x0000000000027941 */ /* 0x000fea0003800000 */
.L_x_291:
[----:B------:R-:W-:Y:S01]  /*10370*/  R2UR UR6, R2 ;  /* 0x00000000020672ca */ /* 0x000fe200000e0000 */
[----:B------:R-:W-:Y:S01]  /*10380*/  IMAD R7, R7, 0x6c00, R22 ;  /* 0x00006c0007077824 */ /* 0x000fe200078e0216 */
[----:B------:R-:W-:Y:S01]  /*10390*/  R2UR UR7, R3 ;  /* 0x00000000030772ca */ /* 0x000fe200000e0000 */
[----:B------:R-:W-:Y:S01]  /*103a0*/  UIADD3 UR4, UP0, UR38, 0x470, URZ ;  /* 0x0000047026047890 */ /* 0x000fe2000ff1e03f */
[----:B------:R-:W-:Y:S01]  /*103b0*/  R2UR UR10, R5 ;  /* 0x00000000050a72ca */ /* 0x000fe200000e0000 */
[----:B------:R-:W-:Y:S01]  /*103c0*/  IMAD R5, R27, 0x90, R28 ;  /* 0x000000901b057824 */ /* 0x000fe200078e021c */
[----:B------:R-:W-:Y:S01]  /*103d0*/  PLOP3.LUT P0, PT, PT, PT, PT, 0x80, 0x0 ;  /* 0x000000000000781c */ /* 0x000fe20003f0f070 */
[----:B------:R-:W-:Y:S01]  /*103e0*/  VIADD R8, R8, 0x50 ;  /* 0x0000005008087836 */ /* 0x000fe20000000000 */
[----:B------:R-:W-:Y:S01]  /*103f0*/  UIADD3.X UR5, URZ, UR39, URZ, UP0, !UPT ;  /* 0x000000273f057290 */ /* 0x000fe200087fe43f */
[----:B------:R-:W-:-:S11]  /*10400*/  VIADD R12, R7, 0x200 ;  /* 0x00000200070c7836 */ /* 0x000fd60000000000 */
.L_x_293:
        /* <DEDUP_REMOVED lines=15> */
.L_x_294:
        /* <DEDUP_REMOVED lines=12> */
[----:B------:R-:W-:Y:S02]  /*105c0*/  R2UR UR7, R3 ;  /* 0x00000000030772ca */ /* 0x000fe400000e0000 */
[----:B------:R-:W-:Y:S02]  /*105d0*/  PLOP3.LUT P0, PT, PT, PT, PT, 0x80, 0x0 ;  /* 0x000000000000781c */ /* 0x000fe40003f0f070 */
[----:B------:R-:W-:-:S11]  /*105e0*/  IADD3 R7, R7, 0x4a00, RZ ;  /* 0x00004a0007077810 */ /* 0x000fd60007ffe0ff */
.L_x_295:
        /* <DEDUP_REMOVED lines=12> */
.L_x_280:
[----:B------:R-:W-:Y:S05]  /*106b0*/  BSYNC B1 ;  /* 0x0000000000017941 */ /* 0x000fea0003800000 */
.L_x_279:
[C---:B------:R-:W-:Y:S01]  /*106c0*/  ISETP.GT.AND P0, PT, R6.reuse, 0x1, PT ;  /* 0x000000010600780c */ /* 0x040fe20003f04270 */
[----:B------:R-:W-:-:S12]  /*106d0*/  VIADD R6, R6, 0xfffffffe ;  /* 0xfffffffe06067836 */ /* 0x000fd80000000000 */
[----:B------:R-:W-:Y:S05]  /*106e0*/  @P0 BRA `(.L_x_296) ;  /* 0xffffffe8007c0947 */ /* 0x000fea000383ffff */
.L_x_242:
[----:B------:R-:W-:Y:S05]  /*106f0*/  BSYNC B0 ;  /* 0x0000000000007941 */ /* 0x000fea0003800000 */
.L_x_241:
[----:B------:R-:W2:Y:S01]  /*10700*/  S2R R2, SR_TID.X ;  /* 0x0000000000027919 */ /* 0x000ea20000002100 */
[----:B------:R-:W-:Y:S01]  /*10710*/  BSSY B0, `(.L_x_297) ;  /* 0x0000010000007945 */ /* 0x000fe20003800000 */
[----:B--2---:R-:W-:-:S04]  /*10720*/  LOP3.LUT R8, R2, 0x7f, RZ, 0xc0, !PT ;  /* 0x0000007f02087812 */ /* 0x004fc800078ec0ff */
[----:B------:R-:W-:-:S13]  /*10730*/  ISETP.NE.AND P0, PT, R8, RZ, PT ;  /* 0x000000ff0800720c */ /* 0x000fda0003f05270 */
[----:B------:R-:W-:Y:S05]  /*10740*/  @P0 BRA `(.L_x_298) ;  /* 0x0000000000300947 */ /* 0x000fea0003800000 */
[----:B------:R-:W2:Y:S01]  /*10750*/  S2R R5, SR_LANEID ;  /* 0x0000000000057919 */ /* 0x000ea20000000000 */
[----:B------:R-:W-:Y:S01]  /*10760*/  VOTEU.ANY UR4, UPT, PT ;  /* 0x0000000000047886 */ /* 0x000fe200038e0100 */
[----:B-1----:R-:W1:Y:S01]  /*10770*/  LDC.64 R2, c[0x0][0xc60] ;  /* 0x00031800ff027b82 */ /* 0x002e620000000a00 */
[----:B------:R-:W2:Y:S02]  /*10780*/  FLO.U32 R0, UR4 ;  /* 0x0000000400007d00 */ /* 0x000ea400080e0000 */
[----:B--2---:R-:W-:-:S06]  /*10790*/  ISETP.EQ.U32.AND P0, PT, R0, R5, PT ;  /* 0x000000050000720c */ /* 0x004fcc0003f02070 */
[----:B------:R-:W1:Y:S07]  /*107a0*/  POPC R5, UR4 ;  /* 0x0000000400057d09 */ /* 0x000e6e0008000000 */
[----:B-1----:R-:W2:Y:S01]  /*107b0*/  @P0 ATOMG.E.ADD.STRONG.GPU PT, R3, desc[UR60][R2.64], R5 ;  /* 0x00000005020309a8 */ /* 0x002ea200081ee1fc */
[----:B------:R-:W1:Y:S02]  /*107c0*/  S2R R4, SR_LTMASK ;  /* 0x0000000000047919 */ /* 0x000e640000003900 */
[----:B-1----:R-:W-:-:S04]  /*107d0*/  LOP3.LUT R4, R4, UR4, RZ, 0xc0, !PT ;  /* 0x0000000404047c12 */ /* 0x002fc8000f8ec0ff */
[----:B0-----:R-:W0:Y:S01]  /*107e0*/  POPC R7, R4 ;  /* 0x0000000400077309 */ /* 0x001e220000000000 */
[----:B--2---:R-:W0:Y:S02]  /*107f0*/  SHFL.IDX PT, R0, R3, R0, 0x1f ;  /* 0x00001f0003007589 */ /* 0x004e2400000e0000 */
[----:B0-----:R-:W-:-:S07]  /*10800*/  IADD3 R16, R0, UR36, R7 ;  /* 0x0000002400107c10 */ /* 0x001fce000fffe007 */
.L_x_298:
[----:B------:R-:W-:Y:S05]  /*10810*/  BSYNC B0 ;  /* 0x0000000000007941 */ /* 0x000fea0003800000 */
.L_x_297:
[----:B------:R-:W2:Y:S01]  /*10820*/  LDL.LU R0, [R1] ;  /* 0x0000000001007983 */ /* 0x000ea20000300800 */
[----:B------:R-:W-:Y:S01]  /*10830*/  BSSY B0, `(.L_x_299) ;  /* 0x0000046000007945 */ /* 0x000fe20003800000 */
[----:B--2---:R-:W-:-:S13]  /*10840*/  ISETP.NE.AND P0, PT, R0, RZ, PT ;  /* 0x000000ff0000720c */ /* 0x004fda0003f05270 */
[----:B------:R-:W-:Y:S05]  /*10850*/  @!P0 BRA `(.L_x_300) ;  /* 0x00000004000c8947 */ /* 0x000fea0003800000 */
[----:B-1----:R-:W-:Y:S01]  /*10860*/  IMAD R3, R23, 0x8, R22 ;  /* 0x0000000817037824 */ /* 0x002fe200078e0216 */
[----:B------:R-:W-:Y:S01]  /*10870*/  SHF.L.U32 R0, R26, 0x1f, RZ ;  /* 0x0000001f1a007819 */ /* 0x000fe200000006ff */
[----:B------:R-:W-:Y:S01]  /*10880*/  BSSY B1, `(.L_x_301) ;  /* 0x0000004000017945 */ /* 0x000fe20003800000 */
[----:B------:R-:W-:Y:S02]  /*10890*/  ISETP.NE.AND P1, PT, R8, RZ, PT ;  /* 0x000000ff0800720c */ /* 0x000fe40003f25270 */
[----:B------:R-:W1:Y:S02]  /*108a0*/  SYNCS.PHASECHK.TRANS64.TRYWAIT P0, [R3+URZ+0x31c60], R0 ;  /* 0x031c6000030075a7 */ /* 0x000e64000800017f */
[----:B-1----:R-:W-:Y:S09]  /*108b0*/  @!P0 BRA `(.L_x_302) ;  /* 0x0000001c00f08947 */ /* 0x002ff20003800000 */
.L_x_362:
[----:B------:R-:W-:Y:S05]  /*108c0*/  BSYNC B1 ;  /* 0x0000000000017941 */ /* 0x000fea0003800000 */
.L_x_301:
[----:B------:R-:W-:Y:S04]  /*108d0*/  BSSY B1, `(.L_x_303) ;  /* 0x0000009000017945 */ /* 0x000fe80003800000 */
        /* <DEDUP_REMOVED lines=8> */
.L_x_304:
[----:B------:R-:W-:Y:S05]  /*10960*/  BSYNC B1 ;  /* 0x0000000000017941 */ /* 0x000fea0003800000 */
.L_x_303:
[----:B-1----:R-:W-:Y:S01]  /*10970*/  IMAD R0, R23, 0x6c00, R22 ;  /* 0x00006c0017007824 */ /* 0x002fe200078e0216 */
[----:B------:R-:W-:Y:S01]  /*10980*/  UIADD3 UR4, UP0, UR38, 0x470, URZ ;  /* 0x0000047026047890 */ /* 0x000fe2000ff1e03f */
[----:B------:R-:W-:Y:S01]  /*10990*/  VIADD R2, R3, 0x31c50 ;  /* 0x00031c5003027836 */ /* 0x000fe20000000000 */
[----:B------:R-:W-:Y:S01]  /*109a0*/  PLOP3.LUT P0, PT, PT, PT, PT, 0x80, 0x0 ;  /* 0x000000000000781c */ /* 0x000fe20003f0f070 */
[----:B------:R-:W-:Y:S01]  /*109b0*/  IMAD R28, R27, 0x90, R28 ;  /* 0x000000901b1c7824 */ /* 0x000fe200078e021c */
[----:B------:R-:W-:Y:S01]  /*109c0*/  UIADD3.X UR5, URZ, UR39, URZ, UP0, !UPT ;  /* 0x000000273f057290 */ /* 0x000fe200087fe43f */
[----:B------:R-:W-:Y:S01]  /*109d0*/  VIADD R3, R0, 0x200 ;  /* 0x0000020000037836 */ /* 0x000fe20000000000 */
[----:B------:R-:W-:Y:S01]  /*109e0*/  UMOV UR6, 0x0 ;  /* 0x0000000000067882 */ /* 0x000fe20000000000 */
[----:B------:R-:W-:Y:S01]  /*109f0*/  UMOV UR7, 0x14f00000 ;  /* 0x14f0000000077882 */ /* 0x000fe20000000000 */
[----:B------:R-:W-:-:S08]  /*10a00*/  UMOV UR10, URZ ;  /* 0x0000003f000a7c82 */ /* 0x000fd00008000000 */
.L_x_305:
        /* <DEDUP_REMOVED lines=10> */
[----:B------:R-:W-:Y:S01]  /*10ab0*/  PLOP3.LUT P0, PT, PT, PT, PT, 0x80, 0x0 ;  /* 0x000000000000781c */ /* 0x000fe20003f0f070 */
[----:B------:R-:W-:Y:S01]  /*10ac0*/  VIADD R3, R0, 0x2600 ;  /* 0x0000260000037836 */ /* 0x000fe20000000000 */
[----:B------:R-:W-:Y:S01]  /*10ad0*/  UMOV UR6, 0x0 ;  /* 0x0000000000067882 */ /* 0x000fe20000000000 */
[----:B------:R-:W-:Y:S01]  /*10ae0*/  UMOV UR7, 0x14f00000 ;  /* 0x14f0000000077882 */ /* 0x000fe20000000000 */
[----:B------:R-:W-:-:S09]  /*10af0*/  UMOV UR10, 0x20 ;  /* 0x00000020000a7882 */ /* 0x000fd20000000000 */
.L_x_306:
        /* <DEDUP_REMOVED lines=15> */
.L_x_307:
        /* <DEDUP_REMOVED lines=9> */
[----:B--2---:R-:W-:Y:S05]  /*10c80*/  @P0 BRA.U.ANY `(.L_x_307) ;  /* 0xfffffffd00d80947 */ /* 0x004fea000393ffff */
.L_x_300:
[----:B------:R-:W-:Y:S05]  /*10c90*/  BSYNC B0 ;  /* 0x0000000000007941 */ /* 0x000fea0003800000 */
.L_x_299:
[----:B------:R-:W-:-:S05]  /*10ca0*/  VIADD R23, R23, 0x1 ;  /* 0x0000000117177836 */ /* 0x000fca0000000000 */
[----:B------:R-:W-:-:S04]  /*10cb0*/  ISETP.NE.AND P0, PT, R23, 0x2, PT ;  /* 0x000000021700780c */ /* 0x000fc80003f05270 */
[----:B-1----:R-:W-:Y:S02]  /*10cc0*/  SEL R3, RZ, 0x1, P0 ;  /* 0x00000001ff037807 */ /* 0x002fe40000000000 */
[----:B------:R-:W-:Y:S02]  /*10cd0*/  SEL R23, R23, RZ, P0 ;  /* 0x000000ff17177207 */ /* 0x000fe40000000000 */
[----:B------:R-:W-:-:S07]  /*10ce0*/  LOP3.LUT R26, R26, R3, RZ, 0x3c, !PT ;  /* 0x000000031a1a7212 */ /* 0x000fce00078e3cff */
.L_x_223:
[----:B------:R-:W-:Y:S05]  /*10cf0*/  BSYNC B7 ;  /* 0x0000000000077941 */ /* 0x000fea0003800000 */
.L_x_221:
[----:B-1----:R-:W2:Y:S02]  /*10d00*/  LDL R0, [R1+0x38] ;  /* 0x0000380001007983 */ /* 0x002ea40000100800 */
[----:B--2---:R-:W-:-:S13]  /*10d10*/  ISETP.NE.AND P0, PT, R0, RZ, PT ;  /* 0x000000ff0000720c */ /* 0x004fda0003f05270 */
[----:B------:R-:W-:Y:S05]  /*10d20*/  @!P0 BRA `(.L_x_308) ;  /* 0x0000000000248947 */ /* 0x000fea0003800000 */
[----:B------:R-:W-:Y:S05]  /*10d30*/  WARPSYNC.ALL ;  /* 0x0000000000007948 */ /* 0x000fea0003800000 */
[----:B------:R-:W1:Y:S08]  /*10d40*/  S2UR UR5, SR_CgaCtaId ;  /* 0x00000000000579c3 */ /* 0x000e700000008800 */
[----:B------:R-:W-:Y:S06]  /*10d50*/  BAR.SYNC.DEFER_BLOCKING 0x5, 0x200 ;  /* 0x0148000000007b1d */ /* 0x000fec0000010000 */
[----:B------:R-:W-:-:S02]  /*10d60*/  UMOV UR4, 0x400 ;  /* 0x0000040000047882 */ /* 0x000fc40000000000 */
[----:B-1----:R-:W-:-:S06]  /*10d70*/  ULEA UR4, UR5, UR4, 0x18 ;  /* 0x0000000405047291 */ /* 0x002fcc000f8ec03f */
[----:B------:R-:W-:-:S05]  /*10d80*/  IMAD.U32 R22, RZ, RZ, UR4 ;  /* 0x00000004ff167e24 */ /* 0x000fca000f8e00ff */
[----:B------:R1:W2:Y:S01]  /*10d90*/  LDS.128 R16, [R22+0x31cd0] ;  /* 0x031cd00016107984 */ /* 0x0002a20000000c00 */
[----:B------:R-:W-:Y:S06]  /*10da0*/  BAR.ARV 0x4, 0x200 ;  /* 0x0108000000007b1d */ /* 0x000fec0000002000 */
[----:B------:R-:W-:Y:S05]  /*10db0*/  BRA `(.L_x_309) ;  /* 0x0000000800407947 */ /* 0x000fea0003800000 */
.L_x_308:
[----:B------:R-:W1:Y:S01]  /*10dc0*/  S2R R0, SR_TID.X ;  /* 0x0000000000007919 */ /* 0x000e620000002100 */
[----:B------:R-:W-:Y:S01]  /*10dd0*/  UMOV UR4, 0xffffffff ;  /* 0xffffffff00047882 */ /* 0x000fe20000000000 */
[----:B-1----:R-:W-:-:S04]  /*10de0*/  LOP3.LUT R8, R0, 0x1f, RZ, 0xc0, !PT ;  /* 0x0000001f00087812 */ /* 0x002fc800078ec0ff */
[----:B------:R-:W-:Y:S01]  /*10df0*/  ISETP.NE.AND P0, PT, R8, 0x1f, PT ;  /* 0x0000001f0800780c */ /* 0x000fe20003f05270 */
[----:B------:R-:W-:-:S12]  /*10e00*/  BRA.DIV UR4, `(.L_x_310) ;  /* 0x0000001a04b07947 */ /* 0x000fd8000b800000 */
[----:B------:R-:W-:Y:S01]  /*10e10*/  IMAD.IADD R5, R19, 0x1, R8 ;  /* 0x0000000113057824 */ /* 0x000fe200078e0208 */
[----:B------:R-:W-:-:S04]  /*10e20*/  ULDC UR4, c[0x0][0xc3c] ;  /* 0x00030f0000047ab9 */ /* 0x000fc80000000800 */
[----:B------:R-:W-:-:S13]  /*10e30*/  ISETP.GE.OR P1, PT, R5, UR4, !P0 ;  /* 0x0000000405007c0c */ /* 0x000fda000c726670 */
[----:B------:R-:W1:Y:S02]  /*10e40*/  @!P1 LDC.64 R2, c[0x0][0xc80] ;  /* 0x00032000ff029b82 */ /* 0x000e640000000a00 */
[----:B-1----:R-:W-:-:S06]  /*10e50*/  @!P1 IMAD.WIDE R2, R5, 0x4, R2 ;  /* 0x0000000405029825 */ /* 0x002fcc00078e0202 */
[----:B------:R1:W2:Y:S01]  /*10e60*/  @!P1 LDG.E R3, desc[UR60][R2.64] ;  /* 0x0000003c02039981 */ /* 0x0002a2000c1e1900 */
[C---:B------:R-:W-:Y:S02]  /*10e70*/  ISETP.GE.U32.AND P2, PT, R8.reuse, 0x2, PT ;  /* 0x000000020800780c */ /* 0x040fe40003f46070 */
[C---:B------:R-:W-:Y:S01]  /*10e80*/  ISETP.GE.U32.AND P3, PT, R8.reuse, 0x4, PT ;  /* 0x000000040800780c */ /* 0x040fe20003f66070 */
[----:B------:R-:W-:Y:S01]  /*10e90*/  SHFL.IDX PT, R0, R16, RZ, 0x1f ;  /* 0x00001fff10007589 */ /* 0x000fe200000e0000 */
[C---:B------:R-:W-:Y:S02]  /*10ea0*/  ISETP.GE.U32.AND P4, PT, R8.reuse, 0x8, PT ;  /* 0x000000080800780c */ /* 0x040fe40003f86070 */
[C---:B------:R-:W-:Y:S01]  /*10eb0*/  ISETP.GE.U32.AND P5, PT, R8.reuse, 0x10, PT ;  /* 0x000000100800780c */ /* 0x040fe20003fa6070 */
[----:B------:R-:W-:Y:S01]  /*10ec0*/  SHFL.IDX PT, R4, R16, 0x1, 0x1f ;  /* 0x00201f0010047f89 */ /* 0x000fe200000e0000 */
[----:B-1----:R-:W-:Y:S02]  /*10ed0*/  IMAD.MOV.U32 R2, RZ, RZ, RZ ;  /* 0x000000ffff027224 */ /* 0x002fe400078e00ff */
[----:B--2---:R-:W-:Y:S01]  /*10ee0*/  @!P1 IMAD.MOV.U32 R2, RZ, RZ, R3 ;  /* 0x000000ffff029224 */ /* 0x004fe200078e0003 */
[----:B------:R-:W-:-:S04]  /*10ef0*/  ISETP.NE.AND P1, PT, R8, RZ, PT ;  /* 0x000000ff0800720c */ /* 0x000fc80003f25270 */
[----:B------:R-:W1:Y:S02]  /*10f00*/  SHFL.UP PT, R14, R2, 0x1, RZ ;  /* 0x04200000020e7989 */ /* 0x000e6400000e00ff */
[----:B-1----:R-:W-:-:S05]  /*10f10*/  SEL R5, R14, RZ, P1 ;  /* 0x000000ff0e057207 */ /* 0x002fca0000800000 */
[----:B------:R-:W-:-:S05]  /*10f20*/  IMAD.IADD R5, R2, 0x1, R5 ;  /* 0x0000000102057824 */ /* 0x000fca00078e0205 */
[----:B------:R-:W1:Y:S02]  /*10f30*/  SHFL.UP PT, R14, R5, 0x2, RZ ;  /* 0x04400000050e7989 */ /* 0x000e6400000e00ff */
[----:B-1----:R-:W-:-:S05]  /*10f40*/  SEL R6, R14, RZ, P2 ;  /* 0x000000ff0e067207 */ /* 0x002fca0001000000 */
        /* <DEDUP_REMOVED lines=10> */
[----:B------:R0:W1:Y:S02]  /*10ff0*/  SHFL.IDX PT, R14, R3, 0x1f, 0x1f ;  /* 0x03e01f00030e7f89 */ /* 0x00006400000e0000 */
.L_x_372:
[----:B------:R-:W-:Y:S02]  /*11000*/  ULDC UR4, c[0x0][0xc38] ;  /* 0x00030e0000047ab9 */ /* 0x000fe40000000800 */
[----:B------:R-:W-:-:S05]  /*11010*/  MOV R16, UR4 ;  /* 0x0000000400107c02 */ /* 0x000fca0008000f00 */
[----:B-1----:R-:W-:-:S04]  /*11020*/  IMAD R5, R14, R16, RZ ;  /* 0x000000100e057224 */ /* 0x002fc800078e02ff */
[----:B------:R-:W-:-:S05]  /*11030*/  IMAD.IADD R4, R4, 0x1, R5 ;  /* 0x0000000104047824 */ /* 0x000fca00078e0205 */
[----:B------:R-:W-:-:S13]  /*11040*/  ISETP.GT.AND P6, PT, R4, R0, PT ;  /* 0x000000000400720c */ /* 0x000fda0003fc4270 */
[----:B------:R-:W-:Y:S05]  /*11050*/  @P6 BRA `(.L_x_311) ;  /* 0x00000000009c6947 */ /* 0x000fea0003800000 */
.L_x_316:
[----:B------:R-:W1:Y:S01]  /*11060*/  LDC R6, c[0x0][0xc3c] ;  /* 0x00030f00ff067b82 */ /* 0x000e620000000800 */
[----:B------:R-:W-:-:S05]  /*11070*/  VIADD R19, R19, 0x1f ;  /* 0x0000001f13137836 */ /* 0x000fca0000000000 */
[----:B-1----:R-:W-:-:S13]  /*11080*/  ISETP.GE.AND P6, PT, R19, R6, PT ;  /* 0x000000061300720c */ /* 0x002fda0003fc6270 */
[----:B------:R-:W-:Y:S05]  /*11090*/  @P6 BRA `(.L_x_312) ;  /* 0x0000000400446947 */ /* 0x000fea0003800000 */
[----:B------:R-:W1:Y:S01]  /*110a0*/  S2R R2, SR_TID.X ;  /* 0x0000000000027919 */ /* 0x000e620000002100 */
[----:B------:R-:W-:Y:S01]  /*110b0*/  BSSY B0, `(.L_x_313) ;  /* 0x0000009000007945 */ /* 0x000fe20003800000 */
[----:B-1----:R-:W-:-:S05]  /*110c0*/  LOP3.LUT R2, R2, 0x1f, RZ, 0xc0, !PT ;  /* 0x0000001f02027812 */ /* 0x002fca00078ec0ff */
[----:B------:R-:W-:Y:S02]  /*110d0*/  IMAD.IADD R5, R19, 0x1, R2 ;  /* 0x0000000113057824 */ /* 0x000fe400078e0202 */
[----:B------:R-:W-:-:S03]  /*110e0*/  IMAD.MOV.U32 R2, RZ, RZ, RZ ;  /* 0x000000ffff027224 */ /* 0x000fc600078e00ff */
[----:B------:R-:W-:-:S13]  /*110f0*/  ISETP.GE.OR P6, PT, R5, R6, !P0 ;  /* 0x000000060500720c */ /* 0x000fda00047c6670 */
[----:B------:R-:W-:Y:S05]  /*11100*/  @P6 BRA `(.L_x_314) ;  /* 0x00000000000c6947 */ /* 0x000fea0003800000 */
[----:B0-----:R-:W0:Y:S02]  /*11110*/  LDC.64 R2, c[0x0][0xc80] ;  /* 0x00032000ff027b82 */ /* 0x001e240000000a00 */
[----:B0-----:R-:W-:-:S06]  /*11120*/  IMAD.WIDE R2, R5, 0x4, R2 ;  /* 0x0000000405027825 */ /* 0x001fcc00078e0202 */
[----:B------:R1:W5:Y:S02]  /*11130*/  LDG.E R2, desc[UR60][R2.64] ;  /* 0x0000003c02027981 */ /* 0x000364000c1e1900 */
.L_x_314:
[----:B------:R-:W-:Y:S05]  /*11140*/  BSYNC B0 ;  /* 0x0000000000007941 */ /* 0x000fea0003800000 */
.L_x_313:
[----:B------:R-:W-:-:S03]  /*11150*/  UMOV UR4, 0xffffffff ;  /* 0xffffffff00047882 */ /* 0x000fc60000000000 */
[----:B------:R-:W-:Y:S05]  /*11160*/  BRA.DIV UR4, `(.L_x_315) ;  /* 0x0000001a04fc7947 */ /* 0x000fea000b800000 */
[----:B-----5:R-:W2:Y:S02]  /*11170*/  SHFL.UP PT, R14, R2, 0x1, RZ ;  /* 0x04200000020e7989 */ /* 0x020ea400000e00ff */
[----:B--2---:R-:W-:-:S05]  /*11180*/  SEL R13, R14, RZ, P1 ;  /* 0x000000ff0e0d7207 */ /* 0x004fca0000800000 */
[----:B------:R-:W-:-:S05]  /*11190*/  IMAD.IADD R13, R2, 0x1, R13 ;  /* 0x00000001020d7824 */ /* 0x000fca00078e020d */
[----:B------:R-:W2:Y:S02]  /*111a0*/  SHFL.UP PT, R14, R13, 0x2, RZ ;  /* 0x044000000d0e7989 */ /* 0x000ea400000e00ff */
[----:B--2---:R-:W-:-:S05]  /*111b0*/  SEL R14, R14, RZ, P2 ;  /* 0x000000ff0e0e7207 */ /* 0x004fca0001000000 */
[----:B01----:R-:W-:-:S05]  /*111c0*/  IMAD.IADD R3, R13, 0x1, R14 ;  /* 0x000000010d037824 */ /* 0x003fca00078e020e */
        /* <DEDUP_REMOVED lines=10> */
.L_x_380:
[----:B------:R-:W-:Y:S02]  /*11270*/  ULDC UR4, c[0x0][0xc38] ;  /* 0x00030e0000047ab9 */ /* 0x000fe40000000800 */
[----:B------:R-:W-:-:S04]  /*11280*/  IMAD.U32 R16, RZ, RZ, UR4 ;  /* 0x00000004ff107e24 */ /* 0x000fc8000f8e00ff */
[----:B-1----:R-:W-:-:S04]  /*11290*/  IMAD R5, R14, R16, RZ ;  /* 0x000000100e057224 */ /* 0x002fc800078e02ff */
[----:B------:R-:W-:-:S05]  /*112a0*/  IMAD.IADD R4, R5, 0x1, R4 ;  /* 0x0000000105047824 */ /* 0x000fca00078e0204 */
[----:B------:R-:W-:-:S13]  /*112b0*/  ISETP.GT.AND P6, PT, R4, R0, PT ;  /* 0x000000000400720c */ /* 0x000fda0003fc4270 */
[----:B------:R-:W-:Y:S05]  /*112c0*/  @!P6 BRA `(.L_x_316) ;  /* 0xfffffffc0064e947 */ /* 0x000fea000383ffff */
.L_x_311:
[----:B------:R-:W-:Y:S01]  /*112d0*/  IMAD.IADD R5, R4, 0x1, -R5 ;  /* 0x0000000104057824 */ /* 0x000fe200078e0a05 */
[----:B------:R-:W-:-:S03]  /*112e0*/  UMOV UR4, 0xffffffff ;  /* 0xffffffff00047882 */ /* 0x000fc60000000000 */
[----:B------:R-:W-:-:S05]  /*112f0*/  IMAD R7, R3, R16, R5 ;  /* 0x0000001003077224 */ /* 0x000fca00078e0205 */
[----:B------:R-:W-:Y:S01]  /*11300*/  ISETP.GT.AND P6, PT, R7, R0, PT ;  /* 0x000000000700720c */ /* 0x000fe20003fc4270 */
[----:B------:R-:W-:-:S12]  /*11310*/  BRA.DIV UR4, `(.L_x_317) ;  /* 0x0000001e044c7947 */ /* 0x000fd8000b800000 */
[----:B------:R-:W-:-:S04]  /*11320*/  VOTE.ANY R6, PT, !P6 ;  /* 0x0000000000067806 */ /* 0x000fc800070e0100 */
[----:B------:R-:W1:Y:S02]  /*11330*/  POPC R4, R6 ;  /* 0x0000000600047309 */ /* 0x000e640000000000 */
[----:B-1----:R1:W2:Y:S02]  /*11340*/  SHFL.IDX PT, R17, R2, R4, 0x1f ;  /* 0x00001f0402117589 */ /* 0x0022a400000e0000 */
.L_x_384:
[----:B------:R-:W-:Y:S01]  /*11350*/  ISETP.NE.AND P0, PT, R6, RZ, PT ;  /* 0x000000ff0600720c */ /* 0x000fe20003f05270 */
[----:B------:R-:W-:-:S12]  /*11360*/  IMAD.MOV.U32 R14, RZ, RZ, RZ ;  /* 0x000000ffff0e7224 */ /* 0x000fd800078e00ff */
[----:B------:R-:W-:Y:S05]  /*11370*/  @!P0 BRA `(.L_x_318) ;  /* 0x0000000000108947 */ /* 0x000fea0003800000 */
[----:B------:R-:W-:Y:S01]  /*11380*/  UMOV UR4, 0xffffffff ;  /* 0xffffffff00047882 */ /* 0x000fe20000000000 */
[----:B------:R-:W-:Y:S02]  /*11390*/  VIADD R12, R4, 0xffffffff ;  /* 0xffffffff040c7836 */ /* 0x000fe40000000000 */
[----:B------:R-:W-:Y:S05]  /*113a0*/  BRA.DIV UR4, `(.L_x_319) ;  /* 0x0000001e04707947 */ /* 0x000fea000b800000 */
[----:B------:R3:W4:Y:S02]  /*113b0*/  SHFL.IDX PT, R14, R3, R12, 0x1f ;  /* 0x00001f0c030e7589 */ /* 0x00072400000e0000 */
.L_x_318:
[----:B--2---:R-:W-:Y:S01]  /*113c0*/  IABS R6, R17 ;  /* 0x0000001100067213 */ /* 0x004fe20000000000 */
[----:B----4-:R-:W-:Y:S02]  /*113d0*/  IMAD R16, R14, R16, R5 ;  /* 0x000000100e107224 */ /* 0x010fe400078e0205 */
[----:B------:R-:W-:Y:S01]  /*113e0*/  IMAD.IADD R19, R4, 0x1, R19 ;  /* 0x0000000104137824 */ /* 0x000fe200078e0213 */
[----:B------:R-:W2:Y:S01]  /*113f0*/  I2F.RP R7, R6 ;  /* 0x0000000600077306 */ /* 0x000ea20000209400 */
[----:B------:R-:W-:-:S07]  /*11400*/  IMAD.IADD R0, R0, 0x1, -R16 ;  /* 0x0000000100007824 */ /* 0x000fce00078e0a10 */
[----:B--2---:R-:W1:Y:S02]  /*11410*/  MUFU.RCP R7, R7 ;  /* 0x0000000700077308 */ /* 0x004e640000001000 */
[----:B-1----:R-:W-:-:S06]  /*11420*/  VIADD R2, R7, 0xffffffe ;  /* 0x0ffffffe07027836 */ /* 0x002fcc0000000000 */
[----:B0--3--:R0:W1:Y:S02]  /*11430*/  F2I.FTZ.U32.TRUNC.NTZ R3, R2 ;  /* 0x0000000200037305 */ /* 0x009064000021f000 */
[----:B0-----:R-:W-:Y:S02]  /*11440*/  IMAD.MOV.U32 R2, RZ, RZ, RZ ;  /* 0x000000ffff027224 */ /* 0x001fe400078e00ff */
[----:B-1----:R-:W-:-:S04]  /*11450*/  IMAD.MOV R5, RZ, RZ, -R3 ;  /* 0x000000ffff057224 */ /* 0x002fc800078e0a03 */
[----:B------:R-:W-:-:S04]  /*11460*/  IMAD R5, R5, R6, RZ ;  /* 0x0000000605057224 */ /* 0x000fc800078e02ff */
[----:B------:R-:W-:Y:S01]  /*11470*/  IMAD.HI.U32 R3, R3, R5, R2 ;  /* 0x0000000503037227 */ /* 0x000fe200078e0002 */
[----:B------:R-:W-:Y:S02]  /*11480*/  IABS R5, R17 ;  /* 0x0000001100057213 */ /* 0x000fe40000000000 */
[----:B------:R-:W-:-:S03]  /*11490*/  IABS R2, R0 ;  /* 0x0000000000027213 */ /* 0x000fc60000000000 */
[----:B------:R-:W-:Y:S02]  /*114a0*/  IMAD.MOV R5, RZ, RZ, -R5 ;  /* 0x000000ffff057224 */ /* 0x000fe400078e0a05 */
[----:B------:R-:W-:-:S04]  /*114b0*/  IMAD.HI.U32 R3, R3, R2, RZ ;  /* 0x0000000203037227 */ /* 0x000fc800078e00ff */
[----:B------:R-:W-:Y:S01]  /*114c0*/  IMAD R5, R3, R5, R2 ;  /* 0x0000000503057224 */ /* 0x000fe200078e0202 */
[----:B------:R-:W-:-:S04]  /*114d0*/  LOP3.LUT R2, R0, R17, RZ, 0x3c, !PT ;  /* 0x0000001100027212 */ /* 0x000fc800078e3cff */
[----:B------:R-:W-:Y:S02]  /*114e0*/  ISETP.GT.U32.AND P1, PT, R6, R5, PT ;  /* 0x000000050600720c */ /* 0x000fe40003f24070 */
[----:B------:R-:W-:-:S11]  /*114f0*/  ISETP.GE.AND P2, PT, R2, RZ, PT ;  /* 0x000000ff0200720c */ /* 0x000fd60003f46270 */
[-C--:B------:R-:W-:Y:S01]  /*11500*/  @!P1 IADD3 R5, R5, -R6.reuse, RZ ;  /* 0x8000000605059210 */ /* 0x080fe20007ffe0ff */
[----:B------:R-:W-:Y:S01]  /*11510*/  @!P1 VIADD R3, R3, 0x1 ;  /* 0x0000000103039836 */ /* 0x000fe20000000000 */
[----:B------:R-:W-:Y:S02]  /*11520*/  ISETP.NE.AND P1, PT, R17, RZ, PT ;  /* 0x000000ff1100720c */ /* 0x000fe40003f25270 */
[----:B------:R-:W-:-:S13]  /*11530*/  ISETP.GE.U32.AND P0, PT, R5, R6, PT ;  /* 0x000000060500720c */ /* 0x000fda0003f06070 */
[----:B------:R-:W-:-:S04]  /*11540*/  @P0 VIADD R3, R3, 0x1 ;  /* 0x0000000103030836 */ /* 0x000fc80000000000 */
[----:B------:R-:W-:Y:S01]  /*11550*/  @!P2 IMAD.MOV R3, RZ, RZ, -R3 ;  /* 0x000000ffff03a224 */ /* 0x000fe200078e0a03 */
[----:B------:R-:W-:-:S05]  /*11560*/  @!P1 LOP3.LUT R3, RZ, R17, RZ, 0x33, !PT ;  /* 0x00000011ff039212 */ /* 0x000fca00078e33ff */
[--C-:B------:R-:W-:Y:S02]  /*11570*/  IMAD.MOV R2, RZ, RZ, -R3.reuse ;  /* 0x000000ffff027224 */ /* 0x100fe400078e0a03 */
[----:B------:R-:W-:Y:S02]  /*11580*/  IMAD.MOV.U32 R18, RZ, RZ, R3 ;  /* 0x000000ffff127224 */ /* 0x000fe400078e0003 */
[----:B------:R-:W-:Y:S01]  /*11590*/  IMAD R17, R17, R2, R0 ;  /* 0x0000000211117224 */ /* 0x000fe200078e0200 */
[----:B------:R-:W-:Y:S06]  /*115a0*/  BRA `(.L_x_320) ;  /* 0x00000000001c7947 */ /* 0x000fec0003800000 */
.L_x_312:
[----:B------:R-:W-:Y:S01]  /*115b0*/  UMOV UR4, URZ ;  /* 0x0000003f00047c82 */ /* 0x000fe20008000000 */
[----:B------:R-:W-:Y:S01]  /*115c0*/  UMOV UR5, URZ ;  /* 0x0000003f00057c82 */ /* 0x000fe20008000000 */
[----:B------:R-:W-:Y:S01]  /*115d0*/  ULDC UR6, c[0x0][0xc3c] ;  /* 0x00030f0000067ab9 */ /* 0x000fe20000000800 */
[----:B------:R-:W-:Y:S02]  /*115e0*/  IMAD.MOV.U32 R16, RZ, RZ, R0 ;  /* 0x000000ffff107224 */ /* 0x000fe400078e0000 */
[----:B------:R-:W-:Y:S02]  /*115f0*/  IMAD.U32 R17, RZ, RZ, UR4 ;  /* 0x00000004ff117e24 */ /* 0x000fe4000f8e00ff */
[----:B------:R-:W-:Y:S02]  /*11600*/  IMAD.U32 R18, RZ, RZ, UR5 ;  /* 0x00000005ff127e24 */ /* 0x000fe4000f8e00ff */
[----:B------:R-:W-:-:S07]  /*11610*/  IMAD.U32 R19, RZ, RZ, UR6 ;  /* 0x00000006ff137e24 */ /* 0x000fce000f8e00ff */
.L_x_320:
[----:B------:R-:W1:Y:S01]  /*11620*/  S2R R0, SR_TID.X ;  /* 0x0000000000007919 */ /* 0x000e620000002100 */
[----:B------:R-:W-:Y:S05]  /*11630*/  WARPSYNC.ALL ;  /* 0x0000000000007948 */ /* 0x000fea0003800000 */
[----:B------:R-:W-:Y:S01]  /*11640*/  BAR.SYNC.DEFER_BLOCKING 0x4, 0x200 ;  /* 0x0108000000007b1d */ /* 0x000fe20000010000 */
[----:B-1----:R-:W-:-:S04]  /*11650*/  LOP3.LUT R0, R0, 0x1f, RZ, 0xc0, !PT ;  /* 0x0000001f00007812 */ /* 0x002fc800078ec0ff */
[----:B------:R-:W-:-:S13]  /*11660*/  ISETP.NE.AND P0, PT, R0, RZ, PT ;  /* 0x000000ff0000720c */ /* 0x000fda0003f05270 */
[----:B0-----:R-:W0:Y:S01]  /*11670*/  @!P0 S2R R3, SR_CgaCtaId ;  /* 0x0000000000038919 */ /* 0x001e220000008800 */
[----:B------:R-:W-:-:S04]  /*11680*/  @!P0 MOV R0, 0x400 ;  /* 0x0000040000008802 */ /* 0x000fc80000000f00 */
[----:B0-----:R-:W-:-:S05]  /*11690*/  @!P0 LEA R22, R3, R0, 0x18 ;  /* 0x0000000003168211 */ /* 0x001fca00078ec0ff */
[----:B------:R3:W-:Y:S01]  /*116a0*/  @!P0 STS.128 [R22+0x31cd0], R16 ;  /* 0x031cd01016008388 */ /* 0x0007e20000000c00 */
[----:B------:R-:W-:Y:S06]  /*116b0*/  BAR.ARV 0x5, 0x200 ;  /* 0x0148000000007b1d */ /* 0x000fec0000002000 */
.L_x_309:
[----:B------:R-:W-:Y:S02]  /*116c0*/  ULDC UR4, c[0x0][0xc3c] ;  /* 0x00030f0000047ab9 */ /* 0x000fe40000000800 */
[----:B--2---:R-:W-:-:S13]  /*116d0*/  ISETP.GE.AND P0, PT, R19, UR4, PT ;  /* 0x0000000413007c0c */ /* 0x004fda000bf06270 */
[----:B------:R-:W-:Y:S05]  /*116e0*/  @!P0 BRA `(.L_x_321) ;  /* 0xffffffb000048947 */ /* 0x000fea000383ffff */
[----:B------:R-:W-:Y:S05]  /*116f0*/  BSYNC B8 ;  /* 0x0000000000087941 */ /* 0x000fea0003800000 */
.L_x_217:
[----:B--2---:R-:W2:Y:S01]  /*11700*/  LDL.LU R0, [R1+0x30] ;  /* 0x0000300001007983 */ /* 0x004ea20000300800 */
[----:B------:R-:W-:Y:S01]  /*11710*/  BSSY B0, `(.L_x_322) ;  /* 0x000000b000007945 */ /* 0x000fe20003800000 */
[----:B------:R-:W4:Y:S01]  /*11720*/  S2R R5, SR_CgaCtaId ;  /* 0x0000000000057919 */ /* 0x000f220000008800 */
[----:B--2---:R-:W-:-:S05]  /*11730*/  VIADD R0, R0, 0x1 ;  /* 0x0000000100007836 */ /* 0x004fca0000000000 */
[----:B0-----:R-:W-:-:S04]  /*11740*/  LEA.HI R2, R0, R0, RZ, 0x1 ;  /* 0x0000000000027211 */ /* 0x001fc800078f08ff */
[----:B------:R-:W-:Y:S02]  /*11750*/  LOP3.LUT R3, R2, 0xfffffffe, RZ, 0xc0, !PT ;  /* 0xfffffffe02037812 */ /* 0x000fe400078ec0ff */
[----:B------:R-:W-:-:S03]  /*11760*/  MOV R2, 0x400 ;  /* 0x0000040000027802 */ /* 0x000fc60000000f00 */
[----:B------:R-:W-:Y:S01]  /*11770*/  IMAD.IADD R0, R0, 0x1, -R3 ;  /* 0x0000000100007824 */ /* 0x000fe200078e0a03 */
[----:B----4-:R-:W-:-:S04]  /*11780*/  LEA R9, R5, R2, 0x18 ;  /* 0x0000000205097211 */ /* 0x010fc800078ec0ff */
[----:B------:R-:W-:-:S04]  /*11790*/  SHF.L.U32 R0, R0, 0x1f, RZ ;  /* 0x0000001f00007819 */ /* 0x000fc800000006ff */
[----:B------:R-:W0:Y:S02]  /*117a0*/  SYNCS.PHASECHK.TRANS64.TRYWAIT P0, [R9+URZ+0x31c20], R0 ;  /* 0x031c2000090075a7 */ /* 0x000e24000800017f */
[----:B0-----:R-:W-:Y:S05]  /*117b0*/  @!P0 BRA `(.L_x_323) ;  /* 0x0000001800908947 */ /* 0x001fea0003800000 */
.L_x_387:
[----:B------:R-:W-:Y:S05]  /*117c0*/  BSYNC B0 ;  /* 0x0000000000007941 */ /* 0x000fea0003800000 */
.L_x_322:
[----:B------:R-:W-:-:S03]  /*117d0*/  UMOV UR4, 0xffffffff ;  /* 0xffffffff00047882 */ /* 0x000fc60000000000 */
[----:B------:R-:W-:Y:S05]  /*117e0*/  BRA.DIV UR4, `(.L_x_324) ;  /* 0x0000001a04987947 */ /* 0x000fea000b800000 */
[----:B0-----:R-:W0:Y:S02]  /*117f0*/  S2R R0, SR_TID.X ;  /* 0x0000000000007919 */ /* 0x001e240000002100 */
[----:B0-----:R-:W-:-:S04]  /*11800*/  SHF.R.U32.HI R0, RZ, 0x5, R0 ;  /* 0x00000005ff007819 */ /* 0x001fc80000011600 */
[----:B------:R-:W-:-:S05]  /*11810*/  LOP3.LUT R0, R0, 0x3, RZ, 0xc0, !PT ;  /* 0x0000000300007812 */ /* 0x000fca00078ec0ff */
[----:B------:R0:W2:Y:S02]  /*11820*/  SHFL.IDX PT, R14, R0, RZ, 0x1f ;  /* 0x00001fff000e7589 */ /* 0x0000a400000e0000 */
.L_x_390:
[----:B--2---:R-:W-:Y:S01]  /*11830*/  ISETP.NE.AND P0, PT, R14, RZ, PT ;  /* 0x000000ff0e00720c */ /* 0x004fe20003f05270 */
[----:B------:R-:W-:-:S12]  /*11840*/  BSSY B0, `(.L_x_325) ;  /* 0x0000024000007945 */ /* 0x000fd80003800000 */
[----:B------:R-:W-:Y:S05]  /*11850*/  @P0 BRA `(.L_x_326) ;  /* 0x0000000000880947 */ /* 0x000fea0003800000 */
[----:B------:R-:W-:-:S03]  /*11860*/  UMOV UR4, 0xffffffff ;  /* 0xffffffff00047882 */ /* 0x000fc60000000000 */
[----:B------:R-:W-:Y:S05]  /*11870*/  BRA.DIV UR4, `(.L_x_327) ;  /* 0x0000001a04a87947 */ /* 0x000fea000b800000 */
[----:B------:R-:W-:-:S13]  /*11880*/  ELECT P6, URZ, PT ;  /* 0x00000000003f782f */ /* 0x000fda00038c0000 */
.L_x_393:
[----:B------:R-:W-:Y:S05]  /*11890*/  @!P6 BRA `(.L_x_326) ;  /* 0x000000000078e947 */ /* 0x000fea0003800000 */
[----:B0-----:R-:W2:Y:S02]  /*118a0*/  LDL.LU R0, [R1+0x3c] ;  /* 0x00003c0001007983 */ /* 0x001ea40000300800 */
[----:B--2---:R-:W-:-:S04]  /*118b0*/  LOP3.LUT R0, R0, 0x2, RZ, 0xfc, !PT ;  /* 0x0000000200007812 */ /* 0x004fc800078efcff */
[----:B------:R-:W-:-:S13]  /*118c0*/  ISETP.NE.AND P2, PT, R0, 0x3, PT ;  /* 0x000000030000780c */ /* 0x000fda0003f45270 */
[----:B------:R-:W-:Y:S05]  /*118d0*/  @!P2 BRA `(.L_x_328) ;  /* 0x000000000004a947 */ /* 0x000fea0003800000 */
[----:B------:R-:W-:Y:S01]  /*118e0*/  BPT.TRAP 0x1 ;  /* 0x000000040000795c */ /* 0x000fe20000300000 */
.L_x_328:
        /* <DEDUP_REMOVED lines=12> */
.L_x_394:
[----:B------:R-:W2:Y:S02]  /*119b0*/  SYNCS.PHASECHK.TRANS64.TRYWAIT P0, [R3+URZ], R2 ;  /* 0x00000002030075a7 */ /* 0x000ea4000800017f */
[----:B--2---:R-:W-:Y:S05]  /*119c0*/  @!P0 BRA `(.L_x_330) ;  /* 0x0000001800888947 */ /* 0x004fea0003800000 */
.L_x_395:
[----:B------:R-:W-:Y:S05]  /*119d0*/  @!P2 BRA `(.L_x_331) ;  /* 0x000000000004a947 */ /* 0x000fea0003800000 */
[----:B------:R-:W-:Y:S01]  /*119e0*/  BPT.TRAP 0x1 ;  /* 0x000000040000795c */ /* 0x000fe20000300000 */
.L_x_331:
[----:B------:R-:W-:-:S04]  /*119f0*/  VIADD R0, R9, 0x31c60 ;  /* 0x00031c6009007836 */ /* 0x000fc80000000000 */
[----:B------:R-:W-:-:S04]  /*11a00*/  IMAD R23, R23, 0x8, R0 ;  /* 0x0000000817177824 */ /* 0x000fc800078e0200 */
[----:B------:R-:W4:Y:S02]  /*11a10*/  SYNCS.PHASECHK.TRANS64.TRYWAIT P0, [R23+URZ], R4 ;  /* 0x00000004170075a7 */ /* 0x000f24000800017f */
[----:B----4-:R-:W-:Y:S05]  /*11a20*/  @!P0 BRA `(.L_x_332) ;  /* 0x0000001800848947 */ /* 0x010fea0003800000 */
.L_x_396:
[----:B------:R-:W-:-:S07]  /*11a30*/  IMAD R7, R7, 0x8, R0 ;  /* 0x0000000807077824 */ /* 0x000fce00078e0200 */
.L_x_333:
[----:B------:R0:W0:Y:S02]  /*11a40*/  SYNCS.PHASECHK.TRANS64.TRYWAIT P0, [R7+URZ], R2 ;  /* 0x00000002070075a7 */ /* 0x000024000800017f */
[----:B0-----:R-:W-:Y:S05]  /*11a50*/  @!P0 NANOSLEEP.SYNCS 0x989680 ;  /* 0x009896800000895d */ /* 0x001fea0003900000 */
[----:B------:R-:W0:Y:S02]  /*11a60*/  @!P0 SYNCS.PHASECHK.TRANS64 P0, [R7+URZ], R2 ;  /* 0x00000002070085a7 */ /* 0x000e24000800007f */
[----:B0-----:R-:W-:Y:S05]  /*11a70*/  @!P0 BRA `(.L_x_333) ;  /* 0xfffffffc00f08947 */ /* 0x001fea000383ffff */
.L_x_326:
[----:B------:R-:W-:Y:S05]  /*11a80*/  BSYNC B0 ;  /* 0x0000000000007941 */ /* 0x000fea0003800000 */
.L_x_325:
[----:B------:R-:W-:Y:S05]  /*11a90*/  EXIT ;  /* 0x000000000000794d */ /* 0x000fea0003800000 */
.L_x_177:
[----:B0-----:R-:W-:-:S04]  /*11aa0*/  MOV R3, UR36 ;  /* 0x0000002400037c02 */ /* 0x001fc80008000f00 */
[----:B------:R0:W1:Y:S03]  /*11ab0*/  SYNCS.PHASECHK.TRANS64.TRYWAIT P1, [R3+URZ+0x31c00], R0 ;  /* 0x031c0000030075a7 */ /* 0x000066000802017f */
[----:B-1----:R-:W-:Y:S05]  /*11ac0*/  @!P1 NANOSLEEP.SYNCS 0x989680 ;  /* 0x009896800000995d */ /* 0x002fea0003900000 */
[----:B------:R-:W1:Y:S02]  /*11ad0*/  @!P1 SYNCS.PHASECHK.TRANS64 P1, [R3+URZ+0x31c00], R0 ;  /* 0x031c0000030095a7 */ /* 0x000e64000802007f */
[----:B-1----:R-:W-:Y:S05]  /*11ae0*/  @!P1 BRA `(.L_x_177) ;  /* 0xfffffffc00ec9947 */ /* 0x002fea000383ffff */
[----:B------:R-:W-:Y:S05]  /*11af0*/  BRA `(.L_x_334) ;  /* 0xfffffef800b07947 */ /* 0x000fea000383ffff */
.L_x_181:
[----:B-1----:R1:W2:Y:S02]  /*11b00*/  SYNCS.PHASECHK.TRANS64.TRYWAIT P2, [R0+URZ+0x31c30], R3 ;  /* 0x031c3003000075a7 */ /* 0x0022a4000804017f */
[----:B--2---:R-:W-:Y:S05]  /*11b10*/  @!P2 NANOSLEEP.SYNCS 0x989680 ;  /* 0x009896800000a95d */ /* 0x004fea0003900000 */
[----:B------:R-:W2:Y:S02]  /*11b20*/  @!P2 SYNCS.PHASECHK.TRANS64 P2, [R0+URZ+0x31c30], R3 ;  /* 0x031c30030000a5a7 */ /* 0x000ea4000804007f */
[----:B--2---:R-:W-:Y:S05]  /*11b30*/  @!P2 BRA `(.L_x_181) ;  /* 0xfffffffc00f0a947 */ /* 0x004fea000383ffff */
[----:B------:R-:W-:Y:S05]  /*11b40*/  BRA `(.L_x_180) ;  /* 0xfffffef800d47947 */ /* 0x000fea000383ffff */
.L_x_186:
[----:B-1----:R-:W-:-:S04]  /*11b50*/  IMAD.U32 R9, RZ, RZ, UR6 ;  /* 0x00000006ff097e24 */ /* 0x002fc8000f8e00ff */
[----:B------:R1:W3:Y:S03]  /*11b60*/  SYNCS.PHASECHK.TRANS64.TRYWAIT P2, [R9+URZ+0x31c30], R8 ;  /* 0x031c3008090075a7 */ /* 0x0002e6000804017f */
[----:B---3--:R-:W-:Y:S05]  /*11b70*/  @!P2 NANOSLEEP.SYNCS 0x989680 ;  /* 0x009896800000a95d */ /* 0x008fea0003900000 */
[----:B------:R-:W3:Y:S02]  /*11b80*/  @!P2 SYNCS.PHASECHK.TRANS64 P2, [R9+URZ+0x31c30], R8 ;  /* 0x031c30080900a5a7 */ /* 0x000ee4000804007f */
[----:B---3--:R-:W-:Y:S05]  /*11b90*/  @!P2 BRA `(.L_x_186) ;  /* 0xfffffffc00eca947 */ /* 0x008fea000383ffff */
[----:B------:R-:W-:Y:S05]  /*11ba0*/  BRA `(.L_x_183) ;  /* 0xffffff3c002c7947 */ /* 0x000fea000383ffff */
.L_x_190:
[----:B-1----:R-:W-:-:S04]  /*11bb0*/  IMAD.U32 R8, RZ, RZ, UR6 ;  /* 0x00000006ff087e24 */ /* 0x002fc8000f8e00ff */
[----:B------:R1:W2:Y:S03]  /*11bc0*/  SYNCS.PHASECHK.TRANS64.TRYWAIT P2, [R8+URZ+0x31c50], R7 ;  /* 0x031c5007080075a7 */ /* 0x0002a6000804017f */
[----:B--2---:R-:W-:Y:S05]  /*11bd0*/  @!P2 NANOSLEEP.SYNCS 0x989680 ;  /* 0x009896800000a95d */ /* 0x004fea0003900000 */
[----:B------:R-:W2:Y:S02]  /*11be0*/  @!P2 SYNCS.PHASECHK.TRANS64 P2, [R8+URZ+0x31c50], R7 ;  /* 0x031c50070800a5a7 */ /* 0x000ea4000804007f */
[----:B--2---:R-:W-:Y:S05]  /*11bf0*/  @!P2 BRA `(.L_x_190) ;  /* 0xfffffffc00eca947 */ /* 0x004fea000383ffff */
[----:B------:R-:W-:Y:S05]  /*11c00*/  BRA `(.L_x_187) ;  /* 0xffffff5000c47947 */ /* 0x000fea000383ffff */
.L_x_195:
[----:B---3--:R-:W-:-:S04]  /*11c10*/  IMAD.U32 R5, RZ, RZ, UR9 ;  /* 0x00000009ff057e24 */ /* 0x008fc8000f8e00ff */
[----:B------:R3:W4:Y:S03]  /*11c20*/  SYNCS.PHASECHK.TRANS64.TRYWAIT P0, [R5+URZ+0x31c50], R0 ;  /* 0x031c5000050075a7 */ /* 0x000726000800017f */
[----:B----4-:R-:W-:Y:S05]  /*11c30*/  @!P0 NANOSLEEP.SYNCS 0x989680 ;  /* 0x009896800000895d */ /* 0x010fea0003900000 */
[----:B------:R-:W4:Y:S02]  /*11c40*/  @!P0 SYNCS.PHASECHK.TRANS64 P0, [R5+URZ+0x31c50], R0 ;  /* 0x031c5000050085a7 */ /* 0x000f24000800007f */
[----:B----4-:R-:W-:Y:S05]  /*11c50*/  @!P0 BRA `(.L_x_195) ;  /* 0xfffffffc00ec8947 */ /* 0x010fea000383ffff */
[----:B------:R-:W-:Y:S05]  /*11c60*/  BRA `(.L_x_194) ;  /* 0xffffff7800dc7947 */ /* 0x000fea000383ffff */
.L_x_229:
        /* <DEDUP_REMOVED lines=11> */
.L_x_336:
[----:B------:R-:W-:Y:S05]  /*11d20*/  BSYNC B0 ;  /* 0x0000000000007941 */ /* 0x000fea0003800000 */
.L_x_335:
[----:B------:R-:W-:Y:S05]  /*11d30*/  BRA `(.L_x_337) ;  /* 0xffffffb400287947 */ /* 0x000fea000383ffff */
.L_x_231:
[----:B------:R-:W-:Y:S01]  /*11d40*/  BSSY B0, `(.L_x_338) ;  /* 0x0000006000007945 */ /* 0x000fe20003800000 */
[----:B------:R-:W-:-:S07]  /*11d50*/  IMAD.MOV.U32 R15, RZ, RZ, -0x1 ;  /* 0xffffffffff0f7424 */ /* 0x000fce00078e00ff */
[----:B01----:R-:W-:Y:S05]  /*11d60*/  WARPSYNC.COLLECTIVE R15, `(.L_x_339) ;  /* 0x000000000f0c7348 */ /* 0x003fea0003c00000 */
[----:B------:R-:W-:Y:S02]  /*11d70*/  ELECT P6, UR62, PT ;  /* 0x00000000003e782f */ /* 0x000fe400038c0000 */
[----:B------:R-:W-:Y:S01]  /*11d80*/  MOV R14, UR62 ;  /* 0x0000003e000e7c02 */ /* 0x000fe20008000f00 */
[----:B01----:R-:W-:Y:S10]  /*11d90*/  ENDCOLLECTIVE ;  /* 0x000000000000791b */ /* 0x003ff40003800000 */
.L_x_339:
[----:B------:R-:W-:Y:S05]  /*11da0*/  BSYNC B0 ;  /* 0x0000000000007941 */ /* 0x000fea0003800000 */
.L_x_338:
[----:B------:R-:W-:Y:S05]  /*11db0*/  BRA `(.L_x_340) ;  /* 0xffffffb400287947 */ /* 0x000fea000383ffff */
.L_x_233:
[----:B-1----:R1:W2:Y:S02]  /*11dc0*/  SYNCS.PHASECHK.TRANS64.TRYWAIT P0, [R0+URZ+0x31c40], R2 ;  /* 0x031c4002000075a7 */ /* 0x0022a4000800017f */
[----:B--2---:R-:W-:Y:S05]  /*11dd0*/  @!P0 NANOSLEEP.SYNCS 0x989680 ;  /* 0x009896800000895d */ /* 0x004fea0003900000 */
[----:B------:R-:W2:Y:S02]  /*11de0*/  @!P0 SYNCS.PHASECHK.TRANS64 P0, [R0+URZ+0x31c40], R2 ;  /* 0x031c4002000085a7 */ /* 0x000ea4000800007f */
[----:B--2---:R-:W-:Y:S05]  /*11df0*/  @!P0 BRA `(.L_x_233) ;  /* 0xfffffffc00f08947 */ /* 0x004fea000383ffff */
[----:B------:R-:W-:Y:S05]  /*11e00*/  BRA `(.L_x_341) ;  /* 0xffffffb4007c7947 */ /* 0x000fea000383ffff */
.L_x_237:
[----:B------:R-:W2:Y:S01]  /*11e10*/  LDL.LU R11, [R1+0x2c] ;  /* 0x00002c00010b7983 */ /* 0x000ea20000300800 */
[----:B------:R-:W-:Y:S02]  /*11e20*/  IMAD.MOV.U32 R13, RZ, RZ, R4 ;  /* 0x000000ffff0d7224 */ /* 0x000fe400078e0004 */
[----:B------:R-:W-:Y:S02]  /*11e30*/  IMAD.MOV.U32 R12, RZ, RZ, RZ ;  /* 0x000000ffff0c7224 */ /* 0x000fe400078e00ff */
[----:B------:R-:W-:Y:S02]  /*11e40*/  IMAD.MOV.U32 R15, RZ, RZ, -0x1 ;  /* 0xffffffffff0f7424 */ /* 0x000fe400078e00ff */
[----:B------:R-:W-:-:S04]  /*11e50*/  IMAD R17, R17, 0xc0, R21 ;  /* 0x000000c011117824 */ /* 0x000fc800078e0215 */
[----:B------:R-:W-:Y:S02]  /*11e60*/  VIADD R8, R17, 0x20 ;  /* 0x0000002011087836 */ /* 0x000fe40000000000 */
[----:B--2---:R-:W-:Y:S02]  /*11e70*/  IMAD R5, R11, R9, RZ ;  /* 0x000000090b057224 */ /* 0x004fe400078e02ff */
[----:B------:R-:W-:-:S03]  /*11e80*/  IMAD.MOV.U32 R11, RZ, RZ, 0x1c1f ;  /* 0x00001c1fff0b7424 */ /* 0x000fc600078e00ff */
[----:B------:R-:W-:-:S13]  /*11e90*/  ISETP.GE.AND P4, PT, R17, R5, PT ;  /* 0x000000051100720c */ /* 0x000fda0003f86270 */
[----:B-----5:R-:W-:Y:S05]  /*11ea0*/  WARPSYNC.COLLECTIVE R15, `(.L_x_342) ;  /* 0x000000000f087348 */ /* 0x020fea0003c00000 */
[----:B------:R0:W1:Y:S02]  /*11eb0*/  SHFL.IDX P6, R14, R13, R12, R11 ;  /* 0x0000000c0d0e7389 */ /* 0x00006400000c000b */
[----:B01---5:R-:W-:Y:S01]  /*11ec0*/  ENDCOLLECTIVE ;  /* 0x000000000000791b */ /* 0x023fe20003800000 */
.L_x_342:
[----:B------:R-:W-:Y:S02]  /*11ed0*/  IMAD.MOV.U32 R13, RZ, RZ, R0 ;  /* 0x000000ffff0d7224 */ /* 0x000fe400078e0000 */
[----:B------:R-:W-:-:S07]  /*11ee0*/  IMAD.MOV.U32 R2, RZ, RZ, R14 ;  /* 0x000000ffff027224 */ /* 0x000fce00078e000e */
[----:B------:R-:W-:Y:S05]  /*11ef0*/  WARPSYNC.COLLECTIVE R15, `(.L_x_343) ;  /* 0x000000000f087348 */ /* 0x000fea0003c00000 */
[----:B------:R0:W1:Y:S02]  /*11f00*/  SHFL.IDX P6, R14, R13, R12, R11 ;  /* 0x0000000c0d0e7389 */ /* 0x00006400000c000b */
[----:B01----:R-:W-:Y:S01]  /*11f10*/  ENDCOLLECTIVE ;  /* 0x000000000000791b */ /* 0x003fe20003800000 */
.L_x_343:
[----:B------:R-:W-:Y:S02]  /*11f20*/  IMAD.MOV.U32 R13, RZ, RZ, R4 ;  /* 0x000000ffff0d7224 */ /* 0x000fe400078e0004 */
[----:B------:R-:W-:Y:S02]  /*11f30*/  IMAD.MOV.U32 R12, RZ, RZ, 0x1 ;  /* 0x00000001ff0c7424 */ /* 0x000fe400078e00ff */
[----:B------:R-:W-:-:S07]  /*11f40*/  IMAD.MOV.U32 R3, RZ, RZ, R14 ;  /* 0x000000ffff037224 */ /* 0x000fce00078e000e */
[----:B------:R-:W-:Y:S05]  /*11f50*/  WARPSYNC.COLLECTIVE R15, `(.L_x_344) ;  /* 0x000000000f087348 */ /* 0x000fea0003c00000 */
[----:B------:R0:W1:Y:S02]  /*11f60*/  SHFL.IDX P6, R14, R13, R12, R11 ;  /* 0x0000000c0d0e7389 */ /* 0x00006400000c000b */
[----:B01----:R-:W-:Y:S01]  /*11f70*/  ENDCOLLECTIVE ;  /* 0x000000000000791b */ /* 0x003fe20003800000 */
.L_x_344:
        /* <DEDUP_REMOVED lines=13> */
[----:B0-----:R-:W-:-:S07]  /*12050*/  MOV R2, R14 ;  /* 0x0000000e00027202 */ /* 0x001fce0000000f00 */
[----:B------:R-:W-:Y:S05]  /*12060*/  WARPSYNC.COLLECTIVE R15, `(.L_x_345) ;  /* 0x000000000f087348 */ /* 0x000fea0003c00000 */
[----:B------:R0:W1:Y:S02]  /*12070*/  SHFL.IDX P6, R14, R13, R12, R11 ;  /* 0x0000000c0d0e7389 */ /* 0x00006400000c000b */
[----:B01----:R-:W-:Y:S01]  /*12080*/  ENDCOLLECTIVE ;  /* 0x000000000000791b */ /* 0x003fe20003800000 */
.L_x_345:
[----:B------:R-:W-:Y:S02]  /*12090*/  IMAD.MOV.U32 R13, RZ, RZ, R4 ;  /* 0x000000ffff0d7224 */ /* 0x000fe400078e0004 */
[----:B------:R-:W-:Y:S02]  /*120a0*/  IMAD.MOV.U32 R12, RZ, RZ, 0x2 ;  /* 0x00000002ff0c7424 */ /* 0x000fe400078e00ff */
[----:B------:R-:W-:-:S07]  /*120b0*/  IMAD.MOV.U32 R3, RZ, RZ, R14 ;  /* 0x000000ffff037224 */ /* 0x000fce00078e000e */
[----:B------:R-:W-:Y:S05]  /*120c0*/  WARPSYNC.COLLECTIVE R15, `(.L_x_346) ;  /* 0x000000000f087348 */ /* 0x000fea0003c00000 */
[----:B------:R0:W1:Y:S02]  /*120d0*/  SHFL.IDX P6, R14, R13, R12, R11 ;  /* 0x0000000c0d0e7389 */ /* 0x00006400000c000b */
[----:B01----:R-:W-:Y:S01]  /*120e0*/  ENDCOLLECTIVE ;  /* 0x000000000000791b */ /* 0x003fe20003800000 */
.L_x_346:
        /* <DEDUP_REMOVED lines=18> */
.L_x_347:
[----:B------:R-:W-:Y:S02]  /*12210*/  IMAD.MOV.U32 R13, RZ, RZ, R4 ;  /* 0x000000ffff0d7224 */ /* 0x000fe400078e0004 */
[----:B------:R-:W-:Y:S02]  /*12220*/  IMAD.MOV.U32 R12, RZ, RZ, 0x3 ;  /* 0x00000003ff0c7424 */ /* 0x000fe400078e00ff */
[----:B------:R-:W-:-:S07]  /*12230*/  IMAD.MOV.U32 R3, RZ, RZ, R14 ;  /* 0x000000ffff037224 */ /* 0x000fce00078e000e */
[----:B------:R-:W-:Y:S05]  /*12240*/  WARPSYNC.COLLECTIVE R15, `(.L_x_348) ;  /* 0x000000000f087348 */ /* 0x000fea0003c00000 */
[----:B------:R0:W1:Y:S02]  /*12250*/  SHFL.IDX P6, R14, R13, R12, R11 ;  /* 0x0000000c0d0e7389 */ /* 0x00006400000c000b */
[----:B01----:R-:W-:Y:S01]  /*12260*/  ENDCOLLECTIVE ;  /* 0x000000000000791b */ /* 0x003fe20003800000 */
.L_x_348:
        /* <DEDUP_REMOVED lines=11> */
.L_x_349:
        /* <DEDUP_REMOVED lines=13> */
.L_x_350:
        /* <DEDUP_REMOVED lines=9> */
[----:B------:R-:W-:-:S07]  /*12480*/  MOV R0, R14 ;  /* 0x0000000e00007202 */ /* 0x000fce0000000f00 */
[----:B0-----:R-:W-:Y:S05]  /*12490*/  WARPSYNC.COLLECTIVE R15, `(.L_x_351) ;  /* 0x000000000f087348 */ /* 0x001fea0003c00000 */
[----:B------:R1:W2:Y:S02]  /*124a0*/  SHFL.IDX P6, R14, R13, R12, R11 ;  /* 0x0000000c0d0e7389 */ /* 0x0002a400000c000b */
[----:B012---:R-:W-:Y:S01]  /*124b0*/  ENDCOLLECTIVE ;  /* 0x000000000000791b */ /* 0x007fe20003800000 */
.L_x_351:
        /* <DEDUP_REMOVED lines=8> */
.L_x_352:
        /* <DEDUP_REMOVED lines=15> */
.L_x_353:
[----:B------:R-:W-:Y:S01]  /*12630*/  IMAD.MOV.U32 R2, RZ, RZ, R14 ;  /* 0x000000ffff027224 */ /* 0x000fe200078e000e */
[----:B------:R-:W-:Y:S06]  /*12640*/  BRA `(.L_x_354) ;  /* 0xffffffbc00047947 */ /* 0x000fec000383ffff */
.L_x_240:
[----:B-1----:R1:W2:Y:S02]  /*12650*/  SYNCS.PHASECHK.TRANS64.TRYWAIT P0, [R22+URZ+0x31c20], R3 ;  /* 0x031c2003160075a7 */ /* 0x0022a4000800017f */
[----:B--2---:R-:W-:Y:S05]  /*12660*/  @!P0 NANOSLEEP.SYNCS 0x989680 ;  /* 0x009896800000895d */ /* 0x004fea0003900000 */
[----:B------:R-:W2:Y:S02]  /*12670*/  @!P0 SYNCS.PHASECHK.TRANS64 P0, [R22+URZ+0x31c20], R3 ;  /* 0x031c2003160085a7 */ /* 0x000ea4000800007f */
[----:B--2---:R-:W-:Y:S05]  /*12680*/  @!P0 BRA `(.L_x_240) ;  /* 0xfffffffc00f08947 */ /* 0x004fea000383ffff */
[----:B------:R-:W-:Y:S05]  /*12690*/  BRA `(.L_x_355) ;  /* 0xffffffbc00747947 */ /* 0x000fea000383ffff */
.L_x_249:
[----:B-1----:R1:W2:Y:S02]  /*126a0*/  SYNCS.PHASECHK.TRANS64.TRYWAIT P0, [R3+URZ+0x31c40], R2 ;  /* 0x031c4002030075a7 */ /* 0x0022a4000800017f */
[----:B--2---:R-:W-:Y:S05]  /*126b0*/  @!P0 NANOSLEEP.SYNCS 0x989680 ;  /* 0x009896800000895d */ /* 0x004fea0003900000 */
[----:B------:R-:W2:Y:S02]  /*126c0*/  @!P0 SYNCS.PHASECHK.TRANS64 P0, [R3+URZ+0x31c40], R2 ;  /* 0x031c4002030085a7 */ /* 0x000ea4000800007f */
[----:B--2---:R-:W-:Y:S05]  /*126d0*/  @!P0 BRA `(.L_x_249) ;  /* 0xfffffffc00f08947 */ /* 0x004fea000383ffff */
[----:B------:R-:W-:Y:S05]  /*126e0*/  BRA `(.L_x_356) ;  /* 0xffffffc000247947 */ /* 0x000fea000383ffff */
.L_x_256:
[----:B0-----:R0:W1:Y:S02]  /*126f0*/  SYNCS.PHASECHK.TRANS64.TRYWAIT P0, [R3+URZ+0x60], R2 ;  /* 0x00006002030075a7 */ /* 0x001064000800017f */
[----:B-1----:R-:W-:Y:S05]  /*12700*/  @!P0 NANOSLEEP.SYNCS 0x989680 ;  /* 0x009896800000895d */ /* 0x002fea0003900000 */
[----:B------:R-:W1:Y:S02]  /*12710*/  @!P0 SYNCS.PHASECHK.TRANS64 P0, [R3+URZ+0x60], R2 ;  /* 0x00006002030085a7 */ /* 0x000e64000800007f */
[----:B-1----:R-:W-:Y:S05]  /*12720*/  @!P0 BRA `(.L_x_256) ;  /* 0xfffffffc00f08947 */ /* 0x002fea000383ffff */
[----:B------:R-:W-:Y:S05]  /*12730*/  BRA `(.L_x_357) ;  /* 0xffffffc400307947 */ /* 0x000fea000383ffff */
.L_x_266:
[----:B-1----:R1:W2:Y:S02]  /*12740*/  SYNCS.PHASECHK.TRANS64.TRYWAIT P0, [R3+URZ+0x31c40], R2 ;  /* 0x031c4002030075a7 */ /* 0x0022a4000800017f */
[----:B--2---:R-:W-:Y:S05]  /*12750*/  @!P0 NANOSLEEP.SYNCS 0x989680 ;  /* 0x009896800000895d */ /* 0x004fea0003900000 */
[----:B------:R-:W2:Y:S02]  /*12760*/  @!P0 SYNCS.PHASECHK.TRANS64 P0, [R3+URZ+0x31c40], R2 ;  /* 0x031c4002030085a7 */ /* 0x000ea4000800007f */
[----:B--2---:R-:W-:Y:S05]  /*12770*/  @!P0 BRA `(.L_x_266) ;  /* 0xfffffffc00f08947 */ /* 0x004fea000383ffff */
[----:B------:R-:W-:Y:S05]  /*12780*/  BRA `(.L_x_358) ;  /* 0xffffffc800e87947 */ /* 0x000fea000383ffff */
.L_x_273:
[----:B0-----:R0:W1:Y:S02]  /*12790*/  SYNCS.PHASECHK.TRANS64.TRYWAIT P0, [R12+URZ+0x60], R26 ;  /* 0x0000601a0c0075a7 */ /* 0x001064000800017f */
[----:B-1----:R-:W-:Y:S05]  /*127a0*/  @!P0 NANOSLEEP.SYNCS 0x989680 ;  /* 0x009896800000895d */ /* 0x002fea0003900000 */
[----:B------:R-:W1:Y:S02]  /*127b0*/  @!P0 SYNCS.PHASECHK.TRANS64 P0, [R12+URZ+0x60], R26 ;  /* 0x0000601a0c0085a7 */ /* 0x000e64000800007f */
[----:B-1----:R-:W-:Y:S05]  /*127c0*/  @!P0 BRA `(.L_x_273) ;  /* 0xfffffffc00f08947 */ /* 0x002fea000383ffff */
[----:B------:R-:W-:Y:S05]  /*127d0*/  BRA `(.L_x_359) ;  /* 0xffffffcc00f47947 */ /* 0x000fea000383ffff */
.L_x_283:
[----:B-1----:R1:W2:Y:S02]  /*127e0*/  SYNCS.PHASECHK.TRANS64.TRYWAIT P0, [R2+URZ+0x31c40], R3 ;  /* 0x031c4003020075a7 */ /* 0x0022a4000800017f */
[----:B--2---:R-:W-:Y:S05]  /*127f0*/  @!P0 NANOSLEEP.SYNCS 0x989680 ;  /* 0x009896800000895d */ /* 0x004fea0003900000 */
[----:B------:R-:W2:Y:S02]  /*12800*/  @!P0 SYNCS.PHASECHK.TRANS64 P0, [R2+URZ+0x31c40], R3 ;  /* 0x031c4003020085a7 */ /* 0x000ea4000800007f */
[----:B--2---:R-:W-:Y:S05]  /*12810*/  @!P0 BRA `(.L_x_283) ;  /* 0xfffffffc00f08947 */ /* 0x004fea000383ffff */
[----:B------:R-:W-:Y:S05]  /*12820*/  BRA `(.L_x_360) ;  /* 0xffffffd400787947 */ /* 0x000fea000383ffff */
.L_x_290:
[----:B0-----:R0:W1:Y:S02]  /*12830*/  SYNCS.PHASECHK.TRANS64.TRYWAIT P0, [R8+URZ+0x60], R2 ;  /* 0x00006002080075a7 */ /* 0x001064000800017f */
[----:B-1----:R-:W-:Y:S05]  /*12840*/  @!P0 NANOSLEEP.SYNCS 0x989680 ;  /* 0x009896800000895d */ /* 0x002fea0003900000 */
[----:B------:R-:W1:Y:S02]  /*12850*/  @!P0 SYNCS.PHASECHK.TRANS64 P0, [R8+URZ+0x60], R2 ;  /* 0x00006002080085a7 */ /* 0x000e64000800007f */
[----:B-1----:R-:W-:Y:S05]  /*12860*/  @!P0 BRA `(.L_x_290) ;  /* 0xfffffffc00f08947 */ /* 0x002fea000383ffff */
[----:B------:R-:W-:Y:S05]  /*12870*/  BRA `(.L_x_361) ;  /* 0xffffffd800887947 */ /* 0x000fea000383ffff */
.L_x_302:
[----:B-1----:R1:W2:Y:S02]  /*12880*/  SYNCS.PHASECHK.TRANS64.TRYWAIT P0, [R3+URZ+0x31c60], R0 ;  /* 0x031c6000030075a7 */ /* 0x0022a4000800017f */
[----:B--2---:R-:W-:Y:S05]  /*12890*/  @!P0 NANOSLEEP.SYNCS 0x989680 ;  /* 0x009896800000895d */ /* 0x004fea0003900000 */
[----:B------:R-:W2:Y:S02]  /*128a0*/  @!P0 SYNCS.PHASECHK.TRANS64 P0, [R3+URZ+0x31c60], R0 ;  /* 0x031c6000030085a7 */ /* 0x000ea4000800007f */
[----:B--2---:R-:W-:Y:S05]  /*128b0*/  @!P0 BRA `(.L_x_302) ;  /* 0xfffffffc00f08947 */ /* 0x004fea000383ffff */
[----:B------:R-:W-:Y:S05]  /*128c0*/  BRA `(.L_x_362) ;  /* 0xffffffdc00fc7947 */ /* 0x000fea000383ffff */
.L_x_310:
[----:B------:R-:W-:Y:S01]  /*128d0*/  BSSY B0, `(.L_x_363) ;  /* 0x0000008000007945 */ /* 0x000fe20003800000 */
[----:B------:R-:W-:Y:S02]  /*128e0*/  IMAD.MOV.U32 R13, RZ, RZ, R16 ;  /* 0x000000ffff0d7224 */ /* 0x000fe400078e0010 */
[----:B------:R-:W-:Y:S02]  /*128f0*/  IMAD.MOV.U32 R12, RZ, RZ, RZ ;  /* 0x000000ffff0c7224 */ /* 0x000fe400078e00ff */
[----:B------:R-:W-:Y:S02]  /*12900*/  IMAD.MOV.U32 R11, RZ, RZ, 0x1f ;  /* 0x0000001fff0b7424 */ /* 0x000fe400078e00ff */
[----:B------:R-:W-:-:S07]  /*12910*/  IMAD.MOV.U32 R15, RZ, RZ, -0x1 ;  /* 0xffffffffff0f7424 */ /* 0x000fce00078e00ff */
[----:B0-----:R-:W-:Y:S05]  /*12920*/  WARPSYNC.COLLECTIVE R15, `(.L_x_364) ;  /* 0x000000000f087348 */ /* 0x001fea0003c00000 */
[----:B------:R1:W2:Y:S02]  /*12930*/  SHFL.IDX P6, R14, R13, R12, R11 ;  /* 0x0000000c0d0e7389 */ /* 0x0002a400000c000b */
[----:B012---:R-:W-:Y:S01]  /*12940*/  ENDCOLLECTIVE ;  /* 0x000000000000791b */ /* 0x007fe20003800000 */
.L_x_364:
[----:B------:R-:W-:Y:S05]  /*12950*/  BSYNC B0 ;  /* 0x0000000000007941 */ /* 0x000fea0003800000 */
.L_x_363:
[----:B------:R-:W-:Y:S01]  /*12960*/  IMAD.MOV.U32 R13, RZ, RZ, R16 ;  /* 0x000000ffff0d7224 */ /* 0x000fe200078e0010 */
[----:B------:R-:W-:Y:S01]  /*12970*/  MOV R15, 0xffffffff ;  /* 0xffffffff000f7802 */ /* 0x000fe20000000f00 */
[----:B------:R-:W-:Y:S02]  /*12980*/  IMAD.MOV.U32 R12, RZ, RZ, 0x1 ;  /* 0x00000001ff0c7424 */ /* 0x000fe400078e00ff */
[----:B------:R-:W-:Y:S02]  /*12990*/  IMAD.MOV.U32 R11, RZ, RZ, 0x1f ;  /* 0x0000001fff0b7424 */ /* 0x000fe400078e00ff */
[----:B------:R-:W-:Y:S02]  /*129a0*/  IMAD.IADD R5, R19, 0x1, R8 ;  /* 0x0000000113057824 */ /* 0x000fe400078e0208 */
[----:B------:R-:W-:-:S07]  /*129b0*/  IMAD.MOV.U32 R0, RZ, RZ, R14 ;  /* 0x000000ffff007224 */ /* 0x000fce00078e000e */
[----:B------:R-:W-:Y:S05]  /*129c0*/  WARPSYNC.COLLECTIVE R15, `(.L_x_365) ;  /* 0x000000000f087348 */ /* 0x000fea0003c00000 */
[----:B------:R0:W1:Y:S02]  /*129d0*/  SHFL.IDX P6, R14, R13, R12, R11 ;  /* 0x0000000c0d0e7389 */ /* 0x00006400000c000b */
[----:B01----:R-:W-:Y:S01]  /*129e0*/  ENDCOLLECTIVE ;  /* 0x000000000000791b */ /* 0x003fe20003800000 */
.L_x_365:
[----:B------:R-:W-:Y:S02]  /*129f0*/  ULDC UR4, c[0x0][0xc3c] ;  /* 0x00030f0000047ab9 */ /* 0x000fe40000000800 */
[----:B------:R-:W-:-:S13]  /*12a00*/  ISETP.GE.OR P1, PT, R5, UR4, !P0 ;  /* 0x0000000405007c0c */ /* 0x000fda000c726670 */
[----:B------:R-:W0:Y:S01]  /*12a10*/  @!P1 LDC.64 R2, c[0x0][0xc80] ;  /* 0x00032000ff029b82 */ /* 0x000e220000000a00 */
[----:B------:R-:W-:Y:S02]  /*12a20*/  IMAD.MOV.U32 R11, RZ, RZ, RZ ;  /* 0x000000ffff0b7224 */ /* 0x000fe400078e00ff */
[----:B------:R-:W-:Y:S02]  /*12a30*/  IMAD.MOV.U32 R4, RZ, RZ, R14 ;  /* 0x000000ffff047224 */ /* 0x000fe400078e000e */
[----:B0-----:R-:W-:-:S06]  /*12a40*/  @!P1 IMAD.WIDE R2, R5, 0x4, R2 ;  /* 0x0000000405029825 */ /* 0x001fcc00078e0202 */
[----:B------:R0:W2:Y:S01]  /*12a50*/  @!P1 LDG.E R3, desc[UR60][R2.64] ;  /* 0x0000003c02039981 */ /* 0x0000a2000c1e1900 */
[C---:B------:R-:W-:Y:S02]  /*12a60*/  ISETP.GE.U32.AND P2, PT, R8.reuse, 0x2, PT ;  /* 0x000000020800780c */ /* 0x040fe40003f46070 */
[C---:B------:R-:W-:Y:S02]  /*12a70*/  ISETP.GE.U32.AND P3, PT, R8.reuse, 0x4, PT ;  /* 0x000000040800780c */ /* 0x040fe40003f66070 */
[C---:B------:R-:W-:Y:S02]  /*12a80*/  ISETP.GE.U32.AND P4, PT, R8.reuse, 0x8, PT ;  /* 0x000000080800780c */ /* 0x040fe40003f86070 */
[C---:B------:R-:W-:Y:S01]  /*12a90*/  ISETP.GE.U32.AND P5, PT, R8.reuse, 0x10, PT ;  /* 0x000000100800780c */ /* 0x040fe20003fa6070 */
[----:B0-----:R-:W-:Y:S02]  /*12aa0*/  IMAD.MOV.U32 R2, RZ, RZ, RZ ;  /* 0x000000ffff027224 */ /* 0x001fe400078e00ff */
[----:B--2---:R-:W-:Y:S01]  /*12ab0*/  @!P1 IMAD.MOV.U32 R2, RZ, RZ, R3 ;  /* 0x000000ffff029224 */ /* 0x004fe200078e0003 */
[----:B------:R-:W-:-:S03]  /*12ac0*/  ISETP.NE.AND P1, PT, R8, RZ, PT ;  /* 0x000000ff0800720c */ /* 0x000fc60003f25270 */
[----:B------:R-:W-:-:S10]  /*12ad0*/  IMAD.MOV.U32 R13, RZ, RZ, R2 ;  /* 0x000000ffff0d7224 */ /* 0x000fd400078e0002 */
[----:B------:R-:W-:Y:S05]  /*12ae0*/  WARPSYNC.COLLECTIVE R15, `(.L_x_366) ;  /* 0x000000000f087348 */ /* 0x000fea0003c00000 */
[----:B------:R0:W1:Y:S02]  /*12af0*/  SHFL.UP P6, R14, R13, R12, R11 ;  /* 0x0400000c0d0e7389 */ /* 0x00006400000c000b */
[----:B01----:R-:W-:Y:S01]  /*12b00*/  ENDCOLLECTIVE ;  /* 0x000000000000791b */ /* 0x003fe20003800000 */
.L_x_366:
[----:B------:R-:W-:Y:S01]  /*12b10*/  IMAD.MOV.U32 R12, RZ, RZ, 0x2 ;  /* 0x00000002ff0c7424 */ /* 0x000fe200078e00ff */
[----:B------:R-:W-:-:S05]  /*12b20*/  SEL R5, R14, RZ, P1 ;  /* 0x000000ff0e057207 */ /* 0x000fca0000800000 */
[----:B------:R-:W-:-:S04]  /*12b30*/  IMAD.IADD R5, R2, 0x1, R5 ;  /* 0x0000000102057824 */ /* 0x000fc800078e0205 */
[----:B------:R-:W-:-:S07]  /*12b40*/  IMAD.MOV.U32 R13, RZ, RZ, R5 ;  /* 0x000000ffff0d7224 */ /* 0x000fce00078e0005 */
[----:B------:R-:W-:Y:S05]  /*12b50*/  WARPSYNC.COLLECTIVE R15, `(.L_x_367) ;  /* 0x000000000f087348 */ /* 0x000fea0003c00000 */
[----:B------:R0:W1:Y:S02]  /*12b60*/  SHFL.UP P6, R14, R13, R12, R11 ;  /* 0x0400000c0d0e7389 */ /* 0x00006400000c000b */
[----:B01----:R-:W-:Y:S01]  /*12b70*/  ENDCOLLECTIVE ;  /* 0x000000000000791b */ /* 0x003fe20003800000 */
.L_x_367:
[----:B------:R-:W-:Y:S01]  /*12b80*/  IMAD.MOV.U32 R12, RZ, RZ, 0x4 ;  /* 0x00000004ff0c7424 */ /* 0x000fe200078e00ff */
[----:B------:R-:W-:-:S05]  /*12b90*/  SEL R6, R14, RZ, P2 ;  /* 0x000000ff0e067207 */ /* 0x000fca0001000000 */
[----:B------:R-:W-:-:S04]  /*12ba0*/  IMAD.IADD R6, R5, 0x1, R6 ;  /* 0x0000000105067824 */ /* 0x000fc800078e0206 */
[----:B------:R-:W-:-:S07]  /*12bb0*/  IMAD.MOV.U32 R13, RZ, RZ, R6 ;  /* 0x000000ffff0d7224 */ /* 0x000fce00078e0006 */
[----:B------:R-:W-:Y:S05]  /*12bc0*/  WARPSYNC.COLLECTIVE R15, `(.L_x_368) ;  /* 0x000000000f087348 */ /* 0x000fea0003c00000 */
[----:B------:R0:W1:Y:S02]  /*12bd0*/  SHFL.UP P6, R14, R13, R12, R11 ;  /* 0x0400000c0d0e7389 */ /* 0x00006400000c000b */
[----:B01----:R-:W-:Y:S01]  /*12be0*/  ENDCOLLECTIVE ;  /* 0x000000000000791b */ /* 0x003fe20003800000 */
.L_x_368:
[----:B------:R-:W-:Y:S01]  /*12bf0*/  IMAD.MOV.U32 R12, RZ, RZ, 0x8 ;  /* 0x00000008ff0c7424 */ /* 0x000fe200078e00ff */
[----:B------:R-:W-:-:S05]  /*12c00*/  SEL R7, R14, RZ, P3 ;  /* 0x000000ff0e077207 */ /* 0x000fca0001800000 */
[----:B------:R-:W-:-:S04]  /*12c10*/  IMAD.IADD R7, R6, 0x1, R7 ;  /* 0x0000000106077824 */ /* 0x000fc800078e0207 */
[----:B------:R-:W-:-:S07]  /*12c20*/  IMAD.MOV.U32 R13, RZ, RZ, R7 ;  /* 0x000000ffff0d7224 */ /* 0x000fce00078e0007 */
[----:B------:R-:W-:Y:S05]  /*12c30*/  WARPSYNC.COLLECTIVE R15, `(.L_x_369) ;  /* 0x000000000f087348 */ /* 0x000fea0003c00000 */
[----:B------:R0:W1:Y:S02]  /*12c40*/  SHFL.UP P6, R14, R13, R12, R11 ;  /* 0x0400000c0d0e7389 */ /* 0x00006400000c000b */
[----:B01----:R-:W-:Y:S01]  /*12c50*/  ENDCOLLECTIVE ;  /* 0x000000000000791b */ /* 0x003fe20003800000 */
.L_x_369:
[----:B------:R-:W-:Y:S01]  /*12c60*/  IMAD.MOV.U32 R12, RZ, RZ, 0x10 ;  /* 0x00000010ff0c7424 */ /* 0x000fe200078e00ff */
[----:B------:R-:W-:-:S05]  /*12c70*/  SEL R14, R14, RZ, P4 ;  /* 0x000000ff0e0e7207 */ /* 0x000fca0002000000 */
[----:B------:R-:W-:-:S04]  /*12c80*/  IMAD.IADD R5, R7, 0x1, R14 ;  /* 0x0000000107057824 */ /* 0x000fc800078e020e */
[----:B------:R-:W-:-:S07]  /*12c90*/  IMAD.MOV.U32 R13, RZ, RZ, R5 ;  /* 0x000000ffff0d7224 */ /* 0x000fce00078e0005 */
[----:B------:R-:W-:Y:S05]  /*12ca0*/  WARPSYNC.COLLECTIVE R15, `(.L_x_370) ;  /* 0x000000000f087348 */ /* 0x000fea0003c00000 */
[----:B------:R0:W1:Y:S02]  /*12cb0*/  SHFL.UP P6, R14, R13, R12, R11 ;  /* 0x0400000c0d0e7389 */ /* 0x00006400000c000b */
[----:B01----:R-:W-:Y:S01]  /*12cc0*/  ENDCOLLECTIVE ;  /* 0x000000000000791b */ /* 0x003fe20003800000 */
.L_x_370:
[----:B------:R-:W-:Y:S02]  /*12cd0*/  IMAD.MOV.U32 R12, RZ, RZ, 0x1f ;  /* 0x0000001fff0c7424 */ /* 0x000fe400078e00ff */
[----:B------:R-:W-:Y:S01]  /*12ce0*/  IMAD.MOV.U32 R11, RZ, RZ, 0x1f ;  /* 0x0000001fff0b7424 */ /* 0x000fe200078e00ff */
[----:B------:R-:W-:-:S05]  /*12cf0*/  SEL R14, R14, RZ, P5 ;  /* 0x000000ff0e0e7207 */ /* 0x000fca0002800000 */
[----:B------:R-:W-:-:S05]  /*12d00*/  IMAD.IADD R3, R5, 0x1, R14 ;  /* 0x0000000105037824 */ /* 0x000fca00078e020e */
[----:B------:R-:W-:-:S07]  /*12d10*/  MOV R13, R3 ;  /* 0x00000003000d7202 */ /* 0x000fce0000000f00 */
[----:B------:R-:W-:Y:S05]  /*12d20*/  WARPSYNC.COLLECTIVE R15, `(.L_x_371) ;  /* 0x000000000f087348 */ /* 0x000fea0003c00000 */
[----:B------:R0:W1:Y:S02]  /*12d30*/  SHFL.IDX P6, R14, R13, R12, R11 ;  /* 0x0000000c0d0e7389 */ /* 0x00006400000c000b */
[----:B01----:R-:W-:Y:S01]  /*12d40*/  ENDCOLLECTIVE ;  /* 0x000000000000791b */ /* 0x003fe20003800000 */
.L_x_371:
[----:B------:R-:W-:Y:S05]  /*12d50*/  BRA `(.L_x_372) ;  /* 0xffffffe000a87947 */ /* 0x000fea000383ffff */
.L_x_315:
[----:B------:R-:W-:Y:S01]  /*12d60*/  BSSY B0, `(.L_x_373) ;  /* 0x0000008000007945 */ /* 0x000fe20003800000 */
[----:B-----5:R-:W-:Y:S02]  /*12d70*/  IMAD.MOV.U32 R13, RZ, RZ, R2 ;  /* 0x000000ffff0d7224 */ /* 0x020fe400078e0002 */
[----:B------:R-:W-:Y:S02]  /*12d80*/  IMAD.MOV.U32 R12, RZ, RZ, 0x1 ;  /* 0x00000001ff0c7424 */ /* 0x000fe400078e00ff */
[----:B------:R-:W-:Y:S02]  /*12d90*/  IMAD.MOV.U32 R11, RZ, RZ, RZ ;  /* 0x000000ffff0b7224 */ /* 0x000fe400078e00ff */
[----:B------:R-:W-:-:S07]  /*12da0*/  IMAD.MOV.U32 R15, RZ, RZ, -0x1 ;  /* 0xffffffffff0f7424 */ /* 0x000fce00078e00ff */
[----:B01----:R-:W-:Y:S05]  /*12db0*/  WARPSYNC.COLLECTIVE R15, `(.L_x_374) ;  /* 0x000000000f087348 */ /* 0x003fea0003c00000 */
[----:B------:R2:W3:Y:S02]  /*12dc0*/  SHFL.UP P6, R14, R13, R12, R11 ;  /* 0x0400000c0d0e7389 */ /* 0x0004e400000c000b */
[----:B0123--:R-:W-:Y:S01]  /*12dd0*/  ENDCOLLECTIVE ;  /* 0x000000000000791b */ /* 0x00ffe20003800000 */
.L_x_374:
[----:B------:R-:W-:Y:S05]  /*12de0*/  BSYNC B0 ;  /* 0x0000000000007941 */ /* 0x000fea0003800000 */
.L_x_373:
[----:B------:R-:W-:Y:S01]  /*12df0*/  SEL R13, R14, RZ, P1 ;  /* 0x000000ff0e0d7207 */ /* 0x000fe20000800000 */
[----:B------:R-:W-:Y:S02]  /*12e00*/  IMAD.MOV.U32 R12, RZ, RZ, 0x2 ;  /* 0x00000002ff0c7424 */ /* 0x000fe400078e00ff */
[----:B------:R-:W-:Y:S02]  /*12e10*/  IMAD.MOV.U32 R11, RZ, RZ, RZ ;  /* 0x000000ffff0b7224 */ /* 0x000fe400078e00ff */
[----:B------:R-:W-:Y:S02]  /*12e20*/  IMAD.IADD R13, R2, 0x1, R13 ;  /* 0x00000001020d7824 */ /* 0x000fe400078e020d */
[----:B------:R-:W-:-:S07]  /*12e30*/  IMAD.MOV.U32 R15, RZ, RZ, -0x1 ;  /* 0xffffffffff0f7424 */ /* 0x000fce00078e00ff */
[----:B------:R-:W-:Y:S05]  /*12e40*/  WARPSYNC.COLLECTIVE R15, `(.L_x_375) ;  /* 0x000000000f087348 */ /* 0x000fea0003c00000 */
[----:B------:R0:W1:Y:S02]  /*12e50*/  SHFL.UP P6, R14, R13, R12, R11 ;  /* 0x0400000c0d0e7389 */ /* 0x00006400000c000b */
[----:B01----:R-:W-:Y:S01]  /*12e60*/  ENDCOLLECTIVE ;  /* 0x000000000000791b */ /* 0x003fe20003800000 */
.L_x_375:
[----:B------:R-:W-:Y:S01]  /*12e70*/  IMAD.MOV.U32 R12, RZ, RZ, 0x4 ;  /* 0x00000004ff0c7424 */ /* 0x000fe200078e00ff */
[----:B------:R-:W-:-:S05]  /*12e80*/  SEL R14, R14, RZ, P2 ;  /* 0x000000ff0e0e7207 */ /* 0x000fca0001000000 */
[----:B------:R-:W-:-:S04]  /*12e90*/  IMAD.IADD R3, R13, 0x1, R14 ;  /* 0x000000010d037824 */ /* 0x000fc800078e020e */
[----:B------:R-:W-:-:S07]  /*12ea0*/  IMAD.MOV.U32 R13, RZ, RZ, R3 ;  /* 0x000000ffff0d7224 */ /* 0x000fce00078e0003 */
[----:B------:R-:W-:Y:S05]  /*12eb0*/  WARPSYNC.COLLECTIVE R15, `(.L_x_376) ;  /* 0x000000000f087348 */ /* 0x000fea0003c00000 */
[----:B------:R0:W1:Y:S02]  /*12ec0*/  SHFL.UP P6, R14, R13, R12, R11 ;  /* 0x0400000c0d0e7389 */ /* 0x00006400000c000b */
[----:B01----:R-:W-:Y:S01]  /*12ed0*/  ENDCOLLECTIVE ;  /* 0x000000000000791b */ /* 0x003fe20003800000 */
.L_x_376:
[----:B------:R-:W-:Y:S01]  /*12ee0*/  IMAD.MOV.U32 R12, RZ, RZ, 0x8 ;  /* 0x00000008ff0c7424 */ /* 0x000fe200078e00ff */
[----:B------:R-:W-:-:S05]  /*12ef0*/  SEL R14, R14, RZ, P3 ;  /* 0x000000ff0e0e7207 */ /* 0x000fca0001800000 */
[----:B------:R-:W-:-:S04]  /*12f00*/  IMAD.IADD R5, R3, 0x1, R14 ;  /* 0x0000000103057824 */ /* 0x000fc800078e020e */
[----:B------:R-:W-:-:S07]  /*12f10*/  IMAD.MOV.U32 R13, RZ, RZ, R5 ;  /* 0x000000ffff0d7224 */ /* 0x000fce00078e0005 */
[----:B------:R-:W-:Y:S05]  /*12f20*/  WARPSYNC.COLLECTIVE R15, `(.L_x_377) ;  /* 0x000000000f087348 */ /* 0x000fea0003c00000 */
[----:B------:R0:W1:Y:S02]  /*12f30*/  SHFL.UP P6, R14, R13, R12, R11 ;  /* 0x0400000c0d0e7389 */ /* 0x00006400000c000b */
[----:B01----:R-:W-:Y:S01]  /*12f40*/  ENDCOLLECTIVE ;  /* 0x000000000000791b */ /* 0x003fe20003800000 */
.L_x_377:
[----:B------:R-:W-:Y:S01]  /*12f50*/  IMAD.MOV.U32 R12, RZ, RZ, 0x10 ;  /* 0x00000010ff0c7424 */ /* 0x000fe200078e00ff */
[----:B------:R-:W-:-:S05]  /*12f60*/  SEL R6, R14, RZ, P4 ;  /* 0x000000ff0e067207 */ /* 0x000fca0002000000 */
[----:B------:R-:W-:-:S04]  /*12f70*/  IMAD.IADD R6, R5, 0x1, R6 ;  /* 0x0000000105067824 */ /* 0x000fc800078e0206 */
[----:B------:R-:W-:-:S07]  /*12f80*/  IMAD.MOV.U32 R13, RZ, RZ, R6 ;  /* 0x000000ffff0d7224 */ /* 0x000fce00078e0006 */
[----:B------:R-:W-:Y:S05]  /*12f90*/  WARPSYNC.COLLECTIVE R15, `(.L_x_378) ;  /* 0x000000000f087348 */ /* 0x000fea0003c00000 */
[----:B------:R0:W1:Y:S02]  /*12fa0*/  SHFL.UP P6, R14, R13, R12, R11 ;  /* 0x0400000c0d0e7389 */ /* 0x00006400000c000b */
[----:B01----:R-:W-:Y:S01]  /*12fb0*/  ENDCOLLECTIVE ;  /* 0x000000000000791b */ /* 0x003fe20003800000 */
.L_x_378:
[----:B------:R-:W-:Y:S02]  /*12fc0*/  IMAD.MOV.U32 R12, RZ, RZ, 0x1f ;  /* 0x0000001fff0c7424 */ /* 0x000fe400078e00ff */
[----:B------:R-:W-:Y:S01]  /*12fd0*/  IMAD.MOV.U32 R11, RZ, RZ, 0x1f ;  /* 0x0000001fff0b7424 */ /* 0x000fe200078e00ff */
[----:B------:R-:W-:-:S04]  /*12fe0*/  SEL R3, R14, RZ, P5 ;  /* 0x000000ff0e037207 */ /* 0x000fc80002800000 */
[----:B------:R-:W-:-:S05]  /*12ff0*/  IADD3 R3, R6, R3, RZ ;  /* 0x0000000306037210 */ /* 0x000fca0007ffe0ff */
[----:B------:R-:W-:-:S07]  /*13000*/  IMAD.MOV.U32 R13, RZ, RZ, R3 ;  /* 0x000000ffff0d7224 */ /* 0x000fce00078e0003 */
[----:B------:R-:W-:Y:S05]  /*13010*/  WARPSYNC.COLLECTIVE R15, `(.L_x_379) ;  /* 0x000000000f087348 */ /* 0x000fea0003c00000 */
[----:B------:R0:W1:Y:S02]  /*13020*/  SHFL.IDX P6, R14, R13, R12, R11 ;  /* 0x0000000c0d0e7389 */ /* 0x00006400000c000b */
[----:B01----:R-:W-:Y:S01]  /*13030*/  ENDCOLLECTIVE ;  /* 0x000000000000791b */ /* 0x003fe20003800000 */
.L_x_379:
[----:B------:R-:W-:Y:S05]  /*13040*/  BRA `(.L_x_380) ;  /* 0xffffffe000887947 */ /* 0x000fea000383ffff */
.L_x_317:
[----:B------:R-:W-:Y:S01]  /*13050*/  BSSY B0, `(.L_x_381) ;  /* 0x0000006000007945 */ /* 0x000fe20003800000 */
[----:B------:R-:W-:Y:S01]  /*13060*/  PLOP3.LUT P6, PT, P6, PT, PT, 0x8, 0x0 ;  /* 0x000000000000781c */ /* 0x000fe200037ce170 */
[----:B------:R-:W-:-:S12]  /*13070*/  IMAD.MOV.U32 R15, RZ, RZ, -0x1 ;  /* 0xffffffffff0f7424 */ /* 0x000fd800078e00ff */
[----:B0-----:R-:W-:Y:S05]  /*13080*/  WARPSYNC.COLLECTIVE R15, `(.L_x_382) ;  /* 0x000000000f087348 */ /* 0x001fea0003c00000 */
[----:B------:R-:W-:Y:S01]  /*13090*/  VOTE.ANY R14, PT, P6 ;  /* 0x00000000000e7806 */ /* 0x000fe200030e0100 */
[----:B0-----:R-:W-:Y:S06]  /*130a0*/  ENDCOLLECTIVE ;  /* 0x000000000000791b */ /* 0x001fec0003800000 */
.L_x_382:
[----:B------:R-:W-:Y:S05]  /*130b0*/  BSYNC B0 ;  /* 0x0000000000007941 */ /* 0x000fea0003800000 */
.L_x_381:
[----:B------:R-:W-:Y:S02]  /*130c0*/  IMAD.MOV.U32 R6, RZ, RZ, R14 ;  /* 0x000000ffff067224 */ /* 0x000fe400078e000e */
[----:B------:R-:W-:Y:S02]  /*130d0*/  IMAD.MOV.U32 R13, RZ, RZ, R2 ;  /* 0x000000ffff0d7224 */ /* 0x000fe400078e0002 */
[----:B------:R-:W0:Y:S01]  /*130e0*/  POPC R4, R6 ;  /* 0x0000000600047309 */ /* 0x000e220000000000 */
[----:B------:R-:W-:Y:S02]  /*130f0*/  IMAD.MOV.U32 R11, RZ, RZ, 0x1f ;  /* 0x0000001fff0b7424 */ /* 0x000fe400078e00ff */
[----:B------:R-:W-:Y:S02]  /*13100*/  IMAD.MOV.U32 R15, RZ, RZ, -0x1 ;  /* 0xffffffffff0f7424 */ /* 0x000fe400078e00ff */
[----:B0-----:R-:W-:-:S07]  /*13110*/  IMAD.MOV.U32 R12, RZ, RZ, R4 ;  /* 0x000000ffff0c7224 */ /* 0x001fce00078e0004 */
[----:B------:R-:W-:Y:S05]  /*13120*/  WARPSYNC.COLLECTIVE R15, `(.L_x_383) ;  /* 0x000000000f087348 */ /* 0x000fea0003c00000 */
[----:B------:R0:W1:Y:S02]  /*13130*/  SHFL.IDX P6, R14, R13, R12, R11 ;  /* 0x0000000c0d0e7389 */ /* 0x00006400000c000b */
[----:B01----:R-:W-:Y:S01]  /*13140*/  ENDCOLLECTIVE ;  /* 0x000000000000791b */ /* 0x003fe20003800000 */
.L_x_383:
[----:B------:R-:W-:Y:S01]  /*13150*/  IMAD.MOV.U32 R17, RZ, RZ, R14 ;  /* 0x000000ffff117224 */ /* 0x000fe200078e000e */
[----:B------:R-:W-:Y:S06]  /*13160*/  BRA `(.L_x_384) ;  /* 0xffffffe000787947 */ /* 0x000fec000383ffff */
.L_x_319:
[----:B------:R-:W-:Y:S01]  /*13170*/  BSSY B0, `(.L_x_385) ;  /* 0x0000007000007945 */ /* 0x000fe20003800000 */
[----:B------:R-:W-:Y:S02]  /*13180*/  IMAD.MOV.U32 R13, RZ, RZ, R3 ;  /* 0x000000ffff0d7224 */ /* 0x000fe400078e0003 */
[----:B------:R-:W-:Y:S02]  /*13190*/  IMAD.MOV.U32 R11, RZ, RZ, 0x1f ;  /* 0x0000001fff0b7424 */ /* 0x000fe400078e00ff */
[----:B------:R-:W-:-:S07]  /*131a0*/  IMAD.MOV.U32 R15, RZ, RZ, -0x1 ;  /* 0xffffffffff0f7424 */ /* 0x000fce00078e00ff */
[----:B012---:R-:W-:Y:S05]  /*131b0*/  WARPSYNC.COLLECTIVE R15, `(.L_x_386) ;  /* 0x000000000f087348 */ /* 0x007fea0003c00000 */
[----:B------:R3:W4:Y:S02]  /*131c0*/  SHFL.IDX P6, R14, R13, R12, R11 ;  /* 0x0000000c0d0e7389 */ /* 0x00072400000c000b */
[----:B01234-:R-:W-:Y:S01]  /*131d0*/  ENDCOLLECTIVE ;  /* 0x000000000000791b */ /* 0x01ffe20003800000 */
.L_x_386:
[----:B------:R-:W-:Y:S05]  /*131e0*/  BSYNC B0 ;  /* 0x0000000000007941 */ /* 0x000fea0003800000 */
.L_x_385:
[----:B------:R-:W-:Y:S05]  /*131f0*/  BRA `(.L_x_318) ;  /* 0xffffffe000707947 */ /* 0x000fea000383ffff */
.L_x_323:
[----:B0-----:R0:W2:Y:S02]  /*13200*/  SYNCS.PHASECHK.TRANS64.TRYWAIT P0, [R9+URZ+0x31c20], R0 ;  /* 0x031c2000090075a7 */ /* 0x0010a4000800017f */
[----:B--2---:R-:W-:Y:S05]  /*13210*/  @!P0 NANOSLEEP.SYNCS 0x989680 ;  /* 0x009896800000895d */ /* 0x004fea0003900000 */
[----:B------:R-:W2:Y:S02]  /*13220*/  @!P0 SYNCS.PHASECHK.TRANS64 P0, [R9+URZ+0x31c20], R0 ;  /* 0x031c2000090085a7 */ /* 0x000ea4000800007f */
[----:B--2---:R-:W-:Y:S05]  /*13230*/  @!P0 BRA `(.L_x_323) ;  /* 0xfffffffc00f08947 */ /* 0x004fea000383ffff */
[----:B------:R-:W-:Y:S05]  /*13240*/  BRA `(.L_x_387) ;  /* 0xffffffe4005c7947 */ /* 0x000fea000383ffff */
.L_x_324:
[----:B------:R-:W2:Y:S01]  /*13250*/  S2R R2, SR_TID.X ;  /* 0x0000000000027919 */ /* 0x000ea20000002100 */
[----:B------:R-:W-:Y:S01]  /*13260*/  BSSY B0, `(.L_x_388) ;  /* 0x000000a000007945 */ /* 0x000fe20003800000 */
[----:B------:R-:W-:Y:S02]  /*13270*/  IMAD.MOV.U32 R12, RZ, RZ, RZ ;  /* 0x000000ffff0c7224 */ /* 0x000fe400078e00ff */
[----:B------:R-:W-:Y:S02]  /*13280*/  IMAD.MOV.U32 R11, RZ, RZ, 0x1f ;  /* 0x0000001fff0b7424 */ /* 0x000fe400078e00ff */
[----:B------:R-:W-:Y:S01]  /*13290*/  IMAD.MOV.U32 R15, RZ, RZ, -0x1 ;  /* 0xffffffffff0f7424 */ /* 0x000fe200078e00ff */
[----:B--2---:R-:W-:-:S04]  /*132a0*/  SHF.R.U32.HI R2, RZ, 0x5, R2 ;  /* 0x00000005ff027819 */ /* 0x004fc80000011602 */
[----:B------:R-:W-:-:S05]  /*132b0*/  LOP3.LUT R2, R2, 0x3, RZ, 0xc0, !PT ;  /* 0x0000000302027812 */ /* 0x000fca00078ec0ff */
[----:B------:R-:W-:-:S07]  /*132c0*/  IMAD.MOV.U32 R13, RZ, RZ, R2 ;  /* 0x000000ffff0d7224 */ /* 0x000fce00078e0002 */
[----:B01-3--:R-:W-:Y:S05]  /*132d0*/  WARPSYNC.COLLECTIVE R15, `(.L_x_389) ;  /* 0x000000000f087348 */ /* 0x00bfea0003c00000 */
[----:B------:R2:W4:Y:S02]  /*132e0*/  SHFL.IDX P6, R14, R13, R12, R11 ;  /* 0x0000000c0d0e7389 */ /* 0x00052400000c000b */
[----:B01234-:R-:W-:Y:S01]  /*132f0*/  ENDCOLLECTIVE ;  /* 0x000000000000791b */ /* 0x01ffe20003800000 */
.L_x_389:
[----:B------:R-:W-:Y:S05]  /*13300*/  BSYNC B0 ;  /* 0x0000000000007941 */ /* 0x000fea0003800000 */
.L_x_388:
[----:B------:R-:W-:Y:S05]  /*13310*/  BRA `(.L_x_390) ;  /* 0xffffffe400447947 */ /* 0x000fea000383ffff */
.L_x_327:
[----:B------:R-:W-:Y:S01]  /*13320*/  BSSY B1, `(.L_x_391) ;  /* 0x0000006000017945 */ /* 0x000fe20003800000 */
[----:B------:R-:W-:-:S07]  /*13330*/  IMAD.MOV.U32 R15, RZ, RZ, -0x1 ;  /* 0xffffffffff0f7424 */ /* 0x000fce00078e00ff */
[----:B01-3--:R-:W-:Y:S05]  /*13340*/  WARPSYNC.COLLECTIVE R15, `(.L_x_392) ;  /* 0x000000000f0c7348 */ /* 0x00bfea0003c00000 */
[----:B------:R-:W-:Y:S02]  /*13350*/  ELECT P6, UR62, PT ;  /* 0x00000000003e782f */ /* 0x000fe400038c0000 */
[----:B------:R-:W-:Y:S01]  /*13360*/  MOV R14, UR62 ;  /* 0x0000003e000e7c02 */ /* 0x000fe20008000f00 */
[----:B01-3--:R-:W-:Y:S10]  /*13370*/  ENDCOLLECTIVE ;  /* 0x000000000000791b */ /* 0x00bff40003800000 */
.L_x_392:
[----:B------:R-:W-:Y:S05]  /*13380*/  BSYNC B1 ;  /* 0x0000000000017941 */ /* 0x000fea0003800000 */
.L_x_391:
[----:B------:R-:W-:Y:S05]  /*13390*/  BRA `(.L_x_393) ;  /* 0xffffffe4003c7947 */ /* 0x000fea000383ffff */
.L_x_329:
[----:B0-----:R0:W2:Y:S02]  /*133a0*/  SYNCS.PHASECHK.TRANS64.TRYWAIT P0, [R5+URZ], R4 ;  /* 0x00000004050075a7 */ /* 0x0010a4000800017f */
[----:B--2---:R-:W-:Y:S05]  /*133b0*/  @!P0 NANOSLEEP.SYNCS 0x989680 ;  /* 0x009896800000895d */ /* 0x004fea0003900000 */
[----:B------:R-:W2:Y:S02]  /*133c0*/  @!P0 SYNCS.PHASECHK.TRANS64 P0, [R5+URZ], R4 ;  /* 0x00000004050085a7 */ /* 0x000ea4000800007f */
[----:B--2---:R-:W-:Y:S05]  /*133d0*/  @!P0 BRA `(.L_x_329) ;  /* 0xfffffffc00f08947 */ /* 0x004fea000383ffff */
[----:B------:R-:W-:Y:S05]  /*133e0*/  BRA `(.L_x_394) ;  /* 0xffffffe400707947 */ /* 0x000fea000383ffff */
.L_x_330:
[----:B--2---:R2:W4:Y:S02]  /*133f0*/  SYNCS.PHASECHK.TRANS64.TRYWAIT P0, [R3+URZ], R2 ;  /* 0x00000002030075a7 */ /* 0x004524000800017f */
[----:B----4-:R-:W-:Y:S05]  /*13400*/  @!P0 NANOSLEEP.SYNCS 0x989680 ;  /* 0x009896800000895d */ /* 0x010fea0003900000 */
[----:B------:R-:W4:Y:S02]  /*13410*/  @!P0 SYNCS.PHASECHK.TRANS64 P0, [R3+URZ], R2 ;  /* 0x00000002030085a7 */ /* 0x000f24000800007f */
[----:B----4-:R-:W-:Y:S05]  /*13420*/  @!P0 BRA `(.L_x_330) ;  /* 0xfffffffc00f08947 */ /* 0x010fea000383ffff */
[----:B------:R-:W-:Y:S05]  /*13430*/  BRA `(.L_x_395) ;  /* 0xffffffe400647947 */ /* 0x000fea000383ffff */
.L_x_332:
[----:B----4-:R4:W0:Y:S02]  /*13440*/  SYNCS.PHASECHK.TRANS64.TRYWAIT P0, [R23+URZ], R4 ;  /* 0x00000004170075a7 */ /* 0x010824000800017f */
[----:B0-----:R-:W-:Y:S05]  /*13450*/  @!P0 NANOSLEEP.SYNCS 0x989680 ;  /* 0x009896800000895d */ /* 0x001fea0003900000 */
[----:B------:R-:W0:Y:S02]  /*13460*/  @!P0 SYNCS.PHASECHK.TRANS64 P0, [R23+URZ], R4 ;  /* 0x00000004170085a7 */ /* 0x000e24000800007f */
[----:B0-----:R-:W-:Y:S05]  /*13470*/  @!P0 BRA `(.L_x_332) ;  /* 0xfffffffc00f08947 */ /* 0x001fea000383ffff */
[----:B------:R-:W-:Y:S05]  /*13480*/  BRA `(.L_x_396) ;  /* 0xffffffe400687947 */ /* 0x000fea000383ffff */
.L_x_397:
        /* <DEDUP_REMOVED lines=15> */
.L_x_2725:


//--------------------- .text._ZN7cutlass13device_kernelIN5flash11enable_sm90INS1_16FlashAttnFwdSm90INS1_25CollectiveMainloopFwdSm90ILi2EN4cute5tupleIJNS5_1CILi1EEES8_S8_EEENS6_IJNS7_ILi192EEENS7_ILi144EEENS7_ILi96EEEEEELi96ENS_6half_tEfNS_4arch4Sm90ELb0ELb0ELb1ELb1ELb0ELb1ELb0ELb0ELb1ELb1ELb0ELb0EEENS1_21CollectiveEpilogueFwdINS6_IJSA_SC_SB_EEES9_SE_SG_Li384ELb1ELb1ELb0ELb0EEENS1_36VarlenDynamicPersistentTileSchedulerILi192ELi144ELi384ELi128ELb0ELb1ELb1ELb0ELb1ELb1EEEEEEEEEvNT_6ParamsE --------------------------
	.section	.text._ZN7cutlass13device_kernelIN5flash11enable_sm90INS1_16FlashAttnFwdSm90INS1_25CollectiveMainloopFwdSm90ILi2EN4cute5tupleIJNS5_1CILi1EEES8_S8_EEENS6_IJNS7_ILi192EEENS7_ILi144EEENS7_ILi96EEEEEELi96ENS_6half_tEfNS_4arch4Sm90ELb0ELb0ELb1ELb1ELb0ELb1ELb0ELb0ELb1ELb1ELb0ELb0EEENS1_21CollectiveEpilogueFwdINS6_IJSA_SC_SB_EEES9_SE_SG_Li384ELb1ELb1ELb0ELb0EEENS1_36VarlenDynamicPersistentTileSchedulerILi192ELi144ELi384ELi128ELb0ELb1ELb1ELb0ELb1ELb1EEEEEEEEEvNT_6ParamsE,"ax",@progbits
	.align	128
.text._ZN7cutlass13device_kernelIN5flash11enable_sm90INS1_16FlashAttnFwdSm90INS1_25CollectiveMainloopFwdSm90ILi2EN4cute5tupleIJNS5_1CILi1EEES8_S8_EEENS6_IJNS7_ILi192EEENS7_ILi144EEENS7_ILi96EEEEEELi96ENS_6half_tEfNS_4arch4Sm90ELb0ELb0ELb1ELb1ELb0ELb1ELb0ELb0ELb1ELb1ELb0ELb0EEENS1_21CollectiveEpilogueFwdINS6_IJSA_SC_SB_EEES9_SE_SG_Li384ELb1ELb1ELb0ELb0EEENS1_36VarlenDynamicPersistentTileSchedulerILi192ELi144ELi384ELi128ELb0ELb1ELb1ELb0ELb1ELb1EEEEEEEEEvNT_6ParamsE:
        .type           _ZN7cutlass13device_kernelIN5flash11enable_sm90INS1_16FlashAttnFwdSm90INS1_25CollectiveMainloopFwdSm90ILi2EN4cute5tupleIJNS5_1CILi1EEES8_S8_EEENS6_IJNS7_ILi192EEENS7_ILi144EEENS7_ILi96EEEEEELi96ENS_6half_tEfNS_4arch4Sm90ELb0ELb0ELb1ELb1ELb0ELb1ELb0ELb0ELb1ELb1ELb0ELb0EEENS1_21CollectiveEpilogueFwdINS6_IJSA_SC_SB_EEES9_SE_SG_Li384ELb1ELb1ELb0ELb0EEENS1_36VarlenDynamicPersistentTileSchedulerILi192ELi144ELi384ELi128ELb0ELb1ELb1ELb0ELb1ELb1EEEEEEEEEvNT_6ParamsE,@function
        .size           _ZN7cutlass13device_kernelIN5flash11enable_sm90INS1_16FlashAttnFwdSm90INS1_25CollectiveMainloopFwdSm90ILi2EN4cute5tupleIJNS5_1CILi1EEES8_S8_EEENS6_IJNS7_ILi192EEENS7_ILi144EEENS7_ILi96EEEEEELi96ENS_6half_tEfNS_4arch4Sm90ELb0ELb0ELb1ELb1ELb0ELb1ELb0ELb0ELb1ELb1ELb0ELb0EEENS1_21CollectiveEpilogueFwdINS6_IJSA_SC_SB_EEES9_SE_SG_Li384ELb1ELb1ELb0ELb0EEENS1_36VarlenDynamicPersistentTileSchedulerILi192ELi144ELi384ELi128ELb0ELb1ELb1ELb0ELb1ELb1EEEEEEEEEvNT_6ParamsE,(.L_x_2726 - _ZN7cutlass13device_kernelIN5flash11enable_sm90INS1_16FlashAttnFwdSm90INS1_25CollectiveMainloopFwdSm90ILi2EN4cute5tupleIJNS5_1CILi1EEES8_S8_EEENS6_IJNS7_ILi192EEENS7_ILi144EEENS7_ILi96EEEEEELi96ENS_6half_tEfNS_4arch4Sm90ELb0ELb0ELb1ELb1ELb0ELb1ELb0ELb0ELb1ELb1ELb0ELb0EEENS1_21CollectiveEpilogueFwdINS6_IJSA_SC_SB_EEES9_SE_SG_Li384ELb1ELb1ELb0ELb0EEENS1_36VarlenDynamicPersistentTileSchedulerILi192ELi144ELi384ELi128ELb0ELb1ELb1ELb0ELb1ELb1EEEEEEEEEvNT_6ParamsE)
        .other          _ZN7cutlass13device_kernelIN5flash11enable_sm90INS1_16FlashAttnFwdSm90INS1_25CollectiveMainloopFwdSm90ILi2EN4cute5tupleIJNS5_1CILi1EEES8_S8_EEENS6_IJNS7_ILi192EEENS7_ILi144EEENS7_ILi96EEEEEELi96ENS_6half_tEfNS_4arch4Sm90ELb0ELb0ELb1ELb1ELb0ELb1ELb0ELb0ELb1ELb1ELb0ELb0EEENS1_21CollectiveEpilogueFwdINS6_IJSA_SC_SB_EEES9_SE_SG_Li384ELb1ELb1ELb0ELb0EEENS1_36VarlenDynamicPersistentTileSchedulerILi192ELi144ELi384ELi128ELb0ELb1ELb1ELb0ELb1ELb1EEEEEEEEEvNT_6ParamsE,@"STO_CUDA_ENTRY STV_DEFAULT"
_ZN7cutlass13device_kernelIN5flash11enable_sm90INS1_16FlashAttnFwdSm90INS1_25CollectiveMainloopFwdSm90ILi2EN4cute5tupleIJNS5_1CILi1EEES8_S8_EEENS6_IJNS7_ILi192EEENS7_ILi144EEENS7_ILi96EEEEEELi96ENS_6half_tEfNS_4arch4Sm90ELb0ELb0ELb1ELb1ELb0ELb1ELb0ELb0ELb1ELb1ELb0ELb0EEENS1_21CollectiveEpilogueFwdINS6_IJSA_SC_SB_EEES9_SE_SG_Li384ELb1ELb1ELb0ELb0EEENS1_36VarlenDynamicPersistentTileSchedulerILi192ELi144ELi384ELi128ELb0ELb1ELb1ELb0ELb1ELb1EEEEEEEEEvNT_6ParamsE:
        /* <DEDUP_REMOVED lines=12> */
[----:B------:R-:W-:Y:S02]  /*00c0*/  UIADD3 UR10, UP2, UR4, 0x570, URZ ;  /* 0x00000570040a7890 */ /* 0x000fe4000ff5e03f */
[----:B------:R-:W-:Y:S02]  /*00d0*/  UIADD3 UR4, UP3, UR4, 0x670, URZ ;  /* 0x0000067004047890 */ /* 0x000fe4000ff7e03f */
[----:B------:R-:W-:-:S02]  /*00e0*/  UIADD3.X UR7, URZ, UR5, URZ, UP0, !UPT ;  /* 0x000000053f077290 */ /* 0x000fc400087fe43f */
[----:B------:R-:W-:Y:S02]  /*00f0*/  UIADD3.X UR9, URZ, UR5, URZ, UP1, !UPT ;  /* 0x000000053f097290 */ /* 0x000fe40008ffe43f */
[----:B------:R-:W-:Y:S02]  /*0100*/  UIADD3.X UR11, URZ, UR5, URZ, UP2, !UPT ;  /* 0x000000053f0b7290 */ /* 0x000fe400097fe43f */
[----:B------:R-:W-:-:S03]  /*0110*/  UIADD3.X UR5, URZ, UR5, URZ, UP3, !UPT ;  /* 0x000000053f057290 */ /* 0x000fc60009ffe43f */
[----:B------:R0:W-:Y:S02]  /*0120*/  UTMACCTL.PF [UR6] ;  /* 0x00000000060079b9 */ /* 0x0001e40008040000 */
[----:B------:R0:W-:Y:S02]  /*0130*/  UTMACCTL.PF [UR8] ;  /* 0x00000000080079b9 */ /* 0x0001e40008040000 */
[----:B------:R0:W-:Y:S02]  /*0140*/  UTMACCTL.PF [UR10] ;  /* 0x000000000a0079b9 */ /* 0x0001e40008040000 */
[----:B------:R0:W-:Y:S02]  /*0150*/  UTMACCTL.PF [UR4] ;  /* 0x00000000040079b9 */ /* 0x0001e40008040000 */
[----:B0-----:R-:W-:Y:S01]  /*0160*/  NOP ;  /* 0x0000000000007918 */ /* 0x001fe20000000000 */
.L_x_399:
[----:B------:R-:W-:Y:S05]  /*0170*/  BSYNC B0 ;  /* 0x0000000000007941 */ /* 0x000fea0003800000 */
.L_x_398:
        /* <DEDUP_REMOVED lines=40> */
.L_x_400:
        /* <DEDUP_REMOVED lines=22> */
.L_x_401:
        /* <DEDUP_REMOVED lines=18> */
.L_x_402:
        /* <DEDUP_REMOVED lines=22> */
.L_x_403:
        /* <DEDUP_REMOVED lines=22> */
.L_x_404:
[----:B--2---:R-:W-:Y:S01]  /*0940*/  ISETP.NE.AND P0, PT, R2, RZ, PT ;  /* 0x000000ff0200720c */ /* 0x004fe20003f05270 */
[----:B------:R-:W-:Y:S01]  /*0950*/  IMAD.MOV.U32 R2, RZ, RZ, 0x1 ;  /* 0x00000001ff027424 */ /* 0x000fe200078e00ff */
[----:B------:R-:W-:Y:S01]  /*0960*/  NOP ;  /* 0x0000000000007918 */ /* 0x000fe20000000000 */
[----:B------:R-:W-:Y:S01]  /*0970*/  ULDC.64 UR60, c[0x0][0x208] ;  /* 0x00008200003c7ab9 */ /* 0x000fe20000000a00 */
[----:B------:R-:W-:Y:S02]  /*0980*/  BSSY B9, `(.L_x_405) ;  /* 0x0001e00000097945 */ /* 0x000fe40003800000 */
[----:B------:R-:W-:-:S05]  /*0990*/  SEL R2, R2, 0x2, !P0 ;  /* 0x0000000202027807 */ /* 0x000fca0004000000 */
[----:B------:R2:W-:Y:S01]  /*09a0*/  STL [R1+0x60], R2 ;  /* 0x0000600201007387 */ /* 0x0005e20000100800 */
[----:B01-34-:R-:W-:Y:S06]  /*09b0*/  BAR.SYNC.DEFER_BLOCKING 0x0 ;  /* 0x0000000000007b1d */ /* 0x01bfec0000010000 */
[----:B------:R-:W-:Y:S05]  /*09c0*/  @!P0 BRA `(.L_x_406) ;  /* 0x0000016800748947 */ /* 0x000fea0003800000 */
.L_x_407:
[----:B------:R-:W-:-:S08]  /*09d0*/  NOP ;  /* 0x0000000000007918 */ /* 0x000fd00000000000 */
[----:B------:R-:W0:Y:S02]  /*09e0*/  USETMAXREG.TRY_ALLOC.CTAPOOL UP0, 0xa0 ;  /* 0x000000a0000079c8 */ /* 0x000e240008000600 */
[----:B0-----:R-:W-:-:S13]  /*09f0*/  PLOP3.LUT P0, PT, PT, PT, UP0, 0x80, 0x0 ;  /* 0x000000000000781c */ /* 0x001fda0003f0f008 */
[----:B------:R-:W-:Y:S05]  /*0a00*/  @!P0 BRA `(.L_x_407) ;  /* 0xfffffffc00f08947 */ /* 0x000fea000383ffff */
[----:B------:R-:W3:Y:S01]  /*0a10*/  LDL.LU R0, [R1+0x50] ;  /* 0x0000500001007983 */ /* 0x000ee20000300800 */
[----:B--2---:R-:W0:Y:S01]  /*0a20*/  S2R R2, SR_TID.X ;  /* 0x0000000000027919 */ /* 0x004e220000002100 */
[----:B------:R-:W1:Y:S01]  /*0a30*/  S2UR UR5, SR_CgaCtaId ;  /* 0x00000000000579c3 */ /* 0x000e620000008800 */
[----:B------:R-:W-:Y:S01]  /*0a40*/  UMOV UR4, 0x400 ;  /* 0x0000040000047882 */ /* 0x000fe20000000000 */
[----:B0-----:R-:W-:-:S06]  /*0a50*/  SHF.R.U32.HI R2, RZ, 0x7, R2 ;  /* 0x00000007ff027819 */ /* 0x001fcc0000011602 */
[----:B------:R-:W-:Y:S06]  /*0a60*/  BAR.ARV 0x8, 0x200 ;  /* 0x0208000000007b1d */ /* 0x000fec0000002000 */
[----:B------:R-:W-:-:S13]  /*0a70*/  ISETP.NE.AND P0, PT, R2, 0x1, PT ;  /* 0x000000010200780c */ /* 0x000fda0003f05270 */
[----:B------:R-:W-:Y:S08]  /*0a80*/  @!P0 BAR.ARV 0x9, 0x100 ;  /* 0x0244000000008b1d */ /* 0x000ff00000002000 */
[----:B------:R-:W-:Y:S01]  /*0a90*/  BAR.SYNC.DEFER_BLOCKING 0x5, 0x200 ;  /* 0x0148000000007b1d */ /* 0x000fe20000010000 */
[----:B-1----:R-:W-:-:S06]  /*0aa0*/  ULEA UR4, UR5, UR4, 0x18 ;  /* 0x0000000405047291 */ /* 0x002fcc000f8ec03f */
[----:B------:R-:W-:Y:S01]  /*0ab0*/  IMAD.U32 R16, RZ, RZ, UR4 ;  /* 0x00000004ff107e24 */ /* 0x000fe2000f8e00ff */
[----:B------:R-:W-:-:S04]  /*0ac0*/  ULDC UR4, c[0x0][0xc3c] ;  /* 0x00030f0000047ab9 */ /* 0x000fc80000000800 */
[----:B------:R-:W0:Y:S01]  /*0ad0*/  LDS.128 R108, [R16+0x31cd0] ;  /* 0x031cd000106c7984 */ /* 0x000e220000000c00 */
[----:B------:R-:W-:Y:S06]  /*0ae0*/  BAR.ARV 0x4, 0x200 ;  /* 0x0108000000007b1d */ /* 0x000fec0000002000 */
[----:B---3--:R-:W-:-:S04]  /*0af0*/  LOP3.LUT R0, R0, 0xfffffffb, RZ, 0xc0, !PT ;  /* 0xfffffffb00007812 */ /* 0x008fc800078ec0ff */
[----:B------:R-:W-:-:S05]  /*0b00*/  @P0 LOP3.LUT R0, R0, 0x4, RZ, 0xfc, !PT ;  /* 0x0000000400000812 */ /* 0x000fca00078efcff */
[----:B------:R4:W-:Y:S01]  /*0b10*/  STL [R1+0x50], R0 ;  /* 0x0000500001007387 */ /* 0x0009e20000100800 */
[----:B0-----:R-:W-:-:S13]  /*0b20*/  ISETP.GE.AND P0, PT, R111, UR4, PT ;  /* 0x000000046f007c0c */ /* 0x001fda000bf06270 */
[----:B----4-:R-:W-:Y:S05]  /*0b30*/  @P0 BRA `(.L_x_408) ;  /* 0x000001dc00900947 */ /* 0x010fea0003800000 */
[----:B------:R-:W0:Y:S01]  /*0b40*/  S2R R0, SR_TID.X ;  /* 0x0000000000007919 */ /* 0x000e220000002100 */
[----:B------:R-:W-:Y:S02]  /*0b50*/  IMAD.MOV.U32 R20, RZ, RZ, -0x2 ;  /* 0xfffffffeff147424 */ /* 0x000fe400078e00ff */
[----:B0-----:R-:W-:-:S05]  /*0b60*/  VIADD R22, R0, 0xffffff80 ;  /* 0xffffff8000167836 */ /* 0x001fca0000000000 */
[-C--:B------:R-:W-:Y:S02]  /*0b70*/  LEA.HI R4, R22, R22.reuse, RZ, 0x1 ;  /* 0x0000001616047211 */ /* 0x080fe400078f08ff */
[----:B------:R-:W-:Y:S02]  /*0b80*/  SHF.R.S32.HI R0, RZ, 0x1f, R22 ;  /* 0x0000001fff007819 */ /* 0x000fe40000011416 */
[----:B------:R-:W-:Y:S02]  /*0b90*/  LOP3.LUT R2, R4, 0xfffffffe, RZ, 0xc0, !PT ;  /* 0xfffffffe04027812 */ /* 0x000fe400078ec0ff */
[----:B------:R-:W-:Y:S02]  /*0ba0*/  LEA.HI R3, R0, R22, RZ, 0x4 ;  /* 0x0000001600037211 */ /* 0x000fe400078f20ff */
[----:B------:R-:W-:Y:S01]  /*0bb0*/  SHF.R.S32.HI R19, RZ, 0x1, R4 ;  /* 0x00000001ff137819 */ /* 0x000fe20000011404 */
[----:B------:R-:W-:Y:S01]  /*0bc0*/  IMAD.IADD R21, R22, 0x1, -R2 ;  /* 0x0000000116157824 */ /* 0x000fe200078e0a02 */
[----:B------:R-:W-:-:S02]  /*0bd0*/  SHF.R.S32.HI R2, RZ, 0x4, R3 ;  /* 0x00000004ff027819 */ /* 0x000fc40000011403 */
[----:B------:R-:W-:Y:S01]  /*0be0*/  LEA.HI R5, R4, R19, RZ, 0x1 ;  /* 0x0000001304057211 */ /* 0x000fe200078f08ff */
[----:B------:R-:W-:Y:S01]  /*0bf0*/  IMAD.SHL.U32 R24, R21, 0x4, RZ ;  /* 0x0000000415187824 */ /* 0x000fe200078e00ff */
[----:B------:R-:W-:Y:S02]  /*0c00*/  LEA.HI R4, R3, R2, RZ, 0x1 ;  /* 0x0000000203047211 */ /* 0x000fe400078f08ff */
[----:B------:R-:W-:Y:S01]  /*0c10*/  LOP3.LUT R6, R5, 0x7fffffe, RZ, 0xc0, !PT ;  /* 0x07fffffe05067812 */ /* 0x000fe200078ec0ff */
[----:B------:R-:W-:Y:S01]  /*0c20*/  VIADD R7, R24, 0x10 ;  /* 0x0000001018077836 */ /* 0x000fe20000000000 */
[----:B------:R-:W-:Y:S01]  /*0c30*/  STL [R1+0x40], R24 ;  /* 0x0000401801007387 */ /* 0x000fe20000100800 */
[----:B------:R-:W-:Y:S01]  /*0c40*/  LOP3.LUT R5, R4, 0x1ffffffe, RZ, 0xc0, !PT ;  /* 0x1ffffffe04057812 */ /* 0x000fe200078ec0ff */
[C---:B------:R-:W-:Y:S01]  /*0c50*/  VIADD R8, R24.reuse, 0x20 ;  /* 0x0000002018087836 */ /* 0x040fe20000000000 */
[----:B------:R-:W-:Y:S01]  /*0c60*/  LOP3.LUT R3, R3, 0xfffffff0, RZ, 0xc0, !PT ;  /* 0xfffffff003037812 */ /* 0x000fe200078ec0ff */
[----:B------:R0:W-:Y:S01]  /*0c70*/  STL [R1+0x6c], R7 ;  /* 0x00006c0701007387 */ /* 0x0001e20000100800 */
[----:B------:R-:W-:-:S02]  /*0c80*/  IMAD.IADD R4, R24, 0x1, R7 ;  /* 0x0000000118047824 */ /* 0x000fc400078e0207 */
[----:B------:R-:W-:Y:S01]  /*0c90*/  IMAD.IADD R5, R2, 0x1, -R5 ;  /* 0x0000000102057824 */ /* 0x000fe200078e0a05 */
[----:B------:R1:W-:Y:S01]  /*0ca0*/  STL [R1+0x68], R8 ;  /* 0x0000680801007387 */ /* 0x0003e20000100800 */
[----:B------:R-:W-:Y:S01]  /*0cb0*/  IMAD.IADD R3, R22, 0x1, -R3 ;  /* 0x0000000116037824 */ /* 0x000fe200078e0a03 */
[----:B------:R-:W-:Y:S01]  /*0cc0*/  SHF.R.S32.HI R9, RZ, 0x1f, R4 ;  /* 0x0000001fff097819 */ /* 0x000fe20000011404 */
[----:B------:R-:W-:Y:S02]  /*0cd0*/  IMAD.SHL.U32 R5, R5, 0x8, RZ ;  /* 0x0000000805057824 */ /* 0x000fe400078e00ff */
[----:B0-----:R-:W-:Y:S01]  /*0ce0*/  IMAD.IADD R7, R19, 0x1, -R6 ;  /* 0x0000000113077824 */ /* 0x001fe200078e0a06 */
[CC--:B------:R-:W-:Y:S01]  /*0cf0*/  LEA.HI R12, R9.reuse, R4.reuse, RZ, 0x3 ;  /* 0x00000004090c7211 */ /* 0x0c0fe200078f18ff */
[----:B------:R-:W-:Y:S01]  /*0d00*/  IMAD.IADD R6, R24, 0x1, R8 ;  /* 0x0000000118067824 */ /* 0x000fe200078e0208 */
[----:B------:R-:W-:Y:S01]  /*0d10*/  LEA.HI R14, R9, R4, RZ, 0x5 ;  /* 0x00000004090e7211 */ /* 0x000fe200078f28ff */
[----:B------:R-:W-:Y:S01]  /*0d20*/  IMAD R17, R2, 0x8, R7 ;  /* 0x0000000802117824 */ /* 0x000fe200078e0207 */
[----:B------:R-:W-:-:S02]  /*0d30*/  LEA.HI R2, R0, R22, RZ, 0x7 ;  /* 0x0000001600027211 */ /* 0x000fc400078f38ff */
[----:B------:R-:W-:Y:S02]  /*0d40*/  SHF.R.S32.HI R7, RZ, 0x1f, R6 ;  /* 0x0000001fff077819 */ /* 0x000fe40000011406 */
[----:B------:R-:W-:Y:S02]  /*0d50*/  LOP3.LUT R4, R2, 0xffffff80, RZ, 0xc0, !PT ;  /* 0xffffff8002047812 */ /* 0x000fe400078ec0ff */
[CC--:B------:R-:W-:Y:S02]  /*0d60*/  LEA.HI R13, R7.reuse, R6.reuse, RZ, 0x3 ;  /* 0x00000006070d7211 */ /* 0x0c0fe400078f18ff */
[----:B------:R-:W-:Y:S01]  /*0d70*/  LEA.HI R15, R7, R6, RZ, 0x5 ;  /* 0x00000006070f7211 */ /* 0x000fe200078f28ff */
[----:B------:R-:W-:Y:S01]  /*0d80*/  IMAD.IADD R28, R22, 0x1, -R4 ;  /* 0x00000001161c7824 */ /* 0x000fe200078e0a04 */
[----:B------:R-:W-:Y:S02]  /*0d90*/  SHF.R.S32.HI R4, RZ, 0x1f, R3 ;  /* 0x0000001fff047819 */ /* 0x000fe40000011403 */
[----:B------:R-:W-:-:S02]  /*0da0*/  LEA.HI R6, R0, R22, RZ, 0x5 ;  /* 0x0000001600067211 */ /* 0x000fc400078f28ff */
[----:B-1----:R-:W-:Y:S02]  /*0db0*/  SHF.R.S32.HI R8, RZ, 0x1f, R28 ;  /* 0x0000001fff087819 */ /* 0x002fe4000001141c */
[----:B------:R-:W-:Y:S02]  /*0dc0*/  LEA.HI R7, R0, R22, RZ, 0x2 ;  /* 0x0000001600077211 */ /* 0x000fe400078f10ff */
[----:B------:R-:W-:Y:S02]  /*0dd0*/  LEA.HI R9, R8, R28, RZ, 0x2 ;  /* 0x0000001c08097211 */ /* 0x000fe400078f10ff */
[-C--:B------:R-:W-:Y:S02]  /*0de0*/  LEA.HI R0, R4, R3.reuse, RZ, 0x3 ;  /* 0x0000000304007211 */ /* 0x080fe400078f18ff */
[----:B------:R-:W-:Y:S02]  /*0df0*/  LOP3.LUT R10, R9, 0x7ffffffc, RZ, 0xc0, !PT ;  /* 0x7ffffffc090a7812 */ /* 0x000fe400078ec0ff */
[----:B------:R-:W-:Y:S01]  /*0e00*/  SHF.R.S32.HI R27, RZ, 0x7, R2 ;  /* 0x00000007ff1b7819 */ /* 0x000fe20000011402 */
[----:B------:R-:W-:Y:S01]  /*0e10*/  IMAD.SHL.U32 R2, R0, 0x10, RZ ;  /* 0x0000001000027824 */ /* 0x000fe200078e00ff */
[----:B------:R-:W-:Y:S01]  /*0e20*/  LEA.HI R4, R4, R3, RZ, 0x2 ;  /* 0x0000000304047211 */ /* 0x000fe200078f10ff */
[----:B------:R-:W-:Y:S01]  /*0e30*/  IMAD.IADD R11, R28, 0x1, -R10 ;  /* 0x000000011c0b7824 */ /* 0x000fe200078e0a0a */
[----:B------:R-:W-:-:S02]  /*0e40*/  SHF.R.S32.HI R26, RZ, 0x2, R7 ;  /* 0x00000002ff1a7819 */ /* 0x000fc40000011407 */
[----:B------:R-:W-:Y:S02]  /*0e50*/  SHF.R.S32.HI R10, RZ, 0x1f, R7 ;  /* 0x0000001fff0a7819 */ /* 0x000fe40000011407 */
[----:B------:R-:W-:Y:S02]  /*0e60*/  SHF.R.S32.HI R6, RZ, 0x5, R6 ;  /* 0x00000005ff067819 */ /* 0x000fe40000011406 */
[----:B------:R-:W-:Y:S02]  /*0e70*/  LOP3.LUT R0, R4, 0x7fffffc, RZ, 0xc0, !PT ;  /* 0x07fffffc04007812 */ /* 0x000fe400078ec0ff */
[----:B------:R-:W-:Y:S01]  /*0e80*/  LOP3.LUT R2, R2, 0x7fffff80, RZ, 0xc0, !PT ;  /* 0x7fffff8002027812 */ /* 0x000fe200078ec0ff */
[----:B------:R-:W-:Y:S01]  /*0e90*/  IMAD R18, R6, 0x10, R3 ;  /* 0x0000001006127824 */ /* 0x000fe200078e0203 */
[----:B------:R-:W-:Y:S02]  /*0ea0*/  LEA.HI R10, R10, R26, RZ, 0x2 ;  /* 0x0000001a0a0a7211 */ /* 0x000fe400078f10ff */
[----:B------:R-:W-:Y:S01]  /*0eb0*/  IADD3 R0, R3, -R0, RZ ;  /* 0x8000000003007210 */ /* 0x000fe20007ffe0ff */
[----:B------:R-:W-:Y:S01]  /*0ec0*/  IMAD R3, R6, 0x100, R2 ;  /* 0x0000010006037824 */ /* 0x000fe200078e0202 */
[----:B------:R-:W-:Y:S01]  /*0ed0*/  LOP3.LUT R10, R10, 0xfffffffc, RZ, 0xc0, !PT ;  /* 0xfffffffc0a0a7812 */ /* 0x000fe200078ec0ff */
[----:B------:R-:W-:Y:S01]  /*0ee0*/  IMAD R2, R11, R20, 0x90 ;  /* 0x000000900b027424 */ /* 0x000fe200078e0214 */
[----:B------:R-:W-:-:S02]  /*0ef0*/  SHF.R.S32.HI R6, RZ, 0x2, R9 ;  /* 0x00000002ff067819 */ /* 0x000fc40000011409 */
[----:B------:R-:W-:Y:S01]  /*0f00*/  SHF.R.S32.HI R9, RZ, 0x1f, R9 ;  /* 0x0000001fff097819 */ /* 0x000fe20000011409 */
[----:B------:R-:W-:Y:S01]  /*0f10*/  IMAD.IADD R11, R26, 0x1, -R10 ;  /* 0x000000011a0b7824 */ /* 0x000fe200078e0a0a */
[----:B------:R0:W-:Y:S01]  /*0f20*/  STL [R1+0xb8], R2 ;  /* 0x0000b80201007387 */ /* 0x0001e20000100800 */
[----:B------:R-:W-:Y:S01]  /*0f30*/  SHF.R.S32.HI R4, RZ, 0x2, R4 ;  /* 0x00000002ff047819 */ /* 0x000fe20000011404 */
[----:B------:R-:W-:Y:S01]  /*0f40*/  IMAD R3, R0, 0x10, R3 ;  /* 0x0000001000037824 */ /* 0x000fe200078e0203 */
[----:B------:R-:W-:Y:S01]  /*0f50*/  LEA.HI R9, R9, R6, RZ, 0x3 ;  /* 0x0000000609097211 */ /* 0x000fe200078f18ff */
[----:B------:R-:W2:Y:S01]  /*0f60*/  LDL.LU R26, [R1+0x60] ;  /* 0x00006000011a7983 */ /* 0x000ea20000300800 */
[----:B------:R-:W-:Y:S01]  /*0f70*/  LEA.HI R8, R8, R28, RZ, 0x5 ;  /* 0x0000001c08087211 */ /* 0x000fe200078f28ff */
[----:B------:R-:W-:Y:S01]  /*0f80*/  IMAD.SHL.U32 R4, R4, 0x40, RZ ;  /* 0x0000004004047824 */ /* 0x000fe200078e00ff */
[----:B------:R-:W-:Y:S01]  /*0f90*/  LOP3.LUT R9, R9, 0xfffffff8, RZ, 0xc0, !PT ;  /* 0xfffffff809097812 */ /* 0x000fe200078ec0ff */
[----:B------:R-:W-:-:S02]  /*0fa0*/  IMAD.SHL.U32 R0, R11, 0x40, RZ ;  /* 0x000000400b007824 */ /* 0x000fc400078e00ff */
[----:B0-----:R-:W-:Y:S01]  /*0fb0*/  IMAD.HI R2, R27, 0x55555556, RZ ;  /* 0x555555561b027827 */ /* 0x001fe200078e02ff */
[----:B------:R-:W-:Y:S02]  /*0fc0*/  LOP3.LUT R4, R4, 0x40, RZ, 0xc0, !PT ;  /* 0x0000004004047812 */ /* 0x000fe400078ec0ff */
[----:B------:R-:W-:Y:S01]  /*0fd0*/  SHF.R.S32.HI R8, RZ, 0x5, R8 ;  /* 0x00000005ff087819 */ /* 0x000fe20000011408 */
[----:B------:R-:W-:Y:S01]  /*0fe0*/  IMAD.U32 R10, R18, 0x20, R5 ;  /* 0x00000020120a7824 */ /* 0x000fe200078e0005 */
[----:B------:R-:W-:Y:S01]  /*0ff0*/  LEA.HI R2, R2, R2, RZ, 0x1 ;  /* 0x0000000202027211 */ /* 0x000fe200078f08ff */
[----:B------:R-:W-:Y:S01]  /*1000*/  IMAD.IADD R9, R6, 0x1, -R9 ;  /* 0x0000000106097824 */ /* 0x000fe200078e0a09 */
[----:B------:R-:W-:Y:S02]  /*1010*/  LOP3.LUT R20, R0, 0xc0, RZ, 0xc0, !PT ;  /* 0x000000c000147812 */ /* 0x000fe400078ec0ff */
[----:B------:R-:W-:Y:S01]  /*1020*/  LOP3.LUT R5, R4, 0x8, R5, 0xf8, !PT ;  /* 0x0000000804057812 */ /* 0x000fe200078ef805 */
[----:B------:R0:W-:Y:S01]  /*1030*/  STL [R1+0xc0], R10 ;  /* 0x0000c00a01007387 */ /* 0x0001e20000100800 */
[----:B------:R-:W-:Y:S01]  /*1040*/  SHF.R.U32.HI R4, RZ, 0x3, R4 ;  /* 0x00000003ff047819 */ /* 0x000fe20000011604 */
[----:B------:R-:W-:Y:S01]  /*1050*/  IMAD R2, R2, -0x3, R27 ;  /* 0xfffffffd02027824 */ /* 0x000fe200078e021b */
[----:B------:R-:W-:Y:S01]  /*1060*/  LOP3.LUT R0, R20, 0x18, R12, 0xf8, !PT ;  /* 0x0000001814007812 */ /* 0x000fe200078ef80c */
[----:B------:R-:W-:Y:S01]  /*1070*/  IMAD R9, R8, 0x10, R9 ;  /* 0x0000001008097824 */ /* 0x000fe200078e0209 */
[----:B------:R-:W-:Y:S01]  /*1080*/  SHF.R.U32.HI R18, RZ, 0x3, R20 ;  /* 0x00000003ff127819 */ /* 0x000fe20000011614 */
[----:B------:R1:W-:Y:S01]  /*1090*/  STL [R1+0x88], R11 ;  /* 0x0000880b01007387 */ /* 0x0003e20000100800 */
[----:B------:R-:W-:-:S02]  /*10a0*/  LOP3.LUT R7, R7, 0xfffffffc, RZ, 0xc0, !PT ;  /* 0xfffffffc07077812 */ /* 0x000fc400078ec0ff */
[----:B------:R-:W-:Y:S01]  /*10b0*/  LOP3.LUT R4, R5, R4, RZ, 0x3c, !PT ;  /* 0x0000000405047212 */ /* 0x000fe200078e3cff */
[----:B0-----:R-:W-:Y:S01]  /*10c0*/  IMAD R10, R2, 0x40, R9 ;  /* 0x00000040020a7824 */ /* 0x001fe200078e0209 */
[----:B------:R-:W-:Y:S01]  /*10d0*/  LOP3.LUT R5, R0, R18, RZ, 0x3c, !PT ;  /* 0x0000001200057212 */ /* 0x000fe200078e3cff */
[----:B------:R-:W-:Y:S01]  /*10e0*/  STL [R1+0x54], R20 ;  /* 0x0000541401007387 */ /* 0x000fe20000100800 */
[----:B-1----:R-:W-:Y:S01]  /*10f0*/  IMAD.SHL.U32 R11, R17, 0x20, RZ ;  /* 0x00000020110b7824 */ /* 0x002fe200078e00ff */
[----:B------:R-:W-:Y:S01]  /*1100*/  SHF.R.S32.HI R2, RZ, 0x1f, R19 ;  /* 0x0000001fff027819 */ /* 0x000fe20000011413 */
[----:B------:R-:W-:Y:S02]  /*1110*/  VIADD R8, R16, 0xda00 ;  /* 0x0000da0010087836 */ /* 0x000fe40000000000 */
[----:B------:R-:W-:Y:S01]  /*1120*/  IMAD.IADD R7, R22, 0x1, -R7 ;  /* 0x0000000116077824 */ /* 0x000fe200078e0a07 */
[----:B------:R-:W-:Y:S01]  /*1130*/  STL [R1+0x5c], R11 ;  /* 0x00005c0b01007387 */ /* 0x000fe20000100800 */
[----:B------:R-:W-:-:S03]  /*1140*/  VIADD R2, R24, 0x8 ;  /* 0x0000000818027836 */ /* 0x000fc60000000000 */
[----:B------:R-:W-:Y:S01]  /*1150*/  STL [R1+0x58], R18 ;  /* 0x0000581201007387 */ /* 0x000fe20000100800 */
[----:B------:R-:W-:Y:S01]  /*1160*/  SHF.L.U32 R22, R21, 0x3, RZ ;  /* 0x0000000315167819 */ /* 0x000fe200000006ff */
[----:B------:R-:W-:Y:S02]  /*1170*/  VIADD R9, R24, 0x18 ;  /* 0x0000001818097836 */ /* 0x000fe40000000000 */
[----:B------:R-:W-:Y:S01]  /*1180*/  STL [R1+0xb4], R10 ;  /* 0x0000b40a01007387 */ /* 0x000fe20000100800 */
[----:B------:R-:W-:Y:S01]  /*1190*/  IMAD.IADD R3, R4, 0x1, R3 ;  /* 0x0000000104037824 */ /* 0x000fe200078e0203 */
[----:B------:R-:W-:Y:S02]  /*11a0*/  LOP3.LUT R4, R20, 0x18, R22, 0xf8, !PT ;  /* 0x0000001814047812 */ /* 0x000fe400078ef816 */
[----:B------:R-:W-:Y:S02]  /*11b0*/  SHF.R.S32.HI R14, RZ, 0x5, R14 ;  /* 0x00000005ff0e7819 */ /* 0x000fe4000001140e */
[----:B------:R-:W-:-:S02]  /*11c0*/  SHF.R.S32.HI R15, RZ, 0x5, R15 ;  /* 0x00000005ff0f7819 */ /* 0x000fc4000001140f */
[----:B------:R-:W-:Y:S02]  /*11d0*/  LOP3.LUT R6, R20, 0x18, R13, 0xf8, !PT ;  /* 0x0000001814067812 */ /* 0x000fe400078ef80d */
[-C--:B------:R-:W-:Y:S01]  /*11e0*/  LOP3.LUT R4, R4, R18.reuse, RZ, 0x3c, !PT ;  /* 0x0000001204047212 */ /* 0x080fe200078e3cff */
[--C-:B------:R-:W-:Y:S01]  /*11f0*/  IMAD R14, R14, 0x1800, R11.reuse ;  /* 0x000018000e0e7824 */ /* 0x100fe200078e020b */
[----:B------:R-:W-:Y:S01]  /*1200*/  LOP3.LUT R6, R6, R18, RZ, 0x3c, !PT ;  /* 0x0000001206067212 */ /* 0x000fe200078e3cff */
[----:B------:R-:W-:Y:S02]  /*1210*/  IMAD R15, R15, 0x1800, R11 ;  /* 0x000018000f0f7824 */ /* 0x000fe400078e020b */
[----:B------:R-:W-:Y:S02]  /*1220*/  IMAD.IADD R4, R11, 0x1, R4 ;  /* 0x000000010b047824 */ /* 0x000fe400078e0204 */
[----:B------:R-:W-:Y:S02]  /*1230*/  IMAD.IADD R5, R14, 0x1, R5 ;  /* 0x000000010e057824 */ /* 0x000fe400078e0205 */
[----:B------:R-:W-:Y:S01]  /*1240*/  IMAD.IADD R6, R15, 0x1, R6 ;  /* 0x000000010f067824 */ /* 0x000fe200078e0206 */
[----:B------:R-:W-:Y:S01]  /*1250*/  CS2R R144, SRZ ;  /* 0x0000000000907805 */ /* 0x000fe2000001ff00 */
[----:B------:R-:W-:Y:S01]  /*1260*/  IMAD.MOV.U32 R17, RZ, RZ, RZ ;  /* 0x000000ffff117224 */ /* 0x000fe200078e00ff */
[----:B--2---:R-:W-:-:S05]  /*1270*/  LOP3.LUT R0, R26, 0x1, RZ, 0xfc, !PT ;  /* 0x000000011a007812 */ /* 0x004fca00078efcff */
[----:B------:R0:W-:Y:S04]  /*1280*/  STL [R1+0x48], R0 ;  /* 0x0000480001007387 */ /* 0x0001e80000100800 */
[----:B------:R-:W-:Y:S04]  /*1290*/  STL [R1+0x98], RZ ;  /* 0x000098ff01007387 */ /* 0x000fe80000100800 */
[----:B------:R-:W-:Y:S01]  /*12a0*/  STL [R1+0xb0], R8 ;  /* 0x0000b00801007387 */ /* 0x000fe20000100800 */
[----:B0-----:R-:W-:-:S03]  /*12b0*/  LEA.HI R0, R7, R7, RZ, 0x1 ;  /* 0x0000000707007211 */ /* 0x001fc600078f08ff */
[----:B------:R-:W-:Y:S01]  /*12c0*/  STL [R1+0x60], RZ ;  /* 0x000060ff01007387 */ /* 0x000fe20000100800 */
[----:B------:R-:W-:-:S03]  /*12d0*/  LOP3.LUT R0, R0, 0x1ffffffe, RZ, 0xc0, !PT ;  /* 0x1ffffffe00007812 */ /* 0x000fc600078ec0ff */
[----:B------:R0:W-:Y:S04]  /*12e0*/  STL [R1+0x64], R2 ;  /* 0x0000640201007387 */ /* 0x0001e80000100800 */
[----:B------:R1:W-:Y:S01]  /*12f0*/  STL [R1+0x70], R9 ;  /* 0x0000700901007387 */ /* 0x0003e20000100800 */
[----:B0-----:R-:W-:Y:S01]  /*1300*/  LOP3.LUT R2, R20, 0x8, R22, 0xf8, !PT ;  /* 0x0000000814027812 */ /* 0x001fe200078ef816 */
[----:B-1----:R-:W-:-:S03]  /*1310*/  VIADD R9, R24, 0x28 ;  /* 0x0000002818097836 */ /* 0x002fc60000000000 */
[----:B------:R-:W-:Y:S01]  /*1320*/  LOP3.LUT R2, R2, R18, RZ, 0x3c, !PT ;  /* 0x0000001202027212 */ /* 0x000fe200078e3cff */
[----:B------:R-:W-:Y:S01]  /*1330*/  IMAD.IADD R0, R7, 0x1, -R0 ;  /* 0x0000000107007824 */ /* 0x000fe200078e0a00 */
[----:B------:R-:W-:Y:S01]  /*1340*/  SHF.R.S32.HI R7, RZ, 0x3, R12 ;  /* 0x00000003ff077819 */ /* 0x000fe2000001140c */
[----:B------:R0:W-:Y:S02]  /*1350*/  STL [R1+0x74], R9 ;  /* 0x0000740901007387 */ /* 0x0001e40000100800 */
[----:B------:R-:W-:Y:S02]  /*1360*/  IMAD.IADD R2, R11, 0x1, R2 ;  /* 0x000000010b027824 */ /* 0x000fe400078e0202 */
[----:B------:R1:W-:Y:S01]  /*1370*/  STL [R1+0x9c], R7 ;  /* 0x00009c0701007387 */ /* 0x0003e20000100800 */
[----:B0-----:R-:W-:Y:S01]  /*1380*/  SHF.R.S32.HI R9, RZ, 0x3, R13 ;  /* 0x00000003ff097819 */ /* 0x001fe2000001140d */
[----:B------:R-:W-:Y:S02]  /*1390*/  IMAD R0, R0, 0x8, R10 ;  /* 0x0000000800007824 */ /* 0x000fe400078e020a */
[----:B-1----:R-:W-:-:S02]  /*13a0*/  IMAD R7, R4, 0x2, R8 ;  /* 0x0000000204077824 */ /* 0x002fc400078e0208 */
[----:B------:R-:W-:Y:S01]  /*13b0*/  STL [R1+0xa0], R9 ;  /* 0x0000a00901007387 */ /* 0x000fe20000100800 */
[----:B------:R-:W-:-:S03]  /*13c0*/  IMAD R4, R5, 0x2, R8 ;  /* 0x0000000205047824 */ /* 0x000fc600078e0208 */
[----:B------:R0:W-:Y:S04]  /*13d0*/  STL [R1+0x84], R2 ;  /* 0x0000840201007387 */ /* 0x0001e80000100800 */
[----:B------:R1:W-:Y:S01]  /*13e0*/  STL [R1+0xac], R7 ;  /* 0x0000ac0701007387 */ /* 0x0003e20000100800 */
[----:B0-----:R-:W-:-:S03]  /*13f0*/  IMAD R2, R6, 0x2, R8 ;  /* 0x0000000206027824 */ /* 0x001fc600078e0208 */
[----:B------:R1:W-:Y:S04]  /*1400*/  STL [R1+0xa8], R4 ;  /* 0x0000a80401007387 */ /* 0x0003e80000100800 */
[----:B------:R1:W-:Y:S04]  /*1410*/  STL [R1+0xa4], R2 ;  /* 0x0000a40201007387 */ /* 0x0003e80000100800 */
[----:B------:R1:W-:Y:S01]  /*1420*/  STL [R1+0xbc], R0 ;  /* 0x0000bc0001007387 */ /* 0x0003e20000100800 */
[----:B------:R-:W-:-:S07]  /*1430*/  IMAD R18, R3, 0x2, R16 ;  /* 0x0000000203127824 */ /* 0x000fce00078e0210 */
.L_x_543:
[----:B01----:R-:W0:Y:S02]  /*1440*/  LDC.64 R2, c[0x0][0xc88] ;  /* 0x00032200ff027b82 */ /* 0x003e240000000a00 */
[----:B0-----:R-:W-:-:S05]  /*1450*/  IMAD.WIDE R2, R111, 0x4, R2 ;  /* 0x000000046f027825 */ /* 0x001fca00078e0202 */
[----:B--2-4-:R0:W2:Y:S01]  /*1460*/  LDG.E R10, desc[UR60][R2.64] ;  /* 0x0000003c020a7981 */ /* 0x0140a2000c1e1900 */
[----:B------:R-:W-:Y:S05]  /*1470*/  YIELD ;  /* 0x0000000000007946 */ /* 0x000fea0003800000 */
[----:B------:R-:W-:Y:S01]  /*1480*/  ULDC.64 UR4, c[0x0][0xa28] ;  /* 0x00028a0000047ab9 */ /* 0x000fe20000000a00 */
[----:B------:R-:W-:Y:S01]  /*1490*/  ULDC.64 UR8, c[0x0][0xa18] ;  /* 0x0002860000087ab9 */ /* 0x000fe20000000a00 */
[----:B------:R-:W-:Y:S01]  /*14a0*/  ISETP.NE.U32.AND P1, PT, RZ, UR4, PT ;  /* 0x00000004ff007c0c */ /* 0x000fe2000bf25070 */
[----:B------:R-:W-:Y:S01]  /*14b0*/  ULDC.64 UR6, c[0x0][0xa08] ;  /* 0x0002820000067ab9 */ /* 0x000fe20000000a00 */
[----:B0-----:R-:W-:Y:S01]  /*14c0*/  IMAD.MOV.U32 R3, RZ, RZ, RZ ;  /* 0x000000ffff037224 */ /* 0x001fe200078e00ff */
[----:B------:R-:W-:Y:S01]  /*14d0*/  ISETP.NE.U32.AND P0, PT, RZ, UR6, PT ;  /* 0x00000006ff007c0c */ /* 0x000fe2000bf05070 */
[----:B------:R-:W-:Y:S01]  /*14e0*/  IMAD.MOV.U32 R29, RZ, RZ, RZ ;  /* 0x000000ffff1d7224 */ /* 0x000fe200078e00ff */
[----:B------:R-:W-:-:S02]  /*14f0*/  ISETP.NE.AND.EX P1, PT, RZ, UR5, PT, P1 ;  /* 0x00000005ff007c0c */ /* 0x000fc4000bf25310 */
[----:B------:R-:W-:Y:S02]  /*1500*/  ISETP.NE.AND.EX P0, PT, RZ, UR7, PT, P0 ;  /* 0x00000007ff007c0c */ /* 0x000fe4000bf05300 */
[----:B--2---:R-:W-:Y:S01]  /*1510*/  SHF.R.S32.HI R0, RZ, 0x1f, R10 ;  /* 0x0000001fff007819 */ /* 0x004fe2000001140a */
[----:B------:R-:W-:-:S08]  /*1520*/  IMAD.SHL.U32 R28, R10, 0x4, RZ ;  /* 0x000000040a1c7824 */ /* 0x000fd000078e00ff */
[C---:B------:R-:W-:Y:S01]  /*1530*/  @P1 LEA R4, P2, R10.reuse, UR4, 0x2 ;  /* 0x000000040a041c11 */ /* 0x040fe2000f8410ff */
[----:B------:R0:W-:Y:S01]  /*1540*/  STL [R1+0x8c], R10 ;  /* 0x00008c0a01007387 */ /* 0x0001e20000100800 */
[C-C-:B------:R-:W-:Y:S02]  /*1550*/  SHF.L.U64.HI R30, R10.reuse, 0x2, R0.reuse ;  /* 0x000000020a1e7819 */ /* 0x140fe40000010200 */
[----:B------:R-:W-:Y:S02]  /*1560*/  @P1 LEA.HI.X R5, R10, UR5, R0, 0x2, P2 ;  /* 0x000000050a051c11 */ /* 0x000fe400090f1400 */
[----:B------:R-:W-:Y:S01]  /*1570*/  ISETP.NE.U32.AND P2, PT, RZ, UR8, PT ;  /* 0x00000008ff007c0c */ /* 0x000fe2000bf45070 */
[----:B------:R-:W-:Y:S01]  /*1580*/  ULDC UR4, c[0x0][0x288] ;  /* 0x0000a20000047ab9 */ /* 0x000fe20000000800 */
[----:B------:R-:W-:Y:S01]  /*1590*/  IADD3 R8, P3, R28, UR6, RZ ;  /* 0x000000061c087c10 */ /* 0x000fe2000ff7e0ff */
[----:B------:R0:W5:Y:S01]  /*15a0*/  @P1 LDG.E R3, desc[UR60][R4.64] ;  /* 0x0000003c04031981 */ /* 0x000162000c1e1900 */
[----:B------:R-:W-:Y:S01]  /*15b0*/  ISETP.NE.AND.EX P2, PT, RZ, UR9, PT, P2 ;  /* 0x00000009ff007c0c */ /* 0x000fe2000bf45320 */
[----:B------:R-:W-:Y:S01]  /*15c0*/  IMAD.U32 R111, RZ, RZ, UR4 ;  /* 0x00000004ff6f7e24 */ /* 0x000fe2000f8e00ff */
[----:B------:R-:W-:Y:S01]  /*15d0*/  IADD3.X R9, R30, UR7, RZ, P3, !PT ;  /* 0x000000071e097c10 */ /* 0x000fe20009ffe4ff */
[----:B------:R-:W-:-:S04]  /*15e0*/  ULDC.64 UR4, c[0x0][0x418] ;  /* 0x0001060000047ab9 */ /* 0x000fc80000000a00 */
[----:B------:R0:W5:Y:S06]  /*15f0*/  @P0 LDG.E R29, desc[UR60][R8.64] ;  /* 0x0000003c081d0981 */ /* 0x00016c000c1e1900 */
[----:B------:R-:W-:-:S04]  /*1600*/  @P2 IADD3 R6, P1, R28, UR8, RZ ;  /* 0x000000081c062c10 */ /* 0x000fc8000ff3e0ff */
[----:B------:R-:W-:-:S05]  /*1610*/  @P2 IADD3.X R7, R30, UR9, RZ, P1, !PT ;  /* 0x000000091e072c10 */ /* 0x000fca0008ffe4ff */
[----:B------:R0:W5:Y:S01]  /*1620*/  @P2 LDG.E R111, desc[UR60][R6.64] ;  /* 0x0000003c066f2981 */ /* 0x000162000c1e1900 */
[----:B------:R-:W-:-:S03]  /*1630*/  UISETP.NE.U32.AND UP0, UPT, UR4, URZ, UPT ;  /* 0x0000003f0400728c */ /* 0x000fc6000bf05070 */
[----:B------:R-:W-:Y:S01]  /*1640*/  ULDC UR4, c[0x0][0x424] ;  /* 0x0001090000047ab9 */ /* 0x000fe20000000800 */
[----:B------:R-:W-:-:S03]  /*1650*/  UISETP.NE.AND.EX UP0, UPT, UR5, URZ, UPT, UP0 ;  /* 0x0000003f0500728c */ /* 0x000fc6000bf05300 */
[----:B------:R-:W-:Y:S01]  /*1660*/  ULDC UR5, c[0x0][0x2f0] ;  /* 0x0000bc0000057ab9 */ /* 0x000fe20000000800 */
[----:B------:R-:W-:-:S04]  /*1670*/  USEL UR4, UR4, 0x1, UP0 ;  /* 0x0000000104047887 */ /* 0x000fc80008000000 */
[----:B------:R-:W-:-:S03]  /*1680*/  UIMAD UR4, UR4, UR5, URZ ;  /* 0x00000005040472a4 */ /* 0x000fc6000f8e023f */
[----:B------:R-:W-:Y:S02]  /*1690*/  ULDC UR5, c[0x0][0x348] ;  /* 0x0000d20000057ab9 */ /* 0x000fe40000000800 */
[----:B------:R-:W-:Y:S02]  /*16a0*/  IMAD.U32 R2, RZ, RZ, UR5 ;  /* 0x00000005ff027e24 */ /* 0x000fe4000f8e00ff */
[----:B------:R-:W-:Y:S02]  /*16b0*/  IMAD.U32 R26, RZ, RZ, UR4 ;  /* 0x00000004ff1a7e24 */ /* 0x000fe4000f8e00ff */
[----:B------:R-:W-:Y:S01]  /*16c0*/  IMAD.MOV.U32 R27, RZ, RZ, R10 ;  /* 0x000000ffff1b7224 */ /* 0x000fe200078e000a */
[----:B0--3--:R-:W-:Y:S06]  /*16d0*/  @P2 BRA `(.L_x_409) ;  /* 0x0000000000242947 */ /* 0x009fec0003800000 */
[----:B------:R-:W-:Y:S02]  /*16e0*/  ULDC.64 UR4, c[0x0][0xa00] ;  /* 0x0002800000047ab9 */ /* 0x000fe40000000a00 */
[----:B------:R-:W-:-:S04]  /*16f0*/  ISETP.NE.U32.AND P1, PT, RZ, UR4, PT ;  /* 0x00000004ff007c0c */ /* 0x000fc8000bf25070 */
[----:B------:R-:W-:-:S13]  /*1700*/  ISETP.NE.AND.EX P1, PT, RZ, UR5, PT, P1 ;  /* 0x00000005ff007c0c */ /* 0x000fda000bf25310 */
[----:B------:R-:W-:Y:S05]  /*1710*/  @!P1 BRA `(.L_x_409) ;  /* 0x0000000000149947 */ /* 0x000fea0003800000 */
[----:B------:R-:W0:Y:S02]  /*1720*/  LDC.64 R4, c[0x0][0xa00] ;  /* 0x00028000ff047b82 */ /* 0x000e240000000a00 */
[----:B0-----:R-:W-:-:S05]  /*1730*/  IMAD.WIDE R4, R27, 0x4, R4 ;  /* 0x000000041b047825 */ /* 0x001fca00078e0204 */
[----:B-----5:R-:W2:Y:S04]  /*1740*/  LDG.E R111, desc[UR60][R4.64] ;  /* 0x0000003c046f7981 */ /* 0x020ea8000c1e1900 */
[----:B------:R-:W2:Y:S02]  /*1750*/  LDG.E R0, desc[UR60][R4.64+0x4] ;  /* 0x0000043c04007981 */ /* 0x000ea4000c1e1900 */
[----:B--2---:R-:W-:-:S07]  /*1760*/  IADD3 R111, -R111, R0, RZ ;  /* 0x000000006f6f7210 */ /* 0x004fce0007ffe1ff */
.L_x_409:
[----:B------:R-:W-:Y:S01]  /*1770*/  ULDC.64 UR4, c[0x0][0xa20] ;  /* 0x0002880000047ab9 */ /* 0x000fe20000000a00 */
[----:B------:R0:W-:Y:S01]  /*1780*/  STL [R1+0x94], R109 ;  /* 0x0000946d01007387 */ /* 0x0001e20000100800 */
[----:B------:R-:W-:-:S03]  /*1790*/  ISETP.NE.U32.AND P1, PT, RZ, UR4, PT ;  /* 0x00000004ff007c0c */ /* 0x000fc6000bf25070 */
[----:B------:R0:W-:Y:S01]  /*17a0*/  STL [R1+0x90], R110 ;  /* 0x0000906e01007387 */ /* 0x0001e20000100800 */
[----:B------:R-:W-:-:S13]  /*17b0*/  ISETP.NE.AND.EX P1, PT, RZ, UR5, PT, P1 ;  /* 0x00000005ff007c0c */ /* 0x000fda000bf25310 */
[----:B0-----:R-:W-:Y:S05]  /*17c0*/  @!P1 BRA `(.L_x_410) ;  /* 0x0000000000109947 */ /* 0x001fea0003800000 */
[----:B------:R-:W-:-:S04]  /*17d0*/  IADD3 R4, P0, R28, UR4, RZ ;  /* 0x000000041c047c10 */ /* 0x000fc8000ff1e0ff */
[----:B------:R-:W-:-:S05]  /*17e0*/  IADD3.X R5, R30, UR5, RZ, P0, !PT ;  /* 0x000000051e057c10 */ /* 0x000fca00087fe4ff */
[----:B------:R0:W5:Y:S01]  /*17f0*/  LDG.E R26, desc[UR60][R4.64] ;  /* 0x0000003c041a7981 */ /* 0x000162000c1e1900 */
[----:B------:R-:W-:Y:S05]  /*1800*/  BRA `(.L_x_411) ;  /* 0x0000000000107947 */ /* 0x000fea0003800000 */
.L_x_410:
[----:B------:R-:W-:Y:S05]  /*1810*/  @!P0 BRA `(.L_x_411) ;  /* 0x00000000000c8947 */ /* 0x000fea0003800000 */
[----:B------:R-:W2:Y:S04]  /*1820*/  LDG.E R5, desc[UR60][R8.64] ;  /* 0x0000003c08057981 */ /* 0x000ea8000c1e1900 */
[----:B------:R-:W2:Y:S02]  /*1830*/  LDG.E R26, desc[UR60][R8.64+0x4] ;  /* 0x0000043c081a7981 */ /* 0x000ea4000c1e1900 */
[----:B--2---:R-:W-:-:S07]  /*1840*/  IMAD.IADD R26, R26, 0x1, -R5 ;  /* 0x000000011a1a7824 */ /* 0x004fce00078e0a05 */
.L_x_411:
[----:B------:R-:W-:Y:S02]  /*1850*/  ULDC.64 UR4, c[0x0][0xa10] ;  /* 0x0002840000047ab9 */ /* 0x000fe40000000a00 */
[----:B------:R-:W-:-:S04]  /*1860*/  ISETP.NE.U32.AND P0, PT, RZ, UR4, PT ;  /* 0x00000004ff007c0c */ /* 0x000fc8000bf05070 */
[----:B------:R-:W-:Y:S01]  /*1870*/  ISETP.NE.AND.EX P0, PT, RZ, UR5, PT, P0 ;  /* 0x00000005ff007c0c */ /* 0x000fe2000bf05300 */
[----:B-----5:R-:W-:Y:S01]  /*1880*/  IMAD.IADD R3, R26, 0x1, -R3 ;  /* 0x000000011a037824 */ /* 0x020fe200078e0a03 */
[----:B------:R-:W-:-:S11]  /*1890*/  ULDC.64 UR4, c[0x0][0xa30] ;  /* 0x00028c0000047ab9 */ /* 0x000fd60000000a00 */
[----:B0-----:R-:W0:Y:S02]  /*18a0*/  @P0 LDC.64 R4, c[0x0][0xa10] ;  /* 0x00028400ff040b82 */ /* 0x001e240000000a00 */
[----:B0-----:R-:W-:-:S05]  /*18b0*/  @P0 IMAD.WIDE R4, R27, 0x4, R4 ;  /* 0x000000041b040825 */ /* 0x001fca00078e0204 */
[----:B------:R-:W2:Y:S04]  /*18c0*/  @P0 LDG.E R0, desc[UR60][R4.64] ;  /* 0x0000003c04000981 */ /* 0x000ea8000c1e1900 */
[----:B------:R-:W2:Y:S01]  /*18d0*/  @P0 LDG.E R9, desc[UR60][R4.64+0x4] ;  /* 0x0000043c04090981 */ /* 0x000ea2000c1e1900 */
[----:B------:R-:W-:Y:S01]  /*18e0*/  IMAD.MOV R82, RZ, RZ, -R3 ;  /* 0x000000ffff527224 */ /* 0x000fe200078e0a03 */
[----:B------:R-:W-:Y:S01]  /*18f0*/  ISETP.NE.U32.AND P1, PT, RZ, UR4, PT ;  /* 0x00000004ff007c0c */ /* 0x000fe2000bf25070 */
[----:B------:R-:W-:-:S03]  /*1900*/  IMAD.MOV.U32 R106, RZ, RZ, R26 ;  /* 0x000000ffff6a7224 */ /* 0x000fc600078e001a */
[----:B------:R-:W-:Y:S02]  /*1910*/  VIMNMX R82, RZ, R82, !PT ;  /* 0x00000052ff527248 */ /* 0x000fe40007fe0100 */
[----:B------:R-:W-:-:S13]  /*1920*/  ISETP.NE.AND.EX P1, PT, RZ, UR5, PT, P1 ;  /* 0x00000005ff007c0c */ /* 0x000fda000bf25310 */
[----:B------:R-:W-:-:S04]  /*1930*/  @P1 IADD3 R6, P2, R28, UR4, RZ ;  /* 0x000000041c061c10 */ /* 0x000fc8000ff5e0ff */
[----:B------:R-:W-:-:S05]  /*1940*/  @P1 IADD3.X R7, R30, UR5, RZ, P2, !PT ;  /* 0x000000051e071c10 */ /* 0x000fca00097fe4ff */
[----:B------:R0:W5:Y:S01]  /*1950*/  @P1 LDG.E R106, desc[UR60][R6.64] ;  /* 0x0000003c066a1981 */ /* 0x000162000c1e1900 */
[----:B--2---:R-:W-:-:S04]  /*1960*/  @P0 IMAD.IADD R2, R9, 0x1, -R0 ;  /* 0x0000000109020824 */ /* 0x004fc800078e0a00 */
[----:B------:R-:W-:-:S04]  /*1970*/  IMAD.IADD R112, R3, 0x1, R2 ;  /* 0x0000000103707824 */ /* 0x000fc800078e0202 */
[----:B------:R-:W-:-:S04]  /*1980*/  VIADD R0, R112, 0x8f ;  /* 0x0000008f70007836 */ /* 0x000fc80000000000 */
[----:B------:R-:W-:-:S05]  /*1990*/  IMAD.HI R0, R0, 0x38e38e39, RZ ;  /* 0x38e38e3900007827 */ /* 0x000fca00078e02ff */
[----:B------:R-:W-:-:S04]  /*19a0*/  SHF.R.U32.HI R115, RZ, 0x1f, R0 ;  /* 0x0000001fff737819 */ /* 0x000fc80000011600 */
[----:B------:R-:W-:-:S05]  /*19b0*/  LEA.HI.SX32 R115, R0, R115, 0x1b ;  /* 0x0000007300737211 */ /* 0x000fca00078fdaff */
[----:B------:R-:W-:-:S05]  /*19c0*/  IMAD R3, R115, 0x90, -R3 ;  /* 0x0000009073037824 */ /* 0x000fca00078e0a03 */
[----:B------:R-:W-:-:S04]  /*19d0*/  VIMNMX R3, R3, R2, PT ;  /* 0x0000000203037248 */ /* 0x000fc80003fe0100 */
[----:B------:R-:W-:Y:S01]  /*19e0*/  ISETP.GT.AND P0, PT, R3, R82, PT ;  /* 0x000000520300720c */ /* 0x000fe20003f04270 */
[----:B------:R-:W-:-:S05]  /*19f0*/  IMAD.WIDE.U32 R82, R82, 0x38e38e39, RZ ;  /* 0x38e38e3952527825 */ /* 0x000fca00078e00ff */
[----:B------:R-:W-:-:S05]  /*1a00*/  SHF.R.U32.HI R82, RZ, 0x5, R83 ;  /* 0x00000005ff527819 */ /* 0x000fca0000011653 */
[----:B------:R-:W-:Y:S02]  /*1a10*/  IMAD.MOV.U32 R24, RZ, RZ, R82 ;  /* 0x000000ffff187224 */ /* 0x000fe400078e0052 */
[----:B------:R-:W-:-:S04]  /*1a20*/  @P0 VIADD R0, R3, 0x8f ;  /* 0x0000008f03000836 */ /* 0x000fc80000000000 */
[----:B------:R-:W-:-:S05]  /*1a30*/  @P0 IMAD.HI R0, R0, 0x38e38e39, RZ ;  /* 0x38e38e3900000827 */ /* 0x000fca00078e02ff */
[----:B------:R-:W-:-:S04]  /*1a40*/  @P0 SHF.R.U32.HI R3, RZ, 0x1f, R0 ;  /* 0x0000001fff030819 */ /* 0x000fc80000011600 */
[----:B------:R-:W-:Y:S02]  /*1a50*/  @P0 LEA.HI.SX32 R24, R0, R3, 0x1b ;  /* 0x0000000300180211 */ /* 0x000fe400078fdaff */
[----:B------:R-:W-:Y:S02]  /*1a60*/  PLOP3.LUT P0, PT, PT, PT, PT, 0x80, 0x0 ;  /* 0x000000000000781c */ /* 0x000fe40003f0f070 */
[----:B------:R-:W-:-:S13]  /*1a70*/  ISETP.GT.AND P1, PT, R24, R82, PT ;  /* 0x000000521800720c */ /* 0x000fda0003f24270 */
[----:B0-----:R-:W-:Y:S05]  /*1a80*/  @!P1 BRA `(.L_x_412) ;  /* 0x0000005000449947 */ /* 0x001fea0003800000 */
[----:B------:R-:W-:Y:S01]  /*1a90*/  VIADD R0, R16, 0x16a00 ;  /* 0x00016a0010007836 */ /* 0x000fe20000000000 */
[----:B------:R-:W-:Y:S04]  /*1aa0*/  BSSY B6, `(.L_x_413) ;  /* 0x0000013000067945 */ /* 0x000fe80003800000 */
[----:B------:R-:W-:-:S13]  /*1ab0*/  LOP3.LUT P0, RZ, R0, 0x1bf, RZ, 0xc0, !PT ;  /* 0x000001bf00ff7812 */ /* 0x000fda000780c0ff */
[----:B------:R-:W-:Y:S05]  /*1ac0*/  @!P0 BRA `(.L_x_414) ;  /* 0x0000000000408947 */ /* 0x000fea0003800000 */
[----:B------:R-:W-:Y:S01]  /*1ad0*/  MOV R0, 0x0 ;  /* 0x0000000000007802 */ /* 0x000fe20000000f00 */
[----:B------:R-:W-:Y:S01]  /*1ae0*/  ULDC.64 UR4, c[0x4][0xa8] ;  /* 0x01002a0000047ab9 */ /* 0x000fe20000000a00 */
[----:B------:R-:W-:Y:S01]  /*1af0*/  ULDC.64 UR6, c[0x4][0x18] ;  /* 0x0100060000067ab9 */ /* 0x000fe20000000a00 */
[----:B------:R-:W-:Y:S01]  /*1b00*/  IMAD.U32 R4, RZ, RZ, UR4 ;  /* 0x00000004ff047e24 */ /* 0x000fe2000f8e00ff */
[----:B------:R0:W1:Y:S01]  /*1b10*/  LDC.64 R14, c[0x4][R0] ;  /* 0x01000000000e7b82 */ /* 0x0000620000000a00 */
[----:B------:R-:W-:Y:S01]  /*1b20*/  IMAD.U32 R5, RZ, RZ, UR5 ;  /* 0x00000005ff057e24 */ /* 0x000fe2000f8e00ff */
[----:B------:R-:W-:Y:S01]  /*1b30*/  ULDC.64 UR4, c[0x4][0xb0] ;  /* 0x01002c0000047ab9 */ /* 0x000fe20000000a00 */
[----:B------:R-:W-:Y:S01]  /*1b40*/  IMAD.U32 R10, RZ, RZ, UR6 ;  /* 0x00000006ff0a7e24 */ /* 0x000fe2000f8e00ff */
[----:B------:R-:W-:Y:S01]  /*1b50*/  MOV R13, RZ ;  /* 0x000000ff000d7202 */ /* 0x000fe20000000f00 */
[----:B------:R-:W-:Y:S02]  /*1b60*/  IMAD.U32 R6, RZ, RZ, UR4 ;  /* 0x00000004ff067e24 */ /* 0x000fe4000f8e00ff */
[----:B------:R-:W-:-:S02]  /*1b70*/  IMAD.U32 R7, RZ, RZ, UR5 ;  /* 0x00000005ff077e24 */ /* 0x000fc4000f8e00ff */
[----:B------:R-:W-:Y:S02]  /*1b80*/  IMAD.U32 R11, RZ, RZ, UR7 ;  /* 0x00000007ff0b7e24 */ /* 0x000fe4000f8e00ff */
[----:B------:R-:W-:Y:S02]  /*1b90*/  IMAD.MOV.U32 R8, RZ, RZ, 0x70 ;  /* 0x00000070ff087424 */ /* 0x000fe400078e00ff */
[----:B0-----:R-:W-:-:S07]  /*1ba0*/  IMAD.MOV.U32 R12, RZ, RZ, 0x1 ;  /* 0x00000001ff0c7424 */ /* 0x001fce00078e00ff */
[----:B------:R-:W-:-:S07]  /*1bb0*/  LEPC R20, `(.L_x_414) ;  /* 0x000000001014794e */ /* 0x000fce0000000000 */
[----:B-1---5:R-:W-:Y:S05]  /*1bc0*/  CALL.ABS.NOINC R14 ;  /* 0x000000000e007343 */ /* 0x022fea0003c00000 */
.L_x_414:
[----:B------:R-:W-:Y:S05]  /*1bd0*/  BSYNC B6 ;  /* 0x0000000000067941 */ /* 0x000fea0003800000 */
.L_x_413:
        /* <DEDUP_REMOVED lines=19> */
[----:B-1---5:R-:W-:Y:S05]  /*1d10*/  CALL.ABS.NOINC R14 ;  /* 0x000000000e007343 */ /* 0x022fea0003c00000 */
.L_x_416:
[----:B------:R-:W-:Y:S05]  /*1d20*/  BSYNC B6 ;  /* 0x0000000000067941 */ /* 0x000fea0003800000 */
.L_x_415:
[----:B------:R-:W2:Y:S01]  /*1d30*/  LDL.64 R14, [R1+0x40] ;  /* 0x00004000010e7983 */ /* 0x000ea20000100a00 */
[----:B------:R-:W-:Y:S01]  /*1d40*/  ULDC.64 UR4, c[0x0][0x9f8] ;  /* 0x00027e0000047ab9 */ /* 0x000fe20000000a00 */
[----:B------:R-:W0:Y:S01]  /*1d50*/  LDC.64 R70, c[0x0][0x408] ;  /* 0x00010200ff467b82 */ /* 0x000e220000000a00 */
[----:B------:R-:W-:Y:S01]  /*1d60*/  ISETP.NE.U32.AND P0, PT, RZ, UR4, PT ;  /* 0x00000004ff007c0c */ /* 0x000fe2000bf05070 */
[----:B------:R-:W3:Y:S01]  /*1d70*/  LDL.64 R40, [R1+0x40] ;  /* 0x0000400001287983 */ /* 0x000ee20000100a00 */
[----:B------:R-:W-:Y:S01]  /*1d80*/  IMAD.IADD R78, R29, 0x1, R26 ;  /* 0x000000011d4e7824 */ /* 0x000fe200078e021a */
[----:B------:R-:W-:Y:S01]  /*1d90*/  ULDC.64 UR6, c[0x0][0xa08] ;  /* 0x0002820000067ab9 */ /* 0x000fe20000000a00 */
[----:B------:R-:W-:Y:S01]  /*1da0*/  ISETP.NE.AND.EX P0, PT, RZ, UR5, PT, P0 ;  /* 0x00000005ff007c0c */ /* 0x000fe2000bf05300 */
[----:B------:R-:W4:Y:S02]  /*1db0*/  LDL R26, [R1+0x54] ;  /* 0x00005400011a7983 */ /* 0x000f240000100800 */
[----:B------:R-:W1:Y:S02]  /*1dc0*/  LDC.64 R76, c[0x0][0x3f8] ;  /* 0x0000fe00ff4c7b82 */ /* 0x000e640000000a00 */
[----:B------:R-:W4:Y:S06]  /*1dd0*/  LDL.LU R39, [R1+0x50] ;  /* 0x0000500001277983 */ /* 0x000f2c0000300800 */
[----:B------:R-:W0:Y:S02]  /*1de0*/  LDC.64 R32, c[0x0][0x300] ;  /* 0x0000c000ff207b82 */ /* 0x000e240000000a00 */
[----:B------:R-:W-:-:S04]  /*1df0*/  @P0 IADD3 R4, P1, R28, UR4, RZ ;  /* 0x000000041c040c10 */ /* 0x000fc8000ff3e0ff */
[----:B------:R-:W-:Y:S01]  /*1e00*/  @P0 IADD3.X R5, R30, UR5, RZ, P1, !PT ;  /* 0x000000051e050c10 */ /* 0x000fe20008ffe4ff */
[----:B------:R-:W1:Y:S01]  /*1e10*/  S2R R20, SR_TID.X ;  /* 0x0000000000147919 */ /* 0x000e620000002100 */
[----:B------:R-:W-:Y:S01]  /*1e20*/  SHF.R.S32.HI R11, RZ, 0x1f, R78 ;  /* 0x0000001fff0b7819 */ /* 0x000fe2000001144e */
[----:B------:R-:W-:Y:S02]  /*1e30*/  ULDC.64 UR4, c[0x0][0x308] ;  /* 0x0000c20000047ab9 */ /* 0x000fe40000000a00 */
[----:B------:R0:W4:Y:S01]  /*1e40*/  @P0 LDG.E R27, desc[UR60][R4.64] ;  /* 0x0000003c041b0981 */ /* 0x000122000c1e1900 */
[----:B------:R-:W-:Y:S02]  /*1e50*/  ISETP.NE.U32.AND P0, PT, RZ, UR6, PT ;  /* 0x00000006ff007c0c */ /* 0x000fe4000bf05070 */
[----:B------:R-:W-:Y:S02]  /*1e60*/  SHF.R.S32.HI R8, RZ, 0x1f, R110 ;  /* 0x0000001fff087819 */ /* 0x000fe4000001146e */
[----:B------:R-:W-:Y:S01]  /*1e70*/  ISETP.NE.AND.EX P0, PT, RZ, UR7, PT, P0 ;  /* 0x00000007ff007c0c */ /* 0x000fe2000bf05300 */
[----:B0-----:R-:W-:-:S02]  /*1e80*/  IMAD R0, R11, R32, RZ ;  /* 0x000000200b007224 */ /* 0x001fc400078e02ff */
[----:B------:R-:W-:-:S04]  /*1e90*/  IMAD.WIDE.U32 R6, R78, R32, RZ ;  /* 0x000000204e067225 */ /* 0x000fc800078e00ff */
[----:B------:R-:W-:-:S04]  /*1ea0*/  IMAD R3, R78, R33, R0 ;  /* 0x000000214e037224 */ /* 0x000fc800078e0200 */
[----:B------:R-:W-:Y:S02]  /*1eb0*/  IMAD.IADD R7, R7, 0x1, R3 ;  /* 0x0000000107077824 */ /* 0x000fe400078e0203 */
[----:B------:R-:W-:Y:S02]  /*1ec0*/  IMAD R3, R8, UR4, RZ ;  /* 0x0000000408037c24 */ /* 0x000fe4000f8e02ff */
[----:B------:R-:W-:Y:S01]  /*1ed0*/  IMAD.WIDE.U32 R4, R110, UR4, R6 ;  /* 0x000000046e047c25 */ /* 0x000fe2000f8e0006 */
[----:B-1----:R-:W-:-:S03]  /*1ee0*/  SHF.R.U32.HI R38, RZ, 0x7, R20 ;  /* 0x00000007ff267819 */ /* 0x002fc60000011614 */
[----:B------:R-:W-:Y:S01]  /*1ef0*/  IMAD R3, R110, UR5, R3 ;  /* 0x000000056e037c24 */ /* 0x000fe2000f8e0203 */
[----:B------:R-:W-:Y:S01]  /*1f00*/  SHF.R.S32.HI R36, RZ, 0x1f, R19 ;  /* 0x0000001fff247819 */ /* 0x000fe20000011413 */
[----:B------:R-:W-:Y:S01]  /*1f10*/  ULDC.64 UR4, c[0x0][0x310] ;  /* 0x0000c40000047ab9 */ /* 0x000fe20000000a00 */
[----:B------:R-:W-:Y:S01]  /*1f20*/  SHF.R.S32.HI R23, RZ, 0x1f, R22 ;  /* 0x0000001fff177819 */ /* 0x000fe20000011416 */
[----:B------:R-:W-:Y:S02]  /*1f30*/  IMAD.IADD R5, R5, 0x1, R3 ;  /* 0x0000000105057824 */ /* 0x000fe400078e0203 */
[----:B------:R-:W-:Y:S01]  /*1f40*/  VIADD R81, R22, 0x50 ;  /* 0x0000005016517836 */ /* 0x000fe20000000000 */
[----:B-----5:R-:W-:Y:S01]  /*1f50*/  SHF.R.S32.HI R37, RZ, 0x1f, R106 ;  /* 0x0000001fff257819 */ /* 0x020fe2000001146a */
[----:B--2---:R-:W0:Y:S01]  /*1f60*/  LDC R15, c[0x0][0x3f4] ;  /* 0x0000fd00ff0f7b82 */ /* 0x004e220000000800 */
[----:B---3--:R-:W-:-:S04]  /*1f70*/  MOV R40, R14 ;  /* 0x0000000e00287202 */ /* 0x008fc80000000f00 */
[----:B------:R-:W-:-:S05]  /*1f80*/  SHF.R.S32.HI R41, RZ, 0x1f, R40 ;  /* 0x0000001fff297819 */ /* 0x000fca0000011428 */
[----:B------:R1:W-:Y:S01]  /*1f90*/  STL [R1+0x44], R41 ;  /* 0x0000442901007387 */ /* 0x0003e20000100800 */
[----:B------:R-:W-:-:S03]  /*1fa0*/  IMAD.WIDE.U32 R68, R19, R70, R40 ;  /* 0x0000004613447225 */ /* 0x000fc600078e0028 */
[----:B------:R-:W2:Y:S01]  /*1fb0*/  LDL R42, [R1+0x5c] ;  /* 0x00005c00012a7983 */ /* 0x000ea20000100800 */
[----:B------:R-:W-:-:S03]  /*1fc0*/  IMAD.WIDE.U32 R74, R19, R76, R40 ;  /* 0x0000004c134a7225 */ /* 0x000fc600078e0028 */
[----:B------:R-:W3:Y:S04]  /*1fd0*/  LDL R40, [R1+0x88] ;  /* 0x0000880001287983 */ /* 0x000ee80000100800 */
[----:B-1----:R-:W2:Y:S01]  /*1fe0*/  LDL R41, [R1+0x58] ;  /* 0x0000580001297983 */ /* 0x002ea20000100800 */
[----:B------:R-:W-:Y:S02]  /*1ff0*/  ISETP.NE.AND P6, PT, R38, 0x1, PT ;  /* 0x000000012600780c */ /* 0x000fe40003fc5270 */
[----:B----4-:R-:W-:Y:S02]  /*2000*/  SHF.R.S32.HI R0, RZ, 0x1f, R27 ;  /* 0x0000001fff007819 */ /* 0x010fe4000001141b */
[----:B------:R-:W-:Y:S02]  /*2010*/  SEL R27, R27, RZ, !P0 ;  /* 0x000000ff1b1b7207 */ /* 0x000fe40004000000 */
[----:B------:R-:W-:-:S05]  /*2020*/  SEL R13, R0, RZ, !P0 ;  /* 0x000000ff000d7207 */ /* 0x000fca0004000000 */
[----:B------:R-:W-:Y:S02]  /*2030*/  IMAD R0, R13, UR4, RZ ;  /* 0x000000040d007c24 */ /* 0x000fe4000f8e02ff */
[----:B------:R-:W-:-:S04]  /*2040*/  IMAD.WIDE.U32 R28, R27, UR4, R4 ;  /* 0x000000041b1c7c25 */ /* 0x000fc8000f8e0004 */
[----:B------:R-:W-:Y:S02]  /*2050*/  IMAD R3, R27, UR5, R0 ;  /* 0x000000051b037c24 */ /* 0x000fe4000f8e0200 */
[----:B------:R-:W-:Y:S01]  /*2060*/  VIADD R0, R22, 0x10 ;  /* 0x0000001016007836 */ /* 0x000fe20000000000 */
[----:B------:R-:W-:Y:S05]  /*2070*/  @!P6 WARPSYNC.ALL ;  /* 0x000000000000e948 */ /* 0x000fea0003800000 */
[----:B------:R-:W-:Y:S01]  /*2080*/  ULDC.64 UR6, c[0x0][0x330] ;  /* 0x0000cc0000067ab9 */ /* 0x000fe20000000a00 */
[----:B------:R-:W-:Y:S01]  /*2090*/  ULDC UR4, c[0x0][0x2f4] ;  /* 0x0000bd0000047ab9 */ /* 0x000fe20000000800 */
[----:B------:R-:W-:Y:S01]  /*20a0*/  IMAD R6, R36, R32, RZ ;  /* 0x0000002024067224 */ /* 0x000fe200078e02ff */
[----:B------:R-:W-:Y:S01]  /*20b0*/  ISETP.GE.AND P1, PT, R0, UR4, PT ;  /* 0x0000000400007c0c */ /* 0x000fe2000bf26270 */
[----:B------:R-:W-:-:S02]  /*20c0*/  IMAD R7, R8, UR6, RZ ;  /* 0x0000000608077c24 */ /* 0x000fc4000f8e02ff */
[C---:B------:R-:W-:Y:S01]  /*20d0*/  IMAD R89, R19.reuse, R33, R6 ;  /* 0x0000002113597224 */ /* 0x040fe200078e0206 */
[----:B------:R-:W-:Y:S01]  /*20e0*/  SEL R6, RZ, 0xffffffff, P1 ;  /* 0xffffffffff067807 */ /* 0x000fe20000800000 */
[----:B------:R-:W-:Y:S01]  /*20f0*/  IMAD.WIDE.U32 R4, R19, R32, R22 ;  /* 0x0000002013047225 */ /* 0x000fe200078e0016 */
[----:B------:R-:W-:-:S03]  /*2100*/  ISETP.GE.AND P0, PT, R22, UR4, PT ;  /* 0x0000000416007c0c */ /* 0x000fc6000bf06270 */
[C---:B------:R-:W-:Y:S02]  /*2110*/  IMAD R7, R110.reuse, UR7, R7 ;  /* 0x000000076e077c24 */ /* 0x040fe4000f8e0207 */
[----:B------:R-:W-:Y:S01]  /*2120*/  IMAD.WIDE.U32 R30, R110, UR6, R22 ;  /* 0x000000066e1e7c25 */ /* 0x000fe2000f8e0016 */
[----:B------:R-:W-:Y:S01]  /*2130*/  IADD3 R92, P2, R28, R4, RZ ;  /* 0x000000041c5c7210 */ /* 0x000fe20007f5e0ff */
[----:B------:R-:W-:Y:S02]  /*2140*/  ULDC.64 UR6, c[0x0][0x338] ;  /* 0x0000ce0000067ab9 */ /* 0x000fe40000000a00 */
[----:B------:R-:W-:Y:S01]  /*2150*/  IMAD.IADD R31, R31, 0x1, R7 ;  /* 0x000000011f1f7824 */ /* 0x000fe200078e0207 */
[----:B------:R-:W-:Y:S01]  /*2160*/  SEL R4, RZ, 0x1, P0 ;  /* 0x00000001ff047807 */ /* 0x000fe20000000000 */
[----:B------:R-:W-:Y:S02]  /*2170*/  IMAD.SHL.U32 R7, R6, 0x2, RZ ;  /* 0x0000000206077824 */ /* 0x000fe400078e00ff */
[----:B------:R-:W-:-:S03]  /*2180*/  IMAD.IADD R3, R29, 0x1, R3 ;  /* 0x000000011d037824 */ /* 0x000fc600078e0203 */
[----:B------:R-:W-:Y:S01]  /*2190*/  LOP3.LUT R7, R7, 0x2, R4, 0xe2, !PT ;  /* 0x0000000207077812 */ /* 0x000fe200078ee204 */
[C---:B------:R-:W-:Y:S01]  /*21a0*/  VIADD R4, R22.reuse, 0x20 ;  /* 0x0000002016047836 */ /* 0x040fe20000000000 */
[----:B------:R-:W-:Y:S01]  /*21b0*/  IADD3.X R89, R3, R5, R89, P2, !PT ;  /* 0x0000000503597210 */ /* 0x000fe200017fe459 */
[----:B------:R-:W-:Y:S02]  /*21c0*/  VIADD R5, R22, 0x30 ;  /* 0x0000003016057836 */ /* 0x000fe40000000000 */
[-C--:B------:R-:W-:Y:S01]  /*21d0*/  IMAD R8, R36, R70.reuse, RZ ;  /* 0x0000004624087224 */ /* 0x080fe200078e02ff */
[----:B0-----:R-:W-:Y:S01]  /*21e0*/  ISETP.GE.AND P3, PT, R4, R15, PT ;  /* 0x0000000f0400720c */ /* 0x001fe20003f66270 */
[----:B------:R-:W-:Y:S01]  /*21f0*/  VIADD R6, R22, 0x40 ;  /* 0x0000004016067836 */ /* 0x000fe20000000000 */
[----:B------:R-:W-:Y:S02]  /*2200*/  ISETP.GE.AND P0, PT, R4, UR4, PT ;  /* 0x0000000404007c0c */ /* 0x000fe4000bf06270 */
[----:B------:R-:W-:Y:S01]  /*2210*/  ISETP.GE.AND P1, PT, R5, UR4, PT ;  /* 0x0000000405007c0c */ /* 0x000fe2000bf26270 */
[C---:B------:R-:W-:Y:S01]  /*2220*/  IMAD R21, R19.reuse, R71, R8 ;  /* 0x0000004713157224 */ /* 0x040fe200078e0208 */
[----:B------:R-:W-:Y:S01]  /*2230*/  SEL R8, RZ, 0x4, P0 ;  /* 0x00000004ff087807 */ /* 0x000fe20000000000 */
[----:B------:R-:W-:Y:S01]  /*2240*/  IMAD.WIDE.U32 R34, R19, R70, R22 ;  /* 0x0000004613227225 */ /* 0x000fe200078e0016 */
[----:B------:R-:W-:-:S02]  /*2250*/  SEL R9, RZ, 0x8, P1 ;  /* 0x00000008ff097807 */ /* 0x000fc40000800000 */
[----:B------:R-:W-:Y:S02]  /*2260*/  ISETP.GE.AND P0, PT, R6, UR4, PT ;  /* 0x0000000406007c0c */ /* 0x000fe4000bf06270 */
[----:B------:R-:W-:Y:S01]  /*2270*/  LOP3.LUT R39, R39, 0xfffffffe, RZ, 0xc0, !PT ;  /* 0xfffffffe27277812 */ /* 0x000fe200078ec0ff */
[----:B------:R-:W-:Y:S01]  /*2280*/  IMAD.IADD R35, R35, 0x1, R21 ;  /* 0x0000000123237824 */ /* 0x000fe200078e0215 */
[----:B------:R-:W-:Y:S01]  /*2290*/  LOP3.LUT R7, R9, R7, R8, 0xfe, !PT ;  /* 0x0000000709077212 */ /* 0x000fe200078efe08 */
[----:B------:R-:W-:Y:S01]  /*22a0*/  IMAD.IADD R69, R21, 0x1, R69 ;  /* 0x0000000115457824 */ /* 0x000fe200078e0245 */
[----:B------:R-:W-:Y:S02]  /*22b0*/  SEL R12, RZ, 0x10, P0 ;  /* 0x00000010ff0c7807 */ /* 0x000fe40000000000 */
[----:B------:R-:W-:Y:S02]  /*22c0*/  ISETP.GE.AND P0, PT, R22, R15, PT ;  /* 0x0000000f1600720c */ /* 0x000fe40003f06270 */
[----:B------:R-:W-:-:S02]  /*22d0*/  @P3 LOP3.LUT R39, R39, 0x1, RZ, 0xfc, !PT ;  /* 0x0000000127273812 */ /* 0x000fc400078efcff */
[----:B------:R-:W-:Y:S01]  /*22e0*/  SEL R21, R15, RZ, P3 ;  /* 0x000000ff0f157207 */ /* 0x000fe20001800000 */
[----:B------:R-:W-:Y:S01]  /*22f0*/  IMAD R13, R13, UR6, RZ ;  /* 0x000000060d0d7c24 */ /* 0x000fe2000f8e02ff */
[----:B------:R-:W-:Y:S01]  /*2300*/  ISETP.GE.AND P1, PT, R0, R15, PT ;  /* 0x0000000f0000720c */ /* 0x000fe20003f26270 */
[----:B------:R-:W-:Y:S01]  /*2310*/  IMAD R8, R36, R76, RZ ;  /* 0x0000004c24087224 */ /* 0x000fe200078e02ff */
[----:B------:R-:W-:Y:S02]  /*2320*/  LOP3.LUT R12, R7, R12, RZ, 0xfc, !PT ;  /* 0x0000000c070c7212 */ /* 0x000fe400078efcff */
[----:B------:R-:W-:Y:S01]  /*2330*/  SEL R7, R15, RZ, P0 ;  /* 0x000000ff0f077207 */ /* 0x000fe20000000000 */
[----:B------:R-:W-:Y:S01]  /*2340*/  IMAD R13, R27, UR7, R13 ;  /* 0x000000071b0d7c24 */ /* 0x000fe2000f8e020d */
[----:B------:R-:W-:Y:S01]  /*2350*/  SEL R9, R15, RZ, P1 ;  /* 0x000000ff0f097207 */ /* 0x000fe20000800000 */
[----:B------:R-:W-:Y:S01]  /*2360*/  IMAD.WIDE.U32 R30, R27, UR6, R30 ;  /* 0x000000061b1e7c25 */ /* 0x000fe2000f8e001e */
[----:B------:R-:W-:-:S03]  /*2370*/  LOP3.LUT R39, R39, 0xfffffffd, RZ, 0xc0, !PT ;  /* 0xfffffffd27277812 */ /* 0x000fc600078ec0ff */
[C---:B------:R-:W-:Y:S02]  /*2380*/  IMAD R27, R19.reuse, R77, R8 ;  /* 0x0000004d131b7224 */ /* 0x040fe400078e0208 */
[----:B------:R-:W-:Y:S02]  /*2390*/  IMAD.IADD R8, R22, 0x1, R7 ;  /* 0x0000000116087824 */ /* 0x000fe400078e0207 */
[----:B------:R-:W-:-:S04]  /*23a0*/  IMAD.WIDE.U32 R72, R19, R76, R22 ;  /* 0x0000004c13487225 */ /* 0x000fc800078e0016 */
[----:B------:R-:W-:Y:S02]  /*23b0*/  IMAD.IADD R20, R4, 0x1, R21 ;  /* 0x0000000104147824 */ /* 0x000fe400078e0215 */
[----:B------:R-:W-:Y:S01]  /*23c0*/  IMAD.IADD R14, R0, 0x1, R9 ;  /* 0x00000001000e7824 */ /* 0x000fe200078e0209 */
[----:B------:R-:W-:Y:S01]  /*23d0*/  SHF.R.S32.HI R9, RZ, 0x1f, R8 ;  /* 0x0000001fff097819 */ /* 0x000fe20000011408 */
[----:B------:R-:W-:Y:S02]  /*23e0*/  IMAD.IADD R73, R73, 0x1, R27 ;  /* 0x0000000149497824 */ /* 0x000fe400078e021b */
[----:B------:R-:W-:Y:S01]  /*23f0*/  IMAD.IADD R75, R27, 0x1, R75 ;  /* 0x000000011b4b7824 */ /* 0x000fe200078e024b */
[----:B------:R-:W-:Y:S02]  /*2400*/  SHF.R.S32.HI R27, RZ, 0x1f, R20 ;  /* 0x0000001fff1b7819 */ /* 0x000fe40000011414 */
[----:B------:R-:W-:Y:S02]  /*2410*/  SHF.R.S32.HI R21, RZ, 0x1f, R14 ;  /* 0x0000001fff157819 */ /* 0x000fe4000001140e */
[----:B------:R-:W-:-:S02]  /*2420*/  LEA.HI R7, R9, R8, RZ, 0x3 ;  /* 0x0000000809077211 */ /* 0x000fc400078f18ff */
[----:B------:R-:W-:Y:S02]  /*2430*/  LEA.HI R10, R9, R8, RZ, 0x5 ;  /* 0x00000008090a7211 */ /* 0x000fe400078f28ff */
[----:B------:R-:W-:Y:S02]  /*2440*/  LEA.HI R9, R27, R20, RZ, 0x3 ;  /* 0x000000141b097211 */ /* 0x000fe400078f18ff */
[----:B------:R-:W-:Y:S02]  /*2450*/  LEA.HI R8, R21, R14, RZ, 0x3 ;  /* 0x0000000e15087211 */ /* 0x000fe400078f18ff */
[----:B------:R-:W-:Y:S02]  /*2460*/  LEA.HI R20, R27, R20, RZ, 0x5 ;  /* 0x000000141b147211 */ /* 0x000fe400078f28ff */
[----:B------:R-:W-:Y:S02]  /*2470*/  LEA.HI R21, R21, R14, RZ, 0x5 ;  /* 0x0000000e15157211 */ /* 0x000fe400078f28ff */
[----:B------:R-:W-:-:S02]  /*2480*/  IADD3 R78, P2, R19, R78, RZ ;  /* 0x0000004e134e7210 */ /* 0x000fc40007f5e0ff */
[----:B------:R-:W-:Y:S02]  /*2490*/  SHF.R.S32.HI R14, RZ, 0x5, R10 ;  /* 0x00000005ff0e7819 */ /* 0x000fe4000001140a */
[----:B------:R-:W-:Y:S02]  /*24a0*/  SHF.R.S32.HI R27, RZ, 0x5, R20 ;  /* 0x00000005ff1b7819 */ /* 0x000fe40000011414 */
[----:B------:R-:W-:Y:S01]  /*24b0*/  LOP3.LUT R10, R26, 0x18, R7, 0xf8, !PT ;  /* 0x000000181a0a7812 */ /* 0x000fe200078ef807 */
[----:B------:R-:W-:Y:S01]  /*24c0*/  IMAD.X R79, R36, 0x1, R11, P2 ;  /* 0x00000001244f7824 */ /* 0x000fe200010e060b */
[----:B------:R-:W-:Y:S02]  /*24d0*/  SHF.R.S32.HI R21, RZ, 0x5, R21 ;  /* 0x00000005ff157819 */ /* 0x000fe40000011415 */
[C---:B------:R-:W-:Y:S02]  /*24e0*/  LOP3.LUT R20, R26.reuse, 0x18, R8, 0xf8, !PT ;  /* 0x000000181a147812 */ /* 0x040fe400078ef808 */
[----:B------:R-:W-:-:S02]  /*24f0*/  LOP3.LUT R26, R26, 0x18, R9, 0xf8, !PT ;  /* 0x000000181a1a7812 */ /* 0x000fc400078ef809 */
[----:B------:R-:W-:Y:S01]  /*2500*/  ISETP.GE.AND P2, PT, R81, UR4, PT ;  /* 0x0000000451007c0c */ /* 0x000fe2000bf46270 */
[----:B------:R-:W-:-:S03]  /*2510*/  IMAD R99, R77, 0x90, RZ ;  /* 0x000000904d637824 */ /* 0x000fc600078e02ff */
[----:B------:R-:W-:Y:S01]  /*2520*/  SEL R11, RZ, 0x20, P2 ;  /* 0x00000020ff0b7807 */ /* 0x000fe20001000000 */
[----:B------:R-:W-:Y:S01]  /*2530*/  IMAD.WIDE.U32 R72, R106, R76, R72 ;  /* 0x0000004c6a487225 */ /* 0x000fe200078e0048 */
[----:B------:R-:W-:-:S03]  /*2540*/  LOP3.LUT R80, R7, 0xfffffff8, RZ, 0xc0, !PT ;  /* 0xfffffff807507812 */ /* 0x000fc600078ec0ff */
[----:B------:R-:W-:-:S04]  /*2550*/  IMAD.WIDE.U32 R74, R106, R76, R74 ;  /* 0x0000004c6a4a7225 */ /* 0x000fc800078e004a */
[----:B------:R-:W-:Y:S02]  /*2560*/  IMAD R93, R33, 0x90, RZ ;  /* 0x00000090215d7824 */ /* 0x000fe400078e02ff */
[----:B------:R-:W-:-:S04]  /*2570*/  IMAD.WIDE.U32 R34, R106, R70, R34 ;  /* 0x000000466a227225 */ /* 0x000fc800078e0022 */
[----:B------:R-:W-:-:S04]  /*2580*/  IMAD.WIDE.U32 R68, R106, R70, R68 ;  /* 0x000000466a447225 */ /* 0x000fc800078e0044 */
[----:B------:R-:W-:Y:S01]  /*2590*/  IMAD.WIDE.U32 R32, R32, 0x90, RZ ;  /* 0x0000009020207825 */ /* 0x000fe200078e00ff */
[----:B------:R-:W-:-:S03]  /*25a0*/  SHF.R.S32.HI R102, RZ, 0x1f, R80 ;  /* 0x0000001fff667819 */ /* 0x000fc60000011450 */
[----:B------:R-:W-:Y:S02]  /*25b0*/  IMAD.SHL.U32 R108, R15, 0x2, RZ ;  /* 0x000000020f6c7824 */ /* 0x000fe400078e00ff */
[----:B------:R-:W-:Y:S02]  /*25c0*/  IMAD.IADD R88, R31, 0x1, R13 ;  /* 0x000000011f587824 */ /* 0x000fe400078e020d */
[----:B------:R-:W-:Y:S02]  /*25d0*/  VIADD R113, R38, 0x8 ;  /* 0x0000000826717836 */ /* 0x000fe40000000000 */
[----:B------:R-:W-:Y:S01]  /*25e0*/  IMAD.IADD R93, R33, 0x1, R93 ;  /* 0x00000001215d7824 */ /* 0x000fe200078e025d */
[----:B------:R-:W-:Y:S01]  /*25f0*/  @!P6 BAR.SYNC.DEFER_BLOCKING 0x9, 0x100 ;  /* 0x024400000000eb1d */ /* 0x000fe20000010000 */
[----:B---3--:R-:W-:-:S13]  /*2600*/  LOP3.LUT P3, RZ, R40, 0x2, RZ, 0xc0, !PT ;  /* 0x0000000228ff7812 */ /* 0x008fda000786c0ff */
[----:B------:R-:W-:-:S05]  /*2610*/  @P3 LOP3.LUT R39, R39, 0x2, RZ, 0xfc, !PT ;  /* 0x0000000227273812 */ /* 0x000fca00078efcff */
[----:B------:R0:W-:Y:S01]  /*2620*/  STL [R1+0x50], R39 ;  /* 0x0000502701007387 */ /* 0x0001e20000100800 */
[-C--:B--2---:R-:W-:Y:S01]  /*2630*/  LOP3.LUT R105, R10, R41.reuse, RZ, 0x3c, !PT ;  /* 0x000000290a697212 */ /* 0x084fe200078e3cff */
[----:B------:R-:W-:Y:S01]  /*2640*/  IMAD R10, R37, R70, RZ ;  /* 0x00000046250a7224 */ /* 0x000fe200078e02ff */
[-C--:B------:R-:W-:Y:S01]  /*2650*/  LOP3.LUT R20, R20, R41.reuse, RZ, 0x3c, !PT ;  /* 0x0000002914147212 */ /* 0x080fe200078e3cff */
[--C-:B------:R-:W-:Y:S01]  /*2660*/  IMAD R21, R21, 0x1200, R42.reuse ;  /* 0x0000120015157824 */ /* 0x100fe200078e022a */
[----:B------:R-:W-:Y:S01]  /*2670*/  LOP3.LUT R26, R26, R41, RZ, 0x3c, !PT ;  /* 0x000000291a1a7212 */ /* 0x000fe200078e3cff */
[----:B------:R-:W-:Y:S02]  /*2680*/  IMAD R37, R37, R76, RZ ;  /* 0x0000004c25257224 */ /* 0x000fe400078e02ff */
[--C-:B------:R-:W-:Y:S02]  /*2690*/  IMAD R27, R27, 0x1200, R42.reuse ;  /* 0x000012001b1b7824 */ /* 0x100fe400078e022a */
[----:B------:R-:W-:-:S02]  /*26a0*/  IMAD R14, R14, 0x1200, R42 ;  /* 0x000012000e0e7824 */ /* 0x000fc400078e022a */
[----:B------:R-:W-:Y:S01]  /*26b0*/  IMAD.IADD R104, R21, 0x1, R20 ;  /* 0x0000000115687824 */ /* 0x000fe200078e0214 */
[----:B------:R-:W-:Y:S01]  /*26c0*/  LOP3.LUT R20, R12, R11, RZ, 0xfc, !PT ;  /* 0x0000000b0c147212 */ /* 0x000fe200078efcff */
[----:B------:R-:W-:Y:S02]  /*26d0*/  IMAD R37, R106, R77, R37 ;  /* 0x0000004d6a257224 */ /* 0x000fe400078e0225 */
[----:B------:R-:W-:Y:S01]  /*26e0*/  IMAD.IADD R103, R27, 0x1, R26 ;  /* 0x000000011b677824 */ /* 0x000fe200078e021a */
[----:B------:R-:W-:Y:S01]  /*26f0*/  LOP3.LUT R27, R8, 0xfffffff8, RZ, 0xc0, !PT ;  /* 0xfffffff8081b7812 */ /* 0x000fe200078ec0ff */
[----:B------:R-:W-:Y:S01]  /*2700*/  IMAD R85, R106, R71, R10 ;  /* 0x000000476a557224 */ /* 0x000fe200078e020a */
[----:B------:R-:W-:Y:S01]  /*2710*/  LOP3.LUT R10, R9, 0xfffffff8, RZ, 0xc0, !PT ;  /* 0xfffffff8090a7812 */ /* 0x000fe200078ec0ff */
[----:B------:R-:W-:Y:S02]  /*2720*/  IMAD R21, R71, 0x90, RZ ;  /* 0x0000009047157824 */ /* 0x000fe400078e02ff */
[----:B------:R-:W-:Y:S01]  /*2730*/  IMAD.WIDE.U32 R76, R76, 0x90, RZ ;  /* 0x000000904c4c7825 */ /* 0x000fe200078e00ff */
[----:B------:R-:W-:-:S03]  /*2740*/  LOP3.LUT R11, R12, 0x1, RZ, 0xc0, !PT ;  /* 0x000000010c0b7812 */ /* 0x000fc600078ec0ff */
[----:B------:R-:W-:Y:S01]  /*2750*/  IMAD.WIDE.U32 R70, R70, 0x90, RZ ;  /* 0x0000009046467825 */ /* 0x000fe200078e00ff */
[C---:B------:R-:W-:Y:S02]  /*2760*/  LOP3.LUT R12, R20.reuse, 0x2, RZ, 0xc0, !PT ;  /* 0x00000002140c7812 */ /* 0x040fe400078ec0ff */
[----:B------:R-:W-:Y:S01]  /*2770*/  LOP3.LUT R13, R20, 0x4, RZ, 0xc0, !PT ;  /* 0x00000004140d7812 */ /* 0x000fe200078ec0ff */
[----:B------:R-:W-:Y:S01]  /*2780*/  IMAD.IADD R105, R14, 0x1, R105 ;  /* 0x000000010e697824 */ /* 0x000fe200078e0269 */
[C---:B------:R-:W-:Y:S01]  /*2790*/  LOP3.LUT R14, R20.reuse, 0x8, RZ, 0xc0, !PT ;  /* 0x00000008140e7812 */ /* 0x040fe200078ec0ff */
[----:B------:R-:W-:Y:S01]  /*27a0*/  IMAD.IADD R87, R35, 0x1, R85 ;  /* 0x0000000123577824 */ /* 0x000fe200078e0255 */
[C---:B------:R-:W-:Y:S01]  /*27b0*/  LOP3.LUT R15, R20.reuse, 0x10, RZ, 0xc0, !PT ;  /* 0x00000010140f7812 */ /* 0x040fe200078ec0ff */
[----:B------:R-:W-:Y:S01]  /*27c0*/  IMAD.IADD R98, R71, 0x1, R21 ;  /* 0x0000000147627824 */ /* 0x000fe200078e0215 */
[----:B------:R-:W-:Y:S01]  /*27d0*/  IADD3 R99, R77, R99, RZ ;  /* 0x000000634d637210 */ /* 0x000fe20007ffe0ff */
[----:B------:R-:W-:Y:S01]  /*27e0*/  IMAD.IADD R85, R85, 0x1, R69 ;  /* 0x0000000155557824 */ /* 0x000fe200078e0245 */
[----:B------:R-:W-:Y:S01]  /*27f0*/  SHF.R.S32.HI R101, RZ, 0x1f, R27 ;  /* 0x0000001fff657819 */ /* 0x000fe2000001141b */
[----:B------:R-:W-:Y:S01]  /*2800*/  IMAD.IADD R86, R73, 0x1, R37 ;  /* 0x0000000149567824 */ /* 0x000fe200078e0225 */
[----:B------:R-:W-:Y:S01]  /*2810*/  SHF.R.S32.HI R100, RZ, 0x1f, R10 ;  /* 0x0000001fff647819 */ /* 0x000fe2000001140a */
[----:B------:R-:W-:Y:S01]  /*2820*/  IMAD.IADD R84, R37, 0x1, R75 ;  /* 0x0000000125547824 */ /* 0x000fe200078e024b */
[----:B0-----:R-:W-:-:S07]  /*2830*/  LOP3.LUT R20, R20, 0x20, RZ, 0xc0, !PT ;  /* 0x0000002014147812 */ /* 0x001fce00078ec0ff */
.L_x_472:
[----:B-1-3--:R-:W2:Y:S01]  /*2840*/  LDL R36, [R1+0x84] ;  /* 0x0000840001247983 */ /* 0x00aea20000100800 */
[----:B0-----:R-:W0:Y:S03]  /*2850*/  LDC.64 R94, c[0x0][0x2e8] ;  /* 0x0000ba00ff5e7b82 */ /* 0x001e260000000a00 */
[----:B------:R-:W3:Y:S01]  /*2860*/  LDL R26, [R1+0x88] ;  /* 0x00008800011a7983 */ /* 0x000ee20000100800 */
[----:B------:R-:W-:Y:S01]  /*2870*/  VIADD R39, R24, 0xffffffff ;  /* 0xffffffff18277836 */ /* 0x000fe20000000000 */
[----:B------:R-:W-:Y:S05]  /*2880*/  YIELD ;  /* 0x0000000000007946 */ /* 0x000fea0003800000 */
[----:B------:R-:W1:Y:S01]  /*2890*/  LDC R107, c[0x0][0x3f4] ;  /* 0x0000fd00ff6b7b82 */ /* 0x000e620000000800 */
[----:B------:R-:W-:Y:S01]  /*28a0*/  SHF.R.S32.HI R38, RZ, 0x1f, R39 ;  /* 0x0000001fff267819 */ /* 0x000fe20000011427 */
[-C--:B------:R-:W-:Y:S01]  /*28b0*/  IMAD R21, R93, R39.reuse, RZ ;  /* 0x000000275d157224 */ /* 0x080fe200078e02ff */
[----:B------:R-:W-:Y:S01]  /*28c0*/  BSSY B0, `(.L_x_417) ;  /* 0x00003e0000007945 */ /* 0x000fe20003800000 */
[----:B------:R-:W-:-:S04]  /*28d0*/  IMAD.WIDE.U32 R64, R32, R39, RZ ;  /* 0x0000002720407225 */ /* 0x000fc800078e00ff */
[----:B------:R-:W-:Y:S01]  /*28e0*/  IMAD R37, R38, R32, R21 ;  /* 0x0000002026257224 */ /* 0x000fe200078e0215 */
[----:B------:R-:W-:-:S03]  /*28f0*/  IADD3 R21, P2, R92, R64, RZ ;  /* 0x000000405c157210 */ /* 0x000fc60007f5e0ff */
[----:B------:R-:W-:Y:S01]  /*2900*/  IMAD.IADD R96, R65, 0x1, R37 ;  /* 0x0000000141607824 */ /* 0x000fe200078e0225 */
[----:B0-----:R-:W-:Y:S01]  /*2910*/  LEA R40, P3, R21, R94, 0x1 ;  /* 0x0000005e15287211 */ /* 0x001fe200078608ff */
[----:B--2---:R-:W-:Y:S02]  /*2920*/  IMAD R24, R17, 0x3600, R36 ;  /* 0x0000360011187824 */ /* 0x004fe400078e0224 */
[----:B------:R-:W-:Y:S01]  /*2930*/  IMAD.X R36, R96, 0x1, R89, P2 ;  /* 0x0000000160247824 */ /* 0x000fe200010e0659 */
[----:B------:R-:W-:Y:S01]  /*2940*/  ISETP.GT.AND P2, PT, R39, R82, PT ;  /* 0x000000522700720c */ /* 0x000fe20003f44270 */
[----:B------:R-:W-:Y:S01]  /*2950*/  IMAD R83, R24, 0x2, R25 ;  /* 0x0000000218537824 */ /* 0x000fe200078e0219 */
[----:B---3--:R-:W-:Y:S01]  /*2960*/  LOP3.LUT P4, RZ, R26, 0x2, RZ, 0xc0, !PT ;  /* 0x000000021aff7812 */ /* 0x008fe2000788c0ff */
[----:B------:R-:W-:Y:S01]  /*2970*/  VIADD R26, R24, 0x10 ;  /* 0x00000010181a7836 */ /* 0x000fe20000000000 */
[----:B------:R-:W-:Y:S02]  /*2980*/  LEA.HI.X R41, R21, R95, R36, 0x1, P3 ;  /* 0x0000005f15297211 */ /* 0x000fe400018f0c24 */
[----:B-1----:R-:W-:-:S09]  /*2990*/  ISETP.GE.AND P3, PT, R107, 0x1, PT ;  /* 0x000000016b00780c */ /* 0x002fd20003f66270 */
[----:B------:R-:W-:Y:S02]  /*29a0*/  @P4 VIADD R26, R24, 0xfffffff0 ;  /* 0xfffffff0181a4836 */ /* 0x000fe40000000000 */
[----:B------:R-:W-:Y:S02]  /*29b0*/  IMAD.MOV.U32 R24, RZ, RZ, R39 ;  /* 0x000000ffff187224 */ /* 0x000fe400078e0027 */
[----:B------:R-:W-:Y:S01]  /*29c0*/  IMAD R26, R26, 0x2, R25 ;  /* 0x000000021a1a7824 */ /* 0x000fe200078e0219 */
[----:B------:R-:W-:Y:S06]  /*29d0*/  @!P3 BRA `(.L_x_418) ;  /* 0x0000003800b8b947 */ /* 0x000fec0003800000 */
[----:B------:R-:W-:Y:S01]  /*29e0*/  ULDC.U8 UR4, c[0x0][0x410] ;  /* 0x0001040000047ab9 */ /* 0x000fe20000000000 */
[-C--:B------:R-:W-:Y:S01]  /*29f0*/  IMAD R21, R99, R39.reuse, RZ ;  /* 0x0000002763157224 */ /* 0x080fe200078e02ff */
[----:B------:R-:W-:Y:S01]  /*2a00*/  ISETP.NE.AND P3, PT, RZ, UR4, PT ;  /* 0x00000004ff007c0c */ /* 0x000fe2000bf65270 */
[-C--:B------:R-:W-:Y:S02]  /*2a10*/  IMAD R37, R98, R39.reuse, RZ ;  /* 0x0000002762257224 */ /* 0x080fe400078e02ff */
[----:B------:R-:W-:Y:S02]  /*2a20*/  IMAD R90, R24, -0x90, R2 ;  /* 0xffffff70185a7824 */ /* 0x000fe400078e0202 */
[C---:B------:R-:W-:Y:S02]  /*2a30*/  IMAD R21, R38.reuse, R76, R21 ;  /* 0x0000004c26157224 */ /* 0x040fe400078e0215 */
[----:B------:R-:W-:Y:S01]  /*2a40*/  IMAD R37, R38, R70, R37 ;  /* 0x0000004626257224 */ /* 0x000fe200078e0225 */
[----:B------:R-:W-:Y:S01]  /*2a50*/  VIMNMX R90, R90, 0x90, PT ;  /* 0x000000905a5a7848 */ /* 0x000fe20003fe0100 */
[----:B------:R-:W-:-:S04]  /*2a60*/  IMAD.WIDE.U32 R62, R76, R39, RZ ;  /* 0x000000274c3e7225 */ /* 0x000fc800078e00ff */
[----:B------:R-:W-:-:S04]  /*2a70*/  IMAD.WIDE.U32 R60, R70, R39, RZ ;  /* 0x00000027463c7225 */ /* 0x000fc800078e00ff */
[----:B------:R-:W-:Y:S02]  /*2a80*/  IMAD.IADD R21, R63, 0x1, R21 ;  /* 0x000000013f157824 */ /* 0x000fe400078e0215 */
[----:B------:R-:W-:Y:S01]  /*2a90*/  IMAD.IADD R91, R61, 0x1, R37 ;  /* 0x000000013d5b7824 */ /* 0x000fe200078e0225 */
[----:B------:R-:W-:Y:S06]  /*2aa0*/  @!P3 BRA `(.L_x_419) ;  /* 0x0000001800a0b947 */ /* 0x000fec0003800000 */
[----:B------:R-:W-:Y:S01]  /*2ab0*/  ISETP.GE.AND P4, PT, R19, R90, PT ;  /* 0x0000005a1300720c */ /* 0x000fe20003f86270 */
[----:B------:R-:W-:Y:S01]  /*2ac0*/  BSSY B1, `(.L_x_420) ;  /* 0x000003c000017945 */ /* 0x000fe20003800000 */
        /* <DEDUP_REMOVED lines=12> */
[----:B------:R-:W-:Y:S06]  /*2b90*/  @P4 BRA `(.L_x_421) ;  /* 0x0000000000b84947 */ /* 0x000fec0003800000 */
[----:B------:R-:W2:Y:S04]  /*2ba0*/  LDL.64 R118, [R1+0x40] ;  /* 0x0000400001767983 */ /* 0x000ea80000100a00 */
[----:B------:R-:W3:Y:S04]  /*2bb0*/  LDL R117, [R1+0x64] ;  /* 0x0000640001757983 */ /* 0x000ee80000100800 */
[----:B------:R-:W4:Y:S04]  /*2bc0*/  LDL R116, [R1+0x6c] ;  /* 0x00006c0001747983 */ /* 0x000f280000100800 */
[----:B------:R-:W4:Y:S04]  /*2bd0*/  LDL R114, [R1+0x70] ;  /* 0x0000700001727983 */ /* 0x000f280000100800 */
[----:B------:R-:W4:Y:S04]  /*2be0*/  LDL R110, [R1+0x68] ;  /* 0x00006800016e7983 */ /* 0x000f280000100800 */
[----:B------:R-:W4:Y:S01]  /*2bf0*/  LDL R97, [R1+0x74] ;  /* 0x0000740001617983 */ /* 0x000f220000100800 */
[----:B------:R-:W-:Y:S01]  /*2c00*/  IADD3 R62, P3, R74, R62, RZ ;  /* 0x0000003e4a3e7210 */ /* 0x000fe20007f7e0ff */
[----:B------:R-:W-:Y:S01]  /*2c10*/  ULDC.64 UR4, c[0x0][0x3e8] ;  /* 0x0000fa0000047ab9 */ /* 0x000fe20000000a00 */
[----:B------:R-:W-:-:S02]  /*2c20*/  CS2R R66, SRZ ;  /* 0x0000000000427805 */ /* 0x000fc4000001ff00 */
[----:B------:R-:W-:Y:S01]  /*2c30*/  CS2R R94, SRZ ;  /* 0x00000000005e7805 */ /* 0x000fe2000001ff00 */
[----:B------:R-:W-:Y:S01]  /*2c40*/  IMAD.X R21, R21, 0x1, R84, P3 ;  /* 0x0000000115157824 */ /* 0x000fe200018e0654 */
[----:B------:R-:W-:-:S05]  /*2c50*/  IADD3 R60, P3, R68, R60, RZ ;  /* 0x0000003c443c7210 */ /* 0x000fca0007f7e0ff */
[----:B------:R-:W-:Y:S01]  /*2c60*/  IMAD.X R91, R91, 0x1, R85, P3 ;  /* 0x000000015b5b7824 */ /* 0x000fe200018e0655 */
[----:B------:R-:W-:-:S04]  /*2c70*/  LEA R36, P3, R62, UR4, 0x1 ;  /* 0x000000043e247c11 */ /* 0x000fc8000f8608ff */
[----:B------:R-:W-:Y:S01]  /*2c80*/  LEA.HI.X R37, R62, UR5, R21, 0x1, P3 ;  /* 0x000000053e257c11 */ /* 0x000fe200098f0c15 */
[----:B------:R-:W-:Y:S02]  /*2c90*/  ULDC.64 UR4, c[0x0][0x400] ;  /* 0x0001000000047ab9 */ /* 0x000fe40000000a00 */
[----:B------:R-:W-:-:S04]  /*2ca0*/  LEA R38, P3, R60, UR4, 0x1 ;  /* 0x000000043c267c11 */ /* 0x000fc8000f8608ff */
[----:B------:R-:W-:Y:S02]  /*2cb0*/  LEA.HI.X R39, R60, UR5, R91, 0x1, P3 ;  /* 0x000000053c277c11 */ /* 0x000fe400098f0c5b */
        /* <DEDUP_REMOVED lines=10> */
[----:B--2---:R-:W-:-:S13]  /*2d60*/  ISETP.GE.AND P3, PT, R118, R107, PT ;  /* 0x0000006b7600720c */ /* 0x004fda0003f66270 */
[----:B------:R0:W5:Y:S04]  /*2d70*/  @!P3 LDG.E.64 R66, desc[UR60][R36.64] ;  /* 0x0000003c2442b981 */ /* 0x000168000c1e1b00 */
[----:B------:R0:W5:Y:S01]  /*2d80*/  @!P3 LDG.E.64 R94, desc[UR60][R38.64] ;  /* 0x0000003c265eb981 */ /* 0x000162000c1e1b00 */
[----:B---3--:R-:W-:-:S13]  /*2d90*/  ISETP.GE.AND P3, PT, R117, R107, PT ;  /* 0x0000006b7500720c */ /* 0x008fda0003f66270 */
[----:B------:R0:W5:Y:S04]  /*2da0*/  @!P3 LDG.E.64 R58, desc[UR60][R36.64+0x10] ;  /* 0x0000103c243ab981 */ /* 0x000168000c1e1b00 */
[----:B------:R0:W5:Y:S01]  /*2db0*/  @!P3 LDG.E.64 R64, desc[UR60][R38.64+0x10] ;  /* 0x0000103c2640b981 */ /* 0x000162000c1e1b00 */
[----:B----4-:R-:W-:-:S13]  /*2dc0*/  ISETP.GE.AND P3, PT, R116, R107, PT ;  /* 0x0000006b7400720c */ /* 0x010fda0003f66270 */
[----:B------:R0:W5:Y:S04]  /*2dd0*/  @!P3 LDG.E.64 R54, desc[UR60][R36.64+0x20] ;  /* 0x0000203c2436b981 */ /* 0x000168000c1e1b00 */
[----:B------:R0:W5:Y:S01]  /*2de0*/  @!P3 LDG.E.64 R56, desc[UR60][R38.64+0x20] ;  /* 0x0000203c2638b981 */ /* 0x000162000c1e1b00 */
[----:B------:R-:W-:-:S13]  /*2df0*/  ISETP.GE.AND P3, PT, R114, R107, PT ;  /* 0x0000006b7200720c */ /* 0x000fda0003f66270 */
[----:B------:R0:W5:Y:S04]  /*2e00*/  @!P3 LDG.E.64 R50, desc[UR60][R36.64+0x30] ;  /* 0x0000303c2432b981 */ /* 0x000168000c1e1b00 */
[----:B------:R0:W5:Y:S01]  /*2e10*/  @!P3 LDG.E.64 R52, desc[UR60][R38.64+0x30] ;  /* 0x0000303c2634b981 */ /* 0x000162000c1e1b00 */
[----:B------:R-:W-:-:S13]  /*2e20*/  ISETP.GE.AND P3, PT, R110, R107, PT ;  /* 0x0000006b6e00720c */ /* 0x000fda0003f66270 */
[----:B------:R0:W5:Y:S04]  /*2e30*/  @!P3 LDG.E.64 R46, desc[UR60][R36.64+0x40] ;  /* 0x0000403c242eb981 */ /* 0x000168000c1e1b00 */
[----:B------:R0:W5:Y:S01]  /*2e40*/  @!P3 LDG.E.64 R48, desc[UR60][R38.64+0x40] ;  /* 0x0000403c2630b981 */ /* 0x000162000c1e1b00 */
[----:B------:R-:W-:-:S13]  /*2e50*/  ISETP.GE.AND P3, PT, R97, R107, PT ;  /* 0x0000006b6100720c */ /* 0x000fda0003f66270 */
[----:B------:R0:W5:Y:S04]  /*2e60*/  @!P3 LDG.E.64 R42, desc[UR60][R36.64+0x50] ;  /* 0x0000503c242ab981 */ /* 0x000168000c1e1b00 */
[----:B------:R0:W5:Y:S02]  /*2e70*/  @!P3 LDG.E.64 R44, desc[UR60][R38.64+0x50] ;  /* 0x0000503c262cb981 */ /* 0x000164000c1e1b00 */
.L_x_421:
[----:B------:R-:W-:Y:S05]  /*2e80*/  BSYNC B1 ;  /* 0x0000000000017941 */ /* 0x000fea0003800000 */
.L_x_420:
[----:B0-----:R-:W2:Y:S01]  /*2e90*/  LDL R39, [R1+0x48] ;  /* 0x0000480001277983 */ /* 0x001ea20000100800 */
[----:B-----5:R-:W-:Y:S01]  /*2ea0*/  IMAD.MOV.U32 R21, RZ, RZ, R42 ;  /* 0x000000ffff157224 */ /* 0x020fe200078e002a */
[----:B------:R-:W-:Y:S01]  /*2eb0*/  MOV R36, R43 ;  /* 0x0000002b00247202 */ /* 0x000fe20000000f00 */
[----:B------:R-:W-:Y:S02]  /*2ec0*/  IMAD.MOV.U32 R37, RZ, RZ, R46 ;  /* 0x000000ffff257224 */ /* 0x000fe400078e002e */
[----:B------:R-:W-:Y:S01]  /*2ed0*/  IMAD.MOV.U32 R38, RZ, RZ, R47 ;  /* 0x000000ffff267224 */ /* 0x000fe200078e002f */
[----:B------:R-:W-:Y:S01]  /*2ee0*/  PRMT R97, R36, 0x5410, R21 ;  /* 0x0000541024617816 */ /* 0x000fe20000000015 */
[----:B------:R-:W-:Y:S02]  /*2ef0*/  IMAD.MOV.U32 R21, RZ, RZ, R50 ;  /* 0x000000ffff157224 */ /* 0x000fe400078e0032 */
[----:B------:R-:W-:Y:S01]  /*2f00*/  IMAD.MOV.U32 R36, RZ, RZ, R51 ;  /* 0x000000ffff247224 */ /* 0x000fe200078e0033 */
[----:B------:R-:W-:Y:S01]  /*2f10*/  PRMT R110, R37, 0x5410, R38 ;  /* 0x00005410256e7816 */ /* 0x000fe20000000026 */
[----:B------:R-:W-:-:S02]  /*2f20*/  IMAD.MOV.U32 R37, RZ, RZ, R54 ;  /* 0x000000ffff257224 */ /* 0x000fc400078e0036 */
[----:B------:R-:W-:Y:S01]  /*2f30*/  IMAD.MOV.U32 R38, RZ, RZ, R55 ;  /* 0x000000ffff267224 */ /* 0x000fe200078e0037 */
[----:B------:R-:W-:Y:S01]  /*2f40*/  PRMT R116, R21, 0x5410, R36 ;  /* 0x0000541015747816 */ /* 0x000fe20000000024 */
[----:B------:R-:W-:Y:S02]  /*2f50*/  IMAD.MOV.U32 R21, RZ, RZ, R58 ;  /* 0x000000ffff157224 */ /* 0x000fe400078e003a */
[----:B------:R-:W-:Y:S01]  /*2f60*/  IMAD.MOV.U32 R36, RZ, RZ, R59 ;  /* 0x000000ffff247224 */ /* 0x000fe200078e003b */
[----:B------:R-:W-:-:S04]  /*2f70*/  PRMT R118, R38, 0x5410, R37 ;  /* 0x0000541026767816 */ /* 0x000fc80000000025 */
[----:B------:R-:W-:Y:S01]  /*2f80*/  PRMT R119, R21, 0x5410, R36 ;  /* 0x0000541015777816 */ /* 0x000fe20000000024 */
[----:B------:R-:W-:Y:S02]  /*2f90*/  IMAD.MOV.U32 R21, RZ, RZ, R66 ;  /* 0x000000ffff157224 */ /* 0x000fe400078e0042 */
[----:B------:R-:W-:-:S05]  /*2fa0*/  IMAD.MOV.U32 R36, RZ, RZ, R67 ;  /* 0x000000ffff247224 */ /* 0x000fca00078e0043 */
        /* <DEDUP_REMOVED lines=13> */
[----:B------:R-:W-:Y:S01]  /*3080*/  IMAD.MOV.U32 R36, RZ, RZ, R65 ;  /* 0x000000ffff247224 */ /* 0x000fe200078e0041 */
[----:B------:R-:W-:-:S04]  /*3090*/  MOV R21, R64 ;  /* 0x0000004000157202 */ /* 0x000fc80000000f00 */
[----:B------:R-:W-:Y:S01]  /*30a0*/  PRMT R121, R21, 0x5410, R36 ;  /* 0x0000541015797816 */ /* 0x000fe20000000024 */
[----:B------:R-:W-:Y:S02]  /*30b0*/  IMAD.MOV.U32 R21, RZ, RZ, R94 ;  /* 0x000000ffff157224 */ /* 0x000fe400078e005e */
[----:B------:R-:W-:-:S05]  /*30c0*/  IMAD.MOV.U32 R36, RZ, RZ, R95 ;  /* 0x000000ffff247224 */ /* 0x000fca00078e005f */
[----:B------:R-:W-:Y:S02]  /*30d0*/  PRMT R123, R21, 0x5410, R36 ;  /* 0x00005410157b7816 */ /* 0x000fe40000000024 */
[----:B--2---:R-:W-:-:S13]  /*30e0*/  ISETP.NE.AND P3, PT, R39, 0x3, PT ;  /* 0x000000032700780c */ /* 0x004fda0003f65270 */
[----:B------:R-:W-:Y:S05]  /*30f0*/  @!P3 BRA `(.L_x_422) ;  /* 0x000000000004b947 */ /* 0x000fea0003800000 */
[----:B------:R-:W-:Y:S01]  /*3100*/  BPT.TRAP 0x1 ;  /* 0x000000040000795c */ /* 0x000fe20000300000 */
.L_x_422:
[----:B------:R-:W-:Y:S01]  /*3110*/  IMAD R21, R17, 0x8, R16 ;  /* 0x0000000811157824 */ /* 0x000fe200078e0210 */
[----:B------:R-:W-:Y:S01]  /*3120*/  SHF.L.U32 R91, R145, 0x1f, RZ ;  /* 0x0000001f915b7819 */ /* 0x000fe200000006ff */
[----:B------:R-:W-:Y:S03]  /*3130*/  BSSY B1, `(.L_x_423) ;  /* 0x0000003000017945 */ /* 0x000fe60003800000 */
[----:B------:R-:W0:Y:S02]  /*3140*/  SYNCS.PHASECHK.TRANS64.TRYWAIT P5, [R21+URZ+0x31c90], R91 ;  /* 0x031c905b150075a7 */ /* 0x000e2400080a017f */
[----:B0-----:R-:W-:Y:S05]  /*3150*/  @!P5 BRA `(.L_x_424) ;  /* 0x000001b80010d947 */ /* 0x001fea0003800000 */
.L_x_708:
[----:B------:R-:W-:Y:S05]  /*3160*/  BSYNC B1 ;  /* 0x0000000000017941 */ /* 0x000fea0003800000 */
.L_x_423:
[----:B------:R-:W-:Y:S05]  /*3170*/  @P4 BRA `(.L_x_425) ;  /* 0x0000003400504947 */ /* 0x000fea0003800000 */
[----:B------:R-:W-:Y:S01]  /*3180*/  ISETP.NE.AND P4, PT, R11, RZ, PT ;  /* 0x000000ff0b00720c */ /* 0x000fe20003f85270 */
[----:B------:R-:W-:-:S12]  /*3190*/  BSSY B1, `(.L_x_426) ;  /* 0x0000032000017945 */ /* 0x000fd80003800000 */
[----:B------:R-:W-:Y:S05]  /*31a0*/  @!P4 BRA `(.L_x_427) ;  /* 0x0000000000c0c947 */ /* 0x000fea0003800000 */
[----:B------:R-:W2:Y:S01]  /*31b0*/  LDL.64 R60, [R1+0x40] ;  /* 0x00004000013c7983 */ /* 0x000ea20000100a00 */
[----:B------:R-:W-:Y:S03]  /*31c0*/  BSSY B2, `(.L_x_428) ;  /* 0x000002d000027945 */ /* 0x000fe60003800000 */
[----:B------:R1:W3:Y:S01]  /*31d0*/  LDS.128 R36, [R83+0x16800] ;  /* 0x0168000053247984 */ /* 0x0002e20000000c00 */
[----:B--2---:R-:W-:-:S13]  /*31e0*/  ISETP.GE.AND P4, PT, R60, R107, PT ;  /* 0x0000006b3c00720c */ /* 0x004fda0003f86270 */
[----:B-1-3--:R-:W-:Y:S05]  /*31f0*/  @P4 BRA `(.L_x_429) ;  /* 0x0000000000a44947 */ /* 0x00afea0003800000 */
[----:B------:R-:W-:Y:S01]  /*3200*/  SHF.R.U64 R60, R66, 0x10, R67 ;  /* 0x00000010423c7819 */ /* 0x000fe20000001243 */
[----:B------:R-:W-:Y:S01]  /*3210*/  HADD2.F32 R62, -RZ, R37.H1_H1 ;  /* 0x30000025ff3e7230 */ /* 0x000fe20000004100 */
[--C-:B------:R-:W-:Y:S02]  /*3220*/  SHF.R.U64 R61, R94, 0x10, R95.reuse ;  /* 0x000000105e3d7819 */ /* 0x100fe4000000125f */
[----:B------:R-:W-:Y:S01]  /*3230*/  SHF.R.U32.HI R94, RZ, 0x10, R95 ;  /* 0x00000010ff5e7819 */ /* 0x000fe2000001165f */
[----:B------:R-:W-:Y:S01]  /*3240*/  HADD2.F32 R63, -RZ, R60.H0_H0 ;  /* 0x2000003cff3f7230 */ /* 0x000fe20000004100 */
[----:B------:R-:W-:Y:S01]  /*3250*/  SHF.R.U32.HI R66, RZ, 0x10, R67 ;  /* 0x00000010ff427819 */ /* 0x000fe20000011643 */
[----:B------:R-:W-:Y:S02]  /*3260*/  HADD2.F32 R61, -RZ, R61.H0_H0 ;  /* 0x2000003dff3d7230 */ /* 0x000fe40000004100 */
[----:B------:R-:W-:Y:S02]  /*3270*/  HADD2.F32 R60, -RZ, R37.H0_H0 ;  /* 0x20000025ff3c7230 */ /* 0x000fe40000004100 */
[----:B------:R-:W-:-:S02]  /*3280*/  HADD2.F32 R94, -RZ, R94.H0_H0 ;  /* 0x2000005eff5e7230 */ /* 0x000fc40000004100 */
[-C--:B------:R-:W-:Y:S01]  /*3290*/  FMUL.FTZ R37, R62, R61.reuse ;  /* 0x0000003d3e257220 */ /* 0x080fe20000410000 */
[----:B------:R-:W-:Y:S02]  /*32a0*/  HADD2.F32 R66, -RZ, R66.H0_H0 ;  /* 0x20000042ff427230 */ /* 0x000fe40000004100 */
[C---:B------:R-:W-:Y:S01]  /*32b0*/  FMUL.FTZ R61, R60.reuse, R61 ;  /* 0x0000003d3c3d7220 */ /* 0x040fe20000410000 */
[----:B------:R-:W-:Y:S02]  /*32c0*/  IMAD.MOV.U32 R67, RZ, RZ, R38 ;  /* 0x000000ffff437224 */ /* 0x000fe400078e0026 */
[-C--:B------:R-:W-:Y:S01]  /*32d0*/  FFMA.FTZ R37, R60, R63.reuse, -R37 ;  /* 0x0000003f3c257223 */ /* 0x080fe20000010825 */
[----:B------:R-:W-:Y:S02]  /*32e0*/  HADD2.F32 R95, -RZ, R123.H1_H1 ;  /* 0x3000007bff5f7230 */ /* 0x000fe40000004100 */
[----:B------:R-:W-:Y:S01]  /*32f0*/  FFMA.FTZ R60, R62, R63, R61 ;  /* 0x0000003f3e3c7223 */ /* 0x000fe2000001003d */
[----:B------:R-:W-:-:S02]  /*3300*/  HADD2.F32 R61, -RZ, R39.H1_H1 ;  /* 0x30000027ff3d7230 */ /* 0x000fc40000004100 */
[----:B------:R-:W-:Y:S02]  /*3310*/  HADD2.F32 R63, -RZ, R39.H0_H0 ;  /* 0x20000027ff3f7230 */ /* 0x000fe40000004100 */
[----:B------:R-:W-:Y:S02]  /*3320*/  HADD2.F32 R38, -RZ, R67.H1_H1 ;  /* 0x30000043ff267230 */ /* 0x000fe40000004100 */
[----:B------:R-:W-:Y:S01]  /*3330*/  FMUL.FTZ R62, R61, R94 ;  /* 0x0000005e3d3e7220 */ /* 0x000fe20000410000 */
[----:B------:R-:W-:-:S03]  /*3340*/  F2FP.F16.F32.PACK_AB R37, R60, R37 ;  /* 0x000000253c25723e */ /* 0x000fc600000000ff */
[C---:B------:R-:W-:Y:S01]  /*3350*/  FFMA.FTZ R39, R63.reuse, R66, -R62 ;  /* 0x000000423f277223 */ /* 0x040fe2000001083e */
[----:B------:R-:W-:Y:S01]  /*3360*/  FMUL.FTZ R62, R63, R94 ;  /* 0x0000005e3f3e7220 */ /* 0x000fe20000410000 */
[----:B------:R-:W-:Y:S02]  /*3370*/  HADD2.F32 R94, -RZ, R123.H0_H0 ;  /* 0x2000007bff5e7230 */ /* 0x000fe40000004100 */
[--C-:B------:R-:W-:Y:S02]  /*3380*/  HADD2.F32 R63, -RZ, R36.reuse.H0_H0 ;  /* 0x20000024ff3f7230 */ /* 0x100fe40000004100 */
[----:B------:R-:W-:Y:S01]  /*3390*/  FFMA.FTZ R62, R61, R66, R62 ;  /* 0x000000423d3e7223 */ /* 0x000fe2000001003e */
[----:B------:R-:W-:Y:S02]  /*33a0*/  HADD2.F32 R61, -RZ, R36.H1_H1 ;  /* 0x30000024ff3d7230 */ /* 0x000fe40000004100 */
[----:B------:R-:W-:Y:S02]  /*33b0*/  HADD2.F32 R66, -RZ, R122.H1_H1 ;  /* 0x3000007aff427230 */ /* 0x000fe40000004100 */
[----:B------:R-:W-:Y:S01]  /*33c0*/  F2FP.F16.F32.PACK_AB R39, R62, R39 ;  /* 0x000000273e27723e */ /* 0x000fe200000000ff */
[-C--:B------:R-:W-:Y:S01]  /*33d0*/  FMUL.FTZ R36, R61, R94.reuse ;  /* 0x0000005e3d247220 */ /* 0x080fe20000410000 */
[----:B------:R-:W-:-:S03]  /*33e0*/  FMUL.FTZ R94, R63, R94 ;  /* 0x0000005e3f5e7220 */ /* 0x000fc60000410000 */
[-C--:B------:R-:W-:Y:S01]  /*33f0*/  FFMA.FTZ R36, R63, R66.reuse, -R36 ;  /* 0x000000423f247223 */ /* 0x080fe20000010824 */
[----:B------:R-:W-:Y:S01]  /*3400*/  FFMA.FTZ R61, R61, R66, R94 ;  /* 0x000000423d3d7223 */ /* 0x000fe2000001005e */
[----:B------:R-:W-:Y:S02]  /*3410*/  HADD2.F32 R66, -RZ, R67.H0_H0 ;  /* 0x20000043ff427230 */ /* 0x000fe40000004100 */
[-C--:B------:R-:W-:Y:S01]  /*3420*/  FMUL.FTZ R67, R38, R95.reuse ;  /* 0x0000005f26437220 */ /* 0x080fe20000410000 */
[----:B------:R-:W-:Y:S01]  /*3430*/  HADD2.F32 R63, -RZ, R122.H0_H0 ;  /* 0x2000007aff3f7230 */ /* 0x000fe20000004100 */
[----:B------:R-:W-:Y:S01]  /*3440*/  F2FP.F16.F32.PACK_AB R36, R61, R36 ;  /* 0x000000243d24723e */ /* 0x000fe200000000ff */
[----:B------:R-:W-:-:S03]  /*3450*/  FMUL.FTZ R95, R66, R95 ;  /* 0x0000005f425f7220 */ /* 0x000fc60000410000 */
[-C--:B------:R-:W-:Y:S01]  /*3460*/  FFMA.FTZ R67, R66, R63.reuse, -R67 ;  /* 0x0000003f42437223 */ /* 0x080fe20000010843 */
[----:B------:R-:W-:-:S05]  /*3470*/  FFMA.FTZ R38, R38, R63, R95 ;  /* 0x0000003f26267223 */ /* 0x000fca000001005f */
[----:B------:R-:W-:-:S07]  /*3480*/  F2FP.F16.F32.PACK_AB R38, R38, R67 ;  /* 0x000000432626723e */ /* 0x000fce00000000ff */
.L_x_429:
[----:B------:R-:W-:Y:S05]  /*3490*/  BSYNC B2 ;  /* 0x0000000000027941 */ /* 0x000fea0003800000 */
.L_x_428:
[----:B------:R1:W-:Y:S02]  /*34a0*/  STG.E.128 desc[UR60][R40.64], R36 ;  /* 0x0000002428007986 */ /* 0x0003e4000c101d3c */
.L_x_427:
[----:B------:R-:W-:Y:S05]  /*34b0*/  BSYNC B1 ;  /* 0x0000000000017941 */ /* 0x000fea0003800000 */
.L_x_426:
[----:B------:R-:W-:Y:S01]  /*34c0*/  ISETP.NE.AND P4, PT, R12, RZ, PT ;  /* 0x000000ff0c00720c */ /* 0x000fe20003f85270 */
[----:B------:R-:W-:-:S12]  /*34d0*/  BSSY B1, `(.L_x_430) ;  /* 0x0000034000017945 */ /* 0x000fd80003800000 */
[----:B------:R-:W-:Y:S05]  /*34e0*/  @!P4 BRA `(.L_x_431) ;  /* 0x0000000000c8c947 */ /* 0x000fea0003800000 */
[----:B------:R-:W2:Y:S01]  /*34f0*/  LDL R60, [R1+0x64] ;  /* 0x00006400013c7983 */ /* 0x000ea20000100800 */
[----:B------:R-:W-:Y:S03]  /*3500*/  BSSY B2, `(.L_x_432) ;  /* 0x000002f000027945 */ /* 0x000fe60003800000 */
[----:B-1----:R1:W3:Y:S01]  /*3510*/  LDS.128 R36, [R26+0x16800] ;  /* 0x016800001a247984 */ /* 0x0022e20000000c00 */
[----:B--2---:R-:W-:-:S13]  /*3520*/  ISETP.GE.AND P4, PT, R60, R107, PT ;  /* 0x0000006b3c00720c */ /* 0x004fda0003f86270 */
[----:B-1-3--:R-:W-:Y:S05]  /*3530*/  @P4 BRA `(.L_x_433) ;  /* 0x0000000000ac4947 */ /* 0x00afea0003800000 */
[----:B------:R-:W-:Y:S01]  /*3540*/  IMAD.MOV.U32 R60, RZ, RZ, R37 ;  /* 0x000000ffff3c7224 */ /* 0x000fe200078e0025 */
[----:B------:R-:W-:Y:S02]  /*3550*/  SHF.R.U64 R61, R64, 0x10, R65 ;  /* 0x00000010403d7819 */ /* 0x000fe40000001241 */
[----:B------:R-:W-:Y:S02]  /*3560*/  SHF.R.U64 R58, R58, 0x10, R59 ;  /* 0x000000103a3a7819 */ /* 0x000fe4000000123b */
[--C-:B------:R-:W-:Y:S01]  /*3570*/  HADD2.F32 R37, -RZ, R60.reuse.H1_H1 ;  /* 0x3000003cff257230 */ /* 0x100fe20000004100 */
[----:B------:R-:W-:Y:S01]  /*3580*/  SHF.R.U32.HI R64, RZ, 0x10, R65 ;  /* 0x00000010ff407819 */ /* 0x000fe20000011641 */
[----:B------:R-:W-:Y:S01]  /*3590*/  HADD2.F32 R61, -RZ, R61.H0_H0 ;  /* 0x2000003dff3d7230 */ /* 0x000fe20000004100 */
[----:B------:R-:W-:Y:S01]  /*35a0*/  SHF.R.U32.HI R59, RZ, 0x10, R59 ;  /* 0x00000010ff3b7819 */ /* 0x000fe2000001163b */
[----:B------:R-:W-:Y:S02]  /*35b0*/  HADD2.F32 R60, -RZ, R60.H0_H0 ;  /* 0x2000003cff3c7230 */ /* 0x000fe40000004100 */
[----:B------:R-:W-:-:S02]  /*35c0*/  HADD2.F32 R58, -RZ, R58.H0_H0 ;  /* 0x2000003aff3a7230 */ /* 0x000fc40000004100 */
[CC--:B------:R-:W-:Y:S01]  /*35d0*/  FMUL.FTZ R63, R37.reuse, R61.reuse ;  /* 0x0000003d253f7220 */ /* 0x0c0fe20000410000 */
[----:B------:R-:W-:Y:S02]  /*35e0*/  HADD2.F32 R59, -RZ, R59.H0_H0 ;  /* 0x2000003bff3b7230 */ /* 0x000fe40000004100 */
[C---:B------:R-:W-:Y:S01]  /*35f0*/  FMUL.FTZ R62, R60.reuse, R61 ;  /* 0x0000003d3c3e7220 */ /* 0x040fe20000410000 */
[----:B------:R-:W-:Y:S02]  /*3600*/  HADD2.F32 R65, -RZ, R121.H1_H1 ;  /* 0x30000079ff417230 */ /* 0x000fe40000004100 */
[-C--:B------:R-:W-:Y:S01]  /*3610*/  FFMA.FTZ R63, R60, R58.reuse, -R63 ;  /* 0x0000003a3c3f7223 */ /* 0x080fe2000001083f */
[----:B------:R-:W-:Y:S02]  /*3620*/  HADD2.F32 R60, -RZ, R39.H0_H0 ;  /* 0x20000027ff3c7230 */ /* 0x000fe40000004100 */
[----:B------:R-:W-:Y:S01]  /*3630*/  FFMA.FTZ R62, R37, R58, R62 ;  /* 0x0000003a253e7223 */ /* 0x000fe2000001003e */
[----:B------:R-:W-:-:S02]  /*3640*/  HADD2.F32 R37, -RZ, R64.H0_H0 ;  /* 0x20000040ff257230 */ /* 0x000fc40000004100 */
[----:B------:R-:W-:Y:S02]  /*3650*/  HADD2.F32 R58, -RZ, R39.H1_H1 ;  /* 0x30000027ff3a7230 */ /* 0x000fe40000004100 */
[----:B------:R-:W-:Y:S01]  /*3660*/  F2FP.F16.F32.PACK_AB R62, R62, R63 ;  /* 0x0000003f3e3e723e */ /* 0x000fe200000000ff */
[-C--:B------:R-:W-:Y:S02]  /*3670*/  FMUL.FTZ R61, R60, R37.reuse ;  /* 0x000000253c3d7220 */ /* 0x080fe40000410000 */
[C---:B------:R-:W-:Y:S02]  /*3680*/  FMUL.FTZ R39, R58.reuse, R37 ;  /* 0x000000253a277220 */ /* 0x040fe40000410000 */
[-C--:B------:R-:W-:Y:S01]  /*3690*/  FFMA.FTZ R58, R58, R59.reuse, R61 ;  /* 0x0000003b3a3a7223 */ /* 0x080fe2000001003d */
[----:B------:R-:W-:Y:S02]  /*36a0*/  HADD2.F32 R61, -RZ, R121.H0_H0 ;  /* 0x20000079ff3d7230 */ /* 0x000fe40000004100 */
[----:B------:R-:W-:Y:S01]  /*36b0*/  FFMA.FTZ R37, R60, R59, -R39 ;  /* 0x0000003b3c257223 */ /* 0x000fe20000010827 */
[----:B------:R-:W-:-:S02]  /*36c0*/  HADD2.F32 R60, -RZ, R36.H0_H0 ;  /* 0x20000024ff3c7230 */ /* 0x000fc40000004100 */
[----:B------:R-:W-:Y:S02]  /*36d0*/  HADD2.F32 R36, -RZ, R36.H1_H1 ;  /* 0x30000024ff247230 */ /* 0x000fe40000004100 */
[----:B------:R-:W-:Y:S01]  /*36e0*/  HADD2.F32 R59, -RZ, R119.H0_H0 ;  /* 0x20000077ff3b7230 */ /* 0x000fe20000004100 */
[----:B------:R-:W-:Y:S01]  /*36f0*/  F2FP.F16.F32.PACK_AB R58, R58, R37 ;  /* 0x000000253a3a723e */ /* 0x000fe200000000ff */
[----:B------:R-:W-:Y:S02]  /*3700*/  IMAD.MOV.U32 R37, RZ, RZ, R62 ;  /* 0x000000ffff257224 */ /* 0x000fe400078e003e */
[-C--:B------:R-:W-:Y:S01]  /*3710*/  FMUL.FTZ R39, R36, R61.reuse ;  /* 0x0000003d24277220 */ /* 0x080fe20000410000 */
[----:B------:R-:W-:-:S03]  /*3720*/  FMUL.FTZ R61, R60, R61 ;  /* 0x0000003d3c3d7220 */ /* 0x000fc60000410000 */
[-C--:B------:R-:W-:Y:S01]  /*3730*/  FFMA.FTZ R39, R60, R59.reuse, -R39 ;  /* 0x0000003b3c277223 */ /* 0x080fe20000010827 */
[--C-:B------:R-:W-:Y:S02]  /*3740*/  HADD2.F32 R60, -RZ, R38.reuse.H0_H0 ;  /* 0x20000026ff3c7230 */ /* 0x100fe40000004100 */
[----:B------:R-:W-:Y:S01]  /*3750*/  FFMA.FTZ R36, R36, R59, R61 ;  /* 0x0000003b24247223 */ /* 0x000fe2000001003d */
[----:B------:R-:W-:Y:S02]  /*3760*/  HADD2.F32 R38, -RZ, R38.H1_H1 ;  /* 0x30000026ff267230 */ /* 0x000fe40000004100 */
[----:B------:R-:W-:Y:S02]  /*3770*/  HADD2.F32 R59, -RZ, R119.H1_H1 ;  /* 0x30000077ff3b7230 */ /* 0x000fe40000004100 */
[----:B------:R-:W-:Y:S01]  /*3780*/  F2FP.F16.F32.PACK_AB R36, R36, R39 ;  /* 0x000000272424723e */ /* 0x000fe200000000ff */
[-C--:B------:R-:W-:Y:S01]  /*3790*/  FMUL.FTZ R61, R38, R65.reuse ;  /* 0x00000041263d7220 */ /* 0x080fe20000410000 */
[----:B------:R-:W-:Y:S01]  /*37a0*/  FMUL.FTZ R65, R60, R65 ;  /* 0x000000413c417220 */ /* 0x000fe20000410000 */
[----:B------:R-:W-:-:S02]  /*37b0*/  IMAD.MOV.U32 R39, RZ, RZ, R58 ;  /* 0x000000ffff277224 */ /* 0x000fc400078e003a */
[-C--:B------:R-:W-:Y:S01]  /*37c0*/  FFMA.FTZ R61, R60, R59.reuse, -R61 ;  /* 0x0000003b3c3d7223 */ /* 0x080fe2000001083d */
[----:B------:R-:W-:-:S05]  /*37d0*/  FFMA.FTZ R38, R38, R59, R65 ;  /* 0x0000003b26267223 */ /* 0x000fca0000010041 */
[----:B------:R-:W-:-:S07]  /*37e0*/  F2FP.F16.F32.PACK_AB R38, R38, R61 ;  /* 0x0000003d2626723e */ /* 0x000fce00000000ff */
.L_x_433:
[----:B------:R-:W-:Y:S05]  /*37f0*/  BSYNC B2 ;  /* 0x0000000000027941 */ /* 0x000fea0003800000 */
.L_x_432:
[----:B------:R2:W-:Y:S02]  /*3800*/  STG.E.128 desc[UR60][R40.64+0x20], R36 ;  /* 0x0000202428007986 */ /* 0x0005e4000c101d3c */
.L_x_431:
[----:B------:R-:W-:Y:S05]  /*3810*/  BSYNC B1 ;  /* 0x0000000000017941 */ /* 0x000fea0003800000 */
.L_x_430:
[----:B------:R-:W-:Y:S01]  /*3820*/  ISETP.NE.AND P4, PT, R13, RZ, PT ;  /* 0x000000ff0d00720c */ /* 0x000fe20003f85270 */
[----:B------:R-:W-:-:S12]  /*3830*/  BSSY B1, `(.L_x_434) ;  /* 0x0000033000017945 */ /* 0x000fd80003800000 */
[----:B------:R-:W-:Y:S05]  /*3840*/  @!P4 BRA `(.L_x_435) ;  /* 0x0000000000c4c947 */ /* 0x000fea0003800000 */
[----:B------:R-:W3:Y:S01]  /*3850*/  LDL R58, [R1+0x6c] ;  /* 0x00006c00013a7983 */ /* 0x000ee20000100800 */
[----:B------:R-:W-:Y:S03]  /*3860*/  BSSY B2, `(.L_x_436) ;  /* 0x000002e000027945 */ /* 0x000fe60003800000 */
[----:B-12---:R1:W2:Y:S01]  /*3870*/  LDS.128 R36, [R83+0x18c00] ;  /* 0x018c000053247984 */ /* 0x0062a20000000c00 */
[----:B---3--:R-:W-:-:S13]  /*3880*/  ISETP.GE.AND P4, PT, R58, R107, PT ;  /* 0x0000006b3a00720c */ /* 0x008fda0003f86270 */
[----:B-12---:R-:W-:Y:S05]  /*3890*/  @P4 BRA `(.L_x_437) ;  /* 0x0000000000a84947 */ /* 0x006fea0003800000 */
[----:B------:R-:W-:Y:S01]  /*38a0*/  SHF.R.U64 R58, R56, 0x10, R57 ;  /* 0x00000010383a7819 */ /* 0x000fe20000001239 */
[----:B------:R-:W-:Y:S01]  /*38b0*/  IMAD.MOV.U32 R56, RZ, RZ, R37 ;  /* 0x000000ffff387224 */ /* 0x000fe200078e0025 */
[----:B------:R-:W-:-:S03]  /*38c0*/  SHF.R.U64 R54, R54, 0x10, R55 ;  /* 0x0000001036367819 */ /* 0x000fc60000001237 */
[----:B------:R-:W-:Y:S02]  /*38d0*/  HADD2.F32 R58, -RZ, R58.H0_H0 ;  /* 0x2000003aff3a7230 */ /* 0x000fe40000004100 */
[--C-:B------:R-:W-:Y:S02]  /*38e0*/  HADD2.F32 R37, -RZ, R56.reuse.H1_H1 ;  /* 0x30000038ff257230 */ /* 0x100fe40000004100 */
[----:B------:R-:W-:Y:S02]  /*38f0*/  HADD2.F32 R59, -RZ, R56.H0_H0 ;  /* 0x20000038ff3b7230 */ /* 0x000fe40000004100 */
[----:B------:R-:W-:Y:S02]  /*3900*/  HADD2.F32 R54, -RZ, R54.H0_H0 ;  /* 0x20000036ff367230 */ /* 0x000fe40000004100 */
[-C--:B------:R-:W-:Y:S01]  /*3910*/  FMUL.FTZ R56, R37, R58.reuse ;  /* 0x0000003a25387220 */ /* 0x080fe20000410000 */
[----:B------:R-:W-:-:S03]  /*3920*/  FMUL.FTZ R58, R59, R58 ;  /* 0x0000003a3b3a7220 */ /* 0x000fc60000410000 */
[-C--:B------:R-:W-:Y:S01]  /*3930*/  FFMA.FTZ R56, R59, R54.reuse, -R56 ;  /* 0x000000363b387223 */ /* 0x080fe20000010838 */
[----:B------:R-:W-:Y:S01]  /*3940*/  FFMA.FTZ R37, R37, R54, R58 ;  /* 0x0000003625257223 */ /* 0x000fe2000001003a */
[----:B------:R-:W-:Y:S01]  /*3950*/  SHF.R.U32.HI R54, RZ, 0x10, R55 ;  /* 0x00000010ff367819 */ /* 0x000fe20000011637 */
[----:B------:R-:W-:Y:S01]  /*3960*/  IMAD.MOV.U32 R55, RZ, RZ, R39 ;  /* 0x000000ffff377224 */ /* 0x000fe200078e0027 */
[----:B------:R-:W-:Y:S01]  /*3970*/  SHF.R.U32.HI R58, RZ, 0x10, R57 ;  /* 0x00000010ff3a7819 */ /* 0x000fe20000011639 */
[----:B------:R-:W-:Y:S01]  /*3980*/  HADD2.F32 R57, -RZ, R118.H1_H1 ;  /* 0x30000076ff397230 */ /* 0x000fe20000004100 */
[----:B------:R-:W-:Y:S01]  /*3990*/  F2FP.F16.F32.PACK_AB R37, R37, R56 ;  /* 0x000000382525723e */ /* 0x000fe200000000ff */
[----:B------:R-:W-:Y:S02]  /*39a0*/  HADD2.F32 R54, -RZ, R54.H0_H0 ;  /* 0x20000036ff367230 */ /* 0x000fe40000004100 */
[----:B------:R-:W-:Y:S02]  /*39b0*/  HADD2.F32 R58, -RZ, R58.H0_H0 ;  /* 0x2000003aff3a7230 */ /* 0x000fe40000004100 */
[----:B------:R-:W-:-:S02]  /*39c0*/  HADD2.F32 R39, -RZ, R55.H1_H1 ;  /* 0x30000037ff277230 */ /* 0x000fc40000004100 */
[----:B------:R-:W-:-:S03]  /*39d0*/  HADD2.F32 R55, -RZ, R55.H0_H0 ;  /* 0x20000037ff377230 */ /* 0x000fc60000004100 */
[-C--:B------:R-:W-:Y:S02]  /*39e0*/  FMUL.FTZ R60, R39, R58.reuse ;  /* 0x0000003a273c7220 */ /* 0x080fe40000410000 */
[C---:B------:R-:W-:Y:S02]  /*39f0*/  FMUL.FTZ R58, R55.reuse, R58 ;  /* 0x0000003a373a7220 */ /* 0x040fe40000410000 */
[-C--:B------:R-:W-:Y:S01]  /*3a00*/  FFMA.FTZ R60, R55, R54.reuse, -R60 ;  /* 0x00000036373c7223 */ /* 0x080fe2000001083c */
[----:B------:R-:W-:Y:S02]  /*3a10*/  HADD2.F32 R55, -RZ, R120.H0_H0 ;  /* 0x20000078ff377230 */ /* 0x000fe40000004100 */
[----:B------:R-:W-:Y:S01]  /*3a20*/  FFMA.FTZ R39, R39, R54, R58 ;  /* 0x0000003627277223 */ /* 0x000fe2000001003a */
[--C-:B------:R-:W-:Y:S02]  /*3a30*/  HADD2.F32 R54, -RZ, R36.reuse.H1_H1 ;  /* 0x30000024ff367230 */ /* 0x100fe40000004100 */
[----:B------:R-:W-:-:S02]  /*3a40*/  HADD2.F32 R36, -RZ, R36.H0_H0 ;  /* 0x20000024ff247230 */ /* 0x000fc40000004100 */
[----:B------:R-:W-:Y:S01]  /*3a50*/  F2FP.F16.F32.PACK_AB R39, R39, R60 ;  /* 0x0000003c2727723e */ /* 0x000fe200000000ff */
[-C--:B------:R-:W-:Y:S02]  /*3a60*/  FMUL.FTZ R59, R54, R55.reuse ;  /* 0x00000037363b7220 */ /* 0x080fe40000410000 */
[C---:B------:R-:W-:Y:S02]  /*3a70*/  FMUL.FTZ R55, R36.reuse, R55 ;  /* 0x0000003724377220 */ /* 0x040fe40000410000 */
[-C--:B------:R-:W-:Y:S01]  /*3a80*/  FFMA.FTZ R36, R36, R57.reuse, -R59 ;  /* 0x0000003924247223 */ /* 0x080fe2000001083b */
[----:B------:R-:W-:Y:S02]  /*3a90*/  HADD2.F32 R59, -RZ, R120.H1_H1 ;  /* 0x30000078ff3b7230 */ /* 0x000fe40000004100 */
[----:B------:R-:W-:Y:S01]  /*3aa0*/  FFMA.FTZ R55, R54, R57, R55 ;  /* 0x0000003936377223 */ /* 0x000fe20000010037 */
[--C-:B------:R-:W-:Y:S02]  /*3ab0*/  HADD2.F32 R54, -RZ, R38.reuse.H1_H1 ;  /* 0x30000026ff367230 */ /* 0x100fe40000004100 */
[----:B------:R-:W-:-:S02]  /*3ac0*/  HADD2.F32 R38, -RZ, R38.H0_H0 ;  /* 0x20000026ff267230 */ /* 0x000fc40000004100 */
[----:B------:R-:W-:Y:S02]  /*3ad0*/  HADD2.F32 R57, -RZ, R118.H0_H0 ;  /* 0x20000076ff397230 */ /* 0x000fe40000004100 */
[-C--:B------:R-:W-:Y:S01]  /*3ae0*/  FMUL.FTZ R61, R54, R59.reuse ;  /* 0x0000003b363d7220 */ /* 0x080fe20000410000 */
[----:B------:R-:W-:Y:S01]  /*3af0*/  F2FP.F16.F32.PACK_AB R36, R55, R36 ;  /* 0x000000243724723e */ /* 0x000fe200000000ff */
[C---:B------:R-:W-:Y:S02]  /*3b00*/  FMUL.FTZ R59, R38.reuse, R59 ;  /* 0x0000003b263b7220 */ /* 0x040fe40000410000 */
[-C--:B------:R-:W-:Y:S02]  /*3b10*/  FFMA.FTZ R38, R38, R57.reuse, -R61 ;  /* 0x0000003926267223 */ /* 0x080fe4000001083d */
[----:B------:R-:W-:-:S05]  /*3b20*/  FFMA.FTZ R59, R54, R57, R59 ;  /* 0x00000039363b7223 */ /* 0x000fca000001003b */
[----:B------:R-:W-:-:S07]  /*3b30*/  F2FP.F16.F32.PACK_AB R38, R59, R38 ;  /* 0x000000263b26723e */ /* 0x000fce00000000ff */
.L_x_437:
[----:B------:R-:W-:Y:S05]  /*3b40*/  BSYNC B2 ;  /* 0x0000000000027941 */ /* 0x000fea0003800000 */
.L_x_436:
[----:B------:R3:W-:Y:S02]  /*3b50*/  STG.E.128 desc[UR60][R40.64+0x40], R36 ;  /* 0x0000402428007986 */ /* 0x0007e4000c101d3c */
.L_x_435:
[----:B------:R-:W-:Y:S05]  /*3b60*/  BSYNC B1 ;  /* 0x0000000000017941 */ /* 0x000fea0003800000 */
.L_x_434:
[----:B------:R-:W-:Y:S01]  /*3b70*/  ISETP.NE.AND P4, PT, R14, RZ, PT ;  /* 0x000000ff0e00720c */ /* 0x000fe20003f85270 */
[----:B------:R-:W-:-:S12]  /*3b80*/  BSSY B1, `(.L_x_438) ;  /* 0x0000032000017945 */ /* 0x000fd80003800000 */
[----:B------:R-:W-:Y:S05]  /*3b90*/  @!P4 BRA `(.L_x_439) ;  /* 0x0000000000c0c947 */ /* 0x000fea0003800000 */
[----:B------:R-:W4:Y:S01]  /*3ba0*/  LDL R54, [R1+0x70] ;  /* 0x0000700001367983 */ /* 0x000f220000100800 */
[----:B------:R-:W-:Y:S03]  /*3bb0*/  BSSY B2, `(.L_x_440) ;  /* 0x000002d000027945 */ /* 0x000fe60003800000 */
[----:B-123--:R1:W2:Y:S01]  /*3bc0*/  LDS.128 R36, [R26+0x18c00] ;  /* 0x018c00001a247984 */ /* 0x00e2a20000000c00 */
[----:B----4-:R-:W-:-:S13]  /*3bd0*/  ISETP.GE.AND P4, PT, R54, R107, PT ;  /* 0x0000006b3600720c */ /* 0x010fda0003f86270 */
[----:B-12---:R-:W-:Y:S05]  /*3be0*/  @P4 BRA `(.L_x_441) ;  /* 0x0000000000a44947 */ /* 0x006fea0003800000 */
[--C-:B------:R-:W-:Y:S02]  /*3bf0*/  SHF.R.U64 R54, R50, 0x10, R51.reuse ;  /* 0x0000001032367819 */ /* 0x100fe40000001233 */
[----:B------:R-:W-:Y:S01]  /*3c00*/  SHF.R.U32.HI R50, RZ, 0x10, R51 ;  /* 0x00000010ff327819 */ /* 0x000fe20000011633 */
[----:B------:R-:W-:Y:S01]  /*3c10*/  IMAD.MOV.U32 R51, RZ, RZ, R39 ;  /* 0x000000ffff337224 */ /* 0x000fe200078e0027 */
[--C-:B------:R-:W-:Y:S01]  /*3c20*/  SHF.R.U64 R56, R52, 0x10, R53.reuse ;  /* 0x0000001034387819 */ /* 0x100fe20000001235 */
[--C-:B------:R-:W-:Y:S01]  /*3c30*/  HADD2.F32 R39, -RZ, R37.reuse.H1_H1 ;  /* 0x30000025ff277230 */ /* 0x100fe20000004100 */
[----:B------:R-:W-:Y:S01]  /*3c40*/  SHF.R.U32.HI R55, RZ, 0x10, R53 ;  /* 0x00000010ff377819 */ /* 0x000fe20000011635 */
[----:B------:R-:W-:Y:S02]  /*3c50*/  HADD2.F32 R37, -RZ, R37.H0_H0 ;  /* 0x20000025ff257230 */ /* 0x000fe40000004100 */
[----:B------:R-:W-:Y:S02]  /*3c60*/  HADD2.F32 R56, -RZ, R56.H0_H0 ;  /* 0x20000038ff387230 */ /* 0x000fe40000004100 */
[----:B------:R-:W-:-:S02]  /*3c70*/  HADD2.F32 R55, -RZ, R55.H0_H0 ;  /* 0x20000037ff377230 */ /* 0x000fc40000004100 */
[--C-:B------:R-:W-:Y:S02]  /*3c80*/  HADD2.F32 R52, -RZ, R51.reuse.H1_H1 ;  /* 0x30000033ff347230 */ /* 0x100fe40000004100 */
[----:B------:R-:W-:Y:S02]  /*3c90*/  HADD2.F32 R51, -RZ, R51.H0_H0 ;  /* 0x20000033ff337230 */ /* 0x000fe40000004100 */
[----:B------:R-:W-:Y:S02]  /*3ca0*/  HADD2.F32 R54, -RZ, R54.H0_H0 ;  /* 0x20000036ff367230 */ /* 0x000fe40000004100 */
[-C--:B------:R-:W-:Y:S01]  /*3cb0*/  FMUL.FTZ R58, R52, R55.reuse ;  /* 0x00000037343a7220 */ /* 0x080fe20000410000 */
[----:B------:R-:W-:Y:S02]  /*3cc0*/  HADD2.F32 R53, -RZ, R50.H0_H0 ;  /* 0x20000032ff357230 */ /* 0x000fe40000004100 */
[-C--:B------:R-:W-:Y:S01]  /*3cd0*/  FMUL.FTZ R50, R39, R56.reuse ;  /* 0x0000003827327220 */ /* 0x080fe20000410000 */
[----:B------:R-:W-:Y:S01]  /*3ce0*/  FMUL.FTZ R56, R37, R56 ;  /* 0x0000003825387220 */ /* 0x000fe20000410000 */
[----:B------:R-:W-:-:S02]  /*3cf0*/  FMUL.FTZ R55, R51, R55 ;  /* 0x0000003733377220 */ /* 0x000fc40000410000 */
[-C--:B------:R-:W-:Y:S01]  /*3d00*/  FFMA.FTZ R37, R37, R54.reuse, -R50 ;  /* 0x0000003625257223 */ /* 0x080fe20000010832 */
[----:B------:R-:W-:Y:S01]  /*3d10*/  FFMA.FTZ R50, R39, R54, R56 ;  /* 0x0000003627327223 */ /* 0x000fe20000010038 */
[-C--:B------:R-:W-:Y:S01]  /*3d20*/  FFMA.FTZ R39, R51, R53.reuse, -R58 ;  /* 0x0000003533277223 */ /* 0x080fe2000001083a */
[----:B------:R-:W-:Y:S01]  /*3d30*/  FFMA.FTZ R52, R52, R53, R55 ;  /* 0x0000003534347223 */ /* 0x000fe20000010037 */
[--C-:B------:R-:W-:Y:S02]  /*3d40*/  HADD2.F32 R55, -RZ, R117.reuse.H0_H0 ;  /* 0x20000075ff377230 */ /* 0x100fe40000004100 */
[----:B------:R-:W-:Y:S01]  /*3d50*/  HADD2.F32 R54, -RZ, R36.H1_H1 ;  /* 0x30000024ff367230 */ /* 0x000fe20000004100 */
[----:B------:R-:W-:Y:S01]  /*3d60*/  F2FP.F16.F32.PACK_AB R37, R50, R37 ;  /* 0x000000253225723e */ /* 0x000fe200000000ff */
[----:B------:R-:W-:Y:S01]  /*3d70*/  HADD2.F32 R53, -RZ, R38.H1_H1 ;  /* 0x30000026ff357230 */ /* 0x000fe20000004100 */
[----:B------:R-:W-:Y:S01]  /*3d80*/  F2FP.F16.F32.PACK_AB R39, R52, R39 ;  /* 0x000000273427723e */ /* 0x000fe200000000ff */
[----:B------:R-:W-:-:S02]  /*3d90*/  HADD2.F32 R117, -RZ, R117.H1_H1 ;  /* 0x30000075ff757230 */ /* 0x000fc40000004100 */
[----:B------:R-:W-:Y:S01]  /*3da0*/  FMUL.FTZ R57, R54, R55 ;  /* 0x0000003736397220 */ /* 0x000fe20000410000 */
[----:B------:R-:W-:Y:S02]  /*3db0*/  HADD2.F32 R36, -RZ, R36.H0_H0 ;  /* 0x20000024ff247230 */ /* 0x000fe40000004100 */
[----:B------:R-:W-:Y:S02]  /*3dc0*/  HADD2.F32 R38, -RZ, R38.H0_H0 ;  /* 0x20000026ff267230 */ /* 0x000fe40000004100 */
[C---:B------:R-:W-:Y:S01]  /*3dd0*/  FMUL.FTZ R59, R53.reuse, R117 ;  /* 0x00000075353b7220 */ /* 0x040fe20000410000 */
[--C-:B------:R-:W-:Y:S02]  /*3de0*/  HADD2.F32 R51, -RZ, R116.reuse.H0_H0 ;  /* 0x20000074ff337230 */ /* 0x100fe40000004100 */
[----:B------:R-:W-:Y:S01]  /*3df0*/  FMUL.FTZ R55, R36, R55 ;  /* 0x0000003724377220 */ /* 0x000fe20000410000 */
[----:B------:R-:W-:Y:S02]  /*3e00*/  HADD2.F32 R116, -RZ, R116.H1_H1 ;  /* 0x30000074ff747230 */ /* 0x000fe40000004100 */
[----:B------:R-:W-:Y:S01]  /*3e10*/  FMUL.FTZ R56, R38, R117 ;  /* 0x0000007526387220 */ /* 0x000fe20000410000 */
[-C--:B------:R-:W-:Y:S01]  /*3e20*/  FFMA.FTZ R57, R36, R51.reuse, -R57 ;  /* 0x0000003324397223 */ /* 0x080fe20000010839 */
[----:B------:R-:W-:Y:S01]  /*3e30*/  FFMA.FTZ R54, R54, R51, R55 ;  /* 0x0000003336367223 */ /* 0x000fe20000010037 */
[-C--:B------:R-:W-:Y:S01]  /*3e40*/  FFMA.FTZ R59, R38, R116.reuse, -R59 ;  /* 0x00000074263b7223 */ /* 0x080fe2000001083b */
[----:B------:R-:W-:-:S03]  /*3e50*/  FFMA.FTZ R56, R53, R116, R56 ;  /* 0x0000007435387223 */ /* 0x000fc60000010038 */
[----:B------:R-:W-:Y:S02]  /*3e60*/  F2FP.F16.F32.PACK_AB R36, R54, R57 ;  /* 0x000000393624723e */ /* 0x000fe400000000ff */
[----:B------:R-:W-:-:S07]  /*3e70*/  F2FP.F16.F32.PACK_AB R38, R56, R59 ;  /* 0x0000003b3826723e */ /* 0x000fce00000000ff */
.L_x_441:
[----:B------:R-:W-:Y:S05]  /*3e80*/  BSYNC B2 ;  /* 0x0000000000027941 */ /* 0x000fea0003800000 */
.L_x_440:
[----:B------:R4:W-:Y:S02]  /*3e90*/  STG.E.128 desc[UR60][R40.64+0x60], R36 ;  /* 0x0000602428007986 */ /* 0x0009e4000c101d3c */
.L_x_439:
[----:B------:R-:W-:Y:S05]  /*3ea0*/  BSYNC B1 ;  /* 0x0000000000017941 */ /* 0x000fea0003800000 */
.L_x_438:
[----:B------:R-:W-:Y:S01]  /*3eb0*/  ISETP.NE.AND P4, PT, R15, RZ, PT ;  /* 0x000000ff0f00720c */ /* 0x000fe20003f85270 */
[----:B------:R-:W-:-:S12]  /*3ec0*/  BSSY B1, `(.L_x_442) ;  /* 0x0000033000017945 */ /* 0x000fd80003800000 */
[----:B------:R-:W-:Y:S05]  /*3ed0*/  @!P4 BRA `(.L_x_443) ;  /* 0x0000000000c4c947 */ /* 0x000fea0003800000 */
[----:B------:R-:W5:Y:S01]  /*3ee0*/  LDL R50, [R1+0x68] ;  /* 0x0000680001327983 */ /* 0x000f620000100800 */
[----:B------:R-:W-:Y:S03]  /*3ef0*/  BSSY B2, `(.L_x_444) ;  /* 0x000002e000027945 */ /* 0x000fe60003800000 */
[----:B-1234-:R1:W2:Y:S01]  /*3f00*/  LDS.128 R36, [R83+0x1b000] ;  /* 0x01b0000053247984 */ /* 0x01e2a20000000c00 */
[----:B-----5:R-:W-:-:S13]  /*3f10*/  ISETP.GE.AND P4, PT, R50, R107, PT ;  /* 0x0000006b3200720c */ /* 0x020fda0003f86270 */
[----:B-12---:R-:W-:Y:S05]  /*3f20*/  @P4 BRA `(.L_x_445) ;  /* 0x0000000000a84947 */ /* 0x006fea0003800000 */
[--C-:B------:R-:W-:Y:S01]  /*3f30*/  SHF.R.U64 R53, R46, 0x10, R47.reuse ;  /* 0x000000102e357819 */ /* 0x100fe2000000122f */
[----:B------:R-:W-:Y:S01]  /*3f40*/  IMAD.MOV.U32 R46, RZ, RZ, R36 ;  /* 0x000000ffff2e7224 */ /* 0x000fe200078e0024 */
[----:B------:R-:W-:Y:S01]  /*3f50*/  SHF.R.U32.HI R50, RZ, 0x10, R47 ;  /* 0x00000010ff327819 */ /* 0x000fe2000001162f */
[----:B------:R-:W-:Y:S01]  /*3f60*/  IMAD.MOV.U32 R47, RZ, RZ, R39 ;  /* 0x000000ffff2f7224 */ /* 0x000fe200078e0027 */
[--C-:B------:R-:W-:Y:S01]  /*3f70*/  SHF.R.U64 R51, R48, 0x10, R49.reuse ;  /* 0x0000001030337819 */ /* 0x100fe20000001231 */
[--C-:B------:R-:W-:Y:S01]  /*3f80*/  HADD2.F32 R39, -RZ, R37.reuse.H1_H1 ;  /* 0x30000025ff277230 */ /* 0x100fe20000004100 */
[----:B------:R-:W-:Y:S01]  /*3f90*/  SHF.R.U32.HI R52, RZ, 0x10, R49 ;  /* 0x00000010ff347819 */ /* 0x000fe20000011631 */
[----:B------:R-:W-:Y:S02]  /*3fa0*/  HADD2.F32 R36, -RZ, R37.H0_H0 ;  /* 0x20000025ff247230 */ /* 0x000fe40000004100 */
[----:B------:R-:W-:Y:S02]  /*3fb0*/  HADD2.F32 R51, -RZ, R51.H0_H0 ;  /* 0x20000033ff337230 */ /* 0x000fe40000004100 */
[----:B------:R-:W-:-:S02]  /*3fc0*/  HADD2.F32 R48, -RZ, R47.H1_H1 ;  /* 0x3000002fff307230 */ /* 0x000fc40000004100 */
[----:B------:R-:W-:Y:S02]  /*3fd0*/  HADD2.F32 R52, -RZ, R52.H0_H0 ;  /* 0x20000034ff347230 */ /* 0x000fe40000004100 */
[-C--:B------:R-:W-:Y:S01]  /*3fe0*/  FMUL.FTZ R37, R39, R51.reuse ;  /* 0x0000003327257220 */ /* 0x080fe20000410000 */
[----:B------:R-:W-:Y:S02]  /*3ff0*/  HADD2.F32 R47, -RZ, R47.H0_H0 ;  /* 0x2000002fff2f7230 */ /* 0x000fe40000004100 */
[----:B------:R-:W-:Y:S01]  /*4000*/  FMUL.FTZ R54, R36, R51 ;  /* 0x0000003324367220 */ /* 0x000fe20000410000 */
[----:B------:R-:W-:Y:S02]  /*4010*/  HADD2.F32 R49, -RZ, R53.H0_H0 ;  /* 0x20000035ff317230 */ /* 0x000fe40000004100 */
[-C--:B------:R-:W-:Y:S01]  /*4020*/  FMUL.FTZ R56, R48, R52.reuse ;  /* 0x0000003430387220 */ /* 0x080fe20000410000 */
[----:B------:R-:W-:Y:S02]  /*4030*/  HADD2.F32 R50, -RZ, R50.H0_H0 ;  /* 0x20000032ff327230 */ /* 0x000fe40000004100 */
[----:B------:R-:W-:Y:S01]  /*4040*/  FMUL.FTZ R51, R47, R52 ;  /* 0x000000342f337220 */ /* 0x000fe20000410000 */
[----:B------:R-:W-:-:S02]  /*4050*/  HADD2.F32 R53, -RZ, R114.H1_H1 ;  /* 0x30000072ff357230 */ /* 0x000fc40000004100 */
[-C--:B------:R-:W-:Y:S01]  /*4060*/  FFMA.FTZ R36, R36, R49.reuse, -R37 ;  /* 0x0000003124247223 */ /* 0x080fe20000010825 */
[----:B------:R-:W-:Y:S01]  /*4070*/  FFMA.FTZ R37, R39, R49, R54 ;  /* 0x0000003127257223 */ /* 0x000fe20000010036 */
[-C--:B------:R-:W-:Y:S01]  /*4080*/  FFMA.FTZ R39, R47, R50.reuse, -R56 ;  /* 0x000000322f277223 */ /* 0x080fe20000010838 */
[----:B------:R-:W-:Y:S01]  /*4090*/  FFMA.FTZ R52, R48, R50, R51 ;  /* 0x0000003230347223 */ /* 0x000fe20000010033 */
[----:B------:R-:W-:Y:S02]  /*40a0*/  HADD2.F32 R50, -RZ, R114.H0_H0 ;  /* 0x20000072ff327230 */ /* 0x000fe40000004100 */
[----:B------:R-:W-:Y:S01]  /*40b0*/  HADD2.F32 R47, -RZ, R46.H1_H1 ;  /* 0x3000002eff2f7230 */ /* 0x000fe20000004100 */
[----:B------:R-:W-:Y:S01]  /*40c0*/  F2FP.F16.F32.PACK_AB R37, R37, R36 ;  /* 0x000000242525723e */ /* 0x000fe200000000ff */
[----:B------:R-:W-:Y:S01]  /*40d0*/  HADD2.F32 R48, -RZ, R38.H1_H1 ;  /* 0x30000026ff307230 */ /* 0x000fe20000004100 */
[----:B------:R-:W-:Y:S01]  /*40e0*/  F2FP.F16.F32.PACK_AB R39, R52, R39 ;  /* 0x000000273427723e */ /* 0x000fe200000000ff */
[----:B------:R-:W-:-:S02]  /*40f0*/  HADD2.F32 R46, -RZ, R46.H0_H0 ;  /* 0x2000002eff2e7230 */ /* 0x000fc40000004100 */
[CC--:B------:R-:W-:Y:S01]  /*4100*/  FMUL.FTZ R55, R47.reuse, R50.reuse ;  /* 0x000000322f377220 */ /* 0x0c0fe20000410000 */
[----:B------:R-:W-:Y:S02]  /*4110*/  HADD2.F32 R38, -RZ, R38.H0_H0 ;  /* 0x20000026ff267230 */ /* 0x000fe40000004100 */
[-C--:B------:R-:W-:Y:S01]  /*4120*/  FMUL.FTZ R57, R48, R53.reuse ;  /* 0x0000003530397220 */ /* 0x080fe20000410000 */
        /* <DEDUP_REMOVED lines=10> */
.L_x_445:
[----:B------:R-:W-:Y:S05]  /*41d0*/  BSYNC B2 ;  /* 0x0000000000027941 */ /* 0x000fea0003800000 */
.L_x_444:
[----:B------:R1:W-:Y:S02]  /*41e0*/  STG.E.128 desc[UR60][R40.64+0x80], R36 ;  /* 0x0000802428007986 */ /* 0x0003e4000c101d3c */
.L_x_443:
[----:B------:R-:W-:Y:S05]  /*41f0*/  BSYNC B1 ;  /* 0x0000000000017941 */ /* 0x000fea0003800000 */
.L_x_442:
[----:B------:R-:W-:-:S13]  /*4200*/  ISETP.NE.AND P4, PT, R20, RZ, PT ;  /* 0x000000ff1400720c */ /* 0x000fda0003f85270 */
        /* <DEDUP_REMOVED lines=9> */
[--C-:B------:R-:W-:Y:S01]  /*42a0*/  HADD2.F32 R38, -RZ, R37.reuse.H1_H1 ;  /* 0x30000025ff267230 */ /* 0x100fe20000004100 */
[--C-:B------:R-:W-:Y:S01]  /*42b0*/  SHF.R.U64 R43, R44, 0x10, R45.reuse ;  /* 0x000000102c2b7819 */ /* 0x100fe2000000122d */
[----:B------:R-:W-:Y:S01]  /*42c0*/  HADD2.F32 R37, -RZ, R37.H0_H0 ;  /* 0x20000025ff257230 */ /* 0x000fe20000004100 */
[----:B------:R-:W-:Y:S01]  /*42d0*/  SHF.R.U32.HI R48, RZ, 0x10, R45 ;  /* 0x00000010ff307819 */ /* 0x000fe2000001162d */
[----:B------:R-:W-:Y:S02]  /*42e0*/  HADD2.F32 R44, -RZ, R47.H0_H0 ;  /* 0x2000002fff2c7230 */ /* 0x000fe40000004100 */
[----:B------:R-:W-:Y:S02]  /*42f0*/  HADD2.F32 R45, -RZ, R43.H0_H0 ;  /* 0x2000002bff2d7230 */ /* 0x000fe40000004100 */
[----:B------:R-:W-:-:S02]  /*4300*/  HADD2.F32 R48, -RZ, R48.H0_H0 ;  /* 0x20000030ff307230 */ /* 0x000fc40000004100 */
[--C-:B------:R-:W-:Y:S02]  /*4310*/  HADD2.F32 R43, -RZ, R39.reuse.H1_H1 ;  /* 0x30000027ff2b7230 */ /* 0x100fe40000004100 */
[-C--:B------:R-:W-:Y:S01]  /*4320*/  FMUL.FTZ R50, R38, R45.reuse ;  /* 0x0000002d26327220 */ /* 0x080fe20000410000 */
[----:B------:R-:W-:Y:S02]  /*4330*/  HADD2.F32 R39, -RZ, R39.H0_H0 ;  /* 0x20000027ff277230 */ /* 0x000fe40000004100 */
[----:B------:R-:W-:Y:S01]  /*4340*/  FMUL.FTZ R45, R37, R45 ;  /* 0x0000002d252d7220 */ /* 0x000fe20000410000 */
[----:B------:R-:W-:Y:S02]  /*4350*/  HADD2.F32 R46, -RZ, R46.H0_H0 ;  /* 0x2000002eff2e7230 */ /* 0x000fe40000004100 */
[----:B------:R-:W-:Y:S01]  /*4360*/  FMUL.FTZ R52, R43, R48 ;  /* 0x000000302b347220 */ /* 0x000fe20000410000 */
[----:B------:R-:W-:Y:S01]  /*4370*/  FFMA.FTZ R50, R37, R44, -R50 ;  /* 0x0000002c25327223 */ /* 0x000fe20000010832 */
[----:B------:R-:W-:Y:S01]  /*4380*/  FMUL.FTZ R48, R39, R48 ;  /* 0x0000003027307220 */ /* 0x000fe20000410000 */
[----:B------:R-:W-:-:S02]  /*4390*/  HADD2.F32 R37, -RZ, R36.H1_H1 ;  /* 0x30000024ff257230 */ /* 0x000fc40000004100 */
[----:B------:R-:W-:Y:S01]  /*43a0*/  FFMA.FTZ R49, R38, R44, R45 ;  /* 0x0000002c26317223 */ /* 0x000fe2000001002d */
[----:B------:R-:W-:Y:S02]  /*43b0*/  HADD2.F32 R36, -RZ, R36.H0_H0 ;  /* 0x20000024ff247230 */ /* 0x000fe40000004100 */
[-C--:B------:R-:W-:Y:S01]  /*43c0*/  FFMA.FTZ R51, R43, R46.reuse, R48 ;  /* 0x0000002e2b337223 */ /* 0x080fe20000010030 */
[--C-:B------:R-:W-:Y:S02]  /*43d0*/  HADD2.F32 R43, -RZ, R96.reuse.H1_H1 ;  /* 0x30000060ff2b7230 */ /* 0x100fe40000004100 */
[----:B------:R-:W-:Y:S01]  /*43e0*/  FFMA.FTZ R52, R39, R46, -R52 ;  /* 0x0000002e27347223 */ /* 0x000fe20000010834 */
[----:B------:R-:W-:Y:S02]  /*43f0*/  HADD2.F32 R45, -RZ, R96.H0_H0 ;  /* 0x20000060ff2d7230 */ /* 0x000fe40000004100 */
[--C-:B------:R-:W-:Y:S02]  /*4400*/  HADD2.F32 R38, -RZ, R42.reuse.H1_H1 ;  /* 0x3000002aff267230 */ /* 0x100fe40000004100 */
[----:B------:R-:W-:Y:S01]  /*4410*/  FMUL.FTZ R47, R37, R43 ;  /* 0x0000002b252f7220 */ /* 0x000fe20000410000 */
[----:B------:R-:W-:-:S02]  /*4420*/  HADD2.F32 R42, -RZ, R42.H0_H0 ;  /* 0x2000002aff2a7230 */ /* 0x000fc40000004100 */
[----:B------:R-:W-:Y:S01]  /*4430*/  FMUL.FTZ R44, R36, R43 ;  /* 0x0000002b242c7220 */ /* 0x000fe20000410000 */
[--C-:B------:R-:W-:Y:S02]  /*4440*/  HADD2.F32 R39, -RZ, R97.reuse.H1_H1 ;  /* 0x30000061ff277230 */ /* 0x100fe40000004100 */
[-C--:B------:R-:W-:Y:S01]  /*4450*/  FMUL.FTZ R43, R38, R45.reuse ;  /* 0x0000002d262b7220 */ /* 0x080fe20000410000 */
[----:B------:R-:W-:Y:S02]  /*4460*/  HADD2.F32 R97, -RZ, R97.H0_H0 ;  /* 0x20000061ff617230 */ /* 0x000fe40000004100 */
[----:B------:R-:W-:Y:S01]  /*4470*/  FMUL.FTZ R45, R42, R45 ;  /* 0x0000002d2a2d7220 */ /* 0x000fe20000410000 */
[-C--:B------:R-:W-:Y:S01]  /*4480*/  FFMA.FTZ R47, R36, R39.reuse, -R47 ;  /* 0x00000027242f7223 */ /* 0x080fe2000001082f */
[----:B------:R-:W-:Y:S01]  /*4490*/  FFMA.FTZ R44, R37, R39, R44 ;  /* 0x00000027252c7223 */ /* 0x000fe2000001002c */
[-C--:B------:R-:W-:Y:S01]  /*44a0*/  FFMA.FTZ R43, R42, R97.reuse, -R43 ;  /* 0x000000612a2b7223 */ /* 0x080fe2000001082b */
[----:B------:R-:W-:Y:S01]  /*44b0*/  FFMA.FTZ R38, R38, R97, R45 ;  /* 0x0000006126267223 */ /* 0x000fe2000001002d */
[----:B------:R-:W-:-:S02]  /*44c0*/  F2FP.F16.F32.PACK_AB R37, R49, R50 ;  /* 0x000000323125723e */ /* 0x000fc400000000ff */
[----:B------:R-:W-:Y:S02]  /*44d0*/  F2FP.F16.F32.PACK_AB R39, R51, R52 ;  /* 0x000000343327723e */ /* 0x000fe400000000ff */
[----:B------:R-:W-:Y:S02]  /*44e0*/  F2FP.F16.F32.PACK_AB R36, R44, R47 ;  /* 0x0000002f2c24723e */ /* 0x000fe400000000ff */
[----:B------:R-:W-:-:S07]  /*44f0*/  F2FP.F16.F32.PACK_AB R38, R38, R43 ;  /* 0x0000002b2626723e */ /* 0x000fce00000000ff */
.L_x_447:
[----:B------:R-:W-:Y:S05]  /*4500*/  BSYNC B1 ;  /* 0x0000000000017941 */ /* 0x000fea0003800000 */
.L_x_446:
[----:B------:R1:W-:Y:S01]  /*4510*/  STG.E.128 desc[UR60][R40.64+0xa0], R36 ;  /* 0x0000a02428007986 */ /* 0x0003e2000c101d3c */
[----:B------:R-:W-:Y:S05]  /*4520*/  BRA `(.L_x_425) ;  /* 0x0000002000647947 */ /* 0x000fea0003800000 */
.L_x_419:
        /* <DEDUP_REMOVED lines=15> */
[----:B------:R-:W-:Y:S01]  /*4620*/  IADD3 R62, P3, R72, R62, RZ ;  /* 0x0000003e483e7210 */ /* 0x000fe20007f7e0ff */
[----:B------:R-:W-:Y:S01]  /*4630*/  ULDC.64 UR4, c[0x0][0x3e8] ;  /* 0x0000fa0000047ab9 */ /* 0x000fe20000000a00 */
[----:B------:R-:W-:Y:S02]  /*4640*/  CS2R R46, SRZ ;  /* 0x00000000002e7805 */ /* 0x000fe4000001ff00 */
[----:B------:R-:W-:Y:S02]  /*4650*/  CS2R R44, SRZ ;  /* 0x00000000002c7805 */ /* 0x000fe4000001ff00 */
[----:B------:R-:W-:Y:S01]  /*4660*/  CS2R R58, SRZ ;  /* 0x00000000003a7805 */ /* 0x000fe2000001ff00 */
[----:B------:R-:W-:Y:S01]  /*4670*/  IMAD.X R37, R21, 0x1, R86, P3 ;  /* 0x0000000115257824 */ /* 0x000fe200018e0656 */
[----:B------:R-:W-:Y:S02]  /*4680*/  IADD3 R21, P3, R34, R60, RZ ;  /* 0x0000003c22157210 */ /* 0x000fe40007f7e0ff */
[----:B------:R-:W-:-:S03]  /*4690*/  CS2R R56, SRZ ;  /* 0x0000000000387805 */ /* 0x000fc6000001ff00 */
[----:B------:R-:W-:Y:S01]  /*46a0*/  IMAD.X R36, R91, 0x1, R87, P3 ;  /* 0x000000015b247824 */ /* 0x000fe200018e0657 */
[----:B------:R-:W-:-:S04]  /*46b0*/  LEA R60, P3, R62, UR4, 0x1 ;  /* 0x000000043e3c7c11 */ /* 0x000fc8000f8608ff */
[----:B------:R-:W-:Y:S01]  /*46c0*/  LEA.HI.X R61, R62, UR5, R37, 0x1, P3 ;  /* 0x000000053e3d7c11 */ /* 0x000fe200098f0c25 */
[----:B------:R-:W-:Y:S02]  /*46d0*/  ULDC.64 UR4, c[0x0][0x400] ;  /* 0x0001000000047ab9 */ /* 0x000fe40000000a00 */
[----:B------:R-:W-:-:S04]  /*46e0*/  LEA R62, P3, R21, UR4, 0x1 ;  /* 0x00000004153e7c11 */ /* 0x000fc8000f8608ff */
[----:B------:R-:W-:Y:S02]  /*46f0*/  LEA.HI.X R63, R21, UR5, R36, 0x1, P3 ;  /* 0x00000005153f7c11 */ /* 0x000fe400098f0c24 */
[----:B------:R-:W-:Y:S02]  /*4700*/  ISETP.GE.AND P3, PT, R22, R107, PT ;  /* 0x0000006b1600720c */ /* 0x000fe40003f66270 */
[----:B------:R-:W-:Y:S02]  /*4710*/  CS2R R42, SRZ ;  /* 0x00000000002a7805 */ /* 0x000fe4000001ff00 */
[----:B------:R-:W-:Y:S02]  /*4720*/  CS2R R40, SRZ ;  /* 0x0000000000287805 */ /* 0x000fe4000001ff00 */
[----:B------:R-:W-:Y:S02]  /*4730*/  CS2R R54, SRZ ;  /* 0x0000000000367805 */ /* 0x000fe4000001ff00 */
[----:B------:R-:W-:-:S05]  /*4740*/  CS2R R52, SRZ ;  /* 0x0000000000347805 */ /* 0x000fca000001ff00 */
[----:B------:R0:W5:Y:S04]  /*4750*/  @!P3 LDG.E.128 R44, desc[UR60][R60.64] ;  /* 0x0000003c3c2cb981 */ /* 0x000168000c1e1d00 */
[----:B------:R0:W5:Y:S01]  /*4760*/  @!P3 LDG.E.128 R56, desc[UR60][R62.64] ;  /* 0x0000003c3e38b981 */ /* 0x000162000c1e1d00 */
[----:B------:R-:W-:Y:S02]  /*4770*/  ISETP.GE.AND P3, PT, R0, R107, PT ;  /* 0x0000006b0000720c */ /* 0x000fe40003f66270 */
[----:B------:R-:W-:Y:S02]  /*4780*/  CS2R R38, SRZ ;  /* 0x0000000000267805 */ /* 0x000fe4000001ff00 */
[----:B------:R-:W-:Y:S02]  /*4790*/  CS2R R36, SRZ ;  /* 0x0000000000247805 */ /* 0x000fe4000001ff00 */
[----:B------:R-:W-:-:S02]  /*47a0*/  CS2R R50, SRZ ;  /* 0x0000000000327805 */ /* 0x000fc4000001ff00 */
[----:B------:R-:W-:-:S05]  /*47b0*/  CS2R R48, SRZ ;  /* 0x0000000000307805 */ /* 0x000fca000001ff00 */
[----:B------:R0:W5:Y:S04]  /*47c0*/  @!P3 LDG.E.128 R40, desc[UR60][R60.64+0x20] ;  /* 0x0000203c3c28b981 */ /* 0x000168000c1e1d00 */
[----:B------:R0:W5:Y:S01]  /*47d0*/  @!P3 LDG.E.128 R52, desc[UR60][R62.64+0x20] ;  /* 0x0000203c3e34b981 */ /* 0x000162000c1e1d00 */
[----:B------:R-:W-:-:S13]  /*47e0*/  ISETP.GE.AND P3, PT, R4, R107, PT ;  /* 0x0000006b0400720c */ /* 0x000fda0003f66270 */
[----:B------:R0:W5:Y:S04]  /*47f0*/  @!P3 LDG.E.128 R36, desc[UR60][R60.64+0x40] ;  /* 0x0000403c3c24b981 */ /* 0x000168000c1e1d00 */
[----:B------:R0:W5:Y:S02]  /*4800*/  @!P3 LDG.E.128 R48, desc[UR60][R62.64+0x40] ;  /* 0x0000403c3e30b981 */ /* 0x000164000c1e1d00 */
.L_x_449:
[----:B------:R-:W-:Y:S05]  /*4810*/  BSYNC B1 ;  /* 0x0000000000017941 */ /* 0x000fea0003800000 */
.L_x_448:
[----:B0-----:R-:W2:Y:S01]  /*4820*/  LDL R61, [R1+0x48] ;  /* 0x00004800013d7983 */ /* 0x001ea20000100800 */
[----:B-----5:R-:W-:Y:S02]  /*4830*/  IMAD.MOV.U32 R21, RZ, RZ, R38 ;  /* 0x000000ffff157224 */ /* 0x020fe400078e0026 */
[----:B------:R-:W-:-:S05]  /*4840*/  IMAD.MOV.U32 R60, RZ, RZ, R39 ;  /* 0x000000ffff3c7224 */ /* 0x000fca00078e0027 */
[----:B------:R-:W-:Y:S01]  /*4850*/  PRMT R123, R21, 0x5410, R60 ;  /* 0x00005410157b7816 */ /* 0x000fe2000000003c */
[----:B------:R-:W-:Y:S01]  /*4860*/  IMAD.MOV.U32 R60, RZ, RZ, R37 ;  /* 0x000000ffff3c7224 */ /* 0x000fe200078e0025 */
[----:B------:R-:W-:-:S04]  /*4870*/  MOV R21, R36 ;  /* 0x0000002400157202 */ /* 0x000fc80000000f00 */
[----:B------:R-:W-:Y:S01]  /*4880*/  PRMT R124, R21, 0x5410, R60 ;  /* 0x00005410157c7816 */ /* 0x000fe2000000003c */
[----:B------:R-:W-:Y:S02]  /*4890*/  IMAD.MOV.U32 R21, RZ, RZ, R42 ;  /* 0x000000ffff157224 */ /* 0x000fe400078e002a */
[----:B------:R-:W-:-:S03]  /*48a0*/  IMAD.MOV.U32 R60, RZ, RZ, R43 ;  /* 0x000000ffff3c7224 */ /* 0x000fc600078e002b */
[----:B------:R-:W-:Y:S01]  /*48b0*/  PRMT R127, R127, 0x5410, R21 ;  /* 0x000054107f7f7816 */ /* 0x000fe20000000015 */
[----:B------:R-:W-:Y:S01]  /*48c0*/  IMAD.MOV.U32 R21, RZ, RZ, R40 ;  /* 0x000000ffff157224 */ /* 0x000fe200078e0028 */
[----:B------:R-:W-:Y:S01]  /*48d0*/  PRMT R129, R60, 0x7610, R129 ;  /* 0x000076103c817816 */ /* 0x000fe20000000081 */
[----:B------:R-:W-:-:S03]  /*48e0*/  IMAD.MOV.U32 R60, RZ, RZ, R41 ;  /* 0x000000ffff3c7224 */ /* 0x000fc600078e0029 */
[----:B------:R-:W-:Y:S01]  /*48f0*/  PRMT R128, R21, 0x7610, R128 ;  /* 0x0000761015807816 */ /* 0x000fe20000000080 */
[----:B------:R-:W-:Y:S01]  /*4900*/  IMAD.MOV.U32 R21, RZ, RZ, R46 ;  /* 0x000000ffff157224 */ /* 0x000fe200078e002e */
[----:B------:R-:W-:Y:S01]  /*4910*/  PRMT R130, R60, 0x7610, R130 ;  /* 0x000076103c827816 */ /* 0x000fe20000000082 */
[----:B------:R-:W-:-:S05]  /*4920*/  IMAD.MOV.U32 R60, RZ, RZ, R47 ;  /* 0x000000ffff3c7224 */ /* 0x000fca00078e002f */
[----:B------:R-:W-:Y:S01]  /*4930*/  PRMT R131, R21, 0x5410, R60 ;  /* 0x0000541015837816 */ /* 0x000fe2000000003c */
[----:B------:R-:W-:Y:S02]  /*4940*/  IMAD.MOV.U32 R60, RZ, RZ, R44 ;  /* 0x000000ffff3c7224 */ /* 0x000fe400078e002c */
[----:B------:R-:W-:-:S03]  /*4950*/  IMAD.MOV.U32 R21, RZ, RZ, R45 ;  /* 0x000000ffff157224 */ /* 0x000fc600078e002d */
[----:B------:R-:W-:Y:S01]  /*4960*/  PRMT R132, R60, 0x7610, R132 ;  /* 0x000076103c847816 */ /* 0x000fe20000000084 */
[----:B------:R-:W-:Y:S01]  /*4970*/  IMAD.MOV.U32 R60, RZ, RZ, R50 ;  /* 0x000000ffff3c7224 */ /* 0x000fe200078e0032 */
[----:B------:R-:W-:Y:S01]  /*4980*/  PRMT R121, R21, 0x7610, R121 ;  /* 0x0000761015797816 */ /* 0x000fe20000000079 */
[----:B------:R-:W-:-:S05]  /*4990*/  IMAD.MOV.U32 R21, RZ, RZ, R51 ;  /* 0x000000ffff157224 */ /* 0x000fca00078e0033 */
[----:B------:R-:W-:Y:S01]  /*49a0*/  PRMT R125, R60, 0x5410, R21 ;  /* 0x000054103c7d7816 */ /* 0x000fe20000000015 */
[----:B------:R-:W-:Y:S02]  /*49b0*/  IMAD.MOV.U32 R60, RZ, RZ, R48 ;  /* 0x000000ffff3c7224 */ /* 0x000fe400078e0030 */
[----:B------:R-:W-:-:S05]  /*49c0*/  IMAD.MOV.U32 R21, RZ, RZ, R49 ;  /* 0x000000ffff157224 */ /* 0x000fca00078e0031 */
        /* <DEDUP_REMOVED lines=9> */
[----:B------:R-:W-:Y:S02]  /*4a60*/  PRMT R128, R128, 0x5410, R60 ;  /* 0x0000541080807816 */ /* 0x000fe4000000003c */
[----:B------:R-:W-:Y:S02]  /*4a70*/  MOV R60, R59 ;  /* 0x0000003b003c7202 */ /* 0x000fe40000000f00 */
[----:B------:R-:W-:Y:S01]  /*4a80*/  PRMT R132, R132, 0x5410, R21 ;  /* 0x0000541084847816 */ /* 0x000fe20000000015 */
[----:B------:R-:W-:Y:S01]  /*4a90*/  IMAD.MOV.U32 R21, RZ, RZ, R56 ;  /* 0x000000ffff157224 */ /* 0x000fe200078e0038 */
[----:B------:R-:W-:-:S04]  /*4aa0*/  PRMT R133, R60, 0x7610, R133 ;  /* 0x000076103c857816 */ /* 0x000fc80000000085 */
[----:B------:R-:W-:Y:S01]  /*4ab0*/  PRMT R133, R133, 0x5410, R21 ;  /* 0x0000541085857816 */ /* 0x000fe20000000015 */
[----:B------:R-:W-:-:S05]  /*4ac0*/  IMAD.MOV.U32 R21, RZ, RZ, R57 ;  /* 0x000000ffff157224 */ /* 0x000fca00078e0039 */
[----:B------:R-:W-:Y:S02]  /*4ad0*/  PRMT R118, R21, 0x7610, R118 ;  /* 0x0000761015767816 */ /* 0x000fe40000000076 */
[----:B--2---:R-:W-:-:S13]  /*4ae0*/  ISETP.NE.AND P3, PT, R61, 0x3, PT ;  /* 0x000000033d00780c */ /* 0x004fda0003f65270 */
[----:B------:R-:W-:Y:S05]  /*4af0*/  @!P3 BRA `(.L_x_450) ;  /* 0x000000000004b947 */ /* 0x000fea0003800000 */
[----:B------:R-:W-:Y:S01]  /*4b00*/  BPT.TRAP 0x1 ;  /* 0x000000040000795c */ /* 0x000fe20000300000 */
.L_x_450:
[----:B------:R-:W-:Y:S01]  /*4b10*/  IMAD R21, R17, 0x8, R16 ;  /* 0x0000000811157824 */ /* 0x000fe200078e0210 */
[----:B------:R-:W-:Y:S01]  /*4b20*/  SHF.L.U32 R91, R145, 0x1f, RZ ;  /* 0x0000001f915b7819 */ /* 0x000fe200000006ff */
[----:B------:R-:W-:Y:S03]  /*4b30*/  BSSY B1, `(.L_x_451) ;  /* 0x0000003000017945 */ /* 0x000fe60003800000 */
[----:B------:R-:W0:Y:S02]  /*4b40*/  SYNCS.PHASECHK.TRANS64.TRYWAIT P5, [R21+URZ+0x31c90], R91 ;  /* 0x031c905b150075a7 */ /* 0x000e2400080a017f */
[----:B0-----:R-:W-:Y:S05]  /*4b50*/  @!P5 BRA `(.L_x_452) ;  /* 0x0000019c00a4d947 */ /* 0x001fea0003800000 */
.L_x_709:
[----:B------:R-:W-:Y:S05]  /*4b60*/  BSYNC B1 ;  /* 0x0000000000017941 */ /* 0x000fea0003800000 */
.L_x_451:
[----:B------:R-:W-:Y:S05]  /*4b70*/  @P4 BRA `(.L_x_425) ;  /* 0x0000001800d04947 */ /* 0x000fea0003800000 */
[----:B------:R-:W1:Y:S01]  /*4b80*/  LDC R110, c[0x0][0x2f4] ;  /* 0x0000bd00ff6e7b82 */ /* 0x000e620000000800 */
[----:B------:R-:W-:Y:S01]  /*4b90*/  ISETP.NE.AND P4, PT, R11, RZ, PT ;  /* 0x000000ff0b00720c */ /* 0x000fe20003f85270 */
[----:B------:R-:W-:Y:S01]  /*4ba0*/  ULDC.64 UR4, c[0x0][0x300] ;  /* 0x0000c00000047ab9 */ /* 0x000fe20000000a00 */
[----:B------:R-:W-:Y:S01]  /*4bb0*/  SHF.R.S32.HI R60, RZ, 0x1f, R19 ;  /* 0x0000001fff3c7819 */ /* 0x000fe20000011413 */
[----:B------:R-:W-:Y:S01]  /*4bc0*/  IMAD.MOV.U32 R97, RZ, RZ, R96 ;  /* 0x000000ffff617224 */ /* 0x000fe200078e0060 */
[----:B------:R-:W-:Y:S01]  /*4bd0*/  BSSY B1, `(.L_x_453) ;  /* 0x0000088000017945 */ /* 0x000fe20003800000 */
[----:B------:R-:W-:Y:S02]  /*4be0*/  IMAD.MOV.U32 R96, RZ, RZ, R64 ;  /* 0x000000ffff607224 */ /* 0x000fe400078e0040 */
[----:B------:R-:W-:Y:S02]  /*4bf0*/  IMAD R60, R60, UR4, RZ ;  /* 0x000000043c3c7c24 */ /* 0x000fe4000f8e02ff */
[----:B------:R-:W-:-:S04]  /*4c00*/  IMAD.WIDE.U32 R96, R19, UR4, R96 ;  /* 0x0000000413607c25 */ /* 0x000fc8000f8e0060 */
[----:B------:R-:W-:-:S04]  /*4c10*/  IMAD R60, R19, UR5, R60 ;  /* 0x00000005133c7c24 */ /* 0x000fc8000f8e023c */
[----:B------:R-:W-:Y:S02]  /*4c20*/  IMAD.IADD R114, R60, 0x1, R97 ;  /* 0x000000013c727824 */ /* 0x000fe400078e0261 */
[----:B-1----:R-:W-:Y:S01]  /*4c30*/  IMAD.IADD R116, R110, 0x1, -R108 ;  /* 0x000000016e747824 */ /* 0x002fe200078e0a6c */
[----:B------:R-:W-:Y:S06]  /*4c40*/  @!P4 BRA `(.L_x_454) ;  /* 0x000000080000c947 */ /* 0x000fec0003800000 */
[----:B------:R-:W2:Y:S04]  /*4c50*/  LDL R66, [R1+0x54] ;  /* 0x0000540001427983 */ /* 0x000ea80000100800 */
[----:B------:R-:W3:Y:S04]  /*4c60*/  LDL R62, [R1+0x58] ;  /* 0x00005800013e7983 */ /* 0x000ee80000100800 */
[----:B------:R-:W4:Y:S01]  /*4c70*/  LDL R63, [R1+0x5c] ;  /* 0x00005c00013f7983 */ /* 0x000f220000100800 */
[----:B------:R-:W-:-:S04]  /*4c80*/  SEL R60, R108, R116, !P0 ;  /* 0x000000746c3c7207 */ /* 0x000fc80004000000 */
[----:B------:R-:W-:-:S04]  /*4c90*/  SHF.R.S32.HI R61, RZ, 0x1f, R60 ;  /* 0x0000001fff3d7819 */ /* 0x000fc8000001143c */
[----:B------:R-:W-:-:S04]  /*4ca0*/  LEA.HI R61, R61, R60, RZ, 0x4 ;  /* 0x0000003c3d3d7211 */ /* 0x000fc800078f20ff */
[----:B------:R-:W-:-:S04]  /*4cb0*/  SHF.R.S32.HI R61, RZ, 0x4, R61 ;  /* 0x00000004ff3d7819 */ /* 0x000fc8000001143d */
[----:B------:R-:W-:-:S04]  /*4cc0*/  LEA.HI.SX32 R117, R7, R61, 0x1d ;  /* 0x0000003d07757211 */ /* 0x000fc800078feaff */
[----:B------:R-:W-:-:S04]  /*4cd0*/  SHF.R.S32.HI R61, RZ, 0x1f, R117 ;  /* 0x0000001fff3d7819 */ /* 0x000fc80000011475 */
[----:B------:R-:W-:Y:S01]  /*4ce0*/  LEA.HI R61, R61, R117, RZ, 0x2 ;  /* 0x000000753d3d7211 */ /* 0x000fe200078f10ff */
[----:B------:R-:W-:-:S03]  /*4cf0*/  IMAD.SHL.U32 R117, R117, 0x8, RZ ;  /* 0x0000000875757824 */ /* 0x000fc600078e00ff */
[----:B------:R-:W-:Y:S02]  /*4d00*/  SHF.R.S32.HI R61, RZ, 0x2, R61 ;  /* 0x00000002ff3d7819 */ /* 0x000fe4000001143d */
[----:B------:R-:W-:Y:S01]  /*4d10*/  ISETP.GE.AND P4, PT, R22, R107, PT ;  /* 0x0000006b1600720c */ /* 0x000fe20003f86270 */
[----:B------:R-:W-:Y:S01]  /*4d20*/  BSSY B2, `(.L_x_455) ;  /* 0x0000066000027945 */ /* 0x000fe20003800000 */
[----:B--2---:R-:W-:-:S04]  /*4d30*/  LOP3.LUT R60, R66, 0x18, R117, 0xf8, !PT ;  /* 0x00000018423c7812 */ /* 0x004fc800078ef875 */
[----:B---3--:R-:W-:Y:S01]  /*4d40*/  LOP3.LUT R60, R60, R62, RZ, 0x3c, !PT ;  /* 0x0000003e3c3c7212 */ /* 0x008fe200078e3cff */
[----:B----4-:R-:W-:-:S04]  /*4d50*/  IMAD R61, R61, 0x1200, R63 ;  /* 0x000012003d3d7824 */ /* 0x010fc800078e023f */
[----:B------:R-:W-:-:S04]  /*4d60*/  IMAD.IADD R60, R61, 0x1, R60 ;  /* 0x000000013d3c7824 */ /* 0x000fc800078e023c */
[C---:B------:R-:W-:Y:S02]  /*4d70*/  IMAD R64, R17.reuse, 0x3600, R60 ;  /* 0x0000360011407824 */ /* 0x040fe400078e023c */
[----:B------:R-:W-:Y:S02]  /*4d80*/  IMAD R60, R17, 0x3600, R105 ;  /* 0x00003600113c7824 */ /* 0x000fe400078e0269 */
[--C-:B------:R-:W-:Y:S02]  /*4d90*/  IMAD R64, R64, 0x2, R16.reuse ;  /* 0x0000000240407824 */ /* 0x100fe400078e0210 */
[----:B------:R-:W-:-:S04]  /*4da0*/  IMAD R60, R60, 0x2, R16 ;  /* 0x000000023c3c7824 */ /* 0x000fc800078e0210 */
[----:B------:R-:W1:Y:S04]  /*4db0*/  LDS.128 R64, [R64+0x16a00] ;  /* 0x016a000040407984 */ /* 0x000e680000000c00 */
[----:B------:R-:W2:Y:S01]  /*4dc0*/  LDS.128 R60, [R60+0x16a00] ;  /* 0x016a00003c3c7984 */ /* 0x000ea20000000c00 */
[----:B------:R-:W-:Y:S05]  /*4dd0*/  @P4 BRA `(.L_x_456) ;  /* 0x0000000400684947 */ /* 0x000fea0003800000 */
[----:B-1----:R-:W-:Y:S01]  /*4de0*/  IMAD.MOV.U32 R120, RZ, RZ, R65 ;  /* 0x000000ffff787224 */ /* 0x002fe200078e0041 */
[----:B------:R-:W-:Y:S01]  /*4df0*/  SHF.R.U64 R44, R44, 0x10, R45 ;  /* 0x000000102c2c7819 */ /* 0x000fe2000000122d */
[----:B--2---:R-:W-:Y:S01]  /*4e00*/  IMAD.MOV.U32 R119, RZ, RZ, R61 ;  /* 0x000000ffff777224 */ /* 0x004fe200078e003d */
[----:B------:R-:W-:Y:S01]  /*4e10*/  SHF.R.U32.HI R45, RZ, 0x10, R45 ;  /* 0x00000010ff2d7819 */ /* 0x000fe2000001162d */
[----:B------:R-:W-:Y:S01]  /*4e20*/  HADD2.F32 R118, -RZ, R118.H0_H0 ;  /* 0x20000076ff767230 */ /* 0x000fe20000004100 */
[----:B------:R-:W-:Y:S01]  /*4e30*/  SHF.R.U64 R46, R46, 0x10, R47 ;  /* 0x000000102e2e7819 */ /* 0x000fe2000000122f */
[----:B------:R-:W-:Y:S02]  /*4e40*/  HADD2.F32 R61, -RZ, R120.H0_H0 ;  /* 0x20000078ff3d7230 */ /* 0x000fe40000004100 */
[----:B------:R-:W-:Y:S02]  /*4e50*/  HADD2.F32 R122, -RZ, R119.H0_H0 ;  /* 0x20000077ff7a7230 */ /* 0x000fe40000004100 */
[----:B------:R-:W-:-:S02]  /*4e60*/  HADD2.F32 R121, -RZ, R121.H0_H0 ;  /* 0x20000079ff797230 */ /* 0x000fc40000004100 */
[CC--:B------:R-:W-:Y:S01]  /*4e70*/  FMUL.FTZ R65, R61.reuse, R118.reuse ;  /* 0x000000763d417220 */ /* 0x0c0fe20000410000 */
[----:B------:R-:W-:Y:S02]  /*4e80*/  HADD2.F32 R45, -RZ, R45.H0_H0 ;  /* 0x2000002dff2d7230 */ /* 0x000fe40000004100 */
[C---:B------:R-:W-:Y:S01]  /*4e90*/  FMUL.FTZ R118, R122.reuse, R118 ;  /* 0x000000767a767220 */ /* 0x040fe20000410000 */
[----:B------:R-:W-:Y:S02]  /*4ea0*/  HADD2.F32 R46, -RZ, R46.H0_H0 ;  /* 0x2000002eff2e7230 */ /* 0x000fe40000004100 */
[-C--:B------:R-:W-:Y:S01]  /*4eb0*/  FFMA.FTZ R65, R122, R121.reuse, -R65 ;  /* 0x000000797a417223 */ /* 0x080fe20000010841 */
[----:B------:R-:W-:Y:S01]  /*4ec0*/  FFMA.FTZ R61, R61, R121, R118 ;  /* 0x000000793d3d7223 */ /* 0x000fe20000010076 */
[--C-:B------:R-:W-:Y:S02]  /*4ed0*/  SHF.R.U32.HI R121, RZ, 0x10, R57.reuse ;  /* 0x00000010ff797819 */ /* 0x100fe40000011639 */
[----:B------:R-:W-:Y:S01]  /*4ee0*/  SHF.R.U64 R118, R56, 0x10, R57 ;  /* 0x0000001038767819 */ /* 0x000fe20000001239 */
[----:B------:R-:W-:-:S02]  /*4ef0*/  HADD2.F32 R56, -RZ, R120.H1_H1 ;  /* 0x30000078ff387230 */ /* 0x000fc40000004100 */
[----:B------:R-:W-:Y:S02]  /*4f00*/  HADD2.F32 R121, -RZ, R121.H0_H0 ;  /* 0x20000079ff797230 */ /* 0x000fe40000004100 */
[----:B------:R-:W-:Y:S02]  /*4f10*/  HADD2.F32 R57, -RZ, R119.H1_H1 ;  /* 0x30000077ff397230 */ /* 0x000fe40000004100 */
[----:B------:R-:W-:Y:S02]  /*4f20*/  HADD2.F32 R120, -RZ, R67.H0_H0 ;  /* 0x20000043ff787230 */ /* 0x000fe40000004100 */
[-C--:B------:R-:W-:Y:S01]  /*4f30*/  FMUL.FTZ R119, R56, R121.reuse ;  /* 0x0000007938777220 */ /* 0x080fe20000410000 */
[----:B------:R-:W-:Y:S02]  /*4f40*/  HADD2.F32 R118, -RZ, R118.H0_H0 ;  /* 0x20000076ff767230 */ /* 0x000fe40000004100 */
[C---:B------:R-:W-:Y:S01]  /*4f50*/  FMUL.FTZ R121, R57.reuse, R121 ;  /* 0x0000007939797220 */ /* 0x040fe20000410000 */
[----:B------:R-:W-:Y:S01]  /*4f60*/  FFMA.FTZ R57, R57, R45, -R119 ;  /* 0x0000002d39397223 */ /* 0x000fe20000010877 */
[----:B------:R-:W-:-:S02]  /*4f70*/  HADD2.F32 R119, -RZ, R133.H0_H0 ;  /* 0x20000085ff777230 */ /* 0x000fc40000004100 */
[----:B------:R-:W-:Y:S01]  /*4f80*/  FFMA.FTZ R45, R56, R45, R121 ;  /* 0x0000002d382d7223 */ /* 0x000fe20000010079 */
[----:B------:R-:W-:Y:S02]  /*4f90*/  IMAD.MOV.U32 R56, RZ, RZ, R63 ;  /* 0x000000ffff387224 */ /* 0x000fe400078e003f */
[----:B------:R-:W-:Y:S02]  /*4fa0*/  HADD2.F32 R121, -RZ, R131.H1_H1 ;  /* 0x30000083ff797230 */ /* 0x000fe40000004100 */
[----:B------:R-:W-:Y:S01]  /*4fb0*/  FMUL.FTZ R63, R120, R119 ;  /* 0x00000077783f7220 */ /* 0x000fe20000410000 */
[----:B------:R-:W-:Y:S01]  /*4fc0*/  F2FP.F16.F32.PACK_AB R57, R57, R65 ;  /* 0x000000413939723e */ /* 0x000fe200000000ff */
[--C-:B------:R-:W-:Y:S01]  /*4fd0*/  HADD2.F32 R122, -RZ, R56.reuse.H0_H0 ;  /* 0x20000038ff7a7230 */ /* 0x100fe20000004100 */
[----:B------:R-:W-:Y:S01]  /*4fe0*/  F2FP.F16.F32.PACK_AB R45, R45, R61 ;  /* 0x0000003d2d2d723e */ /* 0x000fe200000000ff */
[----:B------:R-:W-:Y:S02]  /*4ff0*/  HADD2.F32 R56, -RZ, R56.H1_H1 ;  /* 0x30000038ff387230 */ /* 0x000fe40000004100 */
[----:B------:R-:W-:-:S02]  /*5000*/  IMAD.MOV.U32 R61, RZ, RZ, R57 ;  /* 0x000000ffff3d7224 */ /* 0x000fc400078e0039 */
[C---:B------:R-:W-:Y:S01]  /*5010*/  FMUL.FTZ R119, R122.reuse, R119 ;  /* 0x000000777a777220 */ /* 0x040fe20000410000 */
[-C--:B------:R-:W-:Y:S01]  /*5020*/  FFMA.FTZ R63, R122, R121.reuse, -R63 ;  /* 0x000000797a3f7223 */ /* 0x080fe2000001083f */
[----:B------:R-:W-:Y:S02]  /*5030*/  HADD2.F32 R122, -RZ, R133.H1_H1 ;  /* 0x30000085ff7a7230 */ /* 0x000fe40000004100 */
[----:B------:R-:W-:Y:S01]  /*5040*/  FFMA.FTZ R119, R120, R121, R119 ;  /* 0x0000007978777223 */ /* 0x000fe20000010077 */
[----:B------:R-:W-:Y:S01]  /*5050*/  SHF.R.U32.HI R120, RZ, 0x10, R47 ;  /* 0x00000010ff787819 */ /* 0x000fe2000001162f */
[----:B------:R-:W-:Y:S01]  /*5060*/  IMAD.MOV.U32 R65, RZ, RZ, R45 ;  /* 0x000000ffff417224 */ /* 0x000fe200078e002d */
[--C-:B------:R-:W-:Y:S01]  /*5070*/  SHF.R.U64 R47, R58, 0x10, R59.reuse ;  /* 0x000000103a2f7819 */ /* 0x100fe2000000123b */
[----:B------:R-:W-:Y:S01]  /*5080*/  HADD2.F32 R58, -RZ, R67.H1_H1 ;  /* 0x30000043ff3a7230 */ /* 0x000fe20000004100 */
[----:B------:R-:W-:Y:S01]  /*5090*/  SHF.R.U32.HI R59, RZ, 0x10, R59 ;  /* 0x00000010ff3b7819 */ /* 0x000fe2000001163b */
[----:B------:R-:W-:-:S02]  /*50a0*/  HADD2.F32 R120, -RZ, R120.H0_H0 ;  /* 0x20000078ff787230 */ /* 0x000fc40000004100 */
[----:B------:R-:W-:Y:S02]  /*50b0*/  HADD2.F32 R47, -RZ, R47.H0_H0 ;  /* 0x2000002fff2f7230 */ /* 0x000fe40000004100 */
[----:B------:R-:W-:-:S05]  /*50c0*/  HADD2.F32 R59, -RZ, R59.H0_H0 ;  /* 0x2000003bff3b7230 */ /* 0x000fca0000004100 */
[----:B------:R-:W-:-:S04]  /*50d0*/  FMUL.FTZ R67, R58, R59 ;  /* 0x0000003b3a437220 */ /* 0x000fc80000410000 */
[C---:B------:R-:W-:Y:S01]  /*50e0*/  FFMA.FTZ R67, R56.reuse, R120, -R67 ;  /* 0x0000007838437223 */ /* 0x040fe20000010843 */
[----:B------:R-:W-:Y:S01]  /*50f0*/  FMUL.FTZ R56, R56, R59 ;  /* 0x0000003b38387220 */ /* 0x000fe20000410000 */
[----:B------:R-:W-:-:S03]  /*5100*/  HADD2.F32 R59, -RZ, R132.H0_H0 ;  /* 0x20000084ff3b7230 */ /* 0x000fc60000004100 */
[----:B------:R-:W-:Y:S01]  /*5110*/  FFMA.FTZ R56, R58, R120, R56 ;  /* 0x000000783a387223 */ /* 0x000fe20000010038 */
[----:B------:R-:W-:Y:S01]  /*5120*/  HADD2.F32 R58, -RZ, R64.H0_H0 ;  /* 0x20000040ff3a7230 */ /* 0x000fe20000004100 */
[----:B------:R-:W-:Y:S01]  /*5130*/  F2FP.F16.F32.PACK_AB R63, R67, R63 ;  /* 0x0000003f433f723e */ /* 0x000fe200000000ff */
[--C-:B------:R-:W-:Y:S02]  /*5140*/  HADD2.F32 R120, -RZ, R60.reuse.H0_H0 ;  /* 0x2000003cff787230 */ /* 0x100fe40000004100 */
[----:B------:R-:W-:Y:S02]  /*5150*/  HADD2.F32 R60, -RZ, R60.H1_H1 ;  /* 0x3000003cff3c7230 */ /* 0x000fe40000004100 */
[-C--:B------:R-:W-:Y:S01]  /*5160*/  FMUL.FTZ R121, R58, R122.reuse ;  /* 0x0000007a3a797220 */ /* 0x080fe20000410000 */
[----:B------:R-:W-:Y:S01]  /*5170*/  F2FP.F16.F32.PACK_AB R56, R56, R119 ;  /* 0x000000773838723e */ /* 0x000fe200000000ff */
[C---:B------:R-:W-:Y:S02]  /*5180*/  FMUL.FTZ R122, R120.reuse, R122 ;  /* 0x0000007a787a7220 */ /* 0x040fe40000410000 */
[----:B------:R-:W-:Y:S01]  /*5190*/  FFMA.FTZ R121, R120, R59, -R121 ;  /* 0x0000003b78797223 */ /* 0x000fe20000010879 */
[----:B------:R-:W-:-:S02]  /*51a0*/  HADD2.F32 R120, -RZ, R132.H1_H1 ;  /* 0x30000084ff787230 */ /* 0x000fc40000004100 */
[----:B------:R-:W-:Y:S01]  /*51b0*/  FFMA.FTZ R122, R58, R59, R122 ;  /* 0x0000003b3a7a7223 */ /* 0x000fe2000001007a */
[----:B------:R-:W-:Y:S02]  /*51c0*/  HADD2.F32 R58, -RZ, R64.H1_H1 ;  /* 0x30000040ff3a7230 */ /* 0x000fe40000004100 */
[----:B------:R-:W-:Y:S02]  /*51d0*/  HADD2.F32 R59, -RZ, R44.H0_H0 ;  /* 0x2000002cff3b7230 */ /* 0x000fe40000004100 */
[--C-:B------:R-:W-:Y:S02]  /*51e0*/  HADD2.F32 R64, -RZ, R62.reuse.H0_H0 ;  /* 0x2000003eff407230 */ /* 0x100fe40000004100 */
[-C--:B------:R-:W-:Y:S01]  /*51f0*/  FMUL.FTZ R44, R58, R118.reuse ;  /* 0x000000763a2c7220 */ /* 0x080fe20000410000 */
[C---:B------:R-:W-:Y:S01]  /*5200*/  FMUL.FTZ R118, R60.reuse, R118 ;  /* 0x000000763c767220 */ /* 0x040fe20000410000 */
[----:B------:R-:W-:Y:S02]  /*5210*/  HADD2.F32 R62, -RZ, R62.H1_H1 ;  /* 0x3000003eff3e7230 */ /* 0x000fe40000004100 */
[-C--:B------:R-:W-:Y:S01]  /*5220*/  FFMA.FTZ R44, R60, R59.reuse, -R44 ;  /* 0x0000003b3c2c7223 */ /* 0x080fe2000001082c */
[----:B------:R-:W-:Y:S01]  /*5230*/  FFMA.FTZ R58, R58, R59, R118 ;  /* 0x0000003b3a3a7223 */ /* 0x000fe20000010076 */
[----:B------:R-:W-:-:S02]  /*5240*/  HADD2.F32 R59, -RZ, R66.H0_H0 ;  /* 0x20000042ff3b7230 */ /* 0x000fc40000004100 */
[----:B------:R-:W-:Y:S01]  /*5250*/  HADD2.F32 R60, -RZ, R131.H0_H0 ;  /* 0x20000083ff3c7230 */ /* 0x000fe20000004100 */
[----:B------:R-:W-:Y:S01]  /*5260*/  F2FP.F16.F32.PACK_AB R44, R44, R121 ;  /* 0x000000792c2c723e */ /* 0x000fe200000000ff */
[----:B------:R-:W-:Y:S02]  /*5270*/  HADD2.F32 R66, -RZ, R66.H1_H1 ;  /* 0x30000042ff427230 */ /* 0x000fe40000004100 */
[CC--:B------:R-:W-:Y:S01]  /*5280*/  FMUL.FTZ R118, R59.reuse, R120.reuse ;  /* 0x000000783b767220 */ /* 0x0c0fe20000410000 */
[----:B------:R-:W-:Y:S01]  /*5290*/  FMUL.FTZ R120, R64, R120 ;  /* 0x0000007840787220 */ /* 0x000fe20000410000 */
[----:B------:R-:W-:Y:S01]  /*52a0*/  F2FP.F16.F32.PACK_AB R58, R58, R122 ;  /* 0x0000007a3a3a723e */ /* 0x000fe200000000ff */
[----:B------:R-:W-:Y:S02]  /*52b0*/  IMAD.MOV.U32 R67, RZ, RZ, R56 ;  /* 0x000000ffff437224 */ /* 0x000fe400078e0038 */
[-C--:B------:R-:W-:Y:S01]  /*52c0*/  FFMA.FTZ R118, R64, R60.reuse, -R118 ;  /* 0x0000003c40767223 */ /* 0x080fe20000010876 */
[----:B------:R-:W-:Y:S01]  /*52d0*/  FFMA.FTZ R120, R59, R60, R120 ;  /* 0x0000003c3b787223 */ /* 0x000fe20000010078 */
[-C--:B------:R-:W-:Y:S01]  /*52e0*/  FMUL.FTZ R59, R66, R47.reuse ;  /* 0x0000002f423b7220 */ /* 0x080fe20000410000 */
[----:B------:R-:W-:Y:S01]  /*52f0*/  FMUL.FTZ R47, R62, R47 ;  /* 0x0000002f3e2f7220 */ /* 0x000fe20000410000 */
[----:B------:R-:W-:-:S02]  /*5300*/  IMAD.MOV.U32 R60, RZ, RZ, R44 ;  /* 0x000000ffff3c7224 */ /* 0x000fc400078e002c */
[-C--:B------:R-:W-:Y:S01]  /*5310*/  FFMA.FTZ R59, R62, R46.reuse, -R59 ;  /* 0x0000002e3e3b7223 */ /* 0x080fe2000001083b */
[----:B------:R-:W-:Y:S01]  /*5320*/  FFMA.FTZ R47, R66, R46, R47 ;  /* 0x0000002e422f7223 */ /* 0x000fe2000001002f */
[----:B------:R-:W-:-:S03]  /*5330*/  IMAD.MOV.U32 R64, RZ, RZ, R58 ;  /* 0x000000ffff407224 */ /* 0x000fc600078e003a */
[----:B------:R-:W-:Y:S02]  /*5340*/  F2FP.F16.F32.PACK_AB R59, R59, R118 ;  /* 0x000000763b3b723e */ /* 0x000fe400000000ff */
[----:B------:R-:W-:Y:S02]  /*5350*/  F2FP.F16.F32.PACK_AB R47, R47, R120 ;  /* 0x000000782f2f723e */ /* 0x000fe400000000ff */
[----:B------:R-:W-:-:S03]  /*5360*/  MOV R62, R59 ;  /* 0x0000003b003e7202 */ /* 0x000fc60000000f00 */
[----:B------:R-:W-:-:S07]  /*5370*/  IMAD.MOV.U32 R66, RZ, RZ, R47 ;  /* 0x000000ffff427224 */ /* 0x000fce00078e002f */
.L_x_456:
[----:B------:R-:W-:Y:S05]  /*5380*/  BSYNC B2 ;  /* 0x0000000000027941 */ /* 0x000fea0003800000 */
.L_x_455:
[----:B------:R-:W-:-:S13]  /*5390*/  ISETP.GE.AND P4, PT, R117, R110, PT ;  /* 0x0000006e7500720c */ /* 0x000fda0003f86270 */
[--C-:B------:R-:W-:Y:S02]  /*53a0*/  @!P4 SHF.R.S32.HI R47, RZ, 0x1f, R117.reuse ;  /* 0x0000001fff2fc819 */ /* 0x100fe40000011475 */
[----:B------:R-:W-:-:S04]  /*53b0*/  @!P4 IADD3 R117, P5, P6, R28, R96, R117 ;  /* 0x000000601c75c210 */ /* 0x000fc80007ebe075 */
[----:B------:R-:W-:Y:S02]  /*53c0*/  @!P4 IADD3.X R47, R3, R114, R47, P5, P6 ;  /* 0x00000072032fc210 */ /* 0x000fe40002fec42f */
[----:B------:R-:W-:-:S04]  /*53d0*/  IADD3 R45, P5, P6, R28, R96, R80 ;  /* 0x000000601c2d7210 */ /* 0x000fc80007ebe050 */
[----:B------:R-:W-:Y:S02]  /*53e0*/  IADD3.X R46, R3, R114, R102, P5, P6 ;  /* 0x00000072032e7210 */ /* 0x000fe40002fec466 */
[----:B------:R-:W-:-:S04]  /*53f0*/  LEA R44, P5, R45, R94, 0x1 ;  /* 0x0000005e2d2c7211 */ /* 0x000fc800078a08ff */
[----:B------:R-:W-:Y:S02]  /*5400*/  LEA.HI.X R45, R45, R95, R46, 0x1, P5 ;  /* 0x0000005f2d2d7211 */ /* 0x000fe400028f0c2e */
[----:B------:R-:W-:-:S03]  /*5410*/  @!P4 LEA R46, P5, R117, R94, 0x1 ;  /* 0x0000005e752ec211 */ /* 0x000fc600078a08ff */
[----:B--2---:R2:W-:Y:S01]  /*5420*/  STG.E.128 desc[UR60][R44.64], R60 ;  /* 0x0000003c2c007986 */ /* 0x0045e2000c101d3c */
[----:B------:R-:W-:-:S05]  /*5430*/  @!P4 LEA.HI.X R47, R117, R95, R47, 0x1, P5 ;  /* 0x0000005f752fc211 */ /* 0x000fca00028f0c2f */
[----:B-1----:R2:W-:Y:S04]  /*5440*/  @!P4 STG.E.128 desc[UR60][R46.64], R64 ;  /* 0x000000402e00c986 */ /* 0x0025e8000c101d3c */
.L_x_454:
[----:B------:R-:W-:Y:S05]  /*5450*/  BSYNC B1 ;  /* 0x0000000000017941 */ /* 0x000fea0003800000 */
.L_x_453:
[----:B------:R-:W-:Y:S01]  /*5460*/  ISETP.NE.AND P4, PT, R12, RZ, PT ;  /* 0x000000ff0c00720c */ /* 0x000fe20003f85270 */
[----:B------:R-:W-:-:S12]  /*5470*/  BSSY B1, `(.L_x_457) ;  /* 0x000007f000017945 */ /* 0x000fd80003800000 */
[----:B------:R-:W-:Y:S05]  /*5480*/  @!P4 BRA `(.L_x_458) ;  /* 0x0000000400f4c947 */ /* 0x000fea0003800000 */
[----:B------:R-:W3:Y:S04]  /*5490*/  LDL R56, [R1+0x54] ;  /* 0x0000540001387983 */ /* 0x000ee80000100800 */
[----:B--2---:R-:W2:Y:S04]  /*54a0*/  LDL R46, [R1+0x58] ;  /* 0x00005800012e7983 */ /* 0x004ea80000100800 */
        /* <DEDUP_REMOVED lines=12> */
[----:B---3--:R-:W-:-:S04]  /*5570*/  LOP3.LUT R44, R56, 0x18, R60, 0xf8, !PT ;  /* 0x00000018382c7812 */ /* 0x008fc800078ef83c */
[----:B--2---:R-:W-:Y:S01]  /*5580*/  LOP3.LUT R44, R44, R46, RZ, 0x3c, !PT ;  /* 0x0000002e2c2c7212 */ /* 0x004fe200078e3cff */
        /* <DEDUP_REMOVED lines=13> */
[----:B------:R-:W-:Y:S01]  /*5660*/  HADD2.F32 R63, -RZ, R130.H1_H1 ;  /* 0x30000082ff3f7230 */ /* 0x000fe20000004100 */
[----:B------:R-:W-:Y:S01]  /*5670*/  SHF.R.U64 R42, R42, 0x10, R43 ;  /* 0x000000102a2a7819 */ /* 0x000fe2000000122b */
[----:B------:R-:W-:Y:S02]  /*5680*/  HADD2.F32 R45, -RZ, R62.H0_H0 ;  /* 0x2000003eff2d7230 */ /* 0x000fe40000004100 */
[----:B------:R-:W-:Y:S02]  /*5690*/  HADD2.F32 R65, -RZ, R61.H0_H0 ;  /* 0x2000003dff417230 */ /* 0x000fe40000004100 */
[----:B------:R-:W-:-:S02]  /*56a0*/  HADD2.F32 R64, -RZ, R130.H0_H0 ;  /* 0x20000082ff407230 */ /* 0x000fc40000004100 */
[-C--:B------:R-:W-:Y:S01]  /*56b0*/  FMUL.FTZ R57, R45, R63.reuse ;  /* 0x0000003f2d397220 */ /* 0x080fe20000410000 */
[----:B------:R-:W-:Y:S02]  /*56c0*/  HADD2.F32 R62, -RZ, R62.H1_H1 ;  /* 0x3000003eff3e7230 */ /* 0x000fe40000004100 */
[C---:B------:R-:W-:Y:S01]  /*56d0*/  FMUL.FTZ R63, R65.reuse, R63 ;  /* 0x0000003f413f7220 */ /* 0x040fe20000410000 */
[----:B------:R-:W-:Y:S02]  /*56e0*/  HADD2.F32 R41, -RZ, R41.H0_H0 ;  /* 0x20000029ff297230 */ /* 0x000fe40000004100 */
[-C--:B------:R-:W-:Y:S01]  /*56f0*/  FFMA.FTZ R57, R65, R64.reuse, -R57 ;  /* 0x0000004041397223 */ /* 0x080fe20000010839 */
[----:B------:R-:W-:Y:S02]  /*5700*/  HADD2.F32 R40, -RZ, R40.H0_H0 ;  /* 0x20000028ff287230 */ /* 0x000fe40000004100 */
[----:B------:R-:W-:Y:S01]  /*5710*/  FFMA.FTZ R45, R45, R64, R63 ;  /* 0x000000402d2d7223 */ /* 0x000fe2000001003f */
[--C-:B------:R-:W-:Y:S01]  /*5720*/  SHF.R.U32.HI R63, RZ, 0x10, R53.reuse ;  /* 0x00000010ff3f7819 */ /* 0x100fe20000011635 */
[----:B------:R-:W-:Y:S01]  /*5730*/  HADD2.F32 R64, -RZ, R129.H1_H1 ;  /* 0x30000081ff407230 */ /* 0x000fe20000004100 */
[----:B------:R-:W-:Y:S01]  /*5740*/  SHF.R.U64 R53, R52, 0x10, R53 ;  /* 0x0000001034357819 */ /* 0x000fe20000001235 */
[----:B------:R-:W-:-:S02]  /*5750*/  HADD2.F32 R52, -RZ, R61.H1_H1 ;  /* 0x3000003dff347230 */ /* 0x000fc40000004100 */
[----:B------:R-:W-:Y:S02]  /*5760*/  HADD2.F32 R63, -RZ, R63.H0_H0 ;  /* 0x2000003fff3f7230 */ /* 0x000fe40000004100 */
[----:B------:R-:W-:Y:S02]  /*5770*/  HADD2.F32 R53, -RZ, R53.H0_H0 ;  /* 0x20000035ff357230 */ /* 0x000fe40000004100 */
[----:B------:R-:W-:Y:S02]  /*5780*/  HADD2.F32 R42, -RZ, R42.H0_H0 ;  /* 0x2000002aff2a7230 */ /* 0x000fe40000004100 */
[-C--:B------:R-:W-:Y:S01]  /*5790*/  FMUL.FTZ R61, R62, R63.reuse ;  /* 0x0000003f3e3d7220 */ /* 0x080fe20000410000 */
[----:B------:R-:W-:-:S03]  /*57a0*/  FMUL.FTZ R63, R52, R63 ;  /* 0x0000003f343f7220 */ /* 0x000fc60000410000 */
[-C--:B------:R-:W-:Y:S01]  /*57b0*/  FFMA.FTZ R52, R52, R41.reuse, -R61 ;  /* 0x0000002934347223 */ /* 0x080fe2000001083d */
[----:B------:R-:W-:Y:S02]  /*57c0*/  HADD2.F32 R61, -RZ, R59.H0_H0 ;  /* 0x2000003bff3d7230 */ /* 0x000fe40000004100 */
[----:B------:R-:W-:Y:S01]  /*57d0*/  FFMA.FTZ R41, R62, R41, R63 ;  /* 0x000000293e297223 */ /* 0x000fe2000001003f */
[----:B------:R-:W-:Y:S02]  /*57e0*/  HADD2.F32 R62, -RZ, R129.H0_H0 ;  /* 0x20000081ff3e7230 */ /* 0x000fe40000004100 */
[--C-:B------:R-:W-:Y:S02]  /*57f0*/  HADD2.F32 R63, -RZ, R47.reuse.H0_H0 ;  /* 0x2000002fff3f7230 */ /* 0x100fe40000004100 */
[----:B------:R-:W-:Y:S01]  /*5800*/  FMUL.FTZ R65, R61, R64 ;  /* 0x000000403d417220 */ /* 0x000fe20000410000 */
[----:B------:R-:W-:Y:S01]  /*5810*/  HADD2.F32 R47, -RZ, R47.H1_H1 ;  /* 0x3000002fff2f7230 */ /* 0x000fe20000004100 */
[----:B------:R-:W-:-:S02]  /*5820*/  F2FP.F16.F32.PACK_AB R52, R52, R57 ;  /* 0x000000393434723e */ /* 0x000fc400000000ff */
[C---:B------:R-:W-:Y:S01]  /*5830*/  FFMA.FTZ R65, R63.reuse, R62, -R65 ;  /* 0x0000003e3f417223 */ /* 0x040fe20000010841 */
[----:B------:R-:W-:Y:S01]  /*5840*/  FMUL.FTZ R63, R63, R64 ;  /* 0x000000403f3f7220 */ /* 0x000fe20000410000 */
[----:B------:R-:W-:Y:S01]  /*5850*/  F2FP.F16.F32.PACK_AB R41, R41, R45 ;  /* 0x0000002d2929723e */ /* 0x000fe200000000ff */
[----:B------:R-:W-:Y:S02]  /*5860*/  IMAD.MOV.U32 R45, RZ, RZ, R52 ;  /* 0x000000ffff2d7224 */ /* 0x000fe400078e0034 */
[----:B------:R-:W-:Y:S01]  /*5870*/  FFMA.FTZ R63, R61, R62, R63 ;  /* 0x0000003e3d3f7223 */ /* 0x000fe2000001003f */
[----:B------:R-:W-:Y:S01]  /*5880*/  SHF.R.U32.HI R61, RZ, 0x10, R43 ;  /* 0x00000010ff3d7819 */ /* 0x000fe2000001162b */
[----:B------:R-:W-:Y:S01]  /*5890*/  IMAD.MOV.U32 R57, RZ, RZ, R41 ;  /* 0x000000ffff397224 */ /* 0x000fe200078e0029 */
[--C-:B------:R-:W-:Y:S02]  /*58a0*/  SHF.R.U64 R43, R54, 0x10, R55.reuse ;  /* 0x00000010362b7819 */ /* 0x100fe40000001237 */
[----:B------:R-:W-:Y:S01]  /*58b0*/  SHF.R.U32.HI R54, RZ, 0x10, R55 ;  /* 0x00000010ff367819 */ /* 0x000fe20000011637 */
[----:B------:R-:W-:-:S02]  /*58c0*/  HADD2.F32 R55, -RZ, R59.H1_H1 ;  /* 0x3000003bff377230 */ /* 0x000fc40000004100 */
[----:B------:R-:W-:Y:S02]  /*58d0*/  HADD2.F32 R61, -RZ, R61.H0_H0 ;  /* 0x2000003dff3d7230 */ /* 0x000fe40000004100 */
[----:B------:R-:W-:Y:S02]  /*58e0*/  HADD2.F32 R54, -RZ, R54.H0_H0 ;  /* 0x20000036ff367230 */ /* 0x000fe40000004100 */
[----:B------:R-:W-:-:S03]  /*58f0*/  HADD2.F32 R43, -RZ, R43.H0_H0 ;  /* 0x2000002bff2b7230 */ /* 0x000fc60000004100 */
[----:B------:R-:W-:-:S04]  /*5900*/  FMUL.FTZ R59, R55, R54 ;  /* 0x00000036373b7220 */ /* 0x000fc80000410000 */
[CC--:B------:R-:W-:Y:S01]  /*5910*/  FFMA.FTZ R59, R47.reuse, R61.reuse, -R59 ;  /* 0x0000003d2f3b7223 */ /* 0x0c0fe2000001083b */
[----:B------:R-:W-:Y:S01]  /*5920*/  FMUL.FTZ R47, R47, R54 ;  /* 0x000000362f2f7220 */ /* 0x000fe20000410000 */
[--C-:B------:R-:W-:Y:S02]  /*5930*/  HADD2.F32 R54, -RZ, R56.reuse.H0_H0 ;  /* 0x20000038ff367230 */ /* 0x100fe40000004100 */
[----:B------:R-:W-:Y:S02]  /*5940*/  HADD2.F32 R56, -RZ, R56.H1_H1 ;  /* 0x30000038ff387230 */ /* 0x000fe40000004100 */
[----:B------:R-:W-:Y:S01]  /*5950*/  FFMA.FTZ R47, R55, R61, R47 ;  /* 0x0000003d372f7223 */ /* 0x000fe2000001002f */
[----:B------:R-:W-:Y:S01]  /*5960*/  HADD2.F32 R61, -RZ, R128.H1_H1 ;  /* 0x30000080ff3d7230 */ /* 0x000fe20000004100 */
[----:B------:R-:W-:Y:S01]  /*5970*/  F2FP.F16.F32.PACK_AB R59, R59, R65 ;  /* 0x000000413b3b723e */ /* 0x000fe200000000ff */
[----:B------:R-:W-:Y:S02]  /*5980*/  HADD2.F32 R55, -RZ, R44.H0_H0 ;  /* 0x2000002cff377230 */ /* 0x000fe40000004100 */
[----:B------:R-:W-:-:S02]  /*5990*/  HADD2.F32 R128, -RZ, R128.H0_H0 ;  /* 0x20000080ff807230 */ /* 0x000fc40000004100 */
[CC--:B------:R-:W-:Y:S01]  /*59a0*/  FMUL.FTZ R62, R54.reuse, R61.reuse ;  /* 0x0000003d363e7220 */ /* 0x0c0fe20000410000 */
[----:B------:R-:W-:Y:S02]  /*59b0*/  HADD2.F32 R44, -RZ, R44.H1_H1 ;  /* 0x3000002cff2c7230 */ /* 0x000fe40000004100 */
[----:B------:R-:W-:Y:S01]  /*59c0*/  FMUL.FTZ R61, R55, R61 ;  /* 0x0000003d373d7220 */ /* 0x000fe20000410000 */
[----:B------:R-:W-:Y:S01]  /*59d0*/  F2FP.F16.F32.PACK_AB R63, R47, R63 ;  /* 0x0000003f2f3f723e */ /* 0x000fe200000000ff */
[-C--:B------:R-:W-:Y:S01]  /*59e0*/  FFMA.FTZ R62, R55, R128.reuse, -R62 ;  /* 0x00000080373e7223 */ /* 0x080fe2000001083e */
[--C-:B------:R-:W-:Y:S02]  /*59f0*/  HADD2.F32 R55, -RZ, R127.reuse.H0_H0 ;  /* 0x2000007fff377230 */ /* 0x100fe40000004100 */
[----:B------:R-:W-:Y:S01]  /*5a00*/  FFMA.FTZ R61, R54, R128, R61 ;  /* 0x00000080363d7223 */ /* 0x000fe2000001003d */
[-C--:B------:R-:W-:Y:S01]  /*5a10*/  FMUL.FTZ R54, R56, R53.reuse ;  /* 0x0000003538367220 */ /* 0x080fe20000410000 */
[----:B------:R-:W-:Y:S01]  /*5a20*/  FMUL.FTZ R53, R44, R53 ;  /* 0x000000352c357220 */ /* 0x000fe20000410000 */
[----:B------:R-:W-:-:S02]  /*5a30*/  HADD2.F32 R127, -RZ, R127.H1_H1 ;  /* 0x3000007fff7f7230 */ /* 0x000fc40000004100 */
[-C--:B------:R-:W-:Y:S01]  /*5a40*/  FFMA.FTZ R54, R44, R40.reuse, -R54 ;  /* 0x000000282c367223 */ /* 0x080fe20000010836 */
[----:B------:R-:W-:Y:S01]  /*5a50*/  FFMA.FTZ R53, R56, R40, R53 ;  /* 0x0000002838357223 */ /* 0x000fe20000010035 */
[----:B------:R-:W-:Y:S02]  /*5a60*/  HADD2.F32 R40, -RZ, R58.H0_H0 ;  /* 0x2000003aff287230 */ /* 0x000fe40000004100 */
[----:B------:R-:W-:Y:S02]  /*5a70*/  HADD2.F32 R44, -RZ, R46.H0_H0 ;  /* 0x2000002eff2c7230 */ /* 0x000fe40000004100 */
[----:B------:R-:W-:Y:S02]  /*5a80*/  HADD2.F32 R58, -RZ, R58.H1_H1 ;  /* 0x3000003aff3a7230 */ /* 0x000fe40000004100 */
[-C--:B------:R-:W-:Y:S01]  /*5a90*/  FMUL.FTZ R56, R40, R55.reuse ;  /* 0x0000003728387220 */ /* 0x080fe20000410000 */
[----:B------:R-:W-:Y:S02]  /*5aa0*/  HADD2.F32 R46, -RZ, R46.H1_H1 ;  /* 0x3000002eff2e7230 */ /* 0x000fe40000004100 */
[----:B------:R-:W-:Y:S01]  /*5ab0*/  FMUL.FTZ R55, R44, R55 ;  /* 0x000000372c377220 */ /* 0x000fe20000410000 */
[----:B------:R-:W-:-:S02]  /*5ac0*/  IMAD.MOV.U32 R47, RZ, RZ, R59 ;  /* 0x000000ffff2f7224 */ /* 0x000fc400078e003b */
[-C--:B------:R-:W-:Y:S01]  /*5ad0*/  FFMA.FTZ R56, R44, R127.reuse, -R56 ;  /* 0x0000007f2c387223 */ /* 0x080fe20000010838 */
[----:B------:R-:W-:Y:S01]  /*5ae0*/  F2FP.F16.F32.PACK_AB R44, R54, R62 ;  /* 0x0000003e362c723e */ /* 0x000fe200000000ff */
[----:B------:R-:W-:Y:S01]  /*5af0*/  FFMA.FTZ R55, R40, R127, R55 ;  /* 0x0000007f28377223 */ /* 0x000fe20000010037 */
[-C--:B------:R-:W-:Y:S01]  /*5b00*/  FMUL.FTZ R40, R58, R43.reuse ;  /* 0x0000002b3a287220 */ /* 0x080fe20000410000 */
[C---:B------:R-:W-:Y:S01]  /*5b10*/  FMUL.FTZ R43, R46.reuse, R43 ;  /* 0x0000002b2e2b7220 */ /* 0x040fe20000410000 */
[----:B------:R-:W-:Y:S02]  /*5b20*/  IMAD.MOV.U32 R59, RZ, RZ, R63 ;  /* 0x000000ffff3b7224 */ /* 0x000fe400078e003f */
[-C--:B------:R-:W-:Y:S01]  /*5b30*/  FFMA.FTZ R40, R46, R42.reuse, -R40 ;  /* 0x0000002a2e287223 */ /* 0x080fe20000010828 */
[----:B------:R-:W-:Y:S01]  /*5b40*/  FFMA.FTZ R43, R58, R42, R43 ;  /* 0x0000002a3a2b7223 */ /* 0x000fe2000001002b */
[----:B------:R-:W-:-:S03]  /*5b50*/  F2FP.F16.F32.PACK_AB R42, R53, R61 ;  /* 0x0000003d352a723e */ /* 0x000fc600000000ff */
[----:B------:R-:W-:Y:S02]  /*5b60*/  F2FP.F16.F32.PACK_AB R46, R40, R56 ;  /* 0x00000038282e723e */ /* 0x000fe400000000ff */
[----:B------:R-:W-:Y:S01]  /*5b70*/  F2FP.F16.F32.PACK_AB R58, R43, R55 ;  /* 0x000000372b3a723e */ /* 0x000fe200000000ff */
[----:B------:R-:W-:-:S07]  /*5b80*/  IMAD.MOV.U32 R56, RZ, RZ, R42 ;  /* 0x000000ffff387224 */ /* 0x000fce00078e002a */
.L_x_460:
[----:B------:R-:W-:Y:S05]  /*5b90*/  BSYNC B2 ;  /* 0x0000000000027941 */ /* 0x000fea0003800000 */
.L_x_459:
        /* <DEDUP_REMOVED lines=12> */
.L_x_458:
[----:B------:R-:W-:Y:S05]  /*5c60*/  BSYNC B1 ;  /* 0x0000000000017941 */ /* 0x000fea0003800000 */
.L_x_457:
[----:B------:R-:W-:-:S13]  /*5c70*/  ISETP.NE.AND P4, PT, R13, RZ, PT ;  /* 0x000000ff0d00720c */ /* 0x000fda0003f85270 */
[----:B------:R-:W-:Y:S05]  /*5c80*/  @!P4 BRA `(.L_x_425) ;  /* 0x00000008008cc947 */ /* 0x000fea0003800000 */
[----:B---3--:R-:W3:Y:S04]  /*5c90*/  LDL R40, [R1+0x50] ;  /* 0x0000500001287983 */ /* 0x008ee80000100800 */
[----:B------:R-:W2:Y:S04]  /*5ca0*/  LDL R43, [R1+0x54] ;  /* 0x00005400012b7983 */ /* 0x000ea80000100800 */
[----:B------:R-:W4:Y:S04]  /*5cb0*/  LDL R42, [R1+0x5c] ;  /* 0x00005c00012a7983 */ /* 0x000f280000100800 */
[----:B------:R-:W5:Y:S01]  /*5cc0*/  LDL R41, [R1+0x58] ;  /* 0x0000580001297983 */ /* 0x000f620000100800 */
[----:B------:R-:W-:Y:S01]  /*5cd0*/  BSSY B1, `(.L_x_461) ;  /* 0x0000074000017945 */ /* 0x000fe20003800000 */
[----:B---3--:R-:W-:-:S02]  /*5ce0*/  LOP3.LUT P6, RZ, R40, 0x1, RZ, 0xc0, !PT ;  /* 0x0000000128ff7812 */ /* 0x008fc400078cc0ff */
[----:B------:R-:W-:Y:S01]  /*5cf0*/  IADD3 R40, P4, P5, R28, R96, R10 ;  /* 0x000000601c287210 */ /* 0x000fe20007d9e00a */
[----:B--2---:R-:W-:Y:S02]  /*5d00*/  IMAD.MOV.U32 R44, RZ, RZ, R43 ;  /* 0x000000ffff2c7224 */ /* 0x004fe400078e002b */
[----:B----4-:R-:W-:Y:S01]  /*5d10*/  IMAD.MOV.U32 R43, RZ, RZ, R42 ;  /* 0x000000ffff2b7224 */ /* 0x010fe200078e002a */
[----:B------:R-:W-:Y:S01]  /*5d20*/  SEL R116, R108, R116, !P6 ;  /* 0x000000746c747207 */ /* 0x000fe20007000000 */
[----:B-----5:R-:W-:Y:S01]  /*5d30*/  IMAD.MOV.U32 R42, RZ, RZ, R41 ;  /* 0x000000ffff2a7224 */ /* 0x020fe200078e0029 */
[----:B------:R-:W-:Y:S02]  /*5d40*/  IADD3.X R41, R3, R114, R100, P4, P5 ;  /* 0x0000007203297210 */ /* 0x000fe400027ea464 */
[----:B------:R-:W-:-:S04]  /*5d50*/  LEA R52, P4, R40, R94, 0x1 ;  /* 0x0000005e28347211 */ /* 0x000fc800078808ff */
[----:B------:R-:W-:Y:S02]  /*5d60*/  LEA.HI.X R53, R40, R95, R41, 0x1, P4 ;  /* 0x0000005f28357211 */ /* 0x000fe400020f0c29 */
[----:B------:R-:W-:-:S04]  /*5d70*/  SHF.R.S32.HI R41, RZ, 0x1f, R116 ;  /* 0x0000001fff297819 */ /* 0x000fc80000011474 */
[----:B------:R-:W-:-:S04]  /*5d80*/  LEA.HI R41, R41, R116, RZ, 0x4 ;  /* 0x0000007429297211 */ /* 0x000fc800078f20ff */
[----:B------:R-:W-:-:S04]  /*5d90*/  SHF.R.S32.HI R40, RZ, 0x4, R41 ;  /* 0x00000004ff287819 */ /* 0x000fc80000011429 */
[----:B------:R-:W-:-:S04]  /*5da0*/  LEA.HI.SX32 R40, R9, R40, 0x1d ;  /* 0x0000002809287211 */ /* 0x000fc800078feaff */
[----:B------:R-:W-:Y:S01]  /*5db0*/  SHF.R.S32.HI R41, RZ, 0x1f, R40 ;  /* 0x0000001fff297819 */ /* 0x000fe20000011428 */
[----:B------:R-:W-:-:S03]  /*5dc0*/  IMAD.SHL.U32 R55, R40, 0x8, RZ ;  /* 0x0000000828377824 */ /* 0x000fc600078e00ff */
[----:B------:R-:W-:Y:S02]  /*5dd0*/  LEA.HI R41, R41, R40, RZ, 0x2 ;  /* 0x0000002829297211 */ /* 0x000fe400078f10ff */
[----:B------:R-:W-:Y:S02]  /*5de0*/  LOP3.LUT R40, R44, 0x18, R55, 0xf8, !PT ;  /* 0x000000182c287812 */ /* 0x000fe400078ef837 */
[----:B------:R-:W-:Y:S02]  /*5df0*/  SHF.R.S32.HI R41, RZ, 0x2, R41 ;  /* 0x00000002ff297819 */ /* 0x000fe40000011429 */
[----:B------:R-:W-:-:S03]  /*5e00*/  LOP3.LUT R40, R40, R42, RZ, 0x3c, !PT ;  /* 0x0000002a28287212 */ /* 0x000fc600078e3cff */
[----:B------:R-:W-:-:S04]  /*5e10*/  IMAD R41, R41, 0x1200, R43 ;  /* 0x0000120029297824 */ /* 0x000fc800078e022b */
[----:B------:R-:W-:Y:S02]  /*5e20*/  IMAD.IADD R40, R41, 0x1, R40 ;  /* 0x0000000129287824 */ /* 0x000fe400078e0228 */
[C---:B------:R-:W-:Y:S02]  /*5e30*/  IMAD R41, R17.reuse, 0x3600, R103 ;  /* 0x0000360011297824 */ /* 0x040fe400078e0267 */
[----:B------:R-:W-:-:S03]  /*5e40*/  IMAD R43, R17, 0x3600, R40 ;  /* 0x00003600112b7824 */ /* 0x000fc600078e0228 */
[----:B------:R-:W-:Y:S01]  /*5e50*/  LEA R41, R41, R16, 0x1 ;  /* 0x0000001029297211 */ /* 0x000fe200078e08ff */
[----:B------:R-:W-:-:S05]  /*5e60*/  IMAD R44, R43, 0x2, R16 ;  /* 0x000000022b2c7824 */ /* 0x000fca00078e0210 */
[----:B------:R-:W1:Y:S04]  /*5e70*/  LDS.128 R40, [R41+0x16a00] ;  /* 0x016a000029287984 */ /* 0x000e680000000c00 */
[----:B------:R-:W2:Y:S01]  /*5e80*/  LDS.128 R44, [R44+0x16a00] ;  /* 0x016a00002c2c7984 */ /* 0x000ea20000000c00 */
[----:B------:R-:W-:-:S13]  /*5e90*/  ISETP.GE.AND P4, PT, R4, R107, PT ;  /* 0x0000006b0400720c */ /* 0x000fda0003f86270 */
[----:B------:R-:W-:Y:S05]  /*5ea0*/  @P4 BRA `(.L_x_462) ;  /* 0x0000000400584947 */ /* 0x000fea0003800000 */
[----:B------:R-:W-:Y:S01]  /*5eb0*/  HADD2.F32 R59, -RZ, R126.H1_H1 ;  /* 0x3000007eff3b7230 */ /* 0x000fe20000004100 */
[----:B------:R-:W-:Y:S01]  /*5ec0*/  SHF.R.U32.HI R60, RZ, 0x10, R49 ;  /* 0x00000010ff3c7819 */ /* 0x000fe20000011631 */
[----:B--2---:R-:W-:Y:S01]  /*5ed0*/  HADD2.F32 R54, -RZ, R45.H0_H0 ;  /* 0x2000002dff367230 */ /* 0x004fe20000004100 */
[----:B------:R-:W-:Y:S01]  /*5ee0*/  SHF.R.U32.HI R58, RZ, 0x10, R37 ;  /* 0x00000010ff3a7819 */ /* 0x000fe20000011625 */
[----:B-1----:R-:W-:Y:S01]  /*5ef0*/  HADD2.F32 R56, -RZ, R41.H0_H0 ;  /* 0x20000029ff387230 */ /* 0x002fe20000004100 */
[----:B------:R-:W-:Y:S01]  /*5f00*/  SHF.R.U64 R48, R48, 0x10, R49 ;  /* 0x0000001030307819 */ /* 0x000fe20000001231 */
[----:B------:R-:W-:Y:S02]  /*5f10*/  HADD2.F32 R57, -RZ, R124.H1_H1 ;  /* 0x3000007cff397230 */ /* 0x000fe40000004100 */
[-C--:B------:R-:W-:Y:S01]  /*5f20*/  FMUL.FTZ R61, R54, R59.reuse ;  /* 0x0000003b363d7220 */ /* 0x080fe20000410000 */
[----:B------:R-:W-:Y:S02]  /*5f30*/  HADD2.F32 R60, -RZ, R60.H0_H0 ;  /* 0x2000003cff3c7230 */ /* 0x000fe40000004100 */
[----:B------:R-:W-:Y:S01]  /*5f40*/  FMUL.FTZ R59, R56, R59 ;  /* 0x0000003b383b7220 */ /* 0x000fe20000410000 */
[----:B------:R-:W-:-:S02]  /*5f50*/  HADD2.F32 R58, -RZ, R58.H0_H0 ;  /* 0x2000003aff3a7230 */ /* 0x000fc40000004100 */
[-C--:B------:R-:W-:Y:S01]  /*5f60*/  FFMA.FTZ R56, R56, R57.reuse, -R61 ;  /* 0x0000003938387223 */ /* 0x080fe2000001083d */
[----:B------:R-:W-:Y:S01]  /*5f70*/  SHF.R.U64 R49, R36, 0x10, R37 ;  /* 0x0000001024317819 */ /* 0x000fe20000001225 */
[----:B------:R-:W-:Y:S01]  /*5f80*/  FFMA.FTZ R54, R54, R57, R59 ;  /* 0x0000003936367223 */ /* 0x000fe2000001003b */
[----:B------:R-:W-:Y:S01]  /*5f90*/  HADD2.F32 R57, -RZ, R45.H1_H1 ;  /* 0x3000002dff397230 */ /* 0x000fe20000004100 */
[----:B------:R-:W-:Y:S01]  /*5fa0*/  SHF.R.U64 R38, R38, 0x10, R39 ;  /* 0x0000001026267819 */ /* 0x000fe20000001227 */
[----:B------:R-:W-:Y:S01]  /*5fb0*/  HADD2.F32 R45, -RZ, R41.H1_H1 ;  /* 0x30000029ff2d7230 */ /* 0x000fe20000004100 */
[----:B------:R-:W-:Y:S01]  /*5fc0*/  SHF.R.U64 R50, R50, 0x10, R51 ;  /* 0x0000001032327819 */ /* 0x000fe20000001233 */
[----:B------:R-:W-:Y:S02]  /*5fd0*/  HADD2.F32 R59, -RZ, R125.H1_H1 ;  /* 0x3000007dff3b7230 */ /* 0x000fe40000004100 */
[----:B------:R-:W-:Y:S01]  /*5fe0*/  FMUL.FTZ R62, R57, R60 ;  /* 0x0000003c393e7220 */ /* 0x000fe20000410000 */
[----:B------:R-:W-:-:S02]  /*5ff0*/  HADD2.F32 R37, -RZ, R48.H0_H0 ;  /* 0x20000030ff257230 */ /* 0x000fc40000004100 */
[C---:B------:R-:W-:Y:S01]  /*6000*/  FMUL.FTZ R60, R45.reuse, R60 ;  /* 0x0000003c2d3c7220 */ /* 0x040fe20000410000 */
[----:B------:R-:W-:Y:S02]  /*6010*/  HADD2.F32 R36, -RZ, R40.H1_H1 ;  /* 0x30000028ff247230 */ /* 0x000fe40000004100 */
[-C--:B------:R-:W-:Y:S01]  /*6020*/  FFMA.FTZ R45, R45, R58.reuse, -R62 ;  /* 0x0000003a2d2d7223 */ /* 0x080fe2000001083e */
[----:B------:R-:W-:Y:S02]  /*6030*/  HADD2.F32 R126, -RZ, R126.H0_H0 ;  /* 0x2000007eff7e7230 */ /* 0x000fe40000004100 */
[----:B------:R-:W-:Y:S01]  /*6040*/  FFMA.FTZ R41, R57, R58, R60 ;  /* 0x0000003a39297223 */ /* 0x000fe2000001003c */
[----:B------:R-:W-:Y:S02]  /*6050*/  HADD2.F32 R58, -RZ, R43.H0_H0 ;  /* 0x2000002bff3a7230 */ /* 0x000fe40000004100 */
[----:B------:R-:W-:Y:S01]  /*6060*/  HADD2.F32 R57, -RZ, R47.H0_H0 ;  /* 0x2000002fff397230 */ /* 0x000fe20000004100 */
[----:B------:R-:W-:Y:S01]  /*6070*/  F2FP.F16.F32.PACK_AB R45, R45, R56 ;  /* 0x000000382d2d723e */ /* 0x000fe200000000ff */
[----:B------:R-:W-:-:S02]  /*6080*/  HADD2.F32 R60, -RZ, R123.H1_H1 ;  /* 0x3000007bff3c7230 */ /* 0x000fc40000004100 */
[CC--:B------:R-:W-:Y:S01]  /*6090*/  FMUL.FTZ R62, R58.reuse, R59.reuse ;  /* 0x0000003b3a3e7220 */ /* 0x0c0fe20000410000 */
[----:B------:R-:W-:Y:S02]  /*60a0*/  HADD2.F32 R47, -RZ, R47.H1_H1 ;  /* 0x3000002fff2f7230 */ /* 0x000fe40000004100 */
[C---:B------:R-:W-:Y:S01]  /*60b0*/  FMUL.FTZ R61, R57.reuse, R59 ;  /* 0x0000003b393d7220 */ /* 0x040fe20000410000 */
[----:B------:R-:W-:Y:S01]  /*60c0*/  SHF.R.U32.HI R59, RZ, 0x10, R39 ;  /* 0x00000010ff3b7819 */ /* 0x000fe20000011627 */
[-C--:B------:R-:W-:Y:S01]  /*60d0*/  FFMA.FTZ R62, R57, R60.reuse, R62 ;  /* 0x0000003c393e7223 */ /* 0x080fe2000001003e */
[----:B------:R-:W-:Y:S01]  /*60e0*/  SHF.R.U32.HI R57, RZ, 0x10, R51 ;  /* 0x00000010ff397819 */ /* 0x000fe20000011633 */
[----:B------:R-:W-:Y:S01]  /*60f0*/  FFMA.FTZ R61, R58, R60, -R61 ;  /* 0x0000003c3a3d7223 */ /* 0x000fe2000001083d */
[----:B------:R-:W-:Y:S02]  /*6100*/  HADD2.F32 R58, -RZ, R43.H1_H1 ;  /* 0x3000002bff3a7230 */ /* 0x000fe40000004100 */
[----:B------:R-:W-:Y:S01]  /*6110*/  FMUL.FTZ R51, R36, R37 ;  /* 0x0000002524337220 */ /* 0x000fe20000410000 */
[----:B------:R-:W-:Y:S01]  /*6120*/  HADD2.F32 R43, -RZ, R59.H0_H0 ;  /* 0x2000003bff2b7230 */ /* 0x000fe20000004100 */
[----:B------:R-:W-:Y:S01]  /*6130*/  F2FP.F16.F32.PACK_AB R54, R41, R54 ;  /* 0x000000362936723e */ /* 0x000fe200000000ff */
[----:B------:R-:W-:-:S02]  /*6140*/  HADD2.F32 R57, -RZ, R57.H0_H0 ;  /* 0x20000039ff397230 */ /* 0x000fc40000004100 */
[----:B------:R-:W-:Y:S02]  /*6150*/  HADD2.F32 R39, -RZ, R49.H0_H0 ;  /* 0x20000031ff277230 */ /* 0x000fe40000004100 */
[----:B------:R-:W-:Y:S02]  /*6160*/  HADD2.F32 R48, -RZ, R125.H0_H0 ;  /* 0x2000007dff307230 */ /* 0x000fe40000004100 */
[CC--:B------:R-:W-:Y:S01]  /*6170*/  FMUL.FTZ R59, R47.reuse, R57.reuse ;  /* 0x000000392f3b7220 */ /* 0x0c0fe20000410000 */
[C---:B------:R-:W-:Y:S01]  /*6180*/  FMUL.FTZ R60, R58.reuse, R57 ;  /* 0x000000393a3c7220 */ /* 0x040fe20000410000 */
[--C-:B------:R-:W-:Y:S02]  /*6190*/  HADD2.F32 R57, -RZ, R44.reuse.H0_H0 ;  /* 0x2000002cff397230 */ /* 0x100fe40000004100 */
[----:B------:R-:W-:Y:S02]  /*61a0*/  HADD2.F32 R44, -RZ, R44.H1_H1 ;  /* 0x3000002cff2c7230 */ /* 0x000fe40000004100 */
[-C--:B------:R-:W-:Y:S01]  /*61b0*/  FFMA.FTZ R58, R58, R43.reuse, -R59 ;  /* 0x0000002b3a3a7223 */ /* 0x080fe2000001083b */
[----:B------:R-:W-:Y:S01]  /*61c0*/  FFMA.FTZ R43, R47, R43, R60 ;  /* 0x0000002b2f2b7223 */ /* 0x000fe2000001003c */
[----:B------:R-:W-:-:S02]  /*61d0*/  HADD2.F32 R47, -RZ, R40.H0_H0 ;  /* 0x20000028ff2f7230 */ /* 0x000fc40000004100 */
[-C--:B------:R-:W-:Y:S01]  /*61e0*/  FMUL.FTZ R60, R57, R126.reuse ;  /* 0x0000007e393c7220 */ /* 0x080fe20000410000 */
[C---:B------:R-:W-:Y:S01]  /*61f0*/  FMUL.FTZ R49, R44.reuse, R37 ;  /* 0x000000252c317220 */ /* 0x040fe20000410000 */
[----:B------:R-:W-:Y:S02]  /*6200*/  HADD2.F32 R37, -RZ, R46.H0_H0 ;  /* 0x2000002eff257230 */ /* 0x000fe40000004100 */
[-C--:B------:R-:W-:Y:S01]  /*6210*/  FFMA.FTZ R40, R44, R39.reuse, R51 ;  /* 0x000000272c287223 */ /* 0x080fe20000010033 */
[----:B------:R-:W-:Y:S02]  /*6220*/  HADD2.F32 R124, -RZ, R124.H0_H0 ;  /* 0x2000007cff7c7230 */ /* 0x000fe40000004100 */
[----:B------:R-:W-:Y:S01]  /*6230*/  FFMA.FTZ R36, R36, R39, -R49 ;  /* 0x0000002724247223 */ /* 0x000fe20000010831 */
[----:B------:R-:W-:Y:S02]  /*6240*/  HADD2.F32 R39, -RZ, R42.H0_H0 ;  /* 0x2000002aff277230 */ /* 0x000fe40000004100 */
[----:B------:R-:W-:Y:S01]  /*6250*/  FMUL.FTZ R126, R47, R126 ;  /* 0x0000007e2f7e7220 */ /* 0x000fe20000410000 */
[----:B------:R-:W-:-:S02]  /*6260*/  HADD2.F32 R51, -RZ, R50.H0_H0 ;  /* 0x20000032ff337230 */ /* 0x000fc40000004100 */
[----:B------:R-:W-:Y:S01]  /*6270*/  FMUL.FTZ R50, R37, R48 ;  /* 0x0000003025327220 */ /* 0x000fe20000410000 */
[----:B------:R-:W-:Y:S02]  /*6280*/  HADD2.F32 R46, -RZ, R46.H1_H1 ;  /* 0x3000002eff2e7230 */ /* 0x000fe40000004100 */
[----:B------:R-:W-:Y:S01]  /*6290*/  FFMA.FTZ R47, R47, R124, -R60 ;  /* 0x0000007c2f2f7223 */ /* 0x000fe2000001083c */
[----:B------:R-:W-:Y:S02]  /*62a0*/  HADD2.F32 R42, -RZ, R42.H1_H1 ;  /* 0x3000002aff2a7230 */ /* 0x000fe40000004100 */
[----:B------:R-:W-:Y:S01]  /*62b0*/  FMUL.FTZ R48, R39, R48 ;  /* 0x0000003027307220 */ /* 0x000fe20000410000 */
[----:B------:R-:W-:Y:S02]  /*62c0*/  HADD2.F32 R44, -RZ, R123.H0_H0 ;  /* 0x2000007bff2c7230 */ /* 0x000fe40000004100 */
[----:B------:R-:W-:Y:S01]  /*62d0*/  FFMA.FTZ R57, R57, R124, R126 ;  /* 0x0000007c39397223 */ /* 0x000fe2000001007e */
[----:B------:R-:W-:-:S02]  /*62e0*/  HADD2.F32 R49, -RZ, R38.H0_H0 ;  /* 0x20000026ff317230 */ /* 0x000fc40000004100 */
[-C--:B------:R-:W-:Y:S01]  /*62f0*/  FMUL.FTZ R59, R46, R51.reuse ;  /* 0x000000332e3b7220 */ /* 0x080fe20000410000 */
[----:B------:R-:W-:Y:S01]  /*6300*/  FMUL.FTZ R51, R42, R51 ;  /* 0x000000332a337220 */ /* 0x000fe20000410000 */
[-C--:B------:R-:W-:Y:S01]  /*6310*/  FFMA.FTZ R39, R39, R44.reuse, -R50 ;  /* 0x0000002c27277223 */ /* 0x080fe20000010832 */
[----:B------:R-:W-:Y:S01]  /*6320*/  FFMA.FTZ R48, R37, R44, R48 ;  /* 0x0000002c25307223 */ /* 0x000fe20000010030 */
[----:B------:R-:W-:Y:S01]  /*6330*/  F2FP.F16.F32.PACK_AB R44, R36, R47 ;  /* 0x0000002f242c723e */ /* 0x000fe200000000ff */
[-C--:B------:R-:W-:Y:S01]  /*6340*/  FFMA.FTZ R42, R42, R49.reuse, -R59 ;  /* 0x000000312a2a7223 */ /* 0x080fe2000001083b */
[----:B------:R-:W-:Y:S01]  /*6350*/  FFMA.FTZ R51, R46, R49, R51 ;  /* 0x000000312e337223 */ /* 0x000fe20000010033 */
[----:B------:R-:W-:Y:S01]  /*6360*/  F2FP.F16.F32.PACK_AB R58, R58, R61 ;  /* 0x0000003d3a3a723e */ /* 0x000fe200000000ff */
[----:B------:R-:W-:Y:S01]  /*6370*/  IMAD.MOV.U32 R41, RZ, RZ, R45 ;  /* 0x000000ffff297224 */ /* 0x000fe200078e002d */
[----:B------:R-:W-:Y:S01]  /*6380*/  F2FP.F16.F32.PACK_AB R62, R43, R62 ;  /* 0x0000003e2b3e723e */ /* 0x000fe200000000ff */
[----:B------:R-:W-:Y:S01]  /*6390*/  IMAD.MOV.U32 R45, RZ, RZ, R54 ;  /* 0x000000ffff2d7224 */ /* 0x000fe200078e0036 */
[----:B------:R-:W-:Y:S01]  /*63a0*/  F2FP.F16.F32.PACK_AB R57, R40, R57 ;  /* 0x000000392839723e */ /* 0x000fe200000000ff */
[----:B------:R-:W-:Y:S01]  /*63b0*/  IMAD.MOV.U32 R40, RZ, RZ, R44 ;  /* 0x000000ffff287224 */ /* 0x000fe200078e002c */
[----:B------:R-:W-:Y:S01]  /*63c0*/  F2FP.F16.F32.PACK_AB R42, R42, R39 ;  /* 0x000000272a2a723e */ /* 0x000fe200000000ff */
[----:B------:R-:W-:Y:S01]  /*63d0*/  IMAD.MOV.U32 R43, RZ, RZ, R58 ;  /* 0x000000ffff2b7224 */ /* 0x000fe200078e003a */
[----:B------:R-:W-:Y:S01]  /*63e0*/  F2FP.F16.F32.PACK_AB R46, R51, R48 ;  /* 0x00000030332e723e */ /* 0x000fe200000000ff */
[----:B------:R-:W-:-:S02]  /*63f0*/  IMAD.MOV.U32 R44, RZ, RZ, R57 ;  /* 0x000000ffff2c7224 */ /* 0x000fc400078e0039 */
[----:B------:R-:W-:-:S07]  /*6400*/  IMAD.MOV.U32 R47, RZ, RZ, R62 ;  /* 0x000000ffff2f7224 */ /* 0x000fce00078e003e */
.L_x_462:
[----:B------:R-:W-:Y:S05]  /*6410*/  BSYNC B1 ;  /* 0x0000000000017941 */ /* 0x000fea0003800000 */
.L_x_461:
[----:B-1----:R4:W-:Y:S01]  /*6420*/  STG.E.128 desc[UR60][R52.64], R40 ;  /* 0x0000002834007986 */ /* 0x0029e2000c101d3c */
[----:B------:R-:W-:-:S13]  /*6430*/  ISETP.GE.AND P4, PT, R55, R110, PT ;  /* 0x0000006e3700720c */ /* 0x000fda0003f86270 */
[----:B------:R-:W-:Y:S05]  /*6440*/  @P4 BRA `(.L_x_425) ;  /* 0x00000000009c4947 */ /* 0x000fea0003800000 */
[--C-:B------:R-:W-:Y:S02]  /*6450*/  SHF.R.S32.HI R36, RZ, 0x1f, R55.reuse ;  /* 0x0000001fff247819 */ /* 0x100fe40000011437 */
[----:B------:R-:W-:-:S04]  /*6460*/  IADD3 R55, P4, P5, R28, R96, R55 ;  /* 0x000000601c377210 */ /* 0x000fc80007d9e037 */
[----:B------:R-:W-:Y:S02]  /*6470*/  IADD3.X R36, R3, R114, R36, P4, P5 ;  /* 0x0000007203247210 */ /* 0x000fe400027ea424 */
[----:B------:R-:W-:-:S04]  /*6480*/  LEA R94, P4, R55, R94, 0x1 ;  /* 0x0000005e375e7211 */ /* 0x000fc800078808ff */
[----:B------:R-:W-:-:S05]  /*6490*/  LEA.HI.X R95, R55, R95, R36, 0x1, P4 ;  /* 0x0000005f375f7211 */ /* 0x000fca00020f0c24 */
[----:B--2---:R1:W-:Y:S01]  /*64a0*/  STG.E.128 desc[UR60][R94.64], R44 ;  /* 0x0000002c5e007986 */ /* 0x0043e2000c101d3c */
[----:B------:R-:W-:Y:S05]  /*64b0*/  BRA `(.L_x_425) ;  /* 0x0000000000807947 */ /* 0x000fea0003800000 */
.L_x_418:
[----:B------:R-:W2:Y:S02]  /*64c0*/  LDL R36, [R1+0x48] ;  /* 0x0000480001247983 */ /* 0x000ea40000100800 */
[----:B--2---:R-:W-:-:S13]  /*64d0*/  ISETP.NE.AND P3, PT, R36, 0x3, PT ;  /* 0x000000032400780c */ /* 0x004fda0003f65270 */
[----:B------:R-:W-:Y:S05]  /*64e0*/  @!P3 BRA `(.L_x_463) ;  /* 0x000000000004b947 */ /* 0x000fea0003800000 */
[----:B------:R-:W-:Y:S01]  /*64f0*/  BPT.TRAP 0x1 ;  /* 0x000000040000795c */ /* 0x000fe20000300000 */
.L_x_463:
[----:B------:R-:W-:Y:S01]  /*6500*/  IMAD R21, R17, 0x8, R16 ;  /* 0x0000000811157824 */ /* 0x000fe200078e0210 */
[----:B------:R-:W-:Y:S01]  /*6510*/  SHF.L.U32 R91, R145, 0x1f, RZ ;  /* 0x0000001f915b7819 */ /* 0x000fe200000006ff */
[----:B------:R-:W-:Y:S01]  /*6520*/  IMAD R90, R24, -0x90, R2 ;  /* 0xffffff70185a7824 */ /* 0x000fe200078e0202 */
[----:B------:R-:W-:Y:S02]  /*6530*/  BSSY B1, `(.L_x_464) ;  /* 0x0000004000017945 */ /* 0x000fe40003800000 */
[----:B------:R-:W0:Y:S02]  /*6540*/  SYNCS.PHASECHK.TRANS64.TRYWAIT P4, [R21+URZ+0x31c90], R91 ;  /* 0x031c905b150075a7 */ /* 0x000e24000808017f */
[----:B------:R-:W-:Y:S01]  /*6550*/  VIMNMX R90, R90, 0x90, PT ;  /* 0x000000905a5a7848 */ /* 0x000fe20003fe0100 */
[----:B0-----:R-:W-:Y:S06]  /*6560*/  @!P4 BRA `(.L_x_465) ;  /* 0x000001840034c947 */ /* 0x001fec0003800000 */
.L_x_710:
[----:B------:R-:W-:Y:S05]  /*6570*/  BSYNC B1 ;  /* 0x0000000000017941 */ /* 0x000fea0003800000 */
.L_x_464:
[----:B------:R-:W-:-:S13]  /*6580*/  ISETP.GE.AND P4, PT, R19, R90, PT ;  /* 0x0000005a1300720c */ /* 0x000fda0003f86270 */
[----:B------:R-:W-:Y:S05]  /*6590*/  @P4 BRA `(.L_x_425) ;  /* 0x0000000000484947 */ /* 0x000fea0003800000 */
[----:B------:R-:W-:-:S13]  /*65a0*/  ISETP.NE.AND P4, PT, R11, RZ, PT ;  /* 0x000000ff0b00720c */ /* 0x000fda0003f85270 */
[----:B------:R-:W1:Y:S04]  /*65b0*/  @P4 LDS.128 R36, [R83+0x16800] ;  /* 0x0168000053244984 */ /* 0x000e680000000c00 */
[----:B-1----:R-:W-:Y:S01]  /*65c0*/  @P4 STG.E.128 desc[UR60][R40.64], R36 ;  /* 0x0000002428004986 */ /* 0x002fe2000c101d3c */
        /* <DEDUP_REMOVED lines=14> */
[----:B-1----:R1:W-:Y:S02]  /*66b0*/  @P4 STG.E.128 desc[UR60][R40.64+0xa0], R36 ;  /* 0x0000a02428004986 */ /* 0x0023e4000c101d3c */
.L_x_425:
[----:B------:R-:W-:Y:S05]  /*66c0*/  BSYNC B0 ;  /* 0x0000000000007941 */ /* 0x000fea0003800000 */
.L_x_417:
[----:B-1234-:R-:W1:Y:S01]  /*66d0*/  S2R R36, SR_TID.X ;  /* 0x0000000000247919 */ /* 0x01ee620000002100 */
[----:B------:R-:W-:Y:S01]  /*66e0*/  @!PT LDS RZ, [RZ] ;  /* 0x00000000fffff984 */ /* 0x000fe20000000800 */
[----:B------:R-:W-:Y:S01]  /*66f0*/  @!PT LDS RZ, [RZ] ;  /* 0x00000000fffff984 */ /* 0x000fe20000000800 */
[----:B------:R-:W-:Y:S01]  /*6700*/  @!PT LDS RZ, [RZ] ;  /* 0x00000000fffff984 */ /* 0x000fe20000000800 */
[----:B------:R-:W-:Y:S01]  /*6710*/  @!PT LDS RZ, [RZ] ;  /* 0x00000000fffff984 */ /* 0x000fe20000000800 */
[----:B------:R2:W-:Y:S06]  /*6720*/  MEMBAR.ALL.CTA ;  /* 0x0000000000007992 */ /* 0x0005ec0000008000 */
[----:B--2---:R-:W2:Y:S01]  /*6730*/  FENCE.VIEW.ASYNC.S ;  /* 0x00000000000073c6 */ /* 0x004ea20000000000 */
[----:B------:R-:W-:Y:S05]  /*6740*/  WARPSYNC.ALL ;  /* 0x0000000000007948 */ /* 0x000fea0003800000 */
[----:B------:R-:W-:Y:S01]  /*6750*/  BSSY B0, `(.L_x_466) ;  /* 0x0000009000007945 */ /* 0x000fe20003800000 */
[----:B-1----:R-:W-:Y:S01]  /*6760*/  LOP3.LUT R36, R36, 0x7f, RZ, 0xc0, !PT ;  /* 0x0000007f24247812 */ /* 0x002fe200078ec0ff */
[----:B--2---:R1:W-:Y:S03]  /*6770*/  BAR.SYNC.DEFER_BLOCKING R113, 0x80 ;  /* 0x000200710000751d */ /* 0x0043e60000010000 */
[----:B------:R-:W-:-:S13]  /*6780*/  ISETP.NE.AND P4, PT, R36, RZ, PT ;  /* 0x000000ff2400720c */ /* 0x000fda0003f85270 */
[----:B------:R-:W-:-:S05]  /*6790*/  @!P4 VIADD R36, R21, 0x31ca0 ;  /* 0x00031ca01524c836 */ /* 0x000fca0000000000 */
[----:B------:R-:W-:-:S04]  /*67a0*/  @!P4 PRMT R36, RZ, 0x654, R36 ;  /* 0x00000654ff24c816 */ /* 0x000fc80000000024 */
[----:B------:R1:W-:Y:S01]  /*67b0*/  @!P4 SYNCS.ARRIVE.TRANS64.RED.A1T0 RZ, [R36+URZ], RZ ;  /* 0x000000ff24ffc9a7 */ /* 0x0003e2000810043f */
[----:B------:R-:W-:Y:S05]  /*67c0*/  @!P3 BRA `(.L_x_467) ;  /* 0x000000000004b947 */ /* 0x000fea0003800000 */
[----:B------:R-:W-:Y:S01]  /*67d0*/  BPT.TRAP 0x1 ;  /* 0x000000040000795c */ /* 0x000fe20000300000 */
.L_x_467:
[----:B------:R-:W-:Y:S05]  /*67e0*/  BSYNC B0 ;  /* 0x0000000000007941 */ /* 0x000fea0003800000 */
.L_x_466:
[----:B------:R-:W2:Y:S01]  /*67f0*/  SYNCS.PHASECHK.TRANS64.TRYWAIT P3, [R21+URZ+0x31cb0], R91 ;  /* 0x031cb05b150075a7 */ /* 0x000ea2000806017f */
[----:B------:R-:W-:Y:S04]  /*6800*/  BSSY B0, `(.L_x_468) ;  /* 0x0000002000007945 */ /* 0x000fe80003800000 */
[----:B--2---:R-:W-:Y:S05]  /*6810*/  @!P3 BRA `(.L_x_469) ;  /* 0x00000180009cb947 */ /* 0x004fea0003800000 */
.L_x_711:
[----:B------:R-:W-:Y:S05]  /*6820*/  BSYNC B0 ;  /* 0x0000000000007941 */ /* 0x000fea0003800000 */
.L_x_468:
[----:B------:R-:W-:Y:S01]  /*6830*/  ISETP.GE.AND P3, PT, R19, R90, PT ;  /* 0x0000005a1300720c */ /* 0x000fe20003f66270 */
[----:B------:R-:W-:-:S12]  /*6840*/  BSSY B0, `(.L_x_470) ;  /* 0x0000020000007945 */ /* 0x000fd80003800000 */
[----:B------:R-:W-:Y:S05]  /*6850*/  @P3 BRA `(.L_x_471) ;  /* 0x0000000000783947 */ /* 0x000fea0003800000 */
[----:B------:R-:W-:Y:S01]  /*6860*/  IMAD.WIDE R38, R24, 0x90, R78 ;  /* 0x0000009018267825 */ /* 0x000fe200078e024e */
[----:B------:R-:W-:-:S03]  /*6870*/  ULDC.64 UR4, c[0x0][0x328] ;  /* 0x0000ca0000047ab9 */ /* 0x000fc60000000a00 */
[----:B------:R-:W-:Y:S02]  /*6880*/  IMAD R39, R39, UR4, RZ ;  /* 0x0000000427277c24 */ /* 0x000fe4000f8e02ff */
[----:B-1----:R-:W-:Y:S02]  /*6890*/  IMAD.MOV.U32 R36, RZ, RZ, R30 ;  /* 0x000000ffff247224 */ /* 0x002fe400078e001e */
[----:B------:R-:W-:Y:S02]  /*68a0*/  IMAD.MOV.U32 R37, RZ, RZ, R88 ;  /* 0x000000ffff257224 */ /* 0x000fe400078e0058 */
[C---:B------:R-:W-:Y:S02]  /*68b0*/  IMAD R39, R38.reuse, UR5, R39 ;  /* 0x0000000526277c24 */ /* 0x040fe4000f8e0227 */
[----:B------:R-:W-:Y:S01]  /*68c0*/  IMAD.WIDE.U32 R36, R38, UR4, R36 ;  /* 0x0000000426247c25 */ /* 0x000fe2000f8e0024 */
[----:B------:R-:W-:-:S03]  /*68d0*/  ULDC.64 UR4, c[0x0][0x318] ;  /* 0x0000c60000047ab9 */ /* 0x000fc60000000a00 */
[----:B------:R-:W-:Y:S01]  /*68e0*/  IMAD.IADD R37, R37, 0x1, R39 ;  /* 0x0000000125257824 */ /* 0x000fe200078e0227 */
[----:B------:R-:W-:Y:S01]  /*68f0*/  LEA R40, P3, R36, UR4, 0x1 ;  /* 0x0000000424287c11 */ /* 0x000fe2000f8608ff */
[----:B------:R-:W-:-:S03]  /*6900*/  ULDC UR4, c[0x0][0x2f4] ;  /* 0x0000bd0000047ab9 */ /* 0x000fc60000000800 */
[----:B------:R-:W-:Y:S02]  /*6910*/  LEA.HI.X R41, R36, UR5, R37, 0x1, P3 ;  /* 0x0000000524297c11 */ /* 0x000fe400098f0c25 */
[----:B------:R-:W-:-:S13]  /*6920*/  ISETP.GE.AND P3, PT, R22, UR4, PT ;  /* 0x0000000416007c0c */ /* 0x000fda000bf66270 */
[----:B------:R-:W1:Y:S04]  /*6930*/  @!P3 LDS.128 R36, [R83] ;  /* 0x000000005324b984 */ /* 0x000e680000000c00 */
[----:B-1----:R-:W-:Y:S01]  /*6940*/  @!P3 STG.E.128 desc[UR60][R40.64], R36 ;  /* 0x000000242800b986 */ /* 0x002fe2000c101d3c */
[----:B------:R-:W-:-:S13]  /*6950*/  ISETP.GE.AND P3, PT, R4, UR4, PT ;  /* 0x0000000404007c0c */ /* 0x000fda000bf66270 */
[----:B------:R-:W1:Y:S04]  /*6960*/  @!P3 LDS.128 R36, [R83+0x2400] ;  /* 0x002400005324b984 */ /* 0x000e680000000c00 */
[----:B-1----:R-:W-:Y:S01]  /*6970*/  @!P3 STG.E.128 desc[UR60][R40.64+0x40], R36 ;  /* 0x000040242800b986 */ /* 0x002fe2000c101d3c */
[----:B------:R-:W-:-:S13]  /*6980*/  ISETP.GE.AND P3, PT, R6, UR4, PT ;  /* 0x0000000406007c0c */ /* 0x000fda000bf66270 */
[----:B------:R-:W1:Y:S04]  /*6990*/  @!P3 LDS.128 R36, [R83+0x4800] ;  /* 0x004800005324b984 */ /* 0x000e680000000c00 */
[----:B-1----:R-:W-:Y:S01]  /*69a0*/  @!P3 STG.E.128 desc[UR60][R40.64+0x80], R36 ;  /* 0x000080242800b986 */ /* 0x002fe2000c101d3c */
        /* <DEDUP_REMOVED lines=8> */
[----:B-1----:R3:W-:Y:S02]  /*6a30*/  @!P3 STG.E.128 desc[UR60][R40.64+0xa0], R36 ;  /* 0x0000a0242800b986 */ /* 0x0027e4000c101d3c */
.L_x_471:
[----:B------:R-:W-:Y:S05]  /*6a40*/  BSYNC B0 ;  /* 0x0000000000007941 */ /* 0x000fea0003800000 */
.L_x_470:
[----:B------:R-:W-:Y:S01]  /*6a50*/  @!PT LDS RZ, [RZ] ;  /* 0x00000000fffff984 */ /* 0x000fe20000000800 */
[----:B------:R-:W-:Y:S01]  /*6a60*/  @!PT LDS RZ, [RZ] ;  /* 0x00000000fffff984 */ /* 0x000fe20000000800 */
[----:B------:R-:W-:Y:S01]  /*6a70*/  @!PT LDS RZ, [RZ] ;  /* 0x00000000fffff984 */ /* 0x000fe20000000800 */
[----:B------:R-:W-:Y:S01]  /*6a80*/  @!PT LDS RZ, [RZ] ;  /* 0x00000000fffff984 */ /* 0x000fe20000000800 */
[----:B------:R4:W-:Y:S06]  /*6a90*/  MEMBAR.ALL.CTA ;  /* 0x0000000000007992 */ /* 0x0009ec0000008000 */
[----:B----4-:R-:W4:Y:S01]  /*6aa0*/  FENCE.VIEW.ASYNC.S ;  /* 0x00000000000073c6 */ /* 0x010f220000000000 */
[----:B------:R-:W-:Y:S02]  /*6ab0*/  VIADD R17, R17, 0x1 ;  /* 0x0000000111117836 */ /* 0x000fe40000000000 */
[----:B0-2---:R-:W-:Y:S01]  /*6ac0*/  @!P4 VIADD R21, R21, 0x31cc0 ;  /* 0x00031cc01515c836 */ /* 0x005fe20000000000 */
[----:B----4-:R0:W-:Y:S02]  /*6ad0*/  BAR.SYNC.DEFER_BLOCKING R113, 0x80 ;  /* 0x000200710000751d */ /* 0x0101e40000010000 */
[----:B------:R-:W-:-:S02]  /*6ae0*/  ISETP.NE.AND P3, PT, R17, 0x2, PT ;  /* 0x000000021100780c */ /* 0x000fc40003f65270 */
[----:B------:R-:W-:Y:S02]  /*6af0*/  @!P4 PRMT R21, RZ, 0x654, R21 ;  /* 0x00000654ff15c816 */ /* 0x000fe40000000015 */
[----:B------:R-:W-:Y:S02]  /*6b00*/  SEL R26, RZ, 0x1, P3 ;  /* 0x00000001ff1a7807 */ /* 0x000fe40001800000 */
[----:B------:R-:W-:Y:S02]  /*6b10*/  SEL R17, R17, RZ, P3 ;  /* 0x000000ff11117207 */ /* 0x000fe40001800000 */
[----:B------:R-:W-:Y:S01]  /*6b20*/  LOP3.LUT R145, R145, R26, RZ, 0x3c, !PT ;  /* 0x0000001a91917212 */ /* 0x000fe200078e3cff */
[----:B------:R0:W-:Y:S01]  /*6b30*/  @!P4 SYNCS.ARRIVE.TRANS64.RED.A1T0 RZ, [R21+URZ], RZ ;  /* 0x000000ff15ffc9a7 */ /* 0x0001e2000810043f */
[----:B------:R-:W-:Y:S05]  /*6b40*/  @P2 BRA `(.L_x_472) ;  /* 0xffffffbc003c2947 */ /* 0x000fea000383ffff */
[----:B-1-3--:R-:W1:Y:S01]  /*6b50*/  S2R R36, SR_TID.X ;  /* 0x0000000000247919 */ /* 0x00ae620000002100 */
[----:B------:R-:W-:Y:S02]  /*6b60*/  PLOP3.LUT P0, PT, PT, PT, PT, 0x8, 0x0 ;  /* 0x000000000000781c */ /* 0x000fe40003f0e170 */
[----:B-1----:R-:W-:-:S04]  /*6b70*/  SHF.R.U32.HI R36, RZ, 0x7, R36 ;  /* 0x00000007ff247819 */ /* 0x002fc80000011624 */
[----:B------:R-:W-:-:S13]  /*6b80*/  ISETP.NE.AND P5, PT, R36, 0x1, PT ;  /* 0x000000012400780c */ /* 0x000fda0003fa5270 */
[----:B------:R-:W-:Y:S06]  /*6b90*/  @!P5 BAR.ARV 0x9, 0x100 ;  /* 0x024400000000db1d */ /* 0x000fec0000002000 */
.L_x_412:
[----:B------:R-:W-:Y:S02]  /*6ba0*/  ISETP.GE.AND P2, PT, R112, 0x1, PT ;  /* 0x000000017000780c */ /* 0x000fe40003f46270 */
[----:B------:R-:W-:Y:S02]  /*6bb0*/  CS2R R2, SRZ ;  /* 0x0000000000027805 */ /* 0x000fe4000001ff00 */
[----:B------:R-:W-:Y:S01]  /*6bc0*/  PLOP3.LUT P1, PT, PT, PT, PT, 0x80, 0x0 ;  /* 0x000000000000781c */ /* 0x000fe20003f2f070 */
[----:B------:R-:W-:Y:S01]  /*6bd0*/  IMAD.MOV.U32 R0, RZ, RZ, RZ ;  /* 0x000000ffff007224 */ /* 0x000fe200078e00ff */
[----:B------:R-:W-:Y:S02]  /*6be0*/  CS2R R46, SRZ ;  /* 0x00000000002e7805 */ /* 0x000fe4000001ff00 */
[----:B------:R-:W-:Y:S02]  /*6bf0*/  CS2R R34, SRZ ;  /* 0x0000000000227805 */ /* 0x000fe4000001ff00 */
[----:B------:R-:W-:-:S02]  /*6c00*/  CS2R R52, SRZ ;  /* 0x0000000000347805 */ /* 0x000fc4000001ff00 */
[----:B------:R-:W-:Y:S01]  /*6c10*/  CS2R R28, SRZ ;  /* 0x00000000001c7805 */ /* 0x000fe2000001ff00 */
[----:B------:R-:W-:Y:S01]  /*6c20*/  IMAD.MOV.U32 R43, RZ, RZ, RZ ;  /* 0x000000ffff2b7224 */ /* 0x000fe200078e00ff */
        /* <DEDUP_REMOVED lines=8> */
[----:B------:R-:W-:Y:S01]  /*6cb0*/  CS2R R78, SRZ ;  /* 0x00000000004e7805 */ /* 0x000fe2000001ff00 */
[----:B------:R-:W-:Y:S01]  /*6cc0*/  IMAD.MOV.U32 R41, RZ, RZ, RZ ;  /* 0x000000ffff297224 */ /* 0x000fe200078e00ff */
[----:B------:R-:W-:Y:S02]  /*6cd0*/  CS2R R64, SRZ ;  /* 0x0000000000407805 */ /* 0x000fe4000001ff00 */
[----:B------:R-:W-:-:S02]  /*6ce0*/  CS2R R26, SRZ ;  /* 0x00000000001a7805 */ /* 0x000fc4000001ff00 */
[----:B------:R-:W-:Y:S02]  /*6cf0*/  CS2R R74, SRZ ;  /* 0x00000000004a7805 */ /* 0x000fe4000001ff00 */
[----:B------:R-:W-:Y:S01]  /*6d00*/  CS2R R72, SRZ ;  /* 0x0000000000487805 */ /* 0x000fe2000001ff00 */
[----:B------:R-:W-:Y:S01]  /*6d10*/  IMAD.MOV.U32 R84, RZ, RZ, RZ ;  /* 0x000000ffff547224 */ /* 0x000fe200078e00ff */
[----:B------:R-:W-:Y:S02]  /*6d20*/  CS2R R80, SRZ ;  /* 0x0000000000507805 */ /* 0x000fe4000001ff00 */
[----:B------:R-:W-:Y:S02]  /*6d30*/  CS2R R68, SRZ ;  /* 0x0000000000447805 */ /* 0x000fe4000001ff00 */
[----:B------:R-:W-:Y:S01]  /*6d40*/  MOV R88, RZ ;  /* 0x000000ff00587202 */ /* 0x000fe20000000f00 */
[----:B------:R-:W-:Y:S02]  /*6d50*/  IMAD.MOV.U32 R6, RZ, RZ, RZ ;  /* 0x000000ffff067224 */ /* 0x000fe400078e00ff */
[----:B------:R-:W-:-:S02]  /*6d60*/  IMAD.MOV.U32 R86, RZ, RZ, RZ ;  /* 0x000000ffff567224 */ /* 0x000fc400078e00ff */
[----:B------:R-:W-:Y:S01]  /*6d70*/  IMAD.MOV.U32 R83, RZ, RZ, RZ ;  /* 0x000000ffff537224 */ /* 0x000fe200078e00ff */
[----:B------:R-:W-:Y:S06]  /*6d80*/  @P0 BRA `(.L_x_473) ;  /* 0x00000000000c0947 */ /* 0x000fec0003800000 */
[----:B------:R-:W1:Y:S01]  /*6d90*/  FENCE.VIEW.ASYNC.G ;  /* 0x00000000000073c6 */ /* 0x000e620000000100 */
[----:B------:R-:W-:Y:S05]  /*6da0*/  WARPSYNC.ALL ;  /* 0x0000000000007948 */ /* 0x000fea0003800000 */
[----:B-1----:R-:W-:Y:S06]  /*6db0*/  BAR.ARV 0xc, 0x200 ;  /* 0x0308000000007b1d */ /* 0x002fec0000002000 */
.L_x_473:
[----:B------:R-:W-:Y:S02]  /*6dc0*/  IMAD.MOV.U32 R82, RZ, RZ, RZ ;  /* 0x000000ffff527224 */ /* 0x000fe400078e00ff */
[----:B------:R-:W-:Y:S01]  /*6dd0*/  IMAD.MOV.U32 R7, RZ, RZ, RZ ;  /* 0x000000ffff077224 */ /* 0x000fe200078e00ff */
[----:B------:R-:W-:Y:S06]  /*6de0*/  @!P2 BRA `(.L_x_474) ;  /* 0x000000e80034a947 */ /* 0x000fec0003800000 */
[----:B------:R-:W-:-:S03]  /*6df0*/  UMOV UR4, 0xffffffff ;  /* 0xffffffff00047882 */ /* 0x000fc60000000000 */
[----:B------:R-:W-:Y:S05]  /*6e00*/  BRA.DIV UR4, `(.L_x_475) ;  /* 0x0000017e04347947 */ /* 0x000fea000b800000 */
[----:B------:R-:W1:Y:S02]  /*6e10*/  S2R R0, SR_TID.X ;  /* 0x0000000000007919 */ /* 0x000e640000002100 */
[----:B-1----:R-:W-:-:S05]  /*6e20*/  VIADD R2, R0, 0xffffff80 ;  /* 0xffffff8000027836 */ /* 0x002fca0000000000 */
[----:B------:R-:W-:-:S04]  /*6e30*/  SHF.R.S32.HI R0, RZ, 0x1f, R2 ;  /* 0x0000001fff007819 */ /* 0x000fc80000011402 */
[----:B------:R-:W-:-:S04]  /*6e40*/  LEA.HI R0, R0, R2, RZ, 0x7 ;  /* 0x0000000200007211 */ /* 0x000fc800078f38ff */
[----:B------:R-:W-:-:S06]  /*6e50*/  SHF.R.S32.HI R0, RZ, 0x7, R0 ;  /* 0x00000007ff007819 */ /* 0x000fcc0000011400 */
[----:B------:R-:W1:Y:S04]  /*6e60*/  SHFL.IDX PT, R0, R0, RZ, 0x1f ;  /* 0x00001fff00007589 */ /* 0x000e6800000e0000 */
[----:B-1----:R1:W-:Y:S02]  /*6e70*/  STL [R1+0x78], R0 ;  /* 0x0000780001007387 */ /* 0x0023e40000100800 */
.L_x_714:
[----:B------:R-:W1:Y:S01]  /*6e80*/  LDL R3, [R1+0x78] ;  /* 0x0000780001037983 */ /* 0x000e620000100800 */
[----:B------:R-:W-:Y:S01]  /*6e90*/  BSSY B6, `(.L_x_476) ;  /* 0x000001b000067945 */ /* 0x000fe20003800000 */
[----:B-1----:R-:W-:-:S05]  /*6ea0*/  IMAD.HI R0, R3, 0x55555556, RZ ;  /* 0x5555555603007827 */ /* 0x002fca00078e02ff */
[----:B------:R-:W-:-:S05]  /*6eb0*/  LEA.HI R2, R0, R0, RZ, 0x1 ;  /* 0x0000000000027211 */ /* 0x000fca00078f08ff */
[----:B------:R-:W-:Y:S02]  /*6ec0*/  IMAD R2, R2, -0x3, R3 ;  /* 0xfffffffd02027824 */ /* 0x000fe400078e0203 */
[----:B------:R-:W-:-:S04]  /*6ed0*/  VIADD R3, R16, 0x24300 ;  /* 0x0002430010037836 */ /* 0x000fc80000000000 */
[----:B------:R-:W-:Y:S01]  /*6ee0*/  IMAD R0, R2, 0x800, R3 ;  /* 0x0000080002007824 */ /* 0x000fe200078e0203 */
[----:B------:R-:W-:-:S04]  /*6ef0*/  LOP3.LUT P0, RZ, R3, 0x9f, RZ, 0xc0, !PT ;  /* 0x0000009f03ff7812 */ /* 0x000fc8000780c0ff */
[----:B------:R-:W-:-:S04]  /*6f00*/  SHF.R.U32.HI R0, RZ, 0x4, R0 ;  /* 0x00000004ff007819 */ /* 0x000fc80000011600 */
[----:B------:R-:W-:-:S05]  /*6f10*/  LOP3.LUT R0, R0, 0x3fff, RZ, 0xc0, !PT ;  /* 0x00003fff00007812 */ /* 0x000fca00078ec0ff */
[----:B------:R1:W-:Y:S01]  /*6f20*/  STL [R1+0x80], R0 ;  /* 0x0000800001007387 */ /* 0x0003e20000100800 */
[----:B------:R-:W-:Y:S05]  /*6f30*/  @!P0 BRA `(.L_x_477) ;  /* 0x0000000000408947 */ /* 0x000fea0003800000 */
[----:B-1----:R-:W-:Y:S01]  /*6f40*/  MOV R0, 0x0 ;  /* 0x0000000000007802 */ /* 0x002fe20000000f00 */
[----:B------:R-:W-:Y:S01]  /*6f50*/  ULDC.64 UR4, c[0x4][0xa8] ;  /* 0x01002a0000047ab9 */ /* 0x000fe20000000a00 */
[----:B------:R-:W-:Y:S01]  /*6f60*/  ULDC.64 UR6, c[0x4][0xb0] ;  /* 0x01002c0000067ab9 */ /* 0x000fe20000000a00 */
[----:B------:R-:W-:Y:S01]  /*6f70*/  IMAD.U32 R4, RZ, RZ, UR4 ;  /* 0x00000004ff047e24 */ /* 0x000fe2000f8e00ff */
[----:B0-----:R0:W1:Y:S01]  /*6f80*/  LDC.64 R14, c[0x4][R0] ;  /* 0x01000000000e7b82 */ /* 0x0010620000000a00 */
        /* <DEDUP_REMOVED lines=11> */
.L_x_477:
[----:B------:R-:W-:Y:S05]  /*7040*/  BSYNC B6 ;  /* 0x0000000000067941 */ /* 0x000fea0003800000 */
.L_x_476:
[----:B------:R-:W-:Y:S02]  /*7050*/  ULDC UR4, c[0x0][0x3f4] ;  /* 0x0000fd0000047ab9 */ /* 0x000fe40000000800 */
[----:B------:R-:W-:-:S13]  /*7060*/  ISETP.LT.AND P0, PT, RZ, UR4, PT ;  /* 0x00000004ff007c0c */ /* 0x000fda000bf01270 */
[----:B------:R-:W-:Y:S05]  /*7070*/  @P0 BRA `(.L_x_478) ;  /* 0x0000000000400947 */ /* 0x000fea0003800000 */
[----:B------:R-:W1:Y:S02]  /*7080*/  LDL R20, [R1+0x98] ;  /* 0x0000980001147983 */ /* 0x000e640000100800 */
[----:B-1----:R-:W-:-:S04]  /*7090*/  LEA.HI R0, R20, R20, RZ, 0x1 ;  /* 0x0000001414007211 */ /* 0x002fc800078f08ff */
[----:B------:R-:W-:-:S05]  /*70a0*/  LOP3.LUT R0, R0, 0xfffffffe, RZ, 0xc0, !PT ;  /* 0xfffffffe00007812 */ /* 0x000fca00078ec0ff */
[----:B------:R-:W-:-:S05]  /*70b0*/  IMAD.IADD R0, R20, 0x1, -R0 ;  /* 0x0000000114007824 */ /* 0x000fca00078e0a00 */
[----:B------:R-:W-:-:S04]  /*70c0*/  SHF.L.U32 R3, R0, 0x1f, RZ ;  /* 0x0000001f00037819 */ /* 0x000fc800000006ff */
[----:B------:R1:W2:Y:S03]  /*70d0*/  SYNCS.PHASECHK.TRANS64.TRYWAIT P0, [R16+URZ+0x31c00], R3 ;  /* 0x031c0003100075a7 */ /* 0x0002a6000800017f */
[----:B--2---:R-:W-:Y:S05]  /*70e0*/  @!P0 NANOSLEEP.SYNCS 0x989680 ;  /* 0x009896800000895d */ /* 0x004fea0003900000 */
[----:B------:R-:W2:Y:S01]  /*70f0*/  @!P0 SYNCS.PHASECHK.TRANS64 P0, [R16+URZ+0x31c00], R3 ;  /* 0x031c0003100085a7 */ /* 0x000ea2000800007f */
[----:B------:R-:W-:Y:S04]  /*7100*/  BSSY B0, `(.L_x_479) ;  /* 0x0000006000007945 */ /* 0x000fe80003800000 */
[----:B--2---:R-:W-:Y:S05]  /*7110*/  @P0 BRA `(.L_x_480) ;  /* 0x0000000000100947 */ /* 0x004fea0003800000 */
.L_x_481:
[----:B--2---:R2:W3:Y:S02]  /*7120*/  SYNCS.PHASECHK.TRANS64.TRYWAIT P0, [R16+URZ+0x31c00], R3 ;  /* 0x031c0003100075a7 */ /* 0x0044e4000800017f */
[----:B---3--:R-:W-:Y:S05]  /*7130*/  @!P0 NANOSLEEP.SYNCS 0x989680 ;  /* 0x009896800000895d */ /* 0x008fea0003900000 */
[----:B------:R-:W3:Y:S02]  /*7140*/  @!P0 SYNCS.PHASECHK.TRANS64 P0, [R16+URZ+0x31c00], R3 ;  /* 0x031c0003100085a7 */ /* 0x000ee4000800007f */
[----:B---3--:R-:W-:Y:S05]  /*7150*/  @!P0 BRA `(.L_x_481) ;  /* 0xfffffffc00f08947 */ /* 0x008fea000383ffff */
.L_x_480:
[----:B------:R-:W-:Y:S05]  /*7160*/  BSYNC B0 ;  /* 0x0000000000007941 */ /* 0x000fea0003800000 */
.L_x_479:
[----:B------:R-:W-:Y:S05]  /*7170*/  BRA `(.L_x_482) ;  /* 0x0000003800607947 */ /* 0x000fea0003800000 */
.L_x_478:
[----:B------:R-:W2:Y:S01]  /*7180*/  LDL R6, [R1+0xb0] ;  /* 0x0000b00001067983 */ /* 0x000ea20000100800 */
[----:B-1---5:R-:W-:Y:S01]  /*7190*/  SHF.R.S32.HI R0, RZ, 0x1f, R106 ;  /* 0x0000001fff007819 */ /* 0x022fe2000001146a */
[----:B------:R-:W-:Y:S01]  /*71a0*/  ULDC.64 UR4, c[0x0][0x3f8] ;  /* 0x0000fe0000047ab9 */ /* 0x000fe20000000a00 */
[----:B------:R-:W-:Y:S01]  /*71b0*/  ULDC.64 UR6, c[0x0][0x408] ;  /* 0x0001020000067ab9 */ /* 0x000fe20000000a00 */
[----:B------:R-:W-:-:S04]  /*71c0*/  IMAD.WIDE.U32 R4, R106, UR4, RZ ;  /* 0x000000046a047c25 */ /* 0x000fc8000f8e00ff */
[C---:B------:R-:W-:Y:S02]  /*71d0*/  IMAD R3, R0.reuse, UR4, RZ ;  /* 0x0000000400037c24 */ /* 0x040fe4000f8e02ff */
[----:B------:R-:W-:Y:S02]  /*71e0*/  IMAD R7, R0, UR6, RZ ;  /* 0x0000000600077c24 */ /* 0x000fe4000f8e02ff */
[C---:B------:R-:W-:Y:S01]  /*71f0*/  IMAD R3, R106.reuse, UR5, R3 ;  /* 0x000000056a037c24 */ /* 0x040fe2000f8e0203 */
[----:B------:R-:W-:Y:S01]  /*7200*/  ULDC.64 UR4, c[0x0][0x3e8] ;  /* 0x0000fa0000047ab9 */ /* 0x000fe20000000a00 */
[----:B------:R-:W-:Y:S01]  /*7210*/  IMAD R7, R106, UR7, R7 ;  /* 0x000000076a077c24 */ /* 0x000fe2000f8e0207 */
[----:B------:R-:W-:Y:S01]  /*7220*/  LEA R24, P1, R4, UR4, 0x1 ;  /* 0x0000000404187c11 */ /* 0x000fe2000f8208ff */
[----:B------:R-:W-:Y:S01]  /*7230*/  IMAD.WIDE.U32 R106, R106, UR6, RZ ;  /* 0x000000066a6a7c25 */ /* 0x000fe2000f8e00ff */
[----:B------:R-:W-:Y:S01]  /*7240*/  ULDC.64 UR6, c[0x0][0x400] ;  /* 0x0001000000067ab9 */ /* 0x000fe20000000a00 */
[----:B------:R-:W-:-:S02]  /*7250*/  IADD3 R25, R3, R5, RZ ;  /* 0x0000000503197210 */ /* 0x000fc40007ffe0ff */
[----:B------:R-:W-:Y:S01]  /*7260*/  IMAD.IADD R27, R7, 0x1, R107 ;  /* 0x00000001071b7824 */ /* 0x000fe200078e026b */
[----:B------:R-:W-:Y:S02]  /*7270*/  LEA R26, P2, R106, UR6, 0x1 ;  /* 0x000000066a1a7c11 */ /* 0x000fe4000f8408ff */
[----:B------:R-:W-:Y:S02]  /*7280*/  LEA.HI.X R25, R4, UR5, R25, 0x1, P1 ;  /* 0x0000000504197c11 */ /* 0x000fe400088f0c19 */
[----:B------:R-:W-:Y:S02]  /*7290*/  LEA.HI.X R27, R106, UR7, R27, 0x1, P2 ;  /* 0x000000076a1b7c11 */ /* 0x000fe400090f0c1b */
[----:B--2---:R-:W-:-:S13]  /*72a0*/  LOP3.LUT P0, RZ, R6, 0x1bf, RZ, 0xc0, !PT ;  /* 0x000001bf06ff7812 */ /* 0x004fda000780c0ff */
[----:B------:R-:W-:Y:S05]  /*72b0*/  @!P0 BRA `(.L_x_483) ;  /* 0x0000000000408947 */ /* 0x000fea0003800000 */
[----:B------:R-:W-:Y:S01]  /*72c0*/  MOV R0, 0x0 ;  /* 0x0000000000007802 */ /* 0x000fe20000000f00 */
        /* <DEDUP_REMOVED lines=15> */
.L_x_483:
[----:B------:R-:W-:Y:S01]  /*73c0*/  ULDC.U8 UR4, c[0x0][0x410] ;  /* 0x0001040000047ab9 */ /* 0x000fe20000000000 */
[----:B------:R-:W-:Y:S01]  /*73d0*/  BSSY B0, `(.L_x_484) ;  /* 0x000036a000007945 */ /* 0x000fe20003800000 */
[----:B------:R-:W-:Y:S01]  /*73e0*/  ISETP.NE.AND P0, PT, RZ, UR4, PT ;  /* 0x00000004ff007c0c */ /* 0x000fe2000bf05270 */
[----:B------:R-:W-:-:S12]  /*73f0*/  IMAD R6, R109, 0xc0, R19 ;  /* 0x000000c06d067824 */ /* 0x000fd800078e0213 */
[----:B------:R-:W-:Y:S05]  /*7400*/  @!P0 BRA `(.L_x_485) ;  /* 0x0000001800ec8947 */ /* 0x000fea0003800000 */
[----:B------:R-:W-:-:S03]  /*7410*/  UMOV UR4, 0xffffffff ;  /* 0xffffffff00047882 */ /* 0x000fc60000000000 */
[----:B------:R-:W-:Y:S05]  /*7420*/  BRA.DIV UR4, `(.L_x_486) ;  /* 0x0000017604ec7947 */ /* 0x000fea000b800000 */
[----:B------:R1:W2:Y:S04]  /*7430*/  SHFL.IDX PT, R3, R25, RZ, 0x1e1f ;  /* 0x001e1fff19037589 */ /* 0x0002a800000e0000 */
[----:B------:R1:W3:Y:S04]  /*7440*/  SHFL.IDX PT, R0, R24, RZ, 0x1e1f ;  /* 0x001e1fff18007589 */ /* 0x0002e800000e0000 */
[----:B------:R1:W4:Y:S04]  /*7450*/  SHFL.IDX PT, R5, R27, RZ, 0x1e1f ;  /* 0x001e1fff1b057589 */ /* 0x00032800000e0000 */
[----:B0-----:R1:W0:Y:S02]  /*7460*/  SHFL.IDX PT, R14, R26, RZ, 0x1e1f ;  /* 0x001e1fff1a0e7589 */ /* 0x00122400000e0000 */
.L_x_720:
[----:B------:R-:W5:Y:S01]  /*7470*/  LDL R53, [R1+0x98] ;  /* 0x0000980001357983 */ /* 0x000f620000100800 */
[----:B------:R-:W-:Y:S01]  /*7480*/  ULDC UR4, c[0x0][0x448] ;  /* 0x0001120000047ab9 */ /* 0x000fe20000000800 */
[----:B------:R-:W-:Y:S01]  /*7490*/  BSSY B1, `(.L_x_487) ;  /* 0x0000061000017945 */ /* 0x000fe20003800000 */
[----:B------:R-:W-:Y:S01]  /*74a0*/  IMAD R111, R111, UR4, RZ ;  /* 0x000000046f6f7c24 */ /* 0x000fe2000f8e02ff */
[----:B------:R-:W-:Y:S02]  /*74b0*/  CS2R R38, SRZ ;  /* 0x0000000000267805 */ /* 0x000fe4000001ff00 */
[----:B------:R-:W-:Y:S02]  /*74c0*/  CS2R R34, SRZ ;  /* 0x0000000000227805 */ /* 0x000fe4000001ff00 */
[----:B------:R-:W-:Y:S01]  /*74d0*/  CS2R R30, SRZ ;  /* 0x00000000001e7805 */ /* 0x000fe2000001ff00 */
[----:B------:R-:W-:Y:S01]  /*74e0*/  IMAD R4, R109, -0xc0, R111 ;  /* 0xffffff406d047824 */ /* 0x000fe200078e026f */
[----:B------:R-:W-:-:S02]  /*74f0*/  ISETP.GE.AND P1, PT, R6, R111, PT ;  /* 0x0000006f0600720c */ /* 0x000fc40003f26270 */
[----:B-1----:R-:W-:Y:S02]  /*7500*/  CS2R R24, SRZ ;  /* 0x0000000000187805 */ /* 0x002fe4000001ff00 */
[----:B------:R-:W-:Y:S02]  /*7510*/  CS2R R12, SRZ ;  /* 0x00000000000c7805 */ /* 0x000fe4000001ff00 */
[----:B------:R-:W-:Y:S02]  /*7520*/  CS2R R8, SRZ ;  /* 0x0000000000087805 */ /* 0x000fe4000001ff00 */
[----:B------:R-:W-:Y:S02]  /*7530*/  VIMNMX R4, R4, 0xc0, PT ;  /* 0x000000c004047848 */ /* 0x000fe40003fe0100 */
[----:B------:R-:W-:Y:S02]  /*7540*/  CS2R R36, SRZ ;  /* 0x0000000000247805 */ /* 0x000fe4000001ff00 */
[----:B------:R-:W-:-:S02]  /*7550*/  CS2R R32, SRZ ;  /* 0x0000000000207805 */ /* 0x000fc4000001ff00 */
[----:B------:R-:W-:Y:S02]  /*7560*/  CS2R R28, SRZ ;  /* 0x00000000001c7805 */ /* 0x000fe4000001ff00 */
[----:B------:R-:W-:Y:S02]  /*7570*/  ISETP.GE.AND P0, PT, R19, R4, PT ;  /* 0x000000041300720c */ /* 0x000fe40003f06270 */
[----:B------:R-:W-:Y:S02]  /*7580*/  CS2R R26, SRZ ;  /* 0x00000000001a7805 */ /* 0x000fe4000001ff00 */
[----:B------:R-:W-:Y:S02]  /*7590*/  CS2R R20, SRZ ;  /* 0x0000000000147805 */ /* 0x000fe4000001ff00 */
[----:B------:R-:W-:Y:S02]  /*75a0*/  CS2R R10, SRZ ;  /* 0x00000000000a7805 */ /* 0x000fe4000001ff00 */
[----:B-----5:R-:W-:Y:S01]  /*75b0*/  LEA.HI R52, R53, R53, RZ, 0x1 ;  /* 0x0000003535347211 */ /* 0x020fe200078f08ff */
[----:B------:R-:W-:Y:S06]  /*75c0*/  @P1 BRA `(.L_x_488) ;  /* 0x0000000400341947 */ /* 0x000fec0003800000 */
[----:B------:R-:W2:Y:S01]  /*75d0*/  LDL R7, [R1+0x64] ;  /* 0x0000640001077983 */ /* 0x000ea20000100800 */
[----:B------:R-:W-:-:S03]  /*75e0*/  ULDC UR4, c[0x0][0x3f4] ;  /* 0x0000fd0000047ab9 */ /* 0x000fc60000000800 */
[----:B------:R-:W3:Y:S04]  /*75f0*/  LDL R41, [R1+0x6c] ;  /* 0x00006c0001297983 */ /* 0x000ee80000100800 */
[----:B------:R-:W4:Y:S04]  /*7600*/  LDL R40, [R1+0x70] ;  /* 0x0000700001287983 */ /* 0x000f280000100800 */
[----:B------:R-:W4:Y:S04]  /*7610*/  LDL R15, [R1+0x68] ;  /* 0x00006800010f7983 */ /* 0x000f280000100800 */
[----:B------:R-:W4:Y:S04]  /*7620*/  LDL.64 R50, [R1+0x40] ;  /* 0x0000400001327983 */ /* 0x000f280000100a00 */
[----:B------:R-:W4:Y:S01]  /*7630*/  LDL R12, [R1+0x74] ;  /* 0x00007400010c7983 */ /* 0x000f220000100800 */
        /* <DEDUP_REMOVED lines=9> */
[C---:B--2---:R-:W-:Y:S01]  /*76d0*/  ISETP.GE.AND P4, PT, R7.reuse, UR4, PT ;  /* 0x0000000407007c0c */ /* 0x044fe2000bf86270 */
[----:B------:R-:W-:Y:S01]  /*76e0*/  IMAD.SHL.U32 R9, R7, 0x2, RZ ;  /* 0x0000000207097824 */ /* 0x000fe200078e00ff */
[----:B------:R-:W-:Y:S02]  /*76f0*/  SHF.R.S32.HI R4, RZ, 0x1f, R7 ;  /* 0x0000001fff047819 */ /* 0x000fe40000011407 */
[----:B---3--:R-:W-:Y:S02]  /*7700*/  ISETP.GE.AND P3, PT, R41, UR4, PT ;  /* 0x0000000429007c0c */ /* 0x008fe4000bf66270 */
[----:B------:R-:W-:-:S07]  /*7710*/  SHF.L.U64.HI R4, R7, 0x1, R4 ;  /* 0x0000000107047819 */ /* 0x000fce0000010204 */
[-C--:B0-----:R-:W-:Y:S02]  /*7720*/  @!P4 IADD3 R8, P2, R14, R9.reuse, RZ ;  /* 0x000000090e08c210 */ /* 0x081fe40007f5e0ff */
[----:B------:R-:W-:-:S03]  /*7730*/  @!P4 IADD3 R6, P1, R0, R9, RZ ;  /* 0x000000090006c210 */ /* 0x000fc60007f3e0ff */
[--C-:B----4-:R-:W-:Y:S01]  /*7740*/  @!P4 IMAD.X R9, R5, 0x1, R4.reuse, P2 ;  /* 0x000000010509c824 */ /* 0x110fe200010e0604 */
[C---:B------:R-:W-:Y:S01]  /*7750*/  ISETP.GE.AND P2, PT, R40.reuse, UR4, PT ;  /* 0x0000000428007c0c */ /* 0x040fe2000bf46270 */
[----:B------:R-:W-:Y:S01]  /*7760*/  @!P4 IMAD.X R7, R3, 0x1, R4, P1 ;  /* 0x000000010307c824 */ /* 0x000fe200008e0604 */
[----:B------:R-:W-:Y:S01]  /*7770*/  SHF.R.S32.HI R4, RZ, 0x1f, R41 ;  /* 0x0000001fff047819 */ /* 0x000fe20000011429 */
[----:B------:R-:W-:Y:S01]  /*7780*/  IMAD.SHL.U32 R49, R41, 0x2, RZ ;  /* 0x0000000229317824 */ /* 0x000fe200078e00ff */
[----:B------:R-:W5:Y:S01]  /*7790*/  @!P4 LD.E.64 R34, desc[UR60][R8.64] ;  /* 0x0000003c0822c980 */ /* 0x000f62000c101b00 */
[----:B------:R-:W-:Y:S01]  /*77a0*/  ISETP.GE.AND P1, PT, R15, UR4, PT ;  /* 0x000000040f007c0c */ /* 0x000fe2000bf26270 */
[----:B------:R-:W-:Y:S01]  /*77b0*/  IMAD.SHL.U32 R45, R40, 0x2, RZ ;  /* 0x00000002282d7824 */ /* 0x000fe200078e00ff */
[----:B------:R-:W-:Y:S01]  /*77c0*/  SHF.L.U64.HI R4, R41, 0x1, R4 ;  /* 0x0000000129047819 */ /* 0x000fe20000010204 */
[----:B------:R0:W5:Y:S01]  /*77d0*/  @!P4 LD.E.64 R32, desc[UR60][R6.64] ;  /* 0x0000003c0620c980 */ /* 0x000162000c101b00 */
[----:B------:R-:W-:-:S02]  /*77e0*/  @!P3 IADD3 R48, P4, R14, R49, RZ ;  /* 0x000000310e30b210 */ /* 0x000fc40007f9e0ff */
[----:B------:R-:W-:Y:S02]  /*77f0*/  SHF.R.S32.HI R10, RZ, 0x1f, R40 ;  /* 0x0000001fff0a7819 */ /* 0x000fe40000011428 */
[----:B------:R-:W-:Y:S01]  /*7800*/  @!P3 IADD3 R46, P5, R0, R49, RZ ;  /* 0x00000031002eb210 */ /* 0x000fe20007fbe0ff */
[----:B------:R-:W-:Y:S01]  /*7810*/  @!P3 IMAD.X R49, R5, 0x1, R4, P4 ;  /* 0x000000010531b824 */ /* 0x000fe200020e0604 */
[----:B------:R-:W-:Y:S02]  /*7820*/  SHF.L.U64.HI R10, R40, 0x1, R10 ;  /* 0x00000001280a7819 */ /* 0x000fe4000001020a */
[-C--:B------:R-:W-:Y:S01]  /*7830*/  @!P2 IADD3 R44, P4, R14, R45.reuse, RZ ;  /* 0x0000002d0e2ca210 */ /* 0x080fe20007f9e0ff */
[----:B0-----:R-:W-:Y:S01]  /*7840*/  IMAD.SHL.U32 R7, R15, 0x2, RZ ;  /* 0x000000020f077824 */ /* 0x001fe200078e00ff */
[----:B------:R-:W-:Y:S01]  /*7850*/  SHF.R.S32.HI R11, RZ, 0x1f, R15 ;  /* 0x0000001fff0b7819 */ /* 0x000fe2000001140f */
[----:B------:R-:W-:Y:S01]  /*7860*/  @!P3 IMAD.X R47, R3, 0x1, R4, P5 ;  /* 0x00000001032fb824 */ /* 0x000fe200028e0604 */
[C---:B------:R-:W-:Y:S01]  /*7870*/  @!P2 IADD3 R42, P5, R0.reuse, R45, RZ ;  /* 0x0000002d002aa210 */ /* 0x040fe20007fbe0ff */
[----:B------:R-:W-:Y:S01]  /*7880*/  @!P2 IMAD.X R45, R5, 0x1, R10, P4 ;  /* 0x00000001052da824 */ /* 0x000fe200020e060a */
[----:B------:R-:W-:Y:S01]  /*7890*/  SHF.L.U64.HI R4, R15, 0x1, R11 ;  /* 0x000000010f047819 */ /* 0x000fe2000001020b */
[----:B------:R-:W5:Y:S01]  /*78a0*/  @!P3 LD.E.64 R30, desc[UR60][R48.64] ;  /* 0x0000003c301eb980 */ /* 0x000f62000c101b00 */
[----:B------:R-:W-:-:S02]  /*78b0*/  @!P1 IADD3 R40, P4, R0, R7, RZ ;  /* 0x0000000700289210 */ /* 0x000fc40007f9e0ff */
[C---:B------:R-:W-:Y:S01]  /*78c0*/  @!P2 IADD3.X R43, R3.reuse, R10, RZ, P5, !PT ;  /* 0x0000000a032ba210 */ /* 0x040fe20002ffe4ff */
[----:B------:R-:W5:Y:S01]  /*78d0*/  @!P3 LD.E.64 R28, desc[UR60][R46.64] ;  /* 0x0000003c2e1cb980 */ /* 0x000f62000c101b00 */
[----:B------:R-:W-:Y:S01]  /*78e0*/  ISETP.GE.AND P5, PT, R50, UR4, PT ;  /* 0x0000000432007c0c */ /* 0x000fe2000bfa6270 */
[--C-:B------:R-:W-:Y:S01]  /*78f0*/  @!P1 IMAD.X R41, R3, 0x1, R4.reuse, P4 ;  /* 0x0000000103299824 */ /* 0x100fe200020e0604 */
[----:B------:R-:W-:Y:S01]  /*7900*/  @!P1 IADD3 R6, P4, R14, R7, RZ ;  /* 0x000000070e069210 */ /* 0x000fe20007f9e0ff */
[C---:B------:R-:W-:Y:S01]  /*7910*/  IMAD.SHL.U32 R15, R12.reuse, 0x2, RZ ;  /* 0x000000020c0f7824 */ /* 0x040fe200078e00ff */
[----:B------:R-:W5:Y:S03]  /*7920*/  @!P2 LD.E.64 R26, desc[UR60][R42.64] ;  /* 0x0000003c2a1aa980 */ /* 0x000f66000c101b00 */
[----:B------:R-:W-:Y:S01]  /*7930*/  @!P1 IMAD.X R7, R5, 0x1, R4, P4 ;  /* 0x0000000105079824 */ /* 0x000fe200020e0604 */
[----:B------:R-:W-:Y:S01]  /*7940*/  ISETP.GE.AND P4, PT, R12, UR4, PT ;  /* 0x000000040c007c0c */ /* 0x000fe2000bf86270 */
[----:B------:R-:W5:Y:S04]  /*7950*/  @!P2 LD.E.64 R24, desc[UR60][R44.64] ;  /* 0x0000003c2c18a980 */ /* 0x000f68000c101b00 */
[----:B------:R-:W-:Y:S01]  /*7960*/  @!P5 IMAD.MOV.U32 R8, RZ, RZ, R0 ;  /* 0x000000ffff08d224 */ /* 0x000fe200078e0000 */
[----:B------:R-:W5:Y:S01]  /*7970*/  @!P1 LD.E.64 R20, desc[UR60][R40.64] ;  /* 0x0000003c28149980 */ /* 0x000f62000c101b00 */
[----:B------:R-:W-:-:S02]  /*7980*/  @!P5 IMAD.MOV.U32 R9, RZ, RZ, R3 ;  /* 0x000000ffff09d224 */ /* 0x000fc400078e0003 */
[----:B------:R-:W-:Y:S02]  /*7990*/  @!P5 IMAD.MOV.U32 R4, RZ, RZ, R14 ;  /* 0x000000ffff04d224 */ /* 0x000fe400078e000e */
[----:B------:R-:W-:-:S04]  /*79a0*/  @!P5 IMAD.WIDE R8, R50, 0x2, R8 ;  /* 0x000000023208d825 */ /* 0x000fc800078e0208 */
[----:B------:R-:W-:Y:S01]  /*79b0*/  @!P5 IMAD.WIDE R10, R50, 0x2, R4 ;  /* 0x00000002320ad825 */ /* 0x000fe200078e0204 */
[----:B------:R-:W-:Y:S01]  /*79c0*/  SHF.R.S32.HI R4, RZ, 0x1f, R12 ;  /* 0x0000001fff047819 */ /* 0x000fe2000001140c */
[----:B------:R0:W5:Y:S03]  /*79d0*/  @!P5 LD.E.64 R36, desc[UR60][R8.64] ;  /* 0x0000003c0824d980 */ /* 0x000166000c101b00 */
[----:B------:R-:W-:Y:S01]  /*79e0*/  SHF.L.U64.HI R4, R12, 0x1, R4 ;  /* 0x000000010c047819 */ /* 0x000fe20000010204 */
[----:B------:R1:W5:Y:S01]  /*79f0*/  @!P5 LD.E.64 R38, desc[UR60][R10.64] ;  /* 0x0000003c0a26d980 */ /* 0x000362000c101b00 */
[----:B------:R-:W-:-:S05]  /*7a00*/  @!P4 IADD3 R50, P5, R0, R15, RZ ;  /* 0x0000000f0032c210 */ /* 0x000fca0007fbe0ff */
[--C-:B------:R-:W-:Y:S01]  /*7a10*/  @!P4 IMAD.X R51, R3, 0x1, R4.reuse, P5 ;  /* 0x000000010333c824 */ /* 0x100fe200028e0604 */
[----:B------:R-:W-:Y:S02]  /*7a20*/  @!P4 IADD3 R14, P5, R14, R15, RZ ;  /* 0x0000000f0e0ec210 */ /* 0x000fe40007fbe0ff */
[----:B------:R-:W-:Y:S02]  /*7a30*/  CS2R R12, SRZ ;  /* 0x00000000000c7805 */ /* 0x000fe4000001ff00 */
[----:B0-----:R-:W-:Y:S02]  /*7a40*/  CS2R R8, SRZ ;  /* 0x0000000000087805 */ /* 0x001fe4000001ff00 */
[----:B-1----:R-:W-:Y:S01]  /*7a50*/  CS2R R10, SRZ ;  /* 0x00000000000a7805 */ /* 0x002fe2000001ff00 */
[----:B------:R-:W-:Y:S01]  /*7a60*/  @!P4 IMAD.X R15, R5, 0x1, R4, P5 ;  /* 0x00000001050fc824 */ /* 0x000fe200028e0604 */
[----:B------:R1:W5:Y:S04]  /*7a70*/  @!P1 LD.E.64 R12, desc[UR60][R6.64] ;  /* 0x0000003c060c9980 */ /* 0x000368000c101b00 */
[----:B------:R1:W5:Y:S04]  /*7a80*/  @!P4 LD.E.64 R10, desc[UR60][R50.64] ;  /* 0x0000003c320ac980 */ /* 0x000368000c101b00 */
[----:B------:R1:W5:Y:S02]  /*7a90*/  @!P4 LD.E.64 R8, desc[UR60][R14.64] ;  /* 0x0000003c0e08c980 */ /* 0x000364000c101b00 */
.L_x_488:
[----:B------:R-:W-:Y:S05]  /*7aa0*/  BSYNC B1 ;  /* 0x0000000000017941 */ /* 0x000fea0003800000 */
.L_x_487:
[----:B--2--5:R-:W-:Y:S01]  /*7ab0*/  IMAD.MOV.U32 R3, RZ, RZ, R39 ;  /* 0x000000ffff037224 */ /* 0x024fe200078e0027 */
[----:B------:R-:W-:Y:S01]  /*7ac0*/  LOP3.LUT R52, R52, 0xfffffffe, RZ, 0xc0, !PT ;  /* 0xfffffffe34347812 */ /* 0x000fe200078ec0ff */
[----:B---3--:R-:W-:Y:S01]  /*7ad0*/  IMAD.MOV.U32 R0, RZ, RZ, R38 ;  /* 0x000000ffff007224 */ /* 0x008fe200078e0026 */
[----:B------:R-:W-:Y:S01]  /*7ae0*/  BSSY B1, `(.L_x_489) ;  /* 0x000002b000017945 */ /* 0x000fe20003800000 */
[----:B------:R-:W-:Y:S01]  /*7af0*/  IMAD.MOV.U32 R4, RZ, RZ, R34 ;  /* 0x000000ffff047224 */ /* 0x000fe200078e0022 */
[----:B------:R-:W-:Y:S01]  /*7b00*/  PRMT R45, R45, 0x5410, R3 ;  /* 0x000054102d2d7816 */ /* 0x000fe20000000003 */
[----:B------:R-:W-:Y:S01]  /*7b10*/  IMAD.IADD R3, R53, 0x1, -R52 ;  /* 0x0000000135037824 */ /* 0x000fe200078e0a34 */
[----:B------:R-:W-:Y:S01]  /*7b20*/  PRMT R48, R0, 0x7610, R48 ;  /* 0x0000761000307816 */ /* 0x000fe20000000030 */
[----:B------:R-:W-:Y:S01]  /*7b30*/  IMAD.MOV.U32 R0, RZ, RZ, R35 ;  /* 0x000000ffff007224 */ /* 0x000fe200078e0023 */
[----:B------:R-:W-:Y:S01]  /*7b40*/  PRMT R56, R4, 0x7610, R56 ;  /* 0x0000761004387816 */ /* 0x000fe20000000038 */
[----:B------:R-:W-:Y:S01]  /*7b50*/  IMAD.MOV.U32 R4, RZ, RZ, R30 ;  /* 0x000000ffff047224 */ /* 0x000fe200078e001e */
[----:B------:R-:W-:Y:S01]  /*7b60*/  SHF.L.U32 R3, R3, 0x1f, RZ ;  /* 0x0000001f03037819 */ /* 0x000fe200000006ff */
[----:B----4-:R-:W-:Y:S01]  /*7b70*/  IMAD.MOV.U32 R5, RZ, RZ, R31 ;  /* 0x000000ffff057224 */ /* 0x010fe200078e001f */
[----:B------:R-:W-:Y:S01]  /*7b80*/  PRMT R56, R56, 0x5410, R0 ;  /* 0x0000541038387816 */ /* 0x000fe20000000000 */
[----:B------:R-:W-:Y:S01]  /*7b90*/  IMAD.MOV.U32 R0, RZ, RZ, R24 ;  /* 0x000000ffff007224 */ /* 0x000fe200078e0018 */
[----:B------:R-:W2:Y:S01]  /*7ba0*/  SYNCS.PHASECHK.TRANS64.TRYWAIT P1, [R16+URZ+0x31c00], R3 ;  /* 0x031c0003100075a7 */ /* 0x000ea2000802017f */
[----:B------:R-:W-:Y:S01]  /*7bb0*/  PRMT R45, R4, 0x7610, R45 ;  /* 0x00007610042d7816 */ /* 0x000fe2000000002d */
[----:B------:R-:W-:Y:S01]  /*7bc0*/  IMAD.MOV.U32 R4, RZ, RZ, R25 ;  /* 0x000000ffff047224 */ /* 0x000fe200078e0019 */
[----:B------:R-:W-:Y:S01]  /*7bd0*/  PRMT R44, R44, 0x5410, R5 ;  /* 0x000054102c2c7816 */ /* 0x000fe20000000005 */
[----:B-1----:R-:W-:Y:S01]  /*7be0*/  IMAD.MOV.U32 R6, RZ, RZ, R13 ;  /* 0x000000ffff067224 */ /* 0x002fe200078e000d */
[----:B------:R-:W-:-:S02]  /*7bf0*/  MOV R5, R12 ;  /* 0x0000000c00057202 */ /* 0x000fc40000000f00 */
[----:B------:R-:W-:Y:S01]  /*7c00*/  PRMT R42, R0, 0x5410, R4 ;  /* 0x00005410002a7816 */ /* 0x000fe20000000004 */
[----:B------:R-:W-:Y:S01]  /*7c10*/  IMAD.MOV.U32 R0, RZ, RZ, R8 ;  /* 0x000000ffff007224 */ /* 0x000fe200078e0008 */
[----:B------:R-:W-:Y:S01]  /*7c20*/  PRMT R40, R5, 0x5410, R6 ;  /* 0x0000541005287816 */ /* 0x000fe20000000006 */
[----:B------:R-:W-:Y:S02]  /*7c30*/  IMAD.MOV.U32 R4, RZ, RZ, R9 ;  /* 0x000000ffff047224 */ /* 0x000fe400078e0009 */
[----:B------:R-:W-:Y:S02]  /*7c40*/  IMAD.MOV.U32 R5, RZ, RZ, R36 ;  /* 0x000000ffff057224 */ /* 0x000fe400078e0024 */
[----:B------:R-:W-:Y:S01]  /*7c50*/  IMAD.MOV.U32 R6, RZ, RZ, R37 ;  /* 0x000000ffff067224 */ /* 0x000fe200078e0025 */
[----:B0-----:R-:W-:Y:S01]  /*7c60*/  PRMT R14, R0, 0x5410, R4 ;  /* 0x00005410000e7816 */ /* 0x001fe20000000004 */
[----:B------:R-:W-:Y:S01]  /*7c70*/  IMAD.MOV.U32 R0, RZ, RZ, R32 ;  /* 0x000000ffff007224 */ /* 0x000fe200078e0020 */
[----:B------:R-:W-:Y:S01]  /*7c80*/  PRMT R46, R5, 0x7610, R46 ;  /* 0x00007610052e7816 */ /* 0x000fe2000000002e */
[----:B------:R-:W-:Y:S01]  /*7c90*/  IMAD.MOV.U32 R4, RZ, RZ, R33 ;  /* 0x000000ffff047224 */ /* 0x000fe200078e0021 */
[----:B------:R-:W-:Y:S01]  /*7ca0*/  PRMT R57, R6, 0x7610, R57 ;  /* 0x0000761006397816 */ /* 0x000fe20000000039 */
[----:B------:R-:W-:-:S02]  /*7cb0*/  IMAD.MOV.U32 R5, RZ, RZ, R28 ;  /* 0x000000ffff057224 */ /* 0x000fc400078e001c */
[----:B------:R-:W-:Y:S01]  /*7cc0*/  IMAD.MOV.U32 R6, RZ, RZ, R29 ;  /* 0x000000ffff067224 */ /* 0x000fe200078e001d */
[----:B------:R-:W-:Y:S01]  /*7cd0*/  PRMT R57, R57, 0x5410, R0 ;  /* 0x0000541039397816 */ /* 0x000fe20000000000 */
[----:B------:R-:W-:Y:S01]  /*7ce0*/  IMAD.MOV.U32 R0, RZ, RZ, R26 ;  /* 0x000000ffff007224 */ /* 0x000fe200078e001a */
[----:B------:R-:W-:Y:S01]  /*7cf0*/  PRMT R58, R4, 0x5410, R5 ;  /* 0x00005410043a7816 */ /* 0x000fe20000000005 */
        /* <DEDUP_REMOVED lines=8> */
[----:B--2---:R-:W-:Y:S06]  /*7d80*/  @!P1 BRA `(.L_x_490) ;  /* 0x0000017000049947 */ /* 0x004fec0003800000 */
.L_x_721:
[----:B------:R-:W-:Y:S05]  /*7d90*/  BSYNC B1 ;  /* 0x0000000000017941 */ /* 0x000fea0003800000 */
.L_x_489:
[----:B------:R-:W-:Y:S01]  /*7da0*/  PRMT R15, R0, 0x5410, R4 ;  /* 0x00005410000f7816 */ /* 0x000fe20000000004 */
[----:B------:R-:W-:Y:S06]  /*7db0*/  @P0 BRA `(.L_x_491) ;  /* 0x0000002c002c0947 */ /* 0x000fec0003800000 */
[----:B------:R-:W2:Y:S01]  /*7dc0*/  LDL.64 R52, [R1+0x40] ;  /* 0x0000400001347983 */ /* 0x000ea20000100a00 */
[----:B------:R-:W2:Y:S03]  /*7dd0*/  LDC R0, c[0x0][0x3f4] ;  /* 0x0000fd00ff007b82 */ /* 0x000ea60000000800 */
[----:B------:R-:W0:Y:S04]  /*7de0*/  LDL R51, [R1+0x84] ;  /* 0x0000840001337983 */ /* 0x000e280000100800 */
[----:B------:R-:W3:Y:S04]  /*7df0*/  LDL R50, [R1+0x64] ;  /* 0x0000640001327983 */ /* 0x000ee80000100800 */
[----:B------:R-:W4:Y:S04]  /*7e00*/  LDL R49, [R1+0x6c] ;  /* 0x00006c0001317983 */ /* 0x000f280000100800 */
[----:B------:R-:W5:Y:S04]  /*7e10*/  LDL R47, [R1+0x70] ;  /* 0x00007000012f7983 */ /* 0x000f680000100800 */
[----:B------:R-:W5:Y:S04]  /*7e20*/  LDL R7, [R1+0x68] ;  /* 0x0000680001077983 */ /* 0x000f680000100800 */
[----:B------:R-:W5:Y:S04]  /*7e30*/  LDL R6, [R1+0x74] ;  /* 0x0000740001067983 */ /* 0x000f680000100800 */
[----:B------:R-:W5:Y:S01]  /*7e40*/  LDL R5, [R1+0x88] ;  /* 0x0000880001057983 */ /* 0x000f620000100800 */
[----:B------:R-:W-:Y:S01]  /*7e50*/  BSSY B1, `(.L_x_492) ;  /* 0x0000035000017945 */ /* 0x000fe20003800000 */
[-C--:B--2---:R-:W-:Y:S01]  /*7e60*/  ISETP.GE.AND P6, PT, R52, R0.reuse, PT ;  /* 0x000000003400720c */ /* 0x084fe20003fc6270 */
[----:B0-----:R-:W-:Y:S01]  /*7e70*/  IMAD R3, R51, 0x2, R16 ;  /* 0x0000000233037824 */ /* 0x001fe200078e0210 */
[----:B---3--:R-:W-:-:S02]  /*7e80*/  ISETP.GE.AND P0, PT, R50, R0, PT ;  /* 0x000000003200720c */ /* 0x008fc40003f06270 */
[-C--:B----4-:R-:W-:Y:S02]  /*7e90*/  ISETP.GE.AND P1, PT, R49, R0.reuse, PT ;  /* 0x000000003100720c */ /* 0x090fe40003f26270 */
[-C--:B-----5:R-:W-:Y:S02]  /*7ea0*/  ISETP.GE.AND P2, PT, R47, R0.reuse, PT ;  /* 0x000000002f00720c */ /* 0x0a0fe40003f46270 */
[-C--:B------:R-:W-:Y:S02]  /*7eb0*/  ISETP.GE.AND P3, PT, R7, R0.reuse, PT ;  /* 0x000000000700720c */ /* 0x080fe40003f66270 */
[----:B------:R-:W-:Y:S01]  /*7ec0*/  ISETP.GE.AND P4, PT, R6, R0, PT ;  /* 0x000000000600720c */ /* 0x000fe20003f86270 */
[----:B------:R-:W-:Y:S01]  /*7ed0*/  VIADD R0, R3, 0x20 ;  /* 0x0000002003007836 */ /* 0x000fe20000000000 */
[----:B------:R-:W-:Y:S01]  /*7ee0*/  LOP3.LUT P5, RZ, R5, 0x2, RZ, 0xc0, !PT ;  /* 0x0000000205ff7812 */ /* 0x000fe200078ac0ff */
[----:B------:R-:W-:-:S12]  /*7ef0*/  @P6 BRA `(.L_x_493) ;  /* 0x0000000000a86947 */ /* 0x000fd80003800000 */
[----:B------:R-:W0:Y:S01]  /*7f00*/  LDS.128 R4, [R3+0xda00] ;  /* 0x00da000003047984 */ /* 0x000e220000000c00 */
[----:B------:R-:W-:Y:S01]  /*7f10*/  SHF.R.U32.HI R47, RZ, 0x10, R37 ;  /* 0x00000010ff2f7819 */ /* 0x000fe20000011625 */
[----:B------:R-:W-:Y:S01]  /*7f20*/  HADD2.F32 R48, -RZ, R48.H0_H0 ;  /* 0x20000030ff307230 */ /* 0x000fe20000004100 */
[--C-:B------:R-:W-:Y:S01]  /*7f30*/  SHF.R.U32.HI R49, RZ, 0x10, R39.reuse ;  /* 0x00000010ff317819 */ /* 0x100fe20000011627 */
[----:B------:R-:W-:Y:S01]  /*7f40*/  HADD2.F32 R46, -RZ, R46.H0_H0 ;  /* 0x2000002eff2e7230 */ /* 0x000fe20000004100 */
[----:B------:R-:W-:Y:S01]  /*7f50*/  SHF.R.U64 R53, R38, 0x10, R39 ;  /* 0x0000001026357819 */ /* 0x000fe20000001227 */
[----:B------:R-:W-:Y:S01]  /*7f60*/  HADD2.F32 R47, -RZ, R47.H0_H0 ;  /* 0x2000002fff2f7230 */ /* 0x000fe20000004100 */
[----:B------:R-:W-:Y:S01]  /*7f70*/  SHF.R.U64 R55, R36, 0x10, R37 ;  /* 0x0000001024377819 */ /* 0x000fe20000001225 */
[----:B------:R-:W-:Y:S02]  /*7f80*/  HADD2.F32 R49, -RZ, R49.H0_H0 ;  /* 0x20000031ff317230 */ /* 0x000fe40000004100 */
[----:B0-----:R-:W-:-:S02]  /*7f90*/  HADD2.F32 R38, -RZ, R7.H0_H0 ;  /* 0x20000007ff267230 */ /* 0x001fc40000004100 */
[----:B------:R-:W-:Y:S02]  /*7fa0*/  HADD2.F32 R39, -RZ, R7.H1_H1 ;  /* 0x30000007ff277230 */ /* 0x000fe40000004100 */
[--C-:B------:R-:W-:Y:S02]  /*7fb0*/  HADD2.F32 R7, -RZ, R4.reuse.H0_H0 ;  /* 0x20000004ff077230 */ /* 0x100fe40000004100 */
[----:B------:R-:W-:Y:S02]  /*7fc0*/  HADD2.F32 R4, -RZ, R4.H1_H1 ;  /* 0x30000004ff047230 */ /* 0x000fe40000004100 */
[C---:B------:R-:W-:Y:S01]  /*7fd0*/  FMUL.FTZ R52, R39.reuse, R47 ;  /* 0x0000002f27347220 */ /* 0x040fe20000410000 */
[-C--:B------:R-:W-:Y:S01]  /*7fe0*/  FMUL.FTZ R51, R39, R49.reuse ;  /* 0x0000003127337220 */ /* 0x080fe20000410000 */
[--C-:B------:R-:W-:Y:S02]  /*7ff0*/  HADD2.F32 R36, -RZ, R6.reuse.H0_H0 ;  /* 0x20000006ff247230 */ /* 0x100fe40000004100 */
[----:B------:R-:W-:Y:S01]  /*8000*/  FMUL.FTZ R50, R4, R48 ;  /* 0x0000003004327220 */ /* 0x000fe20000410000 */
[----:B------:R-:W-:Y:S01]  /*8010*/  FFMA.FTZ R54, R38, R49, R52 ;  /* 0x0000003126367223 */ /* 0x000fe20000010034 */
[----:B------:R-:W-:-:S02]  /*8020*/  HADD2.F32 R37, -RZ, R6.H1_H1 ;  /* 0x30000006ff257230 */ /* 0x000fc40000004100 */
[-C--:B------:R-:W-:Y:S01]  /*8030*/  FMUL.FTZ R52, R4, R46.reuse ;  /* 0x0000002e04347220 */ /* 0x080fe20000410000 */
[C---:B------:R-:W-:Y:S01]  /*8040*/  FFMA.FTZ R50, R7.reuse, R46, -R50 ;  /* 0x0000002e07327223 */ /* 0x040fe20000010832 */
[----:B------:R-:W-:Y:S02]  /*8050*/  HADD2.F32 R6, -RZ, R5.H0_H0 ;  /* 0x20000005ff067230 */ /* 0x000fe40000004100 */
[----:B------:R-:W-:Y:S01]  /*8060*/  FFMA.FTZ R51, R38, R47, -R51 ;  /* 0x0000002f26337223 */ /* 0x000fe20000010833 */
[----:B------:R-:W-:Y:S02]  /*8070*/  HADD2.F32 R46, -RZ, R45.H1_H1 ;  /* 0x3000002dff2e7230 */ /* 0x000fe40000004100 */
[----:B------:R-:W-:Y:S01]  /*8080*/  FFMA.FTZ R47, R7, R48, R52 ;  /* 0x00000030072f7223 */ /* 0x000fe20000010034 */
[----:B------:R-:W-:Y:S02]  /*8090*/  HADD2.F32 R5, -RZ, R5.H1_H1 ;  /* 0x30000005ff057230 */ /* 0x000fe40000004100 */
[----:B------:R-:W-:-:S02]  /*80a0*/  HADD2.F32 R38, -RZ, R57.H0_H0 ;  /* 0x20000039ff267230 */ /* 0x000fc40000004100 */
[C---:B------:R-:W-:Y:S01]  /*80b0*/  FMUL.FTZ R49, R37.reuse, R46 ;  /* 0x0000002e25317220 */ /* 0x040fe20000410000 */
[----:B------:R-:W-:Y:S02]  /*80c0*/  HADD2.F32 R39, -RZ, R53.H0_H0 ;  /* 0x20000035ff277230 */ /* 0x000fe40000004100 */
[----:B------:R-:W-:Y:S02]  /*80d0*/  HADD2.F32 R4, -RZ, R55.H0_H0 ;  /* 0x20000037ff047230 */ /* 0x000fe40000004100 */
[-C--:B------:R-:W-:Y:S01]  /*80e0*/  FMUL.FTZ R37, R37, R38.reuse ;  /* 0x0000002625257220 */ /* 0x080fe20000410000 */
[C---:B------:R-:W-:Y:S01]  /*80f0*/  FFMA.FTZ R49, R36.reuse, R38, -R49 ;  /* 0x0000002624317223 */ /* 0x040fe20000010831 */
[C---:B------:R-:W-:Y:S01]  /*8100*/  FMUL.FTZ R7, R5.reuse, R39 ;  /* 0x0000002705077220 */ /* 0x040fe20000410000 */
[----:B------:R-:W-:Y:S01]  /*8110*/  FMUL.FTZ R48, R5, R4 ;  /* 0x0000000405307220 */ /* 0x000fe20000410000 */
[----:B------:R-:W-:Y:S02]  /*8120*/  FFMA.FTZ R36, R36, R46, R37 ;  /* 0x0000002e24247223 */ /* 0x000fe40000010025 */
[----:B------:R-:W-:Y:S01]  /*8130*/  FFMA.FTZ R5, R6, R4, -R7 ;  /* 0x0000000406057223 */ /* 0x000fe20000010807 */
[----:B------:R-:W-:Y:S01]  /*8140*/  F2FP.F16.F32.PACK_AB R7, R54, R51 ;  /* 0x000000333607723e */ /* 0x000fe200000000ff */
[----:B------:R-:W-:Y:S01]  /*8150*/  FFMA.FTZ R48, R6, R39, R48 ;  /* 0x0000002706307223 */ /* 0x000fe20000010030 */
[----:B------:R-:W-:-:S02]  /*8160*/  F2FP.F16.F32.PACK_AB R4, R47, R50 ;  /* 0x000000322f04723e */ /* 0x000fc400000000ff */
[----:B------:R-:W-:Y:S02]  /*8170*/  F2FP.F16.F32.PACK_AB R6, R36, R49 ;  /* 0x000000312406723e */ /* 0x000fe400000000ff */
[----:B------:R-:W-:-:S05]  /*8180*/  F2FP.F16.F32.PACK_AB R5, R48, R5 ;  /* 0x000000053005723e */ /* 0x000fca00000000ff */
[----:B------:R0:W-:Y:S02]  /*8190*/  STS.128 [R3+0xda00], R4 ;  /* 0x00da000403007388 */ /* 0x0001e40000000c00 */
.L_x_493:
[----:B------:R-:W-:Y:S05]  /*81a0*/  BSYNC B1 ;  /* 0x0000000000017941 */ /* 0x000fea0003800000 */
.L_x_492:
[----:B------:R-:W-:Y:S01]  /*81b0*/  BSSY B1, `(.L_x_494) ;  /* 0x000002d000017945 */ /* 0x000fe20003800000 */
[----:B------:R-:W-:-:S03]  /*81c0*/  @P5 VIADD R0, R3, 0xffffffe0 ;  /* 0xffffffe003005836 */ /* 0x000fc60000000000 */
[----:B------:R-:W-:Y:S05]  /*81d0*/  @P0 BRA `(.L_x_495) ;  /* 0x0000000000a80947 */ /* 0x000fea0003800000 */
[----:B0-----:R-:W0:Y:S01]  /*81e0*/  LDS.128 R4, [R0+0xda00] ;  /* 0x00da000000047984 */ /* 0x001e220000000c00 */
[----:B------:R-:W-:Y:S01]  /*81f0*/  SHF.R.U32.HI R37, RZ, 0x10, R33 ;  /* 0x00000010ff257819 */ /* 0x000fe20000011621 */
[----:B------:R-:W-:Y:S01]  /*8200*/  HADD2.F32 R38, -RZ, R56.H0_H0 ;  /* 0x20000038ff267230 */ /* 0x000fe20000004100 */
[--C-:B------:R-:W-:Y:S01]  /*8210*/  SHF.R.U32.HI R39, RZ, 0x10, R35.reuse ;  /* 0x00000010ff277819 */ /* 0x100fe20000011623 */
[----:B------:R-:W-:Y:S01]  /*8220*/  HADD2.F32 R36, -RZ, R57.H1_H1 ;  /* 0x30000039ff247230 */ /* 0x000fe20000004100 */
        /* <DEDUP_REMOVED lines=16> */
[--C-:B------:R-:W-:Y:S02]  /*8330*/  HADD2.F32 R6, -RZ, R5.reuse.H0_H0 ;  /* 0x20000005ff067230 */ /* 0x100fe40000004100 */
        /* <DEDUP_REMOVED lines=20> */
.L_x_495:
[----:B------:R-:W-:Y:S05]  /*8480*/  BSYNC B1 ;  /* 0x0000000000017941 */ /* 0x000fea0003800000 */
.L_x_494:
[----:B------:R-:W-:Y:S04]  /*8490*/  BSSY B1, `(.L_x_496) ;  /* 0x000002c000017945 */ /* 0x000fe80003800000 */
[----:B------:R-:W-:Y:S05]  /*84a0*/  @P1 BRA `(.L_x_497) ;  /* 0x0000000000a81947 */ /* 0x000fea0003800000 */
[----:B01----:R-:W0:Y:S01]  /*84b0*/  LDS.128 R4, [R3+0x10a00] ;  /* 0x010a000003047984 */ /* 0x003e220000000c00 */
[----:B------:R-:W-:Y:S01]  /*84c0*/  SHF.R.U32.HI R34, RZ, 0x10, R31 ;  /* 0x00000010ff227819 */ /* 0x000fe2000001161f */
[----:B------:R-:W-:Y:S01]  /*84d0*/  HADD2.F32 R32, -RZ, R58.H1_H1 ;  /* 0x3000003aff207230 */ /* 0x000fe20000004100 */
[----:B------:R-:W-:Y:S01]  /*84e0*/  SHF.R.U32.HI R33, RZ, 0x10, R29 ;  /* 0x00000010ff217819 */ /* 0x000fe2000001161d */
[----:B------:R-:W-:Y:S01]  /*84f0*/  HADD2.F32 R45, -RZ, R45.H0_H0 ;  /* 0x2000002dff2d7230 */ /* 0x000fe20000004100 */
[----:B------:R-:W-:Y:S01]  /*8500*/  SHF.R.U64 R37, R30, 0x10, R31 ;  /* 0x000000101e257819 */ /* 0x000fe2000000121f */
[----:B------:R-:W-:Y:S01]  /*8510*/  HADD2.F32 R34, -RZ, R34.H0_H0 ;  /* 0x20000022ff227230 */ /* 0x000fe20000004100 */
[----:B------:R-:W-:Y:S01]  /*8520*/  SHF.R.U64 R39, R28, 0x10, R29 ;  /* 0x000000101c277819 */ /* 0x000fe2000000121d */
[----:B------:R-:W-:Y:S02]  /*8530*/  HADD2.F32 R33, -RZ, R33.H0_H0 ;  /* 0x20000021ff217230 */ /* 0x000fe40000004100 */
[----:B0-----:R-:W-:-:S02]  /*8540*/  HADD2.F32 R31, -RZ, R7.H1_H1 ;  /* 0x30000007ff1f7230 */ /* 0x001fc40000004100 */
[----:B------:R-:W-:Y:S02]  /*8550*/  HADD2.F32 R30, -RZ, R7.H0_H0 ;  /* 0x20000007ff1e7230 */ /* 0x000fe40000004100 */
[--C-:B------:R-:W-:Y:S02]  /*8560*/  HADD2.F32 R7, -RZ, R4.reuse.H0_H0 ;  /* 0x20000004ff077230 */ /* 0x100fe40000004100 */
[CC--:B------:R-:W-:Y:S01]  /*8570*/  FMUL.FTZ R35, R31.reuse, R34.reuse ;  /* 0x000000221f237220 */ /* 0x0c0fe20000410000 */
[----:B------:R-:W-:Y:S01]  /*8580*/  FMUL.FTZ R31, R31, R33 ;  /* 0x000000211f1f7220 */ /* 0x000fe20000410000 */
[----:B------:R-:W-:Y:S02]  /*8590*/  HADD2.F32 R4, -RZ, R4.H1_H1 ;  /* 0x30000004ff047230 */ /* 0x000fe40000004100 */
[--C-:B------:R-:W-:Y:S02]  /*85a0*/  HADD2.F32 R28, -RZ, R6.reuse.H0_H0 ;  /* 0x20000006ff1c7230 */ /* 0x100fe40000004100 */
[----:B------:R-:W-:Y:S01]  /*85b0*/  FFMA.FTZ R38, R30, R34, R31 ;  /* 0x000000221e267223 */ /* 0x000fe2000001001f */
[----:B------:R-:W-:-:S02]  /*85c0*/  HADD2.F32 R29, -RZ, R6.H1_H1 ;  /* 0x30000006ff1d7230 */ /* 0x000fc40000004100 */
[----:B------:R-:W-:Y:S01]  /*85d0*/  FMUL.FTZ R36, R4, R45 ;  /* 0x0000002d04247220 */ /* 0x000fe20000410000 */
[--C-:B------:R-:W-:Y:S02]  /*85e0*/  HADD2.F32 R31, -RZ, R44.reuse.H1_H1 ;  /* 0x3000002cff1f7230 */ /* 0x100fe40000004100 */
[----:B------:R-:W-:Y:S01]  /*85f0*/  FFMA.FTZ R35, R30, R33, -R35 ;  /* 0x000000211e237223 */ /* 0x000fe20000010823 */
[--C-:B------:R-:W-:Y:S02]  /*8600*/  HADD2.F32 R6, -RZ, R5.reuse.H0_H0 ;  /* 0x20000005ff067230 */ /* 0x100fe40000004100 */
[-C--:B------:R-:W-:Y:S01]  /*8610*/  FMUL.FTZ R34, R4, R32.reuse ;  /* 0x0000002004227220 */ /* 0x080fe20000410000 */
[----:B------:R-:W-:Y:S02]  /*8620*/  HADD2.F32 R44, -RZ, R44.H0_H0 ;  /* 0x2000002cff2c7230 */ /* 0x000fe40000004100 */
[----:B------:R-:W-:Y:S01]  /*8630*/  FFMA.FTZ R36, R7, R32, -R36 ;  /* 0x0000002007247223 */ /* 0x000fe20000010824 */
[----:B------:R-:W-:-:S02]  /*8640*/  HADD2.F32 R5, -RZ, R5.H1_H1 ;  /* 0x30000005ff057230 */ /* 0x000fc40000004100 */
[----:B------:R-:W-:Y:S01]  /*8650*/  FFMA.FTZ R45, R7, R45, R34 ;  /* 0x0000002d072d7223 */ /* 0x000fe20000010022 */
[----:B------:R-:W-:Y:S02]  /*8660*/  HADD2.F32 R30, -RZ, R37.H0_H0 ;  /* 0x20000025ff1e7230 */ /* 0x000fe40000004100 */
[CC--:B------:R-:W-:Y:S01]  /*8670*/  FMUL.FTZ R33, R29.reuse, R31.reuse ;  /* 0x0000001f1d217220 */ /* 0x0c0fe20000410000 */
[----:B------:R-:W-:Y:S02]  /*8680*/  HADD2.F32 R4, -RZ, R39.H0_H0 ;  /* 0x20000027ff047230 */ /* 0x000fe40000004100 */
[----:B------:R-:W-:Y:S01]  /*8690*/  FMUL.FTZ R32, R29, R44 ;  /* 0x0000002c1d207220 */ /* 0x000fe20000410000 */
[C---:B------:R-:W-:Y:S01]  /*86a0*/  FMUL.FTZ R7, R5.reuse, R30 ;  /* 0x0000001e05077220 */ /* 0x040fe20000410000 */
[C---:B------:R-:W-:Y:S01]  /*86b0*/  FFMA.FTZ R33, R28.reuse, R44, -R33 ;  /* 0x0000002c1c217223 */ /* 0x040fe20000010821 */
[-C--:B------:R-:W-:Y:S01]  /*86c0*/  FMUL.FTZ R29, R5, R4.reuse ;  /* 0x00000004051d7220 */ /* 0x080fe20000410000 */
[----:B------:R-:W-:Y:S01]  /*86d0*/  FFMA.FTZ R32, R28, R31, R32 ;  /* 0x0000001f1c207223 */ /* 0x000fe20000010020 */
[----:B------:R-:W-:Y:S01]  /*86e0*/  FFMA.FTZ R5, R6, R4, -R7 ;  /* 0x0000000406057223 */ /* 0x000fe20000010807 */
[----:B------:R-:W-:Y:S01]  /*86f0*/  F2FP.F16.F32.PACK_AB R7, R38, R35 ;  /* 0x000000232607723e */ /* 0x000fe200000000ff */
[----:B------:R-:W-:Y:S01]  /*8700*/  FFMA.FTZ R30, R6, R30, R29 ;  /* 0x0000001e061e7223 */ /* 0x000fe2000001001d */
[----:B------:R-:W-:-:S02]  /*8710*/  F2FP.F16.F32.PACK_AB R4, R45, R36 ;  /* 0x000000242d04723e */ /* 0x000fc400000000ff */
[----:B------:R-:W-:Y:S02]  /*8720*/  F2FP.F16.F32.PACK_AB R6, R32, R33 ;  /* 0x000000212006723e */ /* 0x000fe400000000ff */
[----:B------:R-:W-:-:S05]  /*8730*/  F2FP.F16.F32.PACK_AB R5, R30, R5 ;  /* 0x000000051e05723e */ /* 0x000fca00000000ff */
[----:B------:R2:W-:Y:S02]  /*8740*/  STS.128 [R3+0x10a00], R4 ;  /* 0x010a000403007388 */ /* 0x0005e40000000c00 */
.L_x_497:
[----:B------:R-:W-:Y:S05]  /*8750*/  BSYNC B1 ;  /* 0x0000000000017941 */ /* 0x000fea0003800000 */
.L_x_496:
[----:B------:R-:W-:Y:S04]  /*8760*/  BSSY B1, `(.L_x_498) ;  /* 0x000002c000017945 */ /* 0x000fe80003800000 */
[----:B------:R-:W-:Y:S05]  /*8770*/  @P2 BRA `(.L_x_499) ;  /* 0x0000000000a82947 */ /* 0x000fea0003800000 */
[----:B012---:R-:W0:Y:S01]  /*8780*/  LDS.128 R4, [R0+0x10a00] ;  /* 0x010a000000047984 */ /* 0x007e220000000c00 */
[----:B------:R-:W-:Y:S01]  /*8790*/  SHF.R.U32.HI R29, RZ, 0x10, R27 ;  /* 0x00000010ff1d7819 */ /* 0x000fe2000001161b */
[----:B------:R-:W-:Y:S01]  /*87a0*/  HADD2.F32 R28, -RZ, R43.H0_H0 ;  /* 0x2000002bff1c7230 */ /* 0x000fe20000004100 */
[----:B------:R-:W-:Y:S01]  /*87b0*/  SHF.R.U32.HI R31, RZ, 0x10, R25 ;  /* 0x00000010ff1f7819 */ /* 0x000fe20000011619 */
[--C-:B------:R-:W-:Y:S01]  /*87c0*/  HADD2.F32 R30, -RZ, R42.reuse.H0_H0 ;  /* 0x2000002aff1e7230 */ /* 0x100fe20000004100 */
[----:B------:R-:W-:Y:S01]  /*87d0*/  SHF.R.U64 R37, R26, 0x10, R27 ;  /* 0x000000101a257819 */ /* 0x000fe2000000121b */
[----:B------:R-:W-:Y:S01]  /*87e0*/  HADD2.F32 R29, -RZ, R29.H0_H0 ;  /* 0x2000001dff1d7230 */ /* 0x000fe20000004100 */
[----:B------:R-:W-:Y:S01]  /*87f0*/  SHF.R.U64 R35, R24, 0x10, R25 ;  /* 0x0000001018237819 */ /* 0x000fe20000001219 */
[----:B------:R-:W-:Y:S02]  /*8800*/  HADD2.F32 R31, -RZ, R31.H0_H0 ;  /* 0x2000001fff1f7230 */ /* 0x000fe40000004100 */
[----:B------:R-:W-:-:S02]  /*8810*/  HADD2.F32 R42, -RZ, R42.H1_H1 ;  /* 0x3000002aff2a7230 */ /* 0x000fc40000004100 */
[----:B------:R-:W-:Y:S02]  /*8820*/  HADD2.F32 R43, -RZ, R43.H1_H1 ;  /* 0x3000002bff2b7230 */ /* 0x000fe40000004100 */
[--C-:B0-----:R-:W-:Y:S02]  /*8830*/  HADD2.F32 R27, -RZ, R7.reuse.H1_H1 ;  /* 0x30000007ff1b7230 */ /* 0x101fe40000004100 */
[----:B------:R-:W-:Y:S02]  /*8840*/  HADD2.F32 R26, -RZ, R7.H0_H0 ;  /* 0x20000007ff1a7230 */ /* 0x000fe40000004100 */
[--C-:B------:R-:W-:Y:S02]  /*8850*/  HADD2.F32 R7, -RZ, R4.reuse.H0_H0 ;  /* 0x20000004ff077230 */ /* 0x100fe40000004100 */
[C---:B------:R-:W-:Y:S01]  /*8860*/  FMUL.FTZ R34, R27.reuse, R29 ;  /* 0x0000001d1b227220 */ /* 0x040fe20000410000 */
[----:B------:R-:W-:Y:S02]  /*8870*/  HADD2.F32 R4, -RZ, R4.H1_H1 ;  /* 0x30000004ff047230 */ /* 0x000fe40000004100 */
[----:B------:R-:W-:Y:S01]  /*8880*/  FMUL.FTZ R33, R27, R31 ;  /* 0x0000001f1b217220 */ /* 0x000fe20000410000 */
[----:B------:R-:W-:-:S02]  /*8890*/  HADD2.F32 R24, -RZ, R6.H0_H0 ;  /* 0x20000006ff187230 */ /* 0x000fc40000004100 */
[----:B------:R-:W-:Y:S01]  /*88a0*/  FFMA.FTZ R36, R26, R31, R34 ;  /* 0x0000001f1a247223 */ /* 0x000fe20000010022 */
[----:B------:R-:W-:Y:S02]  /*88b0*/  HADD2.F32 R25, -RZ, R6.H1_H1 ;  /* 0x30000006ff197230 */ /* 0x000fe40000004100 */
[----:B------:R-:W-:Y:S01]  /*88c0*/  FMUL.FTZ R32, R4, R30 ;  /* 0x0000001e04207220 */ /* 0x000fe20000410000 */
[--C-:B------:R-:W-:Y:S02]  /*88d0*/  HADD2.F32 R6, -RZ, R5.reuse.H0_H0 ;  /* 0x20000005ff067230 */ /* 0x100fe40000004100 */
[----:B------:R-:W-:Y:S01]  /*88e0*/  FFMA.FTZ R33, R26, R29, -R33 ;  /* 0x0000001d1a217223 */ /* 0x000fe20000010821 */
[-C--:B------:R-:W-:Y:S01]  /*88f0*/  FMUL.FTZ R34, R4, R28.reuse ;  /* 0x0000001c04227220 */ /* 0x080fe20000410000 */
[----:B------:R-:W-:Y:S02]  /*8900*/  HADD2.F32 R5, -RZ, R5.H1_H1 ;  /* 0x30000005ff057230 */ /* 0x000fe40000004100 */
[----:B------:R-:W-:Y:S01]  /*8910*/  FFMA.FTZ R32, R7, R28, -R32 ;  /* 0x0000001c07207223 */ /* 0x000fe20000010820 */
[----:B------:R-:W-:-:S02]  /*8920*/  HADD2.F32 R26, -RZ, R35.H0_H0 ;  /* 0x20000023ff1a7230 */ /* 0x000fc40000004100 */
[----:B------:R-:W-:Y:S01]  /*8930*/  FFMA.FTZ R27, R7, R30, R34 ;  /* 0x0000001e071b7223 */ /* 0x000fe20000010022 */
[----:B------:R-:W-:Y:S02]  /*8940*/  HADD2.F32 R4, -RZ, R37.H0_H0 ;  /* 0x20000025ff047230 */ /* 0x000fe40000004100 */
[C---:B------:R-:W-:Y:S01]  /*8950*/  FMUL.FTZ R29, R25.reuse, R42 ;  /* 0x0000002a191d7220 */ /* 0x040fe20000410000 */
[-C--:B------:R-:W-:Y:S01]  /*8960*/  FMUL.FTZ R31, R25, R43.reuse ;  /* 0x0000002b191f7220 */ /* 0x080fe20000410000 */
[C---:B------:R-:W-:Y:S01]  /*8970*/  FMUL.FTZ R7, R5.reuse, R26 ;  /* 0x0000001a05077220 */ /* 0x040fe20000410000 */
[----:B------:R-:W-:Y:S01]  /*8980*/  FMUL.FTZ R25, R5, R4 ;  /* 0x0000000405197220 */ /* 0x000fe20000410000 */
[C---:B------:R-:W-:Y:S01]  /*8990*/  FFMA.FTZ R29, R24.reuse, R43, -R29 ;  /* 0x0000002b181d7223 */ /* 0x040fe2000001081d */
[----:B------:R-:W-:Y:S01]  /*89a0*/  FFMA.FTZ R24, R24, R42, R31 ;  /* 0x0000002a18187223 */ /* 0x000fe2000001001f */
[C---:B------:R-:W-:Y:S01]  /*89b0*/  FFMA.FTZ R5, R6.reuse, R4, -R7 ;  /* 0x0000000406057223 */ /* 0x040fe20000010807 */
[----:B------:R-:W-:Y:S01]  /*89c0*/  FFMA.FTZ R26, R6, R26, R25 ;  /* 0x0000001a061a7223 */ /* 0x000fe20000010019 */
[----:B------:R-:W-:-:S02]  /*89d0*/  F2FP.F16.F32.PACK_AB R7, R36, R33 ;  /* 0x000000212407723e */ /* 0x000fc400000000ff */
[----:B------:R-:W-:Y:S02]  /*89e0*/  F2FP.F16.F32.PACK_AB R6, R24, R29 ;  /* 0x0000001d1806723e */ /* 0x000fe400000000ff */
[----:B------:R-:W-:Y:S02]  /*89f0*/  F2FP.F16.F32.PACK_AB R4, R27, R32 ;  /* 0x000000201b04723e */ /* 0x000fe400000000ff */
[----:B------:R-:W-:-:S05]  /*8a00*/  F2FP.F16.F32.PACK_AB R5, R26, R5 ;  /* 0x000000051a05723e */ /* 0x000fca00000000ff */
[----:B------:R3:W-:Y:S02]  /*8a10*/  STS.128 [R0+0x10a00], R4 ;  /* 0x010a000400007388 */ /* 0x0007e40000000c00 */
.L_x_499:
[----:B------:R-:W-:Y:S05]  /*8a20*/  BSYNC B1 ;  /* 0x0000000000017941 */ /* 0x000fea0003800000 */
.L_x_498:
[----:B------:R-:W-:Y:S04]  /*8a30*/  BSSY B1, `(.L_x_500) ;  /* 0x000002c000017945 */ /* 0x000fe80003800000 */
[----:B------:R-:W-:Y:S05]  /*8a40*/  @P3 BRA `(.L_x_501) ;  /* 0x0000000000a83947 */ /* 0x000fea0003800000 */
[----:B0123--:R-:W0:Y:S01]  /*8a50*/  LDS.128 R4, [R3+0x13a00] ;  /* 0x013a000003047984 */ /* 0x00fe220000000c00 */
        /* <DEDUP_REMOVED lines=41> */
.L_x_501:
[----:B------:R-:W-:Y:S05]  /*8cf0*/  BSYNC B1 ;  /* 0x0000000000017941 */ /* 0x000fea0003800000 */
.L_x_500:
[----:B------:R-:W-:Y:S05]  /*8d00*/  @P4 BRA `(.L_x_491) ;  /* 0x0000001c00584947 */ /* 0x000fea0003800000 */
[----:B01234-:R-:W0:Y:S01]  /*8d10*/  LDS.128 R4, [R0+0x13a00] ;  /* 0x013a000000047984 */ /* 0x01fe220000000c00 */
[----:B------:R-:W-:Y:S01]  /*8d20*/  SHF.R.U32.HI R20, RZ, 0x10, R9 ;  /* 0x00000010ff147819 */ /* 0x000fe20000011609 */
[--C-:B------:R-:W-:Y:S01]  /*8d30*/  HADD2.F32 R13, -RZ, R14.reuse.H0_H0 ;  /* 0x2000000eff0d7230 */ /* 0x100fe20000004100 */
[--C-:B------:R-:W-:Y:S01]  /*8d40*/  SHF.R.U32.HI R12, RZ, 0x10, R11.reuse ;  /* 0x00000010ff0c7819 */ /* 0x100fe2000001160b */
[----:B------:R-:W-:Y:S01]  /*8d50*/  HADD2.F32 R14, -RZ, R14.H1_H1 ;  /* 0x3000000eff0e7230 */ /* 0x000fe20000004100 */
[----:B------:R-:W-:Y:S01]  /*8d60*/  SHF.R.U64 R26, R10, 0x10, R11 ;  /* 0x000000100a1a7819 */ /* 0x000fe2000000120b */
[----:B------:R-:W-:Y:S01]  /*8d70*/  HADD2.F32 R20, -RZ, R20.H0_H0 ;  /* 0x20000014ff147230 */ /* 0x000fe20000004100 */
[----:B------:R-:W-:Y:S01]  /*8d80*/  SHF.R.U64 R25, R8, 0x10, R9 ;  /* 0x0000001008197819 */ /* 0x000fe20000001209 */
[----:B------:R-:W-:Y:S02]  /*8d90*/  HADD2.F32 R12, -RZ, R12.H0_H0 ;  /* 0x2000000cff0c7230 */ /* 0x000fe40000004100 */
[----:B------:R-:W-:-:S02]  /*8da0*/  HADD2.F32 R11, -RZ, R15.H0_H0 ;  /* 0x2000000fff0b7230 */ /* 0x000fc40000004100 */
[----:B------:R-:W-:Y:S02]  /*8db0*/  HADD2.F32 R15, -RZ, R15.H1_H1 ;  /* 0x3000000fff0f7230 */ /* 0x000fe40000004100 */
[--C-:B0-----:R-:W-:Y:S02]  /*8dc0*/  HADD2.F32 R10, -RZ, R7.reuse.H1_H1 ;  /* 0x30000007ff0a7230 */ /* 0x101fe40000004100 */
[--C-:B------:R-:W-:Y:S02]  /*8dd0*/  HADD2.F32 R3, -RZ, R4.reuse.H0_H0 ;  /* 0x20000004ff037230 */ /* 0x100fe40000004100 */
[----:B------:R-:W-:Y:S02]  /*8de0*/  HADD2.F32 R9, -RZ, R7.H0_H0 ;  /* 0x20000007ff097230 */ /* 0x000fe40000004100 */
[C---:B------:R-:W-:Y:S01]  /*8df0*/  FMUL.FTZ R24, R10.reuse, R20 ;  /* 0x000000140a187220 */ /* 0x040fe20000410000 */
[----:B------:R-:W-:Y:S02]  /*8e00*/  HADD2.F32 R4, -RZ, R4.H1_H1 ;  /* 0x30000004ff047230 */ /* 0x000fe40000004100 */
[----:B------:R-:W-:Y:S01]  /*8e10*/  FMUL.FTZ R21, R10, R12 ;  /* 0x0000000c0a157220 */ /* 0x000fe20000410000 */
[----:B------:R-:W-:-:S02]  /*8e20*/  HADD2.F32 R7, -RZ, R6.H0_H0 ;  /* 0x20000006ff077230 */ /* 0x000fc40000004100 */
[C---:B------:R-:W-:Y:S01]  /*8e30*/  FFMA.FTZ R24, R9.reuse, R12, -R24 ;  /* 0x0000000c09187223 */ /* 0x040fe20000010818 */
[----:B------:R-:W-:Y:S02]  /*8e40*/  HADD2.F32 R8, -RZ, R6.H1_H1 ;  /* 0x30000006ff087230 */ /* 0x000fe40000004100 */
[C---:B------:R-:W-:Y:S01]  /*8e50*/  FMUL.FTZ R10, R4.reuse, R13 ;  /* 0x0000000d040a7220 */ /* 0x040fe20000410000 */
[--C-:B------:R-:W-:Y:S02]  /*8e60*/  HADD2.F32 R6, -RZ, R5.reuse.H0_H0 ;  /* 0x20000005ff067230 */ /* 0x100fe40000004100 */
[----:B------:R-:W-:Y:S01]  /*8e70*/  FFMA.FTZ R21, R9, R20, R21 ;  /* 0x0000001409157223 */ /* 0x000fe20000010015 */
[-C--:B------:R-:W-:Y:S01]  /*8e80*/  FMUL.FTZ R12, R4, R11.reuse ;  /* 0x0000000b040c7220 */ /* 0x080fe20000410000 */
[----:B------:R-:W-:Y:S02]  /*8e90*/  HADD2.F32 R5, -RZ, R5.H1_H1 ;  /* 0x30000005ff057230 */ /* 0x000fe40000004100 */
[----:B------:R-:W-:Y:S01]  /*8ea0*/  FFMA.FTZ R10, R3, R11, -R10 ;  /* 0x0000000b030a7223 */ /* 0x000fe2000001080a */
[----:B------:R-:W-:-:S02]  /*8eb0*/  HADD2.F32 R9, -RZ, R25.H0_H0 ;  /* 0x20000019ff097230 */ /* 0x000fc40000004100 */
[----:B------:R-:W-:Y:S01]  /*8ec0*/  FFMA.FTZ R3, R3, R13, R12 ;  /* 0x0000000d03037223 */ /* 0x000fe2000001000c */
[----:B------:R-:W-:Y:S02]  /*8ed0*/  HADD2.F32 R4, -RZ, R26.H0_H0 ;  /* 0x2000001aff047230 */ /* 0x000fe40000004100 */
[C---:B------:R-:W-:Y:S01]  /*8ee0*/  FMUL.FTZ R12, R8.reuse, R14 ;  /* 0x0000000e080c7220 */ /* 0x040fe20000410000 */
[----:B------:R-:W-:Y:S01]  /*8ef0*/  FMUL.FTZ R13, R8, R15 ;  /* 0x0000000f080d7220 */ /* 0x000fe20000410000 */
        /* <DEDUP_REMOVED lines=10> */
[----:B------:R0:W-:Y:S01]  /*8fa0*/  STS.128 [R0+0x13a00], R4 ;  /* 0x013a000400007388 */ /* 0x0001e20000000c00 */
[----:B------:R-:W-:Y:S05]  /*8fb0*/  BRA `(.L_x_491) ;  /* 0x0000001800ac7947 */ /* 0x000fea0003800000 */
.L_x_485:
[----:B------:R-:W-:-:S03]  /*8fc0*/  UMOV UR4, 0xffffffff ;  /* 0xffffffff00047882 */ /* 0x000fc60000000000 */
[----:B------:R-:W-:Y:S05]  /*8fd0*/  BRA.DIV UR4, `(.L_x_502) ;  /* 0x0000015e04847947 */ /* 0x000fea000b800000 */
[----:B------:R-:W1:Y:S04]  /*8fe0*/  SHFL.IDX PT, R3, R25, RZ, 0x1e1f ;  /* 0x001e1fff19037589 */ /* 0x000e6800000e0000 */
[----:B------:R-:W2:Y:S04]  /*8ff0*/  SHFL.IDX PT, R0, R24, RZ, 0x1e1f ;  /* 0x001e1fff18007589 */ /* 0x000ea800000e0000 */
[----:B------:R3:W4:Y:S04]  /*9000*/  SHFL.IDX PT, R5, R27, RZ, 0x1e1f ;  /* 0x001e1fff1b057589 */ /* 0x00072800000e0000 */
[----:B0-----:R3:W0:Y:S01]  /*9010*/  SHFL.IDX PT, R14, R26, RZ, 0x1e1f ;  /* 0x001e1fff1a0e7589 */ /* 0x00162200000e0000 */
[----:B-1----:R-:W-:Y:S01]  /*9020*/  IMAD.MOV.U32 R21, RZ, RZ, R3 ;  /* 0x000000ffff157224 */ /* 0x002fe200078e0003 */
[----:B--23--:R-:W-:-:S07]  /*9030*/  MOV R20, R0 ;  /* 0x0000000000147202 */ /* 0x00cfce0000000f00 */
.L_x_727:
[----:B------:R-:W2:Y:S01]  /*9040*/  LDL R46, [R1+0x98] ;  /* 0x00009800012e7983 */ /* 0x000ea20000100800 */
[----:B------:R-:W-:Y:S01]  /*9050*/  ULDC UR4, c[0x0][0x448] ;  /* 0x0001120000047ab9 */ /* 0x000fe20000000800 */
[----:B------:R-:W-:Y:S01]  /*9060*/  BSSY B1, `(.L_x_503) ;  /* 0x0000038000017945 */ /* 0x000fe20003800000 */
[----:B------:R-:W-:Y:S01]  /*9070*/  IMAD R111, R111, UR4, RZ ;  /* 0x000000046f6f7c24 */ /* 0x000fe2000f8e02ff */
[----:B------:R-:W-:Y:S01]  /*9080*/  CS2R R8, SRZ ;  /* 0x0000000000087805 */ /* 0x000fe2000001ff00 */
[----:B0-----:R-:W-:Y:S01]  /*9090*/  IMAD.MOV.U32 R44, RZ, RZ, R14 ;  /* 0x000000ffff2c7224 */ /* 0x001fe200078e000e */
[----:B------:R-:W-:Y:S01]  /*90a0*/  CS2R R10, SRZ ;  /* 0x00000000000a7805 */ /* 0x000fe2000001ff00 */
[----:B------:R-:W-:Y:S01]  /*90b0*/  IMAD R0, R109, -0xc0, R111 ;  /* 0xffffff406d007824 */ /* 0x000fe200078e026f */
[----:B------:R-:W-:Y:S01]  /*90c0*/  ISETP.GE.AND P1, PT, R6, R111, PT ;  /* 0x0000006f0600720c */ /* 0x000fe20003f26270 */
[----:B----4-:R-:W-:Y:S01]  /*90d0*/  IMAD.MOV.U32 R45, RZ, RZ, R5 ;  /* 0x000000ffff2d7224 */ /* 0x010fe200078e0005 */
[----:B------:R-:W-:-:S02]  /*90e0*/  CS2R R4, SRZ ;  /* 0x0000000000047805 */ /* 0x000fc4000001ff00 */
[----:B------:R-:W-:Y:S02]  /*90f0*/  CS2R R6, SRZ ;  /* 0x0000000000067805 */ /* 0x000fe4000001ff00 */
[----:B------:R-:W-:Y:S02]  /*9100*/  VIMNMX R0, R0, 0xc0, PT ;  /* 0x000000c000007848 */ /* 0x000fe40003fe0100 */
[----:B------:R-:W-:Y:S02]  /*9110*/  CS2R R12, SRZ ;  /* 0x00000000000c7805 */ /* 0x000fe4000001ff00 */
[----:B------:R-:W-:Y:S02]  /*9120*/  CS2R R14, SRZ ;  /* 0x00000000000e7805 */ /* 0x000fe4000001ff00 */
[----:B------:R-:W-:Y:S02]  /*9130*/  CS2R R24, SRZ ;  /* 0x0000000000187805 */ /* 0x000fe4000001ff00 */
[----:B------:R-:W-:-:S02]  /*9140*/  ISETP.GE.AND P0, PT, R19, R0, PT ;  /* 0x000000001300720c */ /* 0x000fc40003f06270 */
[----:B------:R-:W-:Y:S02]  /*9150*/  CS2R R26, SRZ ;  /* 0x00000000001a7805 */ /* 0x000fe4000001ff00 */
[----:B------:R-:W-:Y:S02]  /*9160*/  CS2R R28, SRZ ;  /* 0x00000000001c7805 */ /* 0x000fe4000001ff00 */
[----:B------:R-:W-:Y:S02]  /*9170*/  CS2R R30, SRZ ;  /* 0x00000000001e7805 */ /* 0x000fe4000001ff00 */
[----:B------:R-:W-:Y:S02]  /*9180*/  CS2R R32, SRZ ;  /* 0x0000000000207805 */ /* 0x000fe4000001ff00 */
[----:B------:R-:W-:Y:S02]  /*9190*/  CS2R R34, SRZ ;  /* 0x0000000000227805 */ /* 0x000fe4000001ff00 */
[----:B--2---:R-:W-:Y:S01]  /*91a0*/  LEA.HI R0, R46, R46, RZ, 0x1 ;  /* 0x0000002e2e007211 */ /* 0x004fe200078f08ff */
[----:B------:R-:W-:Y:S06]  /*91b0*/  @P1 BRA `(.L_x_504) ;  /* 0x0000000000881947 */ /* 0x000fec0003800000 */
[----:B------:R-:W2:Y:S04]  /*91c0*/  LDL R37, [R1+0x9c] ;  /* 0x00009c0001257983 */ /* 0x000ea80000100800 */
[----:B------:R-:W3:Y:S01]  /*91d0*/  LDL R36, [R1+0xa0] ;  /* 0x0000a00001247983 */ /* 0x000ee20000100800 */
[C---:B------:R-:W-:Y:S01]  /*91e0*/  VIADD R3, R22.reuse, 0x10 ;  /* 0x0000001016037836 */ /* 0x040fe20000000000 */
[----:B------:R-:W-:Y:S01]  /*91f0*/  ULDC UR4, c[0x0][0x3f4] ;  /* 0x0000fd0000047ab9 */ /* 0x000fe20000000800 */
[C---:B------:R-:W-:Y:S01]  /*9200*/  VIADD R4, R22.reuse, 0x20 ;  /* 0x0000002016047836 */ /* 0x040fe20000000000 */
[----:B------:R-:W-:Y:S02]  /*9210*/  ISETP.GE.AND P1, PT, R22, UR4, PT ;  /* 0x0000000416007c0c */ /* 0x000fe4000bf26270 */
[----:B------:R-:W-:-:S02]  /*9220*/  CS2R R24, SRZ ;  /* 0x0000000000187805 */ /* 0x000fc4000001ff00 */
[----:B------:R-:W-:Y:S02]  /*9230*/  ISETP.GE.AND P2, PT, R3, UR4, PT ;  /* 0x0000000403007c0c */ /* 0x000fe4000bf46270 */
[----:B------:R-:W-:Y:S02]  /*9240*/  CS2R R26, SRZ ;  /* 0x00000000001a7805 */ /* 0x000fe4000001ff00 */
[----:B------:R-:W-:Y:S02]  /*9250*/  ISETP.GE.AND P3, PT, R4, UR4, PT ;  /* 0x0000000404007c0c */ /* 0x000fe4000bf66270 */
[----:B------:R-:W-:Y:S02]  /*9260*/  CS2R R4, SRZ ;  /* 0x0000000000047805 */ /* 0x000fe4000001ff00 */
[----:B------:R-:W-:Y:S02]  /*9270*/  CS2R R6, SRZ ;  /* 0x0000000000067805 */ /* 0x000fe4000001ff00 */
[----:B------:R-:W-:Y:S01]  /*9280*/  CS2R R28, SRZ ;  /* 0x00000000001c7805 */ /* 0x000fe2000001ff00 */
[----:B------:R-:W-:Y:S01]  /*9290*/  @!P1 IMAD.WIDE R12, R22, 0x2, R20 ;  /* 0x00000002160c9825 */ /* 0x000fe200078e0214 */
[----:B------:R-:W-:-:S02]  /*92a0*/  CS2R R30, SRZ ;  /* 0x00000000001e7805 */ /* 0x000fc4000001ff00 */
[----:B------:R-:W-:Y:S02]  /*92b0*/  CS2R R8, SRZ ;  /* 0x0000000000087805 */ /* 0x000fe4000001ff00 */
[----:B------:R-:W-:Y:S02]  /*92c0*/  CS2R R10, SRZ ;  /* 0x00000000000a7805 */ /* 0x000fe4000001ff00 */
[----:B------:R-:W-:Y:S01]  /*92d0*/  CS2R R32, SRZ ;  /* 0x0000000000207805 */ /* 0x000fe2000001ff00 */
[----:B------:R0:W5:Y:S01]  /*92e0*/  @!P1 LD.E.128 R24, desc[UR60][R12.64] ;  /* 0x0000003c0c189980 */ /* 0x000162000c101d00 */
[----:B------:R-:W-:Y:S02]  /*92f0*/  CS2R R34, SRZ ;  /* 0x0000000000227805 */ /* 0x000fe4000001ff00 */
[----:B------:R-:W-:Y:S02]  /*9300*/  CS2R R14, SRZ ;  /* 0x00000000000e7805 */ /* 0x000fe4000001ff00 */
[----:B0-----:R-:W-:Y:S01]  /*9310*/  CS2R R12, SRZ ;  /* 0x00000000000c7805 */ /* 0x001fe2000001ff00 */
[----:B--2---:R-:W-:-:S02]  /*9320*/  @!P2 IMAD.SHL.U32 R39, R37, 0x8, RZ ;  /* 0x000000082527a824 */ /* 0x004fc400078e00ff */
[----:B---3--:R-:W-:Y:S02]  /*9330*/  @!P3 IMAD.SHL.U32 R43, R36, 0x8, RZ ;  /* 0x00000008242bb824 */ /* 0x008fe400078e00ff */
[----:B------:R-:W-:-:S04]  /*9340*/  @!P2 IMAD.WIDE R36, R39, 0x2, R20 ;  /* 0x000000022724a825 */ /* 0x000fc800078e0214 */
[----:B------:R-:W-:Y:S01]  /*9350*/  @!P3 IMAD.WIDE R40, R43, 0x2, R20 ;  /* 0x000000022b28b825 */ /* 0x000fe200078e0214 */
[----:B------:R0:W5:Y:S03]  /*9360*/  @!P2 LD.E.128 R28, desc[UR60][R36.64] ;  /* 0x0000003c241ca980 */ /* 0x000166000c101d00 */
[--C-:B------:R-:W-:Y:S01]  /*9370*/  @!P2 IMAD.WIDE R38, R39, 0x2, R44.reuse ;  /* 0x000000022726a825 */ /* 0x100fe200078e022c */
[----:B------:R0:W5:Y:S03]  /*9380*/  @!P3 LD.E.128 R32, desc[UR60][R40.64] ;  /* 0x0000003c2820b980 */ /* 0x000166000c101d00 */
[--C-:B------:R-:W-:Y:S01]  /*9390*/  @!P3 IMAD.WIDE R42, R43, 0x2, R44.reuse ;  /* 0x000000022b2ab825 */ /* 0x100fe200078e022c */
[----:B------:R0:W5:Y:S03]  /*93a0*/  @!P2 LD.E.128 R8, desc[UR60][R38.64] ;  /* 0x0000003c2608a980 */ /* 0x000166000c101d00 */
[----:B------:R-:W-:Y:S01]  /*93b0*/  @!P1 IMAD.WIDE R20, R22, 0x2, R44 ;  /* 0x0000000216149825 */ /* 0x000fe200078e022c */
[----:B------:R0:W5:Y:S04]  /*93c0*/  @!P3 LD.E.128 R12, desc[UR60][R42.64] ;  /* 0x0000003c2a0cb980 */ /* 0x000168000c101d00 */
[----:B------:R0:W5:Y:S02]  /*93d0*/  @!P1 LD.E.128 R4, desc[UR60][R20.64] ;  /* 0x0000003c14049980 */ /* 0x000164000c101d00 */
.L_x_504:
[----:B------:R-:W-:Y:S05]  /*93e0*/  BSYNC B1 ;  /* 0x0000000000017941 */ /* 0x000fea0003800000 */
.L_x_503:
[----:B------:R-:W-:Y:S01]  /*93f0*/  LOP3.LUT R0, R0, 0xfffffffe, RZ, 0xc0, !PT ;  /* 0xfffffffe00007812 */ /* 0x000fe200078ec0ff */
[----:B-----5:R-:W-:Y:S01]  /*9400*/  IMAD.MOV.U32 R3, RZ, RZ, R4 ;  /* 0x000000ffff037224 */ /* 0x020fe200078e0004 */
[----:B------:R-:W-:Y:S01]  /*9410*/  BSSY B1, `(.L_x_505) ;  /* 0x000002f000017945 */ /* 0x000fe20003800000 */
[----:B0-----:R-:W-:Y:S02]  /*9420*/  IMAD.MOV.U32 R20, RZ, RZ, R5 ;  /* 0x000000ffff147224 */ /* 0x001fe400078e0005 */
[----:B------:R-:W-:Y:S01]  /*9430*/  IMAD.IADD R0, R46, 0x1, -R0 ;  /* 0x000000012e007824 */ /* 0x000fe200078e0a00 */
[----:B------:R-:W-:Y:S01]  /*9440*/  PRMT R58, R3, 0x7610, R58 ;  /* 0x00007610033a7816 */ /* 0x000fe2000000003a */
[----:B------:R-:W-:Y:S01]  /*9450*/  IMAD.MOV.U32 R21, RZ, RZ, R6 ;  /* 0x000000ffff157224 */ /* 0x000fe200078e0006 */
[----:B------:R-:W-:Y:S01]  /*9460*/  PRMT R55, R20, 0x7610, R55 ;  /* 0x0000761014377816 */ /* 0x000fe20000000037 */
[----:B------:R-:W-:Y:S01]  /*9470*/  IMAD.MOV.U32 R20, RZ, RZ, R7 ;  /* 0x000000ffff147224 */ /* 0x000fe200078e0007 */
[----:B------:R-:W-:Y:S01]  /*9480*/  SHF.L.U32 R3, R0, 0x1f, RZ ;  /* 0x0000001f00037819 */ /* 0x000fe200000006ff */
[----:B------:R-:W-:Y:S01]  /*9490*/  IMAD.MOV.U32 R36, RZ, RZ, R9 ;  /* 0x000000ffff247224 */ /* 0x000fe200078e0009 */
[----:B------:R-:W-:Y:S01]  /*94a0*/  PRMT R59, R21, 0x7610, R59 ;  /* 0x00007610153b7816 */ /* 0x000fe2000000003b */
[----:B------:R-:W-:Y:S01]  /*94b0*/  IMAD.MOV.U32 R21, RZ, RZ, R8 ;  /* 0x000000ffff157224 */ /* 0x000fe200078e0008 */
[----:B------:R-:W0:Y:S01]  /*94c0*/  SYNCS.PHASECHK.TRANS64.TRYWAIT P1, [R16+URZ+0x31c00], R3 ;  /* 0x031c0003100075a7 */ /* 0x000e22000802017f */
[----:B------:R-:W-:Y:S01]  /*94d0*/  IMAD.MOV.U32 R0, RZ, RZ, R10 ;  /* 0x000000ffff007224 */ /* 0x000fe200078e000a */
[----:B------:R-:W-:Y:S01]  /*94e0*/  PRMT R59, R59, 0x5410, R20 ;  /* 0x000054103b3b7816 */ /* 0x000fe20000000014 */
[----:B------:R-:W-:Y:S01]  /*94f0*/  IMAD.MOV.U32 R20, RZ, RZ, R11 ;  /* 0x000000ffff147224 */ /* 0x000fe200078e000b */
[----:B------:R-:W-:Y:S01]  /*9500*/  PRMT R47, R21, 0x7610, R47 ;  /* 0x00007610152f7816 */ /* 0x000fe2000000002f */
[----:B------:R-:W-:Y:S01]  /*9510*/  IMAD.MOV.U32 R21, RZ, RZ, R12 ;  /* 0x000000ffff157224 */ /* 0x000fe200078e000c */
[----:B------:R-:W-:Y:S01]  /*9520*/  PRMT R50, R36, 0x7610, R50 ;  /* 0x0000761024327816 */ /* 0x000fe20000000032 */
[----:B------:R-:W-:Y:S01]  /*9530*/  IMAD.MOV.U32 R37, RZ, RZ, R25 ;  /* 0x000000ffff257224 */ /* 0x000fe200078e0019 */
[----:B------:R-:W-:-:S02]  /*9540*/  MOV R36, R13 ;  /* 0x0000000d00247202 */ /* 0x000fc40000000f00 */
[----:B------:R-:W-:Y:S01]  /*9550*/  PRMT R47, R47, 0x5410, R0 ;  /* 0x000054102f2f7816 */ /* 0x000fe20000000000 */
[----:B------:R-:W-:Y:S01]  /*9560*/  IMAD.MOV.U32 R0, RZ, RZ, R14 ;  /* 0x000000ffff007224 */ /* 0x000fe200078e000e */
        /* <DEDUP_REMOVED lines=21> */
[----:B------:R-:W-:-:S02]  /*96c0*/  IMAD.MOV.U32 R0, RZ, RZ, R34 ;  /* 0x000000ffff007224 */ /* 0x000fc400078e0022 */
[----:B------:R-:W-:Y:S01]  /*96d0*/  IMAD.MOV.U32 R20, RZ, RZ, R35 ;  /* 0x000000ffff147224 */ /* 0x000fe200078e0023 */
[----:B------:R-:W-:Y:S01]  /*96e0*/  PRMT R45, R36, 0x5410, R37 ;  /* 0x00005410242d7816 */ /* 0x000fe20000000025 */
[----:B0-----:R-:W-:Y:S06]  /*96f0*/  @!P1 BRA `(.L_x_506) ;  /* 0x0000015800349947 */ /* 0x001fec0003800000 */
.L_x_728:
[----:B------:R-:W-:Y:S05]  /*9700*/  BSYNC B1 ;  /* 0x0000000000017941 */ /* 0x000fea0003800000 */
.L_x_505:
[----:B------:R-:W-:Y:S01]  /*9710*/  PRMT R46, R0, 0x5410, R20 ;  /* 0x00005410002e7816 */ /* 0x000fe20000000014 */
[----:B------:R-:W-:Y:S06]  /*9720*/  @P0 BRA `(.L_x_491) ;  /* 0x0000001000d00947 */ /* 0x000fec0003800000 */
[----:B------:R1:W5:Y:S01]  /*9730*/  LDL R69, [R1+0x54] ;  /* 0x0000540001457983 */ /* 0x0003620000100800 */
[----:B0-----:R-:W0:Y:S03]  /*9740*/  LDC R3, c[0x0][0x3f4] ;  /* 0x0000fd00ff037b82 */ /* 0x001e260000000800 */
[----:B------:R1:W5:Y:S04]  /*9750*/  LDL R68, [R1+0x5c] ;  /* 0x00005c0001447983 */ /* 0x0003680000100800 */
[----:B------:R1:W5:Y:S01]  /*9760*/  LDL R67, [R1+0x58] ;  /* 0x0000580001437983 */ /* 0x0003620000100800 */
[C---:B------:R-:W-:Y:S01]  /*9770*/  VIADD R0, R22.reuse, 0x10 ;  /* 0x0000001016007836 */ /* 0x040fe20000000000 */
[----:B------:R-:W-:Y:S01]  /*9780*/  BSSY B1, `(.L_x_507) ;  /* 0x000006a000017945 */ /* 0x000fe20003800000 */
[C---:B------:R-:W-:Y:S01]  /*9790*/  VIADD R20, R22.reuse, 0x20 ;  /* 0x0000002016147836 */ /* 0x040fe20000000000 */
[----:B0-----:R-:W-:-:S02]  /*97a0*/  ISETP.GE.AND P0, PT, R22, R3, PT ;  /* 0x000000031600720c */ /* 0x001fc40003f06270 */
[-C--:B------:R-:W-:Y:S02]  /*97b0*/  ISETP.GE.AND P1, PT, R0, R3.reuse, PT ;  /* 0x000000030000720c */ /* 0x080fe40003f26270 */
[----:B------:R-:W-:-:S09]  /*97c0*/  ISETP.GE.AND P2, PT, R20, R3, PT ;  /* 0x000000031400720c */ /* 0x000fd20003f46270 */
[----:B-1----:R-:W-:Y:S05]  /*97d0*/  @P0 BRA `(.L_x_508) ;  /* 0x0000000400900947 */ /* 0x002fea0003800000 */
[----:B------:R-:W2:Y:S01]  /*97e0*/  LDL R70, [R1+0xac] ;  /* 0x0000ac0001467983 */ /* 0x000ea20000100800 */
[----:B------:R-:W0:Y:S02]  /*97f0*/  S2R R36, SR_TID.X ;  /* 0x0000000000247919 */ /* 0x000e240000002100 */
[----:B0-----:R-:W-:-:S05]  /*9800*/  VIADD R37, R36, 0xffffff80 ;  /* 0xffffff8024257836 */ /* 0x001fca0000000000 */
[----:B------:R-:W-:-:S04]  /*9810*/  LEA.HI R36, R37, R37, RZ, 0x1 ;  /* 0x0000002525247211 */ /* 0x000fc800078f08ff */
[----:B------:R-:W-:-:S04]  /*9820*/  LOP3.LUT R36, R36, 0xfffffffe, RZ, 0xc0, !PT ;  /* 0xfffffffe24247812 */ /* 0x000fc800078ec0ff */
[----:B------:R-:W-:-:S04]  /*9830*/  IADD3 R36, R37, -R36, RZ ;  /* 0x8000002425247210 */ /* 0x000fc80007ffe0ff */
[----:B------:R-:W-:-:S04]  /*9840*/  LEA.HI R0, R3, R36, RZ, 0x1d ;  /* 0x0000002403007211 */ /* 0x000fc800078fe8ff */
[----:B------:R-:W-:-:S04]  /*9850*/  SHF.R.S32.HI R37, RZ, 0x1f, R0 ;  /* 0x0000001fff257819 */ /* 0x000fc80000011400 */
[----:B------:R-:W-:Y:S01]  /*9860*/  LEA.HI R37, R37, R0, RZ, 0x2 ;  /* 0x0000000025257211 */ /* 0x000fe200078f10ff */
[----:B------:R-:W-:-:S03]  /*9870*/  IMAD.SHL.U32 R0, R0, 0x8, RZ ;  /* 0x0000000800007824 */ /* 0x000fc600078e00ff */
[----:B------:R-:W-:Y:S02]  /*9880*/  SHF.R.S32.HI R37, RZ, 0x2, R37 ;  /* 0x00000002ff257819 */ /* 0x000fe40000011425 */
[----:B-----5:R-:W-:-:S03]  /*9890*/  LOP3.LUT R0, R69, 0x18, R0, 0xf8, !PT ;  /* 0x0000001845007812 */ /* 0x020fc600078ef800 */
[----:B------:R-:W-:Y:S01]  /*98a0*/  IMAD R20, R37, 0x1800, R68 ;  /* 0x0000180025147824 */ /* 0x000fe200078e0244 */
[----:B------:R-:W-:-:S05]  /*98b0*/  LOP3.LUT R41, R0, R67, RZ, 0x3c, !PT ;  /* 0x0000004300297212 */ /* 0x000fca00078e3cff */
[----:B------:R-:W-:-:S04]  /*98c0*/  IMAD.IADD R41, R20, 0x1, R41 ;  /* 0x0000000114297824 */ /* 0x000fc800078e0229 */
[----:B------:R-:W-:-:S05]  /*98d0*/  IMAD R0, R41, 0x2, R16 ;  /* 0x0000000229007824 */ /* 0x000fca00078e0210 */
[----:B------:R-:W0:Y:S01]  /*98e0*/  LDS.128 R40, [R0+0xda00] ;  /* 0x00da000000287984 */ /* 0x000e220000000c00 */
[----:B------:R-:W-:Y:S02]  /*98f0*/  SHF.R.U64 R20, R24, 0x10, R25 ;  /* 0x0000001018147819 */ /* 0x000fe40000001219 */
[--C-:B------:R-:W-:Y:S02]  /*9900*/  SHF.R.U64 R24, R4, 0x10, R5.reuse ;  /* 0x0000001004187819 */ /* 0x100fe40000001205 */
[----:B------:R-:W-:Y:S01]  /*9910*/  SHF.R.U32.HI R60, RZ, 0x10, R5 ;  /* 0x00000010ff3c7819 */ /* 0x000fe20000011605 */
[----:B------:R-:W-:Y:S01]  /*9920*/  HADD2.F32 R55, -RZ, R55.H0_H0 ;  /* 0x20000037ff377230 */ /* 0x000fe20000004100 */
[----:B------:R-:W-:Y:S01]  /*9930*/  SHF.R.U64 R5, R6, 0x10, R7 ;  /* 0x0000001006057819 */ /* 0x000fe20000001207 */
[----:B------:R-:W-:Y:S01]  /*9940*/  HADD2.F32 R54, -RZ, R54.H0_H0 ;  /* 0x20000036ff367230 */ /* 0x000fe20000004100 */
[----:B------:R-:W-:Y:S01]  /*9950*/  SHF.R.U32.HI R57, RZ, 0x10, R25 ;  /* 0x00000010ff397819 */ /* 0x000fe20000011619 */
[----:B------:R-:W-:-:S02]  /*9960*/  HADD2.F32 R60, -RZ, R60.H0_H0 ;  /* 0x2000003cff3c7230 */ /* 0x000fc40000004100 */
[----:B------:R-:W-:Y:S01]  /*9970*/  HADD2.F32 R58, -RZ, R58.H0_H0 ;  /* 0x2000003aff3a7230 */ /* 0x000fe20000004100 */
[----:B------:R-:W-:Y:S02]  /*9980*/  SHF.R.U32.HI R63, RZ, 0x10, R7 ;  /* 0x00000010ff3f7819 */ /* 0x000fe40000011607 */
[----:B------:R-:W-:Y:S01]  /*9990*/  SHF.R.U32.HI R65, RZ, 0x10, R27 ;  /* 0x00000010ff417819 */ /* 0x000fe2000001161b */
[--C-:B0-----:R-:W-:Y:S02]  /*99a0*/  HADD2.F32 R6, -RZ, R41.reuse.H0_H0 ;  /* 0x20000029ff067230 */ /* 0x101fe40000004100 */
[----:B------:R-:W-:-:S03]  /*99b0*/  HADD2.F32 R51, -RZ, R41.H1_H1 ;  /* 0x30000029ff337230 */ /* 0x000fc60000004100 */
[C---:B------:R-:W-:Y:S01]  /*99c0*/  FMUL.FTZ R56, R6.reuse, R55 ;  /* 0x0000003706387220 */ /* 0x040fe20000410000 */
[----:B------:R-:W-:Y:S01]  /*99d0*/  FMUL.FTZ R62, R6, R54 ;  /* 0x00000036063e7220 */ /* 0x000fe20000410000 */
[----:B------:R-:W-:Y:S02]  /*99e0*/  HADD2.F32 R41, -RZ, R40.H0_H0 ;  /* 0x20000028ff297230 */ /* 0x000fe40000004100 */
[----:B------:R-:W-:Y:S01]  /*99f0*/  FMUL.FTZ R64, R51, R60 ;  /* 0x0000003c33407220 */ /* 0x000fe20000410000 */
[----:B------:R-:W-:Y:S02]  /*9a00*/  HADD2.F32 R52, -RZ, R42.H0_H0 ;  /* 0x2000002aff347230 */ /* 0x000fe40000004100 */
[--C-:B------:R-:W-:Y:S01]  /*9a10*/  HADD2.F32 R53, -RZ, R43.reuse.H0_H0 ;  /* 0x2000002bff357230 */ /* 0x100fe20000004100 */
[----:B------:R-:W-:Y:S01]  /*9a20*/  SHF.R.U64 R4, R26, 0x10, R27 ;  /* 0x000000101a047819 */ /* 0x000fe2000000121b */
[----:B------:R-:W-:Y:S02]  /*9a30*/  HADD2.F32 R43, -RZ, R43.H1_H1 ;  /* 0x3000002bff2b7230 */ /* 0x000fe40000004100 */
[----:B------:R-:W-:-:S02]  /*9a40*/  HADD2.F32 R40, -RZ, R40.H1_H1 ;  /* 0x30000028ff287230 */ /* 0x000fc40000004100 */
[----:B------:R-:W-:Y:S01]  /*9a50*/  HADD2.F32 R42, -RZ, R42.H1_H1 ;  /* 0x3000002aff2a7230 */ /* 0x000fe20000004100 */
[----:B--2---:R-:W0:Y:S02]  /*9a60*/  LDS.128 R36, [R70] ;  /* 0x0000000046247984 */ /* 0x004e240000000c00 */
[--C-:B0-----:R-:W-:Y:S02]  /*9a70*/  HADD2.F32 R25, -RZ, R37.reuse.H0_H0 ;  /* 0x20000025ff197230 */ /* 0x101fe40000004100 */
[----:B------:R-:W-:-:S03]  /*9a80*/  HADD2.F32 R37, -RZ, R37.H1_H1 ;  /* 0x30000025ff257230 */ /* 0x000fc60000004100 */
[C---:B------:R-:W-:Y:S01]  /*9a90*/  FFMA.FTZ R6, R25.reuse, R54, -R56 ;  /* 0x0000003619067223 */ /* 0x040fe20000010838 */
[----:B------:R-:W-:Y:S02]  /*9aa0*/  HADD2.F32 R56, -RZ, R57.H0_H0 ;  /* 0x20000039ff387230 */ /* 0x000fe40000004100 */
[----:B------:R-:W-:Y:S01]  /*9ab0*/  FFMA.FTZ R25, R25, R55, R62 ;  /* 0x0000003719197223 */ /* 0x000fe2000001003e */
[----:B------:R-:W-:Y:S02]  /*9ac0*/  HADD2.F32 R54, -RZ, R61.H0_H0 ;  /* 0x2000003dff367230 */ /* 0x000fe40000004100 */
[----:B------:R-:W-:Y:S02]  /*9ad0*/  HADD2.F32 R7, -RZ, R36.H0_H0 ;  /* 0x20000024ff077230 */ /* 0x000fe40000004100 */
[-C--:B------:R-:W-:Y:S01]  /*9ae0*/  FMUL.FTZ R62, R51, R56.reuse ;  /* 0x00000038333e7220 */ /* 0x080fe20000410000 */
[----:B------:R-:W-:Y:S01]  /*9af0*/  FFMA.FTZ R57, R37, R56, -R64 ;  /* 0x0000003825397223 */ /* 0x000fe20000010840 */
[C---:B------:R-:W-:Y:S01]  /*9b00*/  FMUL.FTZ R56, R41.reuse, R58 ;  /* 0x0000003a29387220 */ /* 0x040fe20000410000 */
[----:B------:R-:W-:Y:S01]  /*9b10*/  FMUL.FTZ R55, R41, R54 ;  /* 0x0000003629377220 */ /* 0x000fe20000410000 */
[----:B------:R-:W-:Y:S01]  /*9b20*/  FFMA.FTZ R62, R37, R60, R62 ;  /* 0x0000003c253e7223 */ /* 0x000fe2000001003e */
[----:B------:R-:W-:-:S02]  /*9b30*/  HADD2.F32 R51, -RZ, R59.H0_H0 ;  /* 0x2000003bff337230 */ /* 0x000fc40000004100 */
[C---:B------:R-:W-:Y:S01]  /*9b40*/  FFMA.FTZ R41, R7.reuse, R54, -R56 ;  /* 0x0000003607297223 */ /* 0x040fe20000010838 */
[----:B------:R-:W-:Y:S02]  /*9b50*/  HADD2.F32 R37, -RZ, R61.H1_H1 ;  /* 0x3000003dff257230 */ /* 0x000fe40000004100 */
[----:B------:R-:W-:Y:S02]  /*9b60*/  HADD2.F32 R56, -RZ, R59.H1_H1 ;  /* 0x3000003bff387230 */ /* 0x000fe40000004100 */
[----:B------:R-:W-:Y:S02]  /*9b70*/  HADD2.F32 R54, -RZ, R66.H0_H0 ;  /* 0x20000042ff367230 */ /* 0x000fe40000004100 */
[----:B------:R-:W-:Y:S01]  /*9b80*/  FFMA.FTZ R55, R7, R58, R55 ;  /* 0x0000003a07377223 */ /* 0x000fe20000010037 */
[----:B------:R-:W-:Y:S02]  /*9b90*/  HADD2.F32 R26, -RZ, R38.H0_H0 ;  /* 0x20000026ff1a7230 */ /* 0x000fe40000004100 */
[----:B------:R-:W-:Y:S01]  /*9ba0*/  FMUL.FTZ R7, R52, R51 ;  /* 0x0000003334077220 */ /* 0x000fe20000410000 */
[----:B------:R-:W-:-:S02]  /*9bb0*/  HADD2.F32 R27, -RZ, R39.H0_H0 ;  /* 0x20000027ff1b7230 */ /* 0x000fc40000004100 */
[-C--:B------:R-:W-:Y:S01]  /*9bc0*/  FMUL.FTZ R61, R52, R37.reuse ;  /* 0x00000025343d7220 */ /* 0x080fe20000410000 */
[C---:B------:R-:W-:Y:S01]  /*9bd0*/  FMUL.FTZ R60, R53.reuse, R56 ;  /* 0x00000038353c7220 */ /* 0x040fe20000410000 */
[----:B------:R-:W-:Y:S02]  /*9be0*/  HADD2.F32 R58, -RZ, R63.H0_H0 ;  /* 0x2000003fff3a7230 */ /* 0x000fe40000004100 */
[-C--:B------:R-:W-:Y:S01]  /*9bf0*/  FMUL.FTZ R53, R53, R54.reuse ;  /* 0x0000003635357220 */ /* 0x080fe20000410000 */
[----:B------:R-:W-:Y:S02]  /*9c00*/  HADD2.F32 R52, -RZ, R65.H0_H0 ;  /* 0x20000041ff347230 */ /* 0x000fe40000004100 */
[----:B------:R-:W-:Y:S01]  /*9c10*/  FFMA.FTZ R59, R26, R37, -R7 ;  /* 0x000000251a3b7223 */ /* 0x000fe20000010807 */
[----:B------:R-:W-:Y:S02]  /*9c20*/  HADD2.F32 R39, -RZ, R39.H1_H1 ;  /* 0x30000027ff277230 */ /* 0x000fe40000004100 */
[C---:B------:R-:W-:Y:S01]  /*9c30*/  FFMA.FTZ R60, R27.reuse, R54, -R60 ;  /* 0x000000361b3c7223 */ /* 0x040fe2000001083c */
[----:B------:R-:W-:Y:S01]  /*9c40*/  FFMA.FTZ R53, R27, R56, R53 ;  /* 0x000000381b357223 */ /* 0x000fe20000010035 */
[C---:B------:R-:W-:Y:S01]  /*9c50*/  FMUL.FTZ R64, R43.reuse, R58 ;  /* 0x0000003a2b407220 */ /* 0x040fe20000410000 */
[----:B------:R-:W-:Y:S01]  /*9c60*/  FMUL.FTZ R54, R43, R52 ;  /* 0x000000342b367220 */ /* 0x000fe20000410000 */
[----:B------:R-:W-:-:S02]  /*9c70*/  HADD2.F32 R27, -RZ, R24.H0_H0 ;  /* 0x20000018ff1b7230 */ /* 0x000fc40000004100 */
[----:B------:R-:W-:Y:S02]  /*9c80*/  HADD2.F32 R37, -RZ, R5.H0_H0 ;  /* 0x20000005ff257230 */ /* 0x000fe40000004100 */
[----:B------:R-:W-:Y:S02]  /*9c90*/  HADD2.F32 R7, -RZ, R20.H0_H0 ;  /* 0x20000014ff077230 */ /* 0x000fe40000004100 */
[----:B------:R-:W-:Y:S02]  /*9ca0*/  HADD2.F32 R5, -RZ, R4.H0_H0 ;  /* 0x20000004ff057230 */ /* 0x000fe40000004100 */
[----:B------:R-:W-:Y:S01]  /*9cb0*/  FFMA.FTZ R26, R26, R51, R61 ;  /* 0x000000331a1a7223 */ /* 0x000fe2000001003d */
[----:B------:R-:W-:Y:S02]  /*9cc0*/  HADD2.F32 R36, -RZ, R36.H1_H1 ;  /* 0x30000024ff247230 */ /* 0x000fe40000004100 */
[----:B------:R-:W-:Y:S01]  /*9cd0*/  FFMA.FTZ R51, R39, R52, -R64 ;  /* 0x0000003427337223 */ /* 0x000fe20000010840 */
[----:B------:R-:W-:-:S02]  /*9ce0*/  HADD2.F32 R38, -RZ, R38.H1_H1 ;  /* 0x30000026ff267230 */ /* 0x000fc40000004100 */
[----:B------:R-:W-:Y:S01]  /*9cf0*/  FFMA.FTZ R54, R39, R58, R54 ;  /* 0x0000003a27367223 */ /* 0x000fe20000010036 */
[----:B------:R-:W-:Y:S01]  /*9d00*/  FMUL.FTZ R39, R40, R27 ;  /* 0x0000001b28277220 */ /* 0x000fe20000410000 */
[----:B------:R-:W-:Y:S01]  /*9d10*/  FMUL.FTZ R43, R42, R37 ;  /* 0x000000252a2b7220 */ /* 0x000fe20000410000 */
[----:B------:R-:W-:Y:S01]  /*9d20*/  FMUL.FTZ R40, R40, R7 ;  /* 0x0000000728287220 */ /* 0x000fe20000410000 */
[----:B------:R-:W-:Y:S01]  /*9d30*/  FMUL.FTZ R42, R42, R5 ;  /* 0x000000052a2a7220 */ /* 0x000fe20000410000 */
[----:B------:R-:W-:Y:S01]  /*9d40*/  FFMA.FTZ R4, R36, R7, -R39 ;  /* 0x0000000724047223 */ /* 0x000fe20000010827 */
[----:B------:R-:W-:Y:S01]  /*9d50*/  FFMA.FTZ R20, R38, R5, -R43 ;  /* 0x0000000526147223 */ /* 0x000fe2000001082b */
[----:B------:R-:W-:Y:S01]  /*9d60*/  FFMA.FTZ R24, R36, R27, R40 ;  /* 0x0000001b24187223 */ /* 0x000fe20000010028 */
[----:B------:R-:W-:Y:S01]  /*9d70*/  FFMA.FTZ R37, R38, R37, R42 ;  /* 0x0000002526257223 */ /* 0x000fe2000001002a */
[----:B------:R-:W-:Y:S02]  /*9d80*/  F2FP.F16.F32.PACK_AB R5, R57, R6 ;  /* 0x000000063905723e */ /* 0x000fe400000000ff */
[----:B------:R-:W-:-:S02]  /*9d90*/  F2FP.F16.F32.PACK_AB R7, R51, R60 ;  /* 0x0000003c3307723e */ /* 0x000fc400000000ff */
[----:B------:R-:W-:Y:S02]  /*9da0*/  F2FP.F16.F32.PACK_AB R4, R4, R41 ;  /* 0x000000290404723e */ /* 0x000fe400000000ff */
[----:B------:R-:W-:Y:S02]  /*9db0*/  F2FP.F16.F32.PACK_AB R6, R20, R59 ;  /* 0x0000003b1406723e */ /* 0x000fe400000000ff */
[----:B------:R-:W-:Y:S02]  /*9dc0*/  F2FP.F16.F32.PACK_AB R27, R54, R53 ;  /* 0x00000035361b723e */ /* 0x000fe400000000ff */
[----:B------:R-:W-:Y:S02]  /*9dd0*/  F2FP.F16.F32.PACK_AB R25, R62, R25 ;  /* 0x000000193e19723e */ /* 0x000fe400000000ff */
[----:B------:R-:W-:Y:S02]  /*9de0*/  F2FP.F16.F32.PACK_AB R24, R24, R55 ;  /* 0x000000371818723e */ /* 0x000fe400000000ff */
[----:B------:R-:W-:Y:S01]  /*9df0*/  F2FP.F16.F32.PACK_AB R26, R37, R26 ;  /* 0x0000001a251a723e */ /* 0x000fe200000000ff */
[----:B------:R0:W-:Y:S04]  /*9e00*/  STS.128 [R70], R4 ;  /* 0x0000000446007388 */ /* 0x0001e80000000c00 */
[----:B------:R0:W-:Y:S02]  /*9e10*/  STS.128 [R0+0xda00], R24 ;  /* 0x00da001800007388 */ /* 0x0001e40000000c00 */
.L_x_508:
[----:B------:R-:W-:Y:S05]  /*9e20*/  BSYNC B1 ;  /* 0x0000000000017941 */ /* 0x000fea0003800000 */
.L_x_507:
[----:B------:R-:W-:Y:S04]  /*9e30*/  BSSY B1, `(.L_x_509) ;  /* 0x0000062000017945 */ /* 0x000fe80003800000 */
[----:B------:R-:W-:Y:S05]  /*9e40*/  @P1 BRA `(.L_x_510) ;  /* 0x0000000400801947 */ /* 0x000fea0003800000 */
[----:B0-----:R-:W2:Y:S04]  /*9e50*/  LDL R0, [R1+0x9c] ;  /* 0x00009c0001007983 */ /* 0x001ea80000100800 */
[----:B------:R-:W3:Y:S01]  /*9e60*/  LDL R55, [R1+0xa8] ;  /* 0x0000a80001377983 */ /* 0x000ee20000100800 */
[----:B------:R-:W-:Y:S01]  /*9e70*/  SHF.R.U64 R54, R28, 0x10, R29 ;  /* 0x000000101c367819 */ /* 0x000fe2000000121d */
[--C-:B------:R-:W-:Y:S01]  /*9e80*/  HADD2.F32 R37, -RZ, R50.reuse.H0_H0 ;  /* 0x20000032ff257230 */ /* 0x100fe20000004100 */
[----:B------:R-:W-:Y:S02]  /*9e90*/  SHF.R.U32.HI R36, RZ, 0x10, R9 ;  /* 0x00000010ff247819 */ /* 0x000fe40000011609 */
[--C-:B------:R-:W-:Y:S02]  /*9ea0*/  SHF.R.U64 R53, R30, 0x10, R31.reuse ;  /* 0x000000101e357819 */ /* 0x100fe4000000121f */
[----:B------:R-:W-:Y:S01]  /*9eb0*/  SHF.R.U32.HI R43, RZ, 0x10, R31 ;  /* 0x00000010ff2b7819 */ /* 0x000fe2000001161f */
[----:B------:R-:W-:Y:S01]  /*9ec0*/  HADD2.F32 R31, -RZ, R50.H1_H1 ;  /* 0x30000032ff1f7230 */ /* 0x000fe20000004100 */
[----:B------:R-:W-:Y:S01]  /*9ed0*/  SHF.R.U64 R52, R8, 0x10, R9 ;  /* 0x0000001008347819 */ /* 0x000fe20000001209 */
[----:B------:R-:W-:Y:S01]  /*9ee0*/  HADD2.F32 R36, -RZ, R36.H0_H0 ;  /* 0x20000024ff247230 */ /* 0x000fe20000004100 */
[----:B------:R-:W-:-:S02]  /*9ef0*/  SHF.R.U32.HI R38, RZ, 0x10, R29 ;  /* 0x00000010ff267819 */ /* 0x000fc4000001161d */
[--C-:B------:R-:W-:Y:S02]  /*9f00*/  SHF.R.U64 R51, R10, 0x10, R11.reuse ;  /* 0x000000100a337819 */ /* 0x100fe4000000120b */
[----:B------:R-:W-:Y:S02]  /*9f10*/  SHF.R.U32.HI R42, RZ, 0x10, R11 ;  /* 0x00000010ff2a7819 */ /* 0x000fe4000001160b */
[----:B--2---:R-:W-:-:S04]  /*9f20*/  LEA.HI R0, R3, R0, RZ, 0x1d ;  /* 0x0000000003007211 */ /* 0x004fc800078fe8ff */
[----:B------:R-:W-:-:S04]  /*9f30*/  SHF.R.S32.HI R5, RZ, 0x1f, R0 ;  /* 0x0000001fff057819 */ /* 0x000fc80000011400 */
[----:B------:R-:W-:Y:S01]  /*9f40*/  LEA.HI R5, R5, R0, RZ, 0x2 ;  /* 0x0000000005057211 */ /* 0x000fe200078f10ff */
[----:B------:R-:W-:-:S03]  /*9f50*/  IMAD.SHL.U32 R0, R0, 0x8, RZ ;  /* 0x0000000800007824 */ /* 0x000fc600078e00ff */
[----:B------:R-:W-:Y:S02]  /*9f60*/  SHF.R.S32.HI R5, RZ, 0x2, R5 ;  /* 0x00000002ff057819 */ /* 0x000fe40000011405 */
[----:B-----5:R-:W-:-:S03]  /*9f70*/  LOP3.LUT R0, R69, 0x18, R0, 0xf8, !PT ;  /* 0x0000001845007812 */ /* 0x020fc600078ef800 */
[----:B------:R-:W-:Y:S01]  /*9f80*/  IMAD R20, R5, 0x1800, R68 ;  /* 0x0000180005147824 */ /* 0x000fe200078e0244 */
[----:B------:R-:W-:Y:S01]  /*9f90*/  LOP3.LUT R25, R0, R67, RZ, 0x3c, !PT ;  /* 0x0000004300197212 */ /* 0x000fe200078e3cff */
[----:B---3--:R-:W0:Y:S04]  /*9fa0*/  LDS.128 R4, [R55] ;  /* 0x0000000037047984 */ /* 0x008e280000000c00 */
[----:B------:R-:W-:-:S04]  /*9fb0*/  IMAD.IADD R25, R20, 0x1, R25 ;  /* 0x0000000114197824 */ /* 0x000fc800078e0219 */
[----:B------:R-:W-:-:S05]  /*9fc0*/  IMAD R0, R25, 0x2, R16 ;  /* 0x0000000219007824 */ /* 0x000fca00078e0210 */
[----:B------:R-:W1:Y:S01]  /*9fd0*/  LDS.128 R24, [R0+0xda00] ;  /* 0x00da000000187984 */ /* 0x000e620000000c00 */
[--C-:B0-----:R-:W-:Y:S02]  /*9fe0*/  HADD2.F32 R8, -RZ, R5.reuse.H0_H0 ;  /* 0x20000005ff087230 */ /* 0x101fe40000004100 */
[----:B------:R-:W-:Y:S02]  /*9ff0*/  HADD2.F32 R9, -RZ, R5.H1_H1 ;  /* 0x30000005ff097230 */ /* 0x000fe40000004100 */
[----:B------:R-:W-:Y:S02]  /*a000*/  HADD2.F32 R5, -RZ, R4.H0_H0 ;  /* 0x20000004ff057230 */ /* 0x000fe40000004100 */
[----:B------:R-:W-:Y:S02]  /*a010*/  HADD2.F32 R10, -RZ, R6.H0_H0 ;  /* 0x20000006ff0a7230 */ /* 0x000fe40000004100 */
[--C-:B------:R-:W-:Y:S02]  /*a020*/  HADD2.F32 R11, -RZ, R7.reuse.H0_H0 ;  /* 0x20000007ff0b7230 */ /* 0x100fe40000004100 */
[----:B------:R-:W-:-:S02]  /*a030*/  HADD2.F32 R7, -RZ, R7.H1_H1 ;  /* 0x30000007ff077230 */ /* 0x000fc40000004100 */
[----:B------:R-:W-:Y:S02]  /*a040*/  HADD2.F32 R4, -RZ, R4.H1_H1 ;  /* 0x30000004ff047230 */ /* 0x000fe40000004100 */
[--C-:B-1----:R-:W-:Y:S02]  /*a050*/  HADD2.F32 R28, -RZ, R25.reuse.H0_H0 ;  /* 0x20000019ff1c7230 */ /* 0x102fe40000004100 */
[----:B------:R-:W-:Y:S02]  /*a060*/  HADD2.F32 R25, -RZ, R25.H1_H1 ;  /* 0x30000019ff197230 */ /* 0x000fe40000004100 */
[----:B------:R-:W-:Y:S02]  /*a070*/  HADD2.F32 R20, -RZ, R24.H0_H0 ;  /* 0x20000018ff147230 */ /* 0x000fe40000004100 */
[C---:B------:R-:W-:Y:S01]  /*a080*/  FMUL.FTZ R39, R28.reuse, R37 ;  /* 0x000000251c277220 */ /* 0x040fe20000410000 */
[----:B------:R-:W-:Y:S01]  /*a090*/  FMUL.FTZ R41, R28, R31 ;  /* 0x0000001f1c297220 */ /* 0x000fe20000410000 */
[----:B------:R-:W-:-:S02]  /*a0a0*/  HADD2.F32 R28, -RZ, R38.H0_H0 ;  /* 0x20000026ff1c7230 */ /* 0x000fc40000004100 */
[C---:B------:R-:W-:Y:S01]  /*a0b0*/  FMUL.FTZ R38, R25.reuse, R36 ;  /* 0x0000002419267220 */ /* 0x040fe20000410000 */
[C---:B------:R-:W-:Y:S01]  /*a0c0*/  FFMA.FTZ R39, R8.reuse, R31, -R39 ;  /* 0x0000001f08277223 */ /* 0x040fe20000010827 */
[----:B------:R-:W-:Y:S02]  /*a0d0*/  HADD2.F32 R31, -RZ, R47.H0_H0 ;  /* 0x2000002fff1f7230 */ /* 0x000fe40000004100 */
[----:B------:R-:W-:Y:S01]  /*a0e0*/  FFMA.FTZ R41, R8, R37, R41 ;  /* 0x0000002508297223 */ /* 0x000fe20000010029 */
[----:B------:R-:W-:Y:S02]  /*a0f0*/  HADD2.F32 R8, -RZ, R49.H0_H0 ;  /* 0x20000031ff087230 */ /* 0x000fe40000004100 */
[-C--:B------:R-:W-:Y:S01]  /*a100*/  FMUL.FTZ R40, R25, R28.reuse ;  /* 0x0000001c19287220 */ /* 0x080fe20000410000 */
[----:B------:R-:W-:Y:S01]  /*a110*/  FFMA.FTZ R38, R9, R28, -R38 ;  /* 0x0000001c09267223 */ /* 0x000fe20000010826 */
[----:B------:R-:W-:Y:S01]  /*a120*/  FMUL.FTZ R28, R20, R31 ;  /* 0x0000001f141c7220 */ /* 0x000fe20000410000 */
[----:B------:R-:W-:-:S02]  /*a130*/  HADD2.F32 R29, -RZ, R26.H0_H0 ;  /* 0x2000001aff1d7230 */ /* 0x000fc40000004100 */
[-C--:B------:R-:W-:Y:S01]  /*a140*/  FMUL.FTZ R20, R20, R8.reuse ;  /* 0x0000000814147220 */ /* 0x080fe20000410000 */
[----:B------:R-:W-:Y:S02]  /*a150*/  HADD2.F32 R47, -RZ, R47.H1_H1 ;  /* 0x3000002fff2f7230 */ /* 0x000fe40000004100 */
[C---:B------:R-:W-:Y:S01]  /*a160*/  FFMA.FTZ R28, R5.reuse, R8, -R28 ;  /* 0x00000008051c7223 */ /* 0x040fe2000001081c */
[----:B------:R-:W-:Y:S02]  /*a170*/  HADD2.F32 R8, -RZ, R48.H1_H1 ;  /* 0x30000030ff087230 */ /* 0x000fe40000004100 */
[----:B------:R-:W-:Y:S01]  /*a180*/  FFMA.FTZ R31, R5, R31, R20 ;  /* 0x0000001f051f7223 */ /* 0x000fe20000010014 */
[----:B------:R-:W-:Y:S02]  /*a190*/  HADD2.F32 R30, -RZ, R27.H0_H0 ;  /* 0x2000001bff1e7230 */ /* 0x000fe40000004100 */
[----:B------:R-:W-:Y:S01]  /*a1a0*/  FMUL.FTZ R5, R29, R47 ;  /* 0x0000002f1d057220 */ /* 0x000fe20000410000 */
[----:B------:R-:W-:-:S02]  /*a1b0*/  HADD2.F32 R49, -RZ, R49.H1_H1 ;  /* 0x30000031ff317230 */ /* 0x000fc40000004100 */
[----:B------:R-:W-:Y:S01]  /*a1c0*/  FFMA.FTZ R40, R9, R36, R40 ;  /* 0x0000002409287223 */ /* 0x000fe20000010028 */
[----:B------:R-:W-:Y:S02]  /*a1d0*/  HADD2.F32 R48, -RZ, R48.H0_H0 ;  /* 0x20000030ff307230 */ /* 0x000fe40000004100 */
[-C--:B------:R-:W-:Y:S01]  /*a1e0*/  FMUL.FTZ R9, R29, R8.reuse ;  /* 0x000000081d097220 */ /* 0x080fe20000410000 */
[----:B------:R-:W-:Y:S01]  /*a1f0*/  FFMA.FTZ R29, R10, R8, -R5 ;  /* 0x000000080a1d7223 */ /* 0x000fe20000010805 */
[----:B------:R-:W-:Y:S02]  /*a200*/  HADD2.F32 R27, -RZ, R27.H1_H1 ;  /* 0x3000001bff1b7230 */ /* 0x000fe40000004100 */
[C---:B------:R-:W-:Y:S01]  /*a210*/  FMUL.FTZ R5, R30.reuse, R49 ;  /* 0x000000311e057220 */ /* 0x040fe20000410000 */
[----:B------:R-:W-:Y:S02]  /*a220*/  HADD2.F32 R20, -RZ, R42.H0_H0 ;  /* 0x2000002aff147230 */ /* 0x000fe40000004100 */
[----:B------:R-:W-:Y:S01]  /*a230*/  FMUL.FTZ R36, R30, R48 ;  /* 0x000000301e247220 */ /* 0x000fe20000410000 */
[----:B------:R-:W-:-:S02]  /*a240*/  HADD2.F32 R8, -RZ, R43.H0_H0 ;  /* 0x2000002bff087230 */ /* 0x000fc40000004100 */
[C---:B------:R-:W-:Y:S01]  /*a250*/  FFMA.FTZ R48, R11.reuse, R48, R5 ;  /* 0x000000300b307223 */ /* 0x040fe20000010005 */
[----:B------:R-:W-:Y:S02]  /*a260*/  HADD2.F32 R24, -RZ, R24.H1_H1 ;  /* 0x30000018ff187230 */ /* 0x000fe40000004100 */
[----:B------:R-:W-:Y:S01]  /*a270*/  FFMA.FTZ R36, R11, R49, -R36 ;  /* 0x000000310b247223 */ /* 0x000fe20000010824 */
[----:B------:R-:W-:Y:S02]  /*a280*/  HADD2.F32 R26, -RZ, R26.H1_H1 ;  /* 0x3000001aff1a7230 */ /* 0x000fe40000004100 */
[----:B------:R-:W-:Y:S01]  /*a290*/  FFMA.FTZ R10, R10, R47, R9 ;  /* 0x0000002f0a0a7223 */ /* 0x000fe20000010009 */
[C---:B------:R-:W-:Y:S01]  /*a2a0*/  FMUL.FTZ R30, R27.reuse, R20 ;  /* 0x000000141b1e7220 */ /* 0x040fe20000410000 */
[----:B------:R-:W-:Y:S01]  /*a2b0*/  FMUL.FTZ R42, R27, R8 ;  /* 0x000000081b2a7220 */ /* 0x000fe20000410000 */
[----:B------:R-:W-:Y:S02]  /*a2c0*/  HADD2.F32 R11, -RZ, R52.H0_H0 ;  /* 0x20000034ff0b7230 */ /* 0x000fe40000004100 */
[----:B------:R-:W-:-:S02]  /*a2d0*/  HADD2.F32 R25, -RZ, R51.H0_H0 ;  /* 0x20000033ff197230 */ /* 0x000fc40000004100 */
[C---:B------:R-:W-:Y:S01]  /*a2e0*/  FFMA.FTZ R43, R7.reuse, R8, -R30 ;  /* 0x00000008072b7223 */ /* 0x040fe2000001081e */
[----:B------:R-:W-:Y:S02]  /*a2f0*/  HADD2.F32 R5, -RZ, R54.H0_H0 ;  /* 0x20000036ff057230 */ /* 0x000fe40000004100 */
[----:B------:R-:W-:Y:S01]  /*a300*/  FFMA.FTZ R47, R7, R20, R42 ;  /* 0x00000014072f7223 */ /* 0x000fe2000001002a */
[----:B------:R-:W-:Y:S02]  /*a310*/  HADD2.F32 R9, -RZ, R53.H0_H0 ;  /* 0x20000035ff097230 */ /* 0x000fe40000004100 */
[----:B------:R-:W-:Y:S01]  /*a320*/  FMUL.FTZ R7, R24, R11 ;  /* 0x0000000b18077220 */ /* 0x000fe20000410000 */
[----:B------:R-:W-:Y:S02]  /*a330*/  HADD2.F32 R6, -RZ, R6.H1_H1 ;  /* 0x30000006ff067230 */ /* 0x000fe40000004100 */
[----:B------:R-:W-:Y:S01]  /*a340*/  FMUL.FTZ R37, R26, R25 ;  /* 0x000000191a257220 */ /* 0x000fe20000410000 */
[----:B------:R-:W-:Y:S01]  /*a350*/  FMUL.FTZ R24, R24, R5 ;  /* 0x0000000518187220 */ /* 0x000fe20000410000 */
[----:B------:R-:W-:Y:S01]  /*a360*/  FMUL.FTZ R26, R26, R9 ;  /* 0x000000091a1a7220 */ /* 0x000fe20000410000 */
[----:B------:R-:W-:Y:S01]  /*a370*/  FFMA.FTZ R27, R4, R5, -R7 ;  /* 0x00000005041b7223 */ /* 0x000fe20000010807 */
[----:B------:R-:W-:Y:S01]  /*a380*/  FFMA.FTZ R20, R6, R9, -R37 ;  /* 0x0000000906147223 */ /* 0x000fe20000010825 */
[----:B------:R-:W-:Y:S01]  /*a390*/  FFMA.FTZ R8, R4, R11, R24 ;  /* 0x0000000b04087223 */ /* 0x000fe20000010018 */
[----:B------:R-:W-:Y:S01]  /*a3a0*/  FFMA.FTZ R25, R6, R25, R26 ;  /* 0x0000001906197223 */ /* 0x000fe2000001001a */
[----:B------:R-:W-:-:S02]  /*a3b0*/  F2FP.F16.F32.PACK_AB R7, R43, R36 ;  /* 0x000000242b07723e */ /* 0x000fc400000000ff */
[----:B------:R-:W-:Y:S02]  /*a3c0*/  F2FP.F16.F32.PACK_AB R5, R38, R39 ;  /* 0x000000272605723e */ /* 0x000fe400000000ff */
[----:B------:R-:W-:Y:S02]  /*a3d0*/  F2FP.F16.F32.PACK_AB R4, R27, R28 ;  /* 0x0000001c1b04723e */ /* 0x000fe400000000ff */
[----:B------:R-:W-:Y:S02]  /*a3e0*/  F2FP.F16.F32.PACK_AB R6, R20, R29 ;  /* 0x0000001d1406723e */ /* 0x000fe400000000ff */
[----:B------:R-:W-:Y:S02]  /*a3f0*/  F2FP.F16.F32.PACK_AB R11, R47, R48 ;  /* 0x000000302f0b723e */ /* 0x000fe400000000ff */
[----:B------:R-:W-:Y:S01]  /*a400*/  F2FP.F16.F32.PACK_AB R9, R40, R41 ;  /* 0x000000292809723e */ /* 0x000fe200000000ff */
[----:B------:R1:W-:Y:S01]  /*a410*/  STS.128 [R55], R4 ;  /* 0x0000000437007388 */ /* 0x0003e20000000c00 */
[----:B------:R-:W-:-:S02]  /*a420*/  F2FP.F16.F32.PACK_AB R8, R8, R31 ;  /* 0x0000001f0808723e */ /* 0x000fc400000000ff */
[----:B------:R-:W-:-:S05]  /*a430*/  F2FP.F16.F32.PACK_AB R10, R25, R10 ;  /* 0x0000000a190a723e */ /* 0x000fca00000000ff */
[----:B------:R1:W-:Y:S02]  /*a440*/  STS.128 [R0+0xda00], R8 ;  /* 0x00da000800007388 */ /* 0x0003e40000000c00 */
.L_x_510:
[----:B------:R-:W-:Y:S05]  /*a450*/  BSYNC B1 ;  /* 0x0000000000017941 */ /* 0x000fea0003800000 */
.L_x_509:
[----:B------:R-:W-:Y:S05]  /*a460*/  @P2 BRA `(.L_x_491) ;  /* 0x0000000400802947 */ /* 0x000fea0003800000 */
[----:B01----:R-:W2:Y:S04]  /*a470*/  LDL R0, [R1+0xa0] ;  /* 0x0000a00001007983 */ /* 0x003ea80000100800 */
[----:B------:R-:W3:Y:S01]  /*a480*/  LDL R39, [R1+0xa4] ;  /* 0x0000a40001277983 */ /* 0x000ee20000100800 */
[--C-:B------:R-:W-:Y:S01]  /*a490*/  SHF.R.U64 R38, R32, 0x10, R33.reuse ;  /* 0x0000001020267819 */ /* 0x100fe20000001221 */
[----:B------:R-:W-:Y:S01]  /*a4a0*/  HADD2.F32 R27, -RZ, R21.H1_H1 ;  /* 0x30000015ff1b7230 */ /* 0x000fe20000004100 */
[----:B------:R-:W-:Y:S01]  /*a4b0*/  SHF.R.U32.HI R30, RZ, 0x10, R33 ;  /* 0x00000010ff1e7819 */ /* 0x000fe20000011621 */
[----:B------:R-:W-:Y:S01]  /*a4c0*/  HADD2.F32 R26, -RZ, R45.H1_H1 ;  /* 0x3000002dff1a7230 */ /* 0x000fe20000004100 */
[--C-:B------:R-:W-:Y:S01]  /*a4d0*/  SHF.R.U64 R33, R14, 0x10, R15.reuse ;  /* 0x000000100e217819 */ /* 0x100fe2000000120f */
[----:B------:R-:W-:Y:S01]  /*a4e0*/  HADD2.F32 R21, -RZ, R21.H0_H0 ;  /* 0x20000015ff157230 */ /* 0x000fe20000004100 */
[----:B------:R-:W-:Y:S01]  /*a4f0*/  SHF.R.U32.HI R32, RZ, 0x10, R15 ;  /* 0x00000010ff207819 */ /* 0x000fe2000001160f */
[----:B------:R-:W-:Y:S01]  /*a500*/  HADD2.F32 R45, -RZ, R45.H0_H0 ;  /* 0x2000002dff2d7230 */ /* 0x000fe20000004100 */
[----:B------:R-:W-:-:S02]  /*a510*/  SHF.R.U32.HI R28, RZ, 0x10, R13 ;  /* 0x00000010ff1c7819 */ /* 0x000fc4000001160d */
[----:B------:R-:W-:Y:S02]  /*a520*/  SHF.R.U64 R36, R12, 0x10, R13 ;  /* 0x000000100c247819 */ /* 0x000fe4000000120d */
[--C-:B------:R-:W-:Y:S01]  /*a530*/  SHF.R.U64 R37, R34, 0x10, R35.reuse ;  /* 0x0000001022257819 */ /* 0x100fe20000001223 */
[----:B------:R-:W-:Y:S01]  /*a540*/  HADD2.F32 R28, -RZ, R28.H0_H0 ;  /* 0x2000001cff1c7230 */ /* 0x000fe20000004100 */
[----:B------:R-:W-:Y:S02]  /*a550*/  SHF.R.U32.HI R34, RZ, 0x10, R35 ;  /* 0x00000010ff227819 */ /* 0x000fe40000011623 */
[----:B--2---:R-:W-:-:S04]  /*a560*/  LEA.HI R3, R3, R0, RZ, 0x1d ;  /* 0x0000000003037211 */ /* 0x004fc800078fe8ff */
[----:B------:R-:W-:Y:S01]  /*a570*/  SHF.R.S32.HI R0, RZ, 0x1f, R3 ;  /* 0x0000001fff007819 */ /* 0x000fe20000011403 */
[----:B---3--:R-:W0:Y:S03]  /*a580*/  LDS.128 R4, [R39] ;  /* 0x0000000027047984 */ /* 0x008e260000000c00 */
        /* <DEDUP_REMOVED lines=16> */
[----:B------:R-:W-:Y:S02]  /*a690*/  HADD2.F32 R6, -RZ, R6.H1_H1 ;  /* 0x30000006ff067230 */ /* 0x000fe40000004100 */
[--C-:B-1----:R-:W-:Y:S02]  /*a6a0*/  HADD2.F32 R15, -RZ, R9.reuse.H0_H0 ;  /* 0x20000009ff0f7230 */ /* 0x102fe40000004100 */
[----:B------:R-:W-:Y:S02]  /*a6b0*/  HADD2.F32 R20, -RZ, R9.H1_H1 ;  /* 0x30000009ff147230 */ /* 0x000fe40000004100 */
[----:B------:R-:W-:Y:S02]  /*a6c0*/  HADD2.F32 R9, -RZ, R8.H0_H0 ;  /* 0x20000008ff097230 */ /* 0x000fe40000004100 */
[C---:B------:R-:W-:Y:S01]  /*a6d0*/  FMUL.FTZ R29, R15.reuse, R27 ;  /* 0x0000001b0f1d7220 */ /* 0x040fe20000410000 */
[----:B------:R-:W-:Y:S01]  /*a6e0*/  FMUL.FTZ R31, R15, R26 ;  /* 0x0000001a0f1f7220 */ /* 0x000fe20000410000 */
[----:B------:R-:W-:-:S02]  /*a6f0*/  HADD2.F32 R15, -RZ, R30.H0_H0 ;  /* 0x2000001eff0f7230 */ /* 0x000fc40000004100 */
[----:B------:R-:W-:Y:S01]  /*a700*/  FFMA.FTZ R29, R12, R26, -R29 ;  /* 0x0000001a0c1d7223 */ /* 0x000fe2000001081d */
[-C--:B------:R-:W-:Y:S01]  /*a710*/  FMUL.FTZ R26, R20, R28.reuse ;  /* 0x0000001c141a7220 */ /* 0x080fe20000410000 */
[----:B------:R-:W-:Y:S01]  /*a720*/  FFMA.FTZ R31, R12, R27, R31 ;  /* 0x0000001b0c1f7223 */ /* 0x000fe2000001001f */
[-C--:B------:R-:W-:Y:S01]  /*a730*/  FMUL.FTZ R30, R20, R15.reuse ;  /* 0x0000000f141e7220 */ /* 0x080fe20000410000 */
[----:B------:R-:W-:Y:S02]  /*a740*/  HADD2.F32 R24, -RZ, R10.H0_H0 ;  /* 0x2000000aff187230 */ /* 0x000fe40000004100 */
[----:B------:R-:W-:Y:S01]  /*a750*/  FFMA.FTZ R26, R5, R15, -R26 ;  /* 0x0000000f051a7223 */ /* 0x000fe2000001081a */
[C---:B------:R-:W-:Y:S01]  /*a760*/  FMUL.FTZ R15, R9.reuse, R21 ;  /* 0x00000015090f7220 */ /* 0x040fe20000410000 */
[----:B------:R-:W-:Y:S02]  /*a770*/  HADD2.F32 R12, -RZ, R44.H0_H0 ;  /* 0x2000002cff0c7230 */ /* 0x000fe40000004100 */
[----:B------:R-:W-:Y:S01]  /*a780*/  FMUL.FTZ R20, R9, R45 ;  /* 0x0000002d09147220 */ /* 0x000fe20000410000 */
[----:B------:R-:W-:Y:S01]  /*a790*/  FFMA.FTZ R30, R5, R28, R30 ;  /* 0x0000001c051e7223 */ /* 0x000fe2000001001e */
[----:B------:R-:W-:-:S02]  /*a7a0*/  HADD2.F32 R5, -RZ, R46.H0_H0 ;  /* 0x2000002eff057230 */ /* 0x000fc40000004100 */
[C---:B------:R-:W-:Y:S01]  /*a7b0*/  FFMA.FTZ R15, R0.reuse, R45, -R15 ;  /* 0x0000002d000f7223 */ /* 0x040fe2000001080f */
[----:B------:R-:W-:Y:S01]  /*a7c0*/  FFMA.FTZ R21, R0, R21, R20 ;  /* 0x0000001500157223 */ /* 0x000fe20000010014 */
[CC--:B------:R-:W-:Y:S01]  /*a7d0*/  FMUL.FTZ R0, R24.reuse, R12.reuse ;  /* 0x0000000c18007220 */ /* 0x0c0fe20000410000 */
[--C-:B------:R-:W-:Y:S02]  /*a7e0*/  HADD2.F32 R25, -RZ, R11.reuse.H0_H0 ;  /* 0x2000000bff197230 */ /* 0x100fe40000004100 */
[-C--:B------:R-:W-:Y:S01]  /*a7f0*/  FMUL.FTZ R28, R24, R5.reuse ;  /* 0x00000005181c7220 */ /* 0x080fe20000410000 */
[----:B------:R-:W-:Y:S02]  /*a800*/  HADD2.F32 R44, -RZ, R44.H1_H1 ;  /* 0x3000002cff2c7230 */ /* 0x000fe40000004100 */
[C---:B------:R-:W-:Y:S01]  /*a810*/  FFMA.FTZ R24, R13.reuse, R5, -R0 ;  /* 0x000000050d187223 */ /* 0x040fe20000010800 */
[----:B------:R-:W-:Y:S02]  /*a820*/  HADD2.F32 R11, -RZ, R11.H1_H1 ;  /* 0x3000000bff0b7230 */ /* 0x000fe40000004100 */
[----:B------:R-:W-:Y:S01]  /*a830*/  FFMA.FTZ R28, R13, R12, R28 ;  /* 0x0000000c0d1c7223 */ /* 0x000fe2000001001c */
[----:B------:R-:W-:-:S02]  /*a840*/  HADD2.F32 R46, -RZ, R46.H1_H1 ;  /* 0x3000002eff2e7230 */ /* 0x000fc40000004100 */
[C---:B------:R-:W-:Y:S01]  /*a850*/  FMUL.FTZ R5, R25.reuse, R44 ;  /* 0x0000002c19057220 */ /* 0x040fe20000410000 */
[----:B------:R-:W-:Y:S02]  /*a860*/  HADD2.F32 R20, -RZ, R32.H0_H0 ;  /* 0x20000020ff147230 */ /* 0x000fe40000004100 */
[----:B------:R-:W-:Y:S02]  /*a870*/  HADD2.F32 R0, -RZ, R34.H0_H0 ;  /* 0x20000022ff007230 */ /* 0x000fe40000004100 */
[----:B------:R-:W-:Y:S01]  /*a880*/  FMUL.FTZ R25, R25, R46 ;  /* 0x0000002e19197220 */ /* 0x000fe20000410000 */
[----:B------:R-:W-:Y:S02]  /*a890*/  HADD2.F32 R8, -RZ, R8.H1_H1 ;  /* 0x30000008ff087230 */ /* 0x000fe40000004100 */
[C---:B------:R-:W-:Y:S01]  /*a8a0*/  FMUL.FTZ R12, R11.reuse, R20 ;  /* 0x000000140b0c7220 */ /* 0x040fe20000410000 */
[----:B------:R-:W-:Y:S02]  /*a8b0*/  HADD2.F32 R10, -RZ, R10.H1_H1 ;  /* 0x3000000aff0a7230 */ /* 0x000fe40000004100 */
[----:B------:R-:W-:Y:S01]  /*a8c0*/  FMUL.FTZ R32, R11, R0 ;  /* 0x000000000b207220 */ /* 0x000fe20000410000 */
[----:B------:R-:W-:Y:S01]  /*a8d0*/  FFMA.FTZ R46, R14, R46, -R5 ;  /* 0x0000002e0e2e7223 */ /* 0x000fe20000010805 */
[----:B------:R-:W-:-:S02]  /*a8e0*/  HADD2.F32 R11, -RZ, R36.H0_H0 ;  /* 0x20000024ff0b7230 */ /* 0x000fc40000004100 */
[----:B------:R-:W-:Y:S01]  /*a8f0*/  FFMA.FTZ R14, R14, R44, R25 ;  /* 0x0000002c0e0e7223 */ /* 0x000fe20000010019 */
[----:B------:R-:W-:Y:S02]  /*a900*/  HADD2.F32 R13, -RZ, R33.H0_H0 ;  /* 0x20000021ff0d7230 */ /* 0x000fe40000004100 */
[C---:B------:R-:W-:Y:S01]  /*a910*/  FFMA.FTZ R27, R7.reuse, R0, -R12 ;  /* 0x00000000071b7223 */ /* 0x040fe2000001080c */
[----:B------:R-:W-:Y:S02]  /*a920*/  HADD2.F32 R5, -RZ, R38.H0_H0 ;  /* 0x20000026ff057230 */ /* 0x000fe40000004100 */
[----:B------:R-:W-:Y:S01]  /*a930*/  FFMA.FTZ R33, R7, R20, R32 ;  /* 0x0000001407217223 */ /* 0x000fe20000010020 */
[----:B------:R-:W-:Y:S02]  /*a940*/  HADD2.F32 R9, -RZ, R37.H0_H0 ;  /* 0x20000025ff097230 */ /* 0x000fe40000004100 */
        /* <DEDUP_REMOVED lines=18> */
.L_x_491:
[----:B------:R-:W-:Y:S05]  /*aa70*/  BSYNC B0 ;  /* 0x0000000000007941 */ /* 0x000fea0003800000 */
.L_x_484:
[----:B------:R-:W-:Y:S01]  /*aa80*/  @!PT LDS RZ, [RZ] ;  /* 0x00000000fffff984 */ /* 0x000fe20000000800 */
[----:B------:R-:W-:Y:S01]  /*aa90*/  @!PT LDS RZ, [RZ] ;  /* 0x00000000fffff984 */ /* 0x000fe20000000800 */
[----:B------:R-:W-:Y:S01]  /*aaa0*/  @!PT LDS RZ, [RZ] ;  /* 0x00000000fffff984 */ /* 0x000fe20000000800 */
[----:B------:R-:W-:Y:S01]  /*aab0*/  @!PT LDS RZ, [RZ] ;  /* 0x00000000fffff984 */ /* 0x000fe20000000800 */
[----:B------:R1:W-:Y:S06]  /*aac0*/  MEMBAR.ALL.CTA ;  /* 0x0000000000007992 */ /* 0x0003ec0000008000 */
[----:B-1----:R-:W1:Y:S01]  /*aad0*/  FENCE.VIEW.ASYNC.S ;  /* 0x00000000000073c6 */ /* 0x002e620000000000 */
[----:B------:R-:W-:Y:S05]  /*aae0*/  WARPSYNC.ALL ;  /* 0x0000000000007948 */ /* 0x000fea0003800000 */
[----:B-1----:R-:W-:Y:S06]  /*aaf0*/  BAR.SYNC.DEFER_BLOCKING 0xd, 0x180 ;  /* 0x0346000000007b1d */ /* 0x002fec0000010000 */
.L_x_482:
[----:B0--3--:R-:W3:Y:S02]  /*ab00*/  LDL R0, [R1+0x48] ;  /* 0x0000480001007983 */ /* 0x009ee40000100800 */
[----:B---3--:R-:W-:-:S13]  /*ab10*/  ISETP.NE.AND P0, PT, R0, 0x3, PT ;  /* 0x000000030000780c */ /* 0x008fda0003f05270 */
[----:B------:R-:W-:Y:S05]  /*ab20*/  @!P0 BRA `(.L_x_511) ;  /* 0x0000000000048947 */ /* 0x000fea0003800000 */
[----:B------:R-:W-:Y:S01]  /*ab30*/  BPT.TRAP 0x1 ;  /* 0x000000040000795c */ /* 0x000fe20000300000 */
.L_x_511:
[----:B-12-4-:R-:W2:Y:S01]  /*ab40*/  LDL R3, [R1+0x60] ;  /* 0x0000600001037983 */ /* 0x016ea20000100800 */
[----:B------:R-:W-:Y:S01]  /*ab50*/  IMAD R0, R144, 0x8, R16 ;  /* 0x0000000890007824 */ /* 0x000fe200078e0210 */
[----:B--2---:R-:W-:-:S04]  /*ab60*/  SHF.L.U32 R5, R3, 0x1f, RZ ;  /* 0x0000001f03057819 */ /* 0x004fc800000006ff */
[----:B------:R0:W1:Y:S01]  /*ab70*/  SYNCS.PHASECHK.TRANS64.TRYWAIT P1, [R0+URZ+0x31c30], R5 ;  /* 0x031c3005000075a7 */ /* 0x000062000802017f */
[----:B------:R-:W-:Y:S05]  /*ab80*/  @!P0 BRA `(.L_x_512) ;  /* 0x0000000000048947 */ /* 0x000fea0003800000 */
[----:B------:R-:W-:Y:S01]  /*ab90*/  BPT.TRAP 0x1 ;  /* 0x000000040000795c */ /* 0x000fe20000300000 */
.L_x_512:
[----:B------:R-:W-:Y:S02]  /*aba0*/  IMAD R2, R2, 0x1000, R16 ;  /* 0x0000100002027824 */ /* 0x000fe400078e0210 */
[----:B------:R-:W-:Y:S02]  /*abb0*/  VIADD R4, R16, 0x16a00 ;  /* 0x00016a0010047836 */ /* 0x000fe40000000000 */
[----:B------:R-:W-:-:S03]  /*abc0*/  VIADD R3, R2, 0xda00 ;  /* 0x0000da0002037836 */ /* 0x000fc60000000000 */
[----:B------:R-:W-:Y:S02]  /*abd0*/  SHF.R.U32.HI R2, RZ, 0x4, R4 ;  /* 0x00000004ff027819 */ /* 0x000fe40000011604 */
[----:B------:R-:W-:Y:S02]  /*abe0*/  SHF.R.U32.HI R3, RZ, 0x4, R3 ;  /* 0x00000004ff037819 */ /* 0x000fe40000011603 */
[----:B------:R-:W-:Y:S02]  /*abf0*/  LOP3.LUT R2, R2, 0x3fff, RZ, 0xc0, !PT ;  /* 0x00003fff02027812 */ /* 0x000fe400078ec0ff */
[----:B------:R-:W-:Y:S02]  /*ac00*/  LOP3.LUT R3, R3, 0x3fff, RZ, 0xc0, !PT ;  /* 0x00003fff03037812 */ /* 0x000fe400078ec0ff */
[----:B------:R-:W-:-:S05]  /*ac10*/  LOP3.LUT R2, R2, 0x10000, RZ, 0xfc, !PT ;  /* 0x0001000002027812 */ /* 0x000fca00078efcff */
[----:B------:R2:W-:Y:S01]  /*ac20*/  STL [R1+0x7c], R2 ;  /* 0x00007c0201007387 */ /* 0x0005e20000100800 */
[----:B-1----:R-:W-:Y:S05]  /*ac30*/  @P1 BRA `(.L_x_513) ;  /* 0x0000000000081947 */ /* 0x002fea0003800000 */
[----:B------:R-:W1:Y:S02]  /*ac40*/  SYNCS.PHASECHK.TRANS64.TRYWAIT P1, [R0+URZ+0x31c30], R5 ;  /* 0x031c3005000075a7 */ /* 0x000e64000802017f */
[----:B-1----:R-:W-:Y:S05]  /*ac50*/  @!P1 BRA `(.L_x_514) ;  /* 0x0000014000f09947 */ /* 0x002fea0003800000 */
.L_x_513:
[----:B------:R-:W3:Y:S01]  /*ac60*/  LDL R4, [R1+0x7c] ;  /* 0x00007c0001047983 */ /* 0x000ee20000100800 */
[----:B--2---:R-:W-:Y:S01]  /*ac70*/  LOP3.LUT R2, R3, 0x10000, RZ, 0xfc, !PT ;  /* 0x0001000003027812 */ /* 0x004fe200078efcff */
[----:B------:R-:W-:Y:S02]  /*ac80*/  IMAD.MOV.U32 R15, RZ, RZ, -0x7fffffe0 ;  /* 0x80000020ff0f7424 */ /* 0x000fe400078e00ff */
[----:B------:R-:W-:Y:S01]  /*ac90*/  IMAD.MOV.U32 R3, RZ, RZ, -0x7fffffe0 ;  /* 0x80000020ff037424 */ /* 0x000fe200078e00ff */
[----:B------:R-:W-:Y:S05]  /*aca0*/  WARPSYNC.ALL ;  /* 0x0000000000007948 */ /* 0x000fea0003800000 */
[----:B------:R-:W-:Y:S01]  /*acb0*/  R2UR UR7, R15 ;  /* 0x000000000f0772ca */ /* 0x000fe200000e0000 */
[----:B------:R-:W2:Y:S01]  /*acc0*/  LDL R99, [R1+0xb8] ;  /* 0x0000b80001637983 */ /* 0x000ea20000100800 */
[----:B------:R-:W-:-:S02]  /*acd0*/  R2UR UR4, R2 ;  /* 0x00000000020472ca */ /* 0x000fc400000e0000 */
[C---:B------:R-:W-:Y:S01]  /*ace0*/  R2UR UR5, R3.reuse ;  /* 0x00000000030572ca */ /* 0x040fe200000e0000 */
[----:B------:R-:W-:Y:S01]  /*acf0*/  WARPGROUP.ARRIVE ;  /* 0x00000000000079c5 */ /* 0x000fe20000000000 */
[----:B01----:R-:W-:Y:S01]  /*ad00*/  MOV R5, 0x80000020 ;  /* 0x8000002000057802 */ /* 0x003fe20000000f00 */
[----:B------:R-:W-:Y:S01]  /*ad10*/  IMAD.MOV.U32 R7, RZ, RZ, -0x7fffffe0 ;  /* 0x80000020ff077424 */ /* 0x000fe200078e00ff */
[C---:B------:R-:W-:Y:S02]  /*ad20*/  R2UR UR8, R2.reuse ;  /* 0x00000000020872ca */ /* 0x040fe400000e0000 */
[----:B------:R-:W-:Y:S02]  /*ad30*/  R2UR UR9, R3 ;  /* 0x00000000030972ca */ /* 0x000fe400000e0000 */
[----:B------:R-:W-:Y:S02]  /*ad40*/  R2UR UR11, R7 ;  /* 0x00000000070b72ca */ /* 0x000fe400000e0000 */
[----:B------:R-:W-:-:S02]  /*ad50*/  R2UR UR12, R2 ;  /* 0x00000000020c72ca */ /* 0x000fc400000e0000 */
[C---:B------:R-:W-:Y:S01]  /*ad60*/  R2UR UR13, R3.reuse ;  /* 0x00000000030d72ca */ /* 0x040fe200000e0000 */
[----:B------:R-:W-:Y:S01]  /*ad70*/  IMAD.MOV.U32 R9, RZ, RZ, -0x7fffffe0 ;  /* 0x80000020ff097424 */ /* 0x000fe200078e00ff */
[----:B------:R-:W-:Y:S02]  /*ad80*/  R2UR UR16, R2 ;  /* 0x00000000021072ca */ /* 0x000fe400000e0000 */
[----:B------:R-:W-:Y:S02]  /*ad90*/  R2UR UR17, R3 ;  /* 0x00000000031172ca */ /* 0x000fe400000e0000 */
[----:B------:R-:W-:Y:S01]  /*ada0*/  R2UR UR19, R9 ;  /* 0x00000000091372ca */ /* 0x000fe200000e0000 */
[----:B---3--:R-:W-:-:S05]  /*adb0*/  IMAD R14, R144, 0x6c0, R4 ;  /* 0x000006c0900e7824 */ /* 0x008fca00078e0204 */
[----:B------:R-:W-:-:S13]  /*adc0*/  R2UR UR6, R14 ;  /* 0x000000000e0672ca */ /* 0x000fda00000e0000 */
[----:B------:R-:W-:Y:S01]  /*add0*/  HGMMA.64x16x16.F32 R88, gdesc[UR4], RZ, !UPT, gsb0 ;  /* 0x00200000045879f0 */ /* 0x000fe2000c0008ff */
[----:B------:R-:W-:Y:S01]  /*ade0*/  VIADD R4, R14, 0x40 ;  /* 0x000000400e047836 */ /* 0x000fe20000000000 */
[----:B------:R-:W-:Y:S02]  /*adf0*/  R2UR UR7, R5 ;  /* 0x00000000050772ca */ /* 0x000fe400000e0000 */
[----:B------:R-:W-:Y:S02]  /*ae00*/  R2UR UR4, R2 ;  /* 0x00000000020472ca */ /* 0x000fe400000e0000 */
[----:B------:R-:W-:Y:S02]  /*ae10*/  R2UR UR6, R4 ;  /* 0x00000000040672ca */ /* 0x000fe400000e0000 */
[----:B------:R-:W-:Y:S01]  /*ae20*/  R2UR UR5, R3 ;  /* 0x00000000030572ca */ /* 0x000fe200000e0000 */
[----:B------:R-:W-:Y:S02]  /*ae30*/  WARPGROUP.DEPBAR.LE gsb0, 0x0 ;  /* 0x00008000000079c5 */ /* 0x000fe40000010000 */
[----:B------:R-:W-:-:S10]  /*ae40*/  WARPGROUP.ARRIVE ;  /* 0x00000000000079c5 */ /* 0x000fd40000000000 */
[----:B------:R-:W-:Y:S01]  /*ae50*/  HGMMA.64x16x16.F32 R80, gdesc[UR4], RZ, !UPT, gsb0 ;  /* 0x00200000045079f0 */ /* 0x000fe2000c0008ff */
[----:B------:R-:W-:-:S05]  /*ae60*/  VIADD R6, R14, 0x80 ;  /* 0x000000800e067836 */ /* 0x000fca0000000000 */
[----:B------:R-:W-:Y:S01]  /*ae70*/  R2UR UR10, R6 ;  /* 0x00000000060a72ca */ /* 0x000fe200000e0000 */
[----:B------:R-:W-:Y:S02]  /*ae80*/  WARPGROUP.DEPBAR.LE gsb0, 0x0 ;  /* 0x00008000000079c5 */ /* 0x000fe40000010000 */
[----:B------:R-:W-:-:S10]  /*ae90*/  WARPGROUP.ARRIVE ;  /* 0x00000000000079c5 */ /* 0x000fd40000000000 */
[----:B------:R-:W-:Y:S01]  /*aea0*/  HGMMA.64x16x16.F32 R72, gdesc[UR8], RZ, !UPT, gsb0 ;  /* 0x00200000084879f0 */ /* 0x000fe2000c0008ff */
[----:B------:R-:W-:Y:S02]  /*aeb0*/  VIADD R4, R14, 0xc0 ;  /* 0x000000c00e047836 */ /* 0x000fe40000000000 */
[----:B------:R-:W-:-:S03]  /*aec0*/  IMAD.MOV.U32 R5, RZ, RZ, -0x7fffffe0 ;  /* 0x80000020ff057424 */ /* 0x000fc600078e00ff */
[----:B------:R-:W-:Y:S02]  /*aed0*/  R2UR UR14, R4 ;  /* 0x00000000040e72ca */ /* 0x000fe400000e0000 */
[----:B------:R-:W-:Y:S01]  /*aee0*/  R2UR UR15, R5 ;  /* 0x00000000050f72ca */ /* 0x000fe200000e0000 */
[----:B------:R-:W-:Y:S02]  /*aef0*/  WARPGROUP.DEPBAR.LE gsb0, 0x0 ;  /* 0x00008000000079c5 */ /* 0x000fe40000010000 */
[----:B-----5:R-:W-:-:S10]  /*af00*/  WARPGROUP.ARRIVE ;  /* 0x00000000000079c5 */ /* 0x020fd40000000000 */
[----:B------:R-:W-:Y:S01]  /*af10*/  HGMMA.64x16x16.F32 R64, gdesc[UR12], RZ, !UPT, gsb0 ;  /* 0x002000000c4079f0 */ /* 0x000fe2000c0008ff */
[----:B------:R-:W-:-:S05]  /*af20*/  VIADD R8, R14, 0x100 ;  /* 0x000001000e087836 */ /* 0x000fca0000000000 */
[----:B------:R-:W-:Y:S01]  /*af30*/  R2UR UR18, R8 ;  /* 0x00000000081272ca */ /* 0x000fe200000e0000 */
[----:B------:R-:W-:Y:S02]  /*af40*/  WARPGROUP.DEPBAR.LE gsb0, 0x0 ;  /* 0x00008000000079c5 */ /* 0x000fe40000010000 */
[----:B------:R-:W-:-:S10]  /*af50*/  WARPGROUP.ARRIVE ;  /* 0x00000000000079c5 */ /* 0x000fd40000000000 */
[----:B------:R-:W-:Y:S01]  /*af60*/  HGMMA.64x16x16.F32 R56, gdesc[UR16], RZ, !UPT, gsb0 ;  /* 0x00200000103879f0 */ /* 0x000fe2000c0008ff */
[----:B------:R-:W-:Y:S02]  /*af70*/  VIADD R6, R14, 0x140 ;  /* 0x000001400e067836 */ /* 0x000fe40000000000 */
[----:B------:R-:W-:Y:S01]  /*af80*/  IMAD.MOV.U32 R7, RZ, RZ, -0x7fffffe0 ;  /* 0x80000020ff077424 */ /* 0x000fe200078e00ff */
[----:B------:R-:W-:Y:S02]  /*af90*/  R2UR UR20, R2 ;  /* 0x00000000021472ca */ /* 0x000fe400000e0000 */
[----:B------:R-:W-:Y:S02]  /*afa0*/  R2UR UR22, R6 ;  /* 0x00000000061672ca */ /* 0x000fe400000e0000 */
[----:B------:R-:W-:Y:S02]  /*afb0*/  R2UR UR23, R7 ;  /* 0x00000000071772ca */ /* 0x000fe400000e0000 */
[----:B------:R-:W-:Y:S01]  /*afc0*/  R2UR UR21, R3 ;  /* 0x00000000031572ca */ /* 0x000fe200000e0000 */
[----:B------:R-:W-:-:S02]  /*afd0*/  WARPGROUP.DEPBAR.LE gsb0, 0x0 ;  /* 0x00008000000079c5 */ /* 0x000fc40000010000 */
        /* <DEDUP_REMOVED lines=30> */
[----:B------:R-:W-:Y:S02]  /*b1c0*/  IMAD.MOV.U32 R5, RZ, RZ, -0x7fffffe0 ;  /* 0x80000020ff057424 */ /* 0x000fe400078e00ff */
[----:B------:R-:W-:Y:S02]  /*b1d0*/  VIADD R8, R2, 0x2 ;  /* 0x0000000202087836 */ /* 0x000fe40000000000 */
[----:B------:R-:W-:Y:S01]  /*b1e0*/  IMAD.MOV.U32 R9, RZ, RZ, -0x7fffffe0 ;  /* 0x80000020ff097424 */ /* 0x000fe200078e00ff */
[----:B------:R-:W-:Y:S02]  /*b1f0*/  R2UR UR38, R4 ;  /* 0x00000000042672ca */ /* 0x000fe400000e0000 */
[----:B------:R-:W-:-:S02]  /*b200*/  R2UR UR39, R5 ;  /* 0x00000000052772ca */ /* 0x000fc400000e0000 */
[----:B------:R-:W-:Y:S02]  /*b210*/  R2UR UR36, R8 ;  /* 0x00000000082472ca */ /* 0x000fe400000e0000 */
[----:B------:R-:W-:Y:S01]  /*b220*/  R2UR UR37, R9 ;  /* 0x00000000092572ca */ /* 0x000fe200000e0000 */
[----:B------:R-:W-:Y:S02]  /*b230*/  WARPGROUP.DEPBAR.LE gsb0, 0x0 ;  /* 0x00008000000079c5 */ /* 0x000fe40000010000 */
[----:B------:R-:W-:-:S10]  /*b240*/  WARPGROUP.ARRIVE ;  /* 0x00000000000079c5 */ /* 0x000fd40000000000 */
[----:B------:R-:W-:Y:S01]  /*b250*/  HGMMA.64x16x16.F32 R88, gdesc[UR36], R88, gsb0 ;  /* 0x00200000245879f0 */ /* 0x000fe20008000858 */
[----:B------:R-:W-:Y:S01]  /*b260*/  IMAD.MOV.U32 R7, RZ, RZ, -0x7fffffe0 ;  /* 0x80000020ff077424 */ /* 0x000fe200078e00ff */
[----:B------:R-:W-:Y:S02]  /*b270*/  IADD3 R6, R14, 0x42, RZ ;  /* 0x000000420e067810 */ /* 0x000fe40007ffe0ff */
[----:B------:R-:W-:Y:S02]  /*b280*/  R2UR UR4, R8 ;  /* 0x00000000080472ca */ /* 0x000fe400000e0000 */
[----:B------:R-:W-:Y:S02]  /*b290*/  R2UR UR6, R6 ;  /* 0x00000000060672ca */ /* 0x000fe400000e0000 */
[----:B------:R-:W-:Y:S02]  /*b2a0*/  R2UR UR7, R7 ;  /* 0x00000000070772ca */ /* 0x000fe400000e0000 */
[----:B------:R-:W-:Y:S01]  /*b2b0*/  R2UR UR5, R9 ;  /* 0x00000000090572ca */ /* 0x000fe200000e0000 */
[----:B------:R-:W-:-:S02]  /*b2c0*/  WARPGROUP.DEPBAR.LE gsb0, 0x0 ;  /* 0x00008000000079c5 */ /* 0x000fc40000010000 */
[----:B------:R-:W-:-:S10]  /*b2d0*/  WARPGROUP.ARRIVE ;  /* 0x00000000000079c5 */ /* 0x000fd40000000000 */
[----:B------:R-:W-:Y:S01]  /*b2e0*/  HGMMA.64x16x16.F32 R80, gdesc[UR4], R80, gsb0 ;  /* 0x00200000045079f0 */ /* 0x000fe20008000850 */
        /* <DEDUP_REMOVED lines=63> */
[----:B------:R-:W-:Y:S01]  /*b6e0*/  VIADD R6, R14, 0x240 ;  /* 0x000002400e067836 */ /* 0x000fe20000000000 */
[----:B------:R-:W-:Y:S01]  /*b6f0*/  IADD3 R12, R2, 0x300, RZ ;  /* 0x00000300020c7810 */ /* 0x000fe20007ffe0ff */
[----:B------:R-:W-:Y:S02]  /*b700*/  IMAD.MOV.U32 R7, RZ, RZ, -0x7fffffe0 ;  /* 0x80000020ff077424 */ /* 0x000fe400078e00ff */
[----:B------:R-:W-:Y:S01]  /*b710*/  IMAD.MOV.U32 R13, RZ, RZ, -0x7fffffe0 ;  /* 0x80000020ff0d7424 */ /* 0x000fe200078e00ff */
[----:B------:R-:W-:Y:S02]  /*b720*/  R2UR UR38, R6 ;  /* 0x00000000062672ca */ /* 0x000fe400000e0000 */
[----:B------:R-:W-:Y:S02]  /*b730*/  R2UR UR39, R7 ;  /* 0x00000000072772ca */ /* 0x000fe400000e0000 */
[----:B------:R-:W-:-:S02]  /*b740*/  R2UR UR36, R12 ;  /* 0x000000000c2472ca */ /* 0x000fc400000e0000 */
[----:B------:R-:W-:Y:S01]  /*b750*/  R2UR UR37, R13 ;  /* 0x000000000d2572ca */ /* 0x000fe200000e0000 */
[----:B------:R-:W-:Y:S02]  /*b760*/  WARPGROUP.DEPBAR.LE gsb0, 0x0 ;  /* 0x00008000000079c5 */ /* 0x000fe40000010000 */
        /* <DEDUP_REMOVED lines=66> */
[----:B------:R-:W-:Y:S02]  /*bb90*/  MOV R5, 0x80000020 ;  /* 0x8000002000057802 */ /* 0x000fe40000000f00 */
        /* <DEDUP_REMOVED lines=90> */
[----:B------:R-:W-:Y:S01]  /*c140*/  IMAD.MOV.U32 R7, RZ, RZ, -0x7fffffe0 ;  /* 0x80000020ff077424 */ /* 0x000fe200078e00ff */
[----:B------:R-:W-:-:S04]  /*c150*/  IADD3 R6, R14, 0x480, RZ ;  /* 0x000004800e067810 */ /* 0x000fc80007ffe0ff */
[----:B------:R-:W-:Y:S01]  /*c160*/  R2UR UR38, R6 ;  /* 0x00000000062672ca */ /* 0x000fe200000e0000 */
[----:B------:R-:W-:Y:S01]  /*c170*/  VIADD R6, R2, 0x600 ;  /* 0x0000060002067836 */ /* 0x000fe20000000000 */
[----:B------:R-:W-:Y:S01]  /*c180*/  R2UR UR39, R7 ;  /* 0x00000000072772ca */ /* 0x000fe200000e0000 */
[----:B------:R-:W-:-:S03]  /*c190*/  IMAD.MOV.U32 R7, RZ, RZ, -0x7fffffe0 ;  /* 0x80000020ff077424 */ /* 0x000fc600078e00ff */
        /* <DEDUP_REMOVED lines=78> */
[----:B------:R-:W-:Y:S02]  /*c680*/  VIADD R4, R2, 0x602 ;  /* 0x0000060202047836 */ /* 0x000fe40000000000 */
[----:B------:R-:W-:Y:S02]  /*c690*/  IMAD.MOV.U32 R97, RZ, RZ, -0x7fffffe0 ;  /* 0x80000020ff617424 */ /* 0x000fe400078e00ff */
        /* <DEDUP_REMOVED lines=18> */
[----:B------:R-:W-:Y:S01]  /*c7c0*/  R2UR UR8, R4 ;  /* 0x00000000040872ca */ /* 0x000fe200000e0000 */
[----:B------:R-:W-:Y:S01]  /*c7d0*/  IMAD.MOV.U32 R21, RZ, RZ, -0x7fffffe0 ;  /* 0x80000020ff157424 */ /* 0x000fe200078e00ff */
[----:B------:R-:W-:Y:S01]  /*c7e0*/  R2UR UR9, R5 ;  /* 0x00000000050972ca */ /* 0x000fe200000e0000 */
[----:B------:R-:W-:Y:S01]  /*c7f0*/  ULDC UR4, c[0x0][0x9d8] ;  /* 0x0002760000047ab9 */ /* 0x000fe20000000800 */
[----:B------:R-:W-:Y:S01]  /*c800*/  R2UR UR10, R20 ;  /* 0x00000000140a72ca */ /* 0x000fe200000e0000 */
[----:B--2---:R-:W-:Y:S01]  /*c810*/  IMAD.IADD R100, R99, 0x1, R112 ;  /* 0x0000000163647824 */ /* 0x004fe200078e0270 */
[----:B------:R-:W-:Y:S01]  /*c820*/  R2UR UR11, R21 ;  /* 0x00000000150b72ca */ /* 0x000fe200000e0000 */
[----:B------:R-:W-:Y:S01]  /*c830*/  ULDC UR5, c[0x0][0x988] ;  /* 0x0002620000057ab9 */ /* 0x000fe20000000800 */
[----:B------:R-:W-:-:S02]  /*c840*/  WARPGROUP.DEPBAR.LE gsb0, 0x0 ;  /* 0x00008000000079c5 */ /* 0x000fc40000010000 */
[----:B------:R-:W-:-:S09]  /*c850*/  WARPGROUP.ARRIVE ;  /* 0x00000000000079c5 */ /* 0x000fd20000000000 */
        /* <DEDUP_REMOVED lines=39> */
[----:B------:R-:W-:Y:S01]  /*cad0*/  R2UR UR8, R4 ;  /* 0x00000000040872ca */ /* 0x000fe200000e0000 */
[----:B------:R-:W-:Y:S01]  /*cae0*/  FMUL.FTZ R15, R88, UR4 ;  /* 0x00000004580f7c20 */ /* 0x000fe20008410000 */
[----:B------:R-:W-:Y:S02]  /*caf0*/  R2UR UR10, R20 ;  /* 0x00000000140a72ca */ /* 0x000fe400000e0000 */
[----:B------:R-:W-:Y:S02]  /*cb00*/  R2UR UR11, R21 ;  /* 0x00000000150b72ca */ /* 0x000fe400000e0000 */
[----:B------:R-:W-:Y:S01]  /*cb10*/  R2UR UR9, R5 ;  /* 0x00000000050972ca */ /* 0x000fe200000e0000 */
[----:B------:R-:W-:Y:S01]  /*cb20*/  FMUL.FTZ R88, R89, UR4 ;  /* 0x0000000459587c20 */ /* 0x000fe20008410000 */
[----:B------:R-:W-:Y:S01]  /*cb30*/  FMUL.FTZ R89, R90, UR4 ;  /* 0x000000045a597c20 */ /* 0x000fe20008410000 */
[----:B------:R-:W-:Y:S01]  /*cb40*/  FMUL.FTZ R90, R91, UR4 ;  /* 0x000000045b5a7c20 */ /* 0x000fe20008410000 */
[----:B------:R-:W-:Y:S01]  /*cb50*/  FMUL.FTZ R91, R92, UR4 ;  /* 0x000000045c5b7c20 */ /* 0x000fe20008410000 */
[----:B------:R-:W-:Y:S01]  /*cb60*/  FMUL.FTZ R92, R93, UR4 ;  /* 0x000000045d5c7c20 */ /* 0x000fe20008410000 */
[----:B------:R-:W-:Y:S01]  /*cb70*/  FMUL.FTZ R93, R94, UR4 ;  /* 0x000000045e5d7c20 */ /* 0x000fe20008410000 */
[----:B------:R-:W-:Y:S01]  /*cb80*/  FMUL.FTZ R94, R95, UR4 ;  /* 0x000000045f5e7c20 */ /* 0x000fe20008410000 */
[----:B------:R-:W-:Y:S01]  /*cb90*/  FMUL.FTZ R74, R74, UR4 ;  /* 0x000000044a4a7c20 */ /* 0x000fe20008410000 */
[----:B------:R-:W-:Y:S08]  /*cba0*/  MUFU.TANH R15, R15 ;  /* 0x0000000f000f7308 */ /* 0x000ff00000002400 */
[----:B------:R-:W-:Y:S08]  /*cbb0*/  MUFU.TANH R92, R92 ;  /* 0x0000005c005c7308 */ /* 0x000ff00000002400 */
[----:B------:R-:W0:Y:S01]  /*cbc0*/  MUFU.TANH R94, R94 ;  /* 0x0000005e005e7308 */ /* 0x000e220000002400 */
[----:B------:R-:W-:Y:S01]  /*cbd0*/  FMUL.FTZ R80, R80, UR4 ;  /* 0x0000000450507c20 */ /* 0x000fe20008410000 */
[----:B------:R-:W-:-:S02]  /*cbe0*/  WARPGROUP.DEPBAR.LE gsb0, 0x0 ;  /* 0x00008000000079c5 */ /* 0x000fc40000010000 */
[----:B------:R-:W-:-:S04]  /*cbf0*/  WARPGROUP.ARRIVE ;  /* 0x00000000000079c5 */ /* 0x000fc80000000000 */
[----:B------:R-:W1:Y:S02]  /*cc00*/  MUFU.TANH R88, R88 ;  /* 0x0000005800587308 */ /* 0x000e640000002400 */
[----:B------:R-:W-:Y:S01]  /*cc10*/  HGMMA.64x16x16.F32 R32, gdesc[UR8], R32, gsb0 ;  /* 0x00200000082079f0 */ /* 0x000fe20008000820 */
[----:B------:R-:W-:-:S05]  /*cc20*/  FMUL.FTZ R95, R40, UR4 ;  /* 0x00000004285f7c20 */ /* 0x000fca0008410000 */
[----:B------:R-:W-:Y:S01]  /*cc30*/  MUFU.TANH R74, R74 ;  /* 0x0000004a004a7308 */ /* 0x000fe20000002400 */
[----:B------:R-:W-:Y:S02]  /*cc40*/  VIADD R40, R14, 0x682 ;  /* 0x000006820e287836 */ /* 0x000fe40000000000 */
[----:B------:R-:W-:-:S05]  /*cc50*/  IMAD R14, R115, -0x90, R100 ;  /* 0xffffff70730e7824 */ /* 0x000fca00078e0264 */
[----:B------:R-:W2:Y:S01]  /*cc60*/  MUFU.TANH R91, R91 ;  /* 0x0000005b005b7308 */ /* 0x000ea20000002400 */
[----:B------:R-:W-:Y:S01]  /*cc70*/  FMUL.FTZ R81, R81, UR4 ;  /* 0x0000000451517c20 */ /* 0x000fe20008410000 */
[----:B------:R-:W-:Y:S01]  /*cc80*/  FMUL.FTZ R98, R55, UR4 ;  /* 0x0000000437627c20 */ /* 0x000fe20008410000 */
[C---:B------:R-:W-:Y:S01]  /*cc90*/  ISETP.GT.AND P3, PT, R14.reuse, 0x9, PT ;  /* 0x000000090e00780c */ /* 0x040fe20003f64270 */
[----:B------:R-:W-:Y:S01]  /*cca0*/  FMUL.FTZ R55, R41, UR4 ;  /* 0x0000000429377c20 */ /* 0x000fe20008410000 */
[----:B------:R-:W-:Y:S01]  /*ccb0*/  IMAD.MOV.U32 R41, RZ, RZ, -0x7fffffe0 ;  /* 0x80000020ff297424 */ /* 0x000fe200078e00ff */
[C---:B------:R-:W-:Y:S02]  /*ccc0*/  ISETP.GT.AND P5, PT, R14.reuse, RZ, PT ;  /* 0x000000ff0e00720c */ /* 0x040fe40003fa4270 */
[----:B------:R-:W3:Y:S01]  /*ccd0*/  MUFU.TANH R89, R89 ;  /* 0x0000005900597308 */ /* 0x000ee20000002400 */
[----:B------:R-:W-:Y:S01]  /*cce0*/  ISETP.GT.AND P1, PT, R14, 0x1, PT ;  /* 0x000000010e00780c */ /* 0x000fe20003f24270 */
[----:B------:R-:W-:Y:S01]  /*ccf0*/  FMUL.FTZ R84, R84, UR4 ;  /* 0x0000000454547c20 */ /* 0x000fe20008410000 */
[----:B------:R-:W-:Y:S01]  /*cd00*/  FMUL.FTZ R96, R53, UR4 ;  /* 0x0000000435607c20 */ /* 0x000fe20008410000 */
[----:B------:R-:W-:Y:S01]  /*cd10*/  FMUL.FTZ R53, R42, UR4 ;  /* 0x000000042a357c20 */ /* 0x000fe20008410000 */
[----:B0-----:R-:W-:-:S03]  /*cd20*/  FSEL R94, R94, -INF , P3 ;  /* 0xff8000005e5e7808 */ /* 0x001fc60001800000 */
[----:B------:R-:W0:Y:S01]  /*cd30*/  MUFU.TANH R80, R80 ;  /* 0x0000005000507308 */ /* 0x000e220000002400 */
[----:B------:R-:W-:Y:S02]  /*cd40*/  FSEL R92, R92, -INF , P3 ;  /* 0xff8000005c5c7808 */ /* 0x000fe40001800000 */
[C---:B------:R-:W-:Y:S01]  /*cd50*/  ISETP.GT.AND P3, PT, R14.reuse, 0x20, PT ;  /* 0x000000200e00780c */ /* 0x040fe20003f64270 */
[----:B------:R-:W-:Y:S01]  /*cd60*/  FMUL.FTZ R85, R85, UR4 ;  /* 0x0000000455557c20 */ /* 0x000fe20008410000 */
[----:B------:R-:W-:-:S03]  /*cd70*/  ISETP.GT.AND P2, PT, R14, 0x8, PT ;  /* 0x000000080e00780c */ /* 0x000fc60003f44270 */
[----:B------:R-:W4:Y:S01]  /*cd80*/  MUFU.TANH R90, R90 ;  /* 0x0000005a005a7308 */ /* 0x000f220000002400 */
[----:B------:R-:W-:Y:S02]  /*cd90*/  FSEL R21, R15, -INF , P5 ;  /* 0xff8000000f157808 */ /* 0x000fe40002800000 */
[----:B-1----:R-:W-:Y:S02]  /*cda0*/  FSEL R88, R88, -INF , P1 ;  /* 0xff80000058587808 */ /* 0x002fe40000800000 */
[----:B------:R-:W-:-:S03]  /*cdb0*/  R2UR UR15, R41 ;  /* 0x00000000290f72ca */ /* 0x000fc600000e0000 */
[----:B------:R-:W1:Y:S01]  /*cdc0*/  MUFU.TANH R81, R81 ;  /* 0x0000005100517308 */ /* 0x000e620000002400 */
[----:B------:R-:W-:Y:S01]  /*cdd0*/  FMUL.FTZ R82, R82, UR4 ;  /* 0x0000000452527c20 */ /* 0x000fe20008410000 */
[----:B--2---:R-:W-:Y:S01]  /*cde0*/  FSEL R91, R91, -INF , P2 ;  /* 0xff8000005b5b7808 */ /* 0x004fe20001000000 */
[----:B------:R-:W-:Y:S01]  /*cdf0*/  FMUL.FTZ R72, R72, UR4 ;  /* 0x0000000448487c20 */ /* 0x000fe20008410000 */
[----:B------:R-:W-:-:S04]  /*ce00*/  R2UR UR14, R40 ;  /* 0x00000000280e72ca */ /* 0x000fc800000e0000 */
[----:B------:R-:W2:Y:S01]  /*ce10*/  MUFU.TANH R93, R93 ;  /* 0x0000005d005d7308 */ /* 0x000ea20000002400 */
[----:B------:R-:W-:Y:S01]  /*ce20*/  FMUL.FTZ R83, R83, UR4 ;  /* 0x0000000453537c20 */ /* 0x000fe20008410000 */
[----:B------:R-:W-:-:S06]  /*ce30*/  ISETP.GT.AND P4, PT, R14, 0x10, PT ;  /* 0x000000100e00780c */ /* 0x000fcc0003f84270 */
[----:B------:R3:W-:Y:S01]  /*ce40*/  MUFU.TANH R41, R53 ;  /* 0x0000003500297308 */ /* 0x0007e20000002400 */
[----:B------:R-:W-:-:S07]  /*ce50*/  FMUL.FTZ R73, R73, UR4 ;  /* 0x0000000449497c20 */ /* 0x000fce0008410000 */
[----:B------:R-:W2:Y:S01]  /*ce60*/  MUFU.TANH R84, R84 ;  /* 0x0000005400547308 */ /* 0x000ea20000002400 */
[----:B---3--:R-:W-:Y:S02]  /*ce70*/  FSEL R53, R74, -INF , P3 ;  /* 0xff8000004a357808 */ /* 0x008fe40001800000 */
[----:B------:R-:W-:-:S05]  /*ce80*/  FMNMX.FTZ R74, R21, R88, !PT ;  /* 0x00000058154a7209 */ /* 0x000fca0007810000 */
[----:B------:R-:W3:Y:S01]  /*ce90*/  MUFU.TANH R85, R85 ;  /* 0x0000005500557308 */ /* 0x000ee20000002400 */
[----:B------:R-:W-:Y:S01]  /*cea0*/  FSEL R89, R89, -INF , P5 ;  /* 0xff80000059597808 */ /* 0x000fe20002800000 */
[----:B------:R-:W-:Y:S01]  /*ceb0*/  FMUL.FTZ R86, R86, UR4 ;  /* 0x0000000456567c20 */ /* 0x000fe20008410000 */
[----:B------:R-:W-:-:S05]  /*cec0*/  ISETP.GT.AND P5, PT, R14, 0x11, PT ;  /* 0x000000110e00780c */ /* 0x000fca0003fa4270 */
[----:B------:R4:W-:Y:S01]  /*ced0*/  MUFU.TANH R40, R55 ;  /* 0x0000003700287308 */ /* 0x0009e20000002400 */
[----:B0-----:R-:W-:Y:S01]  /*cee0*/  FSEL R80, R80, -INF , P4 ;  /* 0xff80000050507808 */ /* 0x001fe20002000000 */
[----:B------:R-:W-:Y:S01]  /*cef0*/  FMUL.FTZ R76, R76, UR4 ;  /* 0x000000044c4c7c20 */ /* 0x000fe20008410000 */
[----:B----4-:R-:W-:-:S05]  /*cf00*/  FMNMX.FTZ R55, R91, R74, !PT ;  /* 0x0000004a5b377209 */ /* 0x010fca0007810000 */
[----:B------:R-:W0:Y:S01]  /*cf10*/  MUFU.TANH R82, R82 ;  /* 0x0000005200527308 */ /* 0x000e220000002400 */
[----:B------:R-:W-:-:S07]  /*cf20*/  FMNMX.FTZ R55, R92, R55, !PT ;  /* 0x000000375c377209 */ /* 0x000fce0007810000 */
[----:B------:R-:W4:Y:S01]  /*cf30*/  MUFU.TANH R72, R72 ;  /* 0x0000004800487308 */ /* 0x000f220000002400 */
[----:B------:R-:W-:Y:S01]  /*cf40*/  FSEL R90, R90, -INF , P1 ;  /* 0xff8000005a5a7808 */ /* 0x000fe20000800000 */
[----:B------:R-:W-:Y:S01]  /*cf50*/  FMUL.FTZ R87, R87, UR4 ;  /* 0x0000000457577c20 */ /* 0x000fe20008410000 */
[----:B------:R-:W-:Y:S01]  /*cf60*/  ISETP.GT.AND P1, PT, R14, 0x18, PT ;  /* 0x000000180e00780c */ /* 0x000fe20003f24270 */
[----:B------:R-:W-:Y:S01]  /*cf70*/  FMUL.FTZ R77, R77, UR4 ;  /* 0x000000044d4d7c20 */ /* 0x000fe20008410000 */
[----:B-1----:R-:W-:-:S03]  /*cf80*/  FSEL R81, R81, -INF , P5 ;  /* 0xff80000051517808 */ /* 0x002fc60002800000 */
[----:B------:R-:W1:Y:S01]  /*cf90*/  MUFU.TANH R83, R83 ;  /* 0x0000005300537308 */ /* 0x000e620000002400 */
[----:B------:R-:W-:Y:S02]  /*cfa0*/  FMNMX.FTZ R74, R80, R55, !PT ;  /* 0x00000037504a7209 */ /* 0x000fe40007810000 */
[----:B--2---:R-:W-:-:S05]  /*cfb0*/  FSEL R93, R93, -INF , P2 ;  /* 0xff8000005d5d7808 */ /* 0x004fca0001000000 */
[----:B------:R-:W2:Y:S01]  /*cfc0*/  MUFU.TANH R73, R73 ;  /* 0x0000004900497308 */ /* 0x000ea20000002400 */
[----:B------:R-:W-:Y:S01]  /*cfd0*/  ISETP.GT.AND P2, PT, R14, 0x19, PT ;  /* 0x000000190e00780c */ /* 0x000fe20003f44270 */
[----:B------:R-:W-:Y:S01]  /*cfe0*/  FMUL.FTZ R64, R64, UR4 ;  /* 0x0000000440407c20 */ /* 0x000fe20008410000 */
[----:B------:R-:W-:Y:S02]  /*cff0*/  FSEL R84, R84, -INF , P1 ;  /* 0xff80000054547808 */ /* 0x000fe40000800000 */
[----:B------:R-:W-:-:S03]  /*d000*/  FMNMX.FTZ R55, R81, R74, !PT ;  /* 0x0000004a51377209 */ /* 0x000fc60007810000 */
[----:B------:R-:W2:Y:S01]  /*d010*/  MUFU.TANH R86, R86 ;  /* 0x0000005600567308 */ /* 0x000ea20000002400 */
[----:B------:R-:W-:Y:S01]  /*d020*/  FMUL.FTZ R75, R75, UR4 ;  /* 0x000000044b4b7c20 */ /* 0x000fe20008410000 */
[----:B---3--:R-:W-:-:S06]  /*d030*/  FSEL R85, R85, -INF , P2 ;  /* 0xff80000055557808 */ /* 0x008fcc0001000000 */
[----:B------:R-:W3:Y:S01]  /*d040*/  MUFU.TANH R76, R76 ;  /* 0x0000004c004c7308 */ /* 0x000ee20000002400 */
[----:B------:R-:W-:Y:S01]  /*d050*/  FMNMX.FTZ R74, R84, R55, !PT ;  /* 0x00000037544a7209 */ /* 0x000fe20007810000 */
[----:B------:R-:W-:Y:S01]  /*d060*/  FMUL.FTZ R65, R65, UR4 ;  /* 0x0000000441417c20 */ /* 0x000fe20008410000 */
[----:B------:R-:W-:-:S05]  /*d070*/  R2UR UR12, R4 ;  /* 0x00000000040c72ca */ /* 0x000fca00000e0000 */
[----:B------:R-:W3:Y:S01]  /*d080*/  MUFU.TANH R87, R87 ;  /* 0x0000005700577308 */ /* 0x000ee20000002400 */
[----:B------:R-:W-:Y:S01]  /*d090*/  R2UR UR13, R5 ;  /* 0x00000000050d72ca */ /* 0x000fe200000e0000 */
[----:B------:R-:W-:Y:S01]  /*d0a0*/  FMUL.FTZ R78, R78, UR4 ;  /* 0x000000044e4e7c20 */ /* 0x000fe20008410000 */
[----:B0-----:R-:W-:-:S05]  /*d0b0*/  FSEL R82, R82, -INF , P4 ;  /* 0xff80000052527808 */ /* 0x001fca0002000000 */
[----:B------:R-:W0:Y:S01]  /*d0c0*/  MUFU.TANH R77, R77 ;  /* 0x0000004d004d7308 */ /* 0x000e220000002400 */
[----:B------:R-:W-:Y:S01]  /*d0d0*/  ISETP.GT.AND P4, PT, R14, 0x21, PT ;  /* 0x000000210e00780c */ /* 0x000fe20003f84270 */
[----:B------:R-:W-:Y:S01]  /*d0e0*/  FMUL.FTZ R68, R68, UR4 ;  /* 0x0000000444447c20 */ /* 0x000fe20008410000 */
[----:B----4-:R-:W-:Y:S02]  /*d0f0*/  FSEL R72, R72, -INF , P3 ;  /* 0xff80000048487808 */ /* 0x010fe40001800000 */
[----:B------:R-:W-:-:S03]  /*d100*/  FMNMX.FTZ R55, R85, R74, !PT ;  /* 0x0000004a55377209 */ /* 0x000fc60007810000 */
[----:B------:R-:W4:Y:S01]  /*d110*/  MUFU.TANH R64, R64 ;  /* 0x0000004000407308 */ /* 0x000f220000002400 */
[----:B-1----:R-:W-:Y:S01]  /*d120*/  FSEL R83, R83, -INF , P5 ;  /* 0xff80000053537808 */ /* 0x002fe20002800000 */
[----:B------:R-:W-:Y:S01]  /*d130*/  FMUL.FTZ R79, R79, UR4 ;  /* 0x000000044f4f7c20 */ /* 0x000fe20008410000 */
[----:B------:R-:W-:Y:S02]  /*d140*/  WARPGROUP.DEPBAR.LE gsb0, 0x0 ;  /* 0x00008000000079c5 */ /* 0x000fe40000010000 */
[----:B------:R-:W-:-:S03]  /*d150*/  ISETP.GT.AND P5, PT, R14, 0x28, PT ;  /* 0x000000280e00780c */ /* 0x000fc60003fa4270 */
[----:B------:R-:W1:Y:S01]  /*d160*/  MUFU.TANH R75, R75 ;  /* 0x0000004b004b7308 */ /* 0x000e620000002400 */
[----:B--2---:R-:W-:Y:S01]  /*d170*/  FSEL R73, R73, -INF , P4 ;  /* 0xff80000049497808 */ /* 0x004fe20002000000 */
[----:B------:R-:W-:Y:S01]  /*d180*/  FMUL.FTZ R69, R69, UR4 ;  /* 0x0000000445457c20 */ /* 0x000fe20008410000 */
[----:B------:R-:W-:Y:S01]  /*d190*/  FMNMX.FTZ R74, R72, R55, !PT ;  /* 0x00000037484a7209 */ /* 0x000fe20007810000 */
[----:B------:R-:W-:-:S04]  /*d1a0*/  WARPGROUP.ARRIVE ;  /* 0x00000000000079c5 */ /* 0x000fc80000000000 */
[----:B------:R-:W2:Y:S01]  /*d1b0*/  MUFU.TANH R65, R65 ;  /* 0x0000004100417308 */ /* 0x000ea20000002400 */
[----:B------:R-:W-:Y:S01]  /*d1c0*/  FSEL R86, R86, -INF , P1 ;  /* 0xff80000056567808 */ /* 0x000fe20000800000 */
[----:B------:R-:W-:Y:S01]  /*d1d0*/  FMUL.FTZ R66, R66, UR4 ;  /* 0x0000000442427c20 */ /* 0x000fe20008410000 */
[----:B------:R-:W-:Y:S01]  /*d1e0*/  ISETP.GT.AND P1, PT, R14, 0x29, PT ;  /* 0x000000290e00780c */ /* 0x000fe20003f24270 */
[----:B------:R-:W-:Y:S01]  /*d1f0*/  FMUL.FTZ R56, R56, UR4 ;  /* 0x0000000438387c20 */ /* 0x000fe20008410000 */
[----:B---3--:R-:W-:Y:S01]  /*d200*/  FSEL R76, R76, -INF , P5 ;  /* 0xff8000004c4c7808 */ /* 0x008fe20002800000 */
[----:B------:R-:W-:Y:S02]  /*d210*/  HGMMA.64x16x16.F32 R24, gdesc[UR12], R24, gsb0 ;  /* 0x002000000c1879f0 */ /* 0x000fe40008000818 */
[----:B------:R-:W3:Y:S01]  /*d220*/  MUFU.TANH R78, R78 ;  /* 0x0000004e004e7308 */ /* 0x000ee20000002400 */
[----:B------:R-:W-:Y:S01]  /*d230*/  FMNMX.FTZ R55, R73, R74, !PT ;  /* 0x0000004a49377209 */ /* 0x000fe20007810000 */
[----:B------:R-:W-:Y:S01]  /*d240*/  FMUL.FTZ R67, R67, UR4 ;  /* 0x0000000443437c20 */ /* 0x000fe20008410000 */
[----:B------:R-:W-:-:S05]  /*d250*/  FSEL R87, R87, -INF , P2 ;  /* 0xff80000057577808 */ /* 0x000fca0001000000 */
[----:B------:R-:W3:Y:S01]  /*d260*/  MUFU.TANH R68, R68 ;  /* 0x0000004400447308 */ /* 0x000ee20000002400 */
[----:B------:R-:W-:Y:S01]  /*d270*/  ISETP.GT.AND P2, PT, R14, 0x30, PT ;  /* 0x000000300e00780c */ /* 0x000fe20003f44270 */
[----:B------:R-:W-:Y:S01]  /*d280*/  FMUL.FTZ R57, R57, UR4 ;  /* 0x0000000439397c20 */ /* 0x000fe20008410000 */
[----:B0-----:R-:W-:Y:S02]  /*d290*/  FSEL R77, R77, -INF , P1 ;  /* 0xff8000004d4d7808 */ /* 0x001fe40000800000 */
[----:B------:R-:W-:-:S03]  /*d2a0*/  FMNMX.FTZ R74, R76, R55, !PT ;  /* 0x000000374c4a7209 */ /* 0x000fc60007810000 */
[----:B------:R-:W0:Y:S01]  /*d2b0*/  MUFU.TANH R79, R79 ;  /* 0x0000004f004f7308 */ /* 0x000e220000002400 */
[----:B------:R-:W-:Y:S01]  /*d2c0*/  FMUL.FTZ R70, R70, UR4 ;  /* 0x0000000446467c20 */ /* 0x000fe20008410000 */
[----:B------:R-:W-:-:S06]  /*d2d0*/  ISETP.GT.AND P3, PT, R14, 0x31, PT ;  /* 0x000000310e00780c */ /* 0x000fcc0003f64270 */
[----:B------:R-:W0:Y:S01]  /*d2e0*/  MUFU.TANH R69, R69 ;  /* 0x0000004500457308 */ /* 0x000e220000002400 */
[----:B----4-:R-:W-:Y:S01]  /*d2f0*/  FSEL R64, R64, -INF , P2 ;  /* 0xff80000040407808 */ /* 0x010fe20001000000 */
[----:B------:R-:W-:Y:S01]  /*d300*/  FMUL.FTZ R60, R60, UR4 ;  /* 0x000000043c3c7c20 */ /* 0x000fe20008410000 */
[----:B------:R-:W-:-:S05]  /*d310*/  FMNMX.FTZ R55, R77, R74, !PT ;  /* 0x0000004a4d377209 */ /* 0x000fca0007810000 */
[----:B------:R-:W4:Y:S01]  /*d320*/  MUFU.TANH R66, R66 ;  /* 0x0000004200427308 */ /* 0x000f220000002400 */
[----:B-1----:R-:W-:Y:S01]  /*d330*/  FSEL R75, R75, -INF , P4 ;  /* 0xff8000004b4b7808 */ /* 0x002fe20002000000 */
[----:B------:R-:W-:Y:S01]  /*d340*/  FMUL.FTZ R71, R71, UR4 ;  /* 0x0000000447477c20 */ /* 0x000fe20008410000 */
[----:B------:R-:W-:-:S05]  /*d350*/  ISETP.GT.AND P4, PT, R14, 0x38, PT ;  /* 0x000000380e00780c */ /* 0x000fca0003f84270 */
[----:B------:R-:W1:Y:S01]  /*d360*/  MUFU.TANH R56, R56 ;  /* 0x0000003800387308 */ /* 0x000e620000002400 */
[----:B--2---:R-:W-:Y:S01]  /*d370*/  FSEL R65, R65, -INF , P3 ;  /* 0xff80000041417808 */ /* 0x004fe20001800000 */
[----:B------:R-:W-:Y:S01]  /*d380*/  FMUL.FTZ R61, R61, UR4 ;  /* 0x000000043d3d7c20 */ /* 0x000fe20008410000 */
[----:B------:R-:W-:-:S05]  /*d390*/  FMNMX.FTZ R74, R64, R55, !PT ;  /* 0x00000037404a7209 */ /* 0x000fca0007810000 */
[----:B------:R-:W2:Y:S01]  /*d3a0*/  MUFU.TANH R67, R67 ;  /* 0x0000004300437308 */ /* 0x000ea20000002400 */
[----:B---3--:R-:W-:Y:S01]  /*d3b0*/  FSEL R78, R78, -INF , P5 ;  /* 0xff8000004e4e7808 */ /* 0x008fe20002800000 */
[----:B------:R-:W-:Y:S01]  /*d3c0*/  FMUL.FTZ R58, R58, UR4 ;  /* 0x000000043a3a7c20 */ /* 0x000fe20008410000 */
[----:B------:R-:W-:-:S05]  /*d3d0*/  ISETP.GT.AND P5, PT, R14, 0x39, PT ;  /* 0x000000390e00780c */ /* 0x000fca0003fa4270 */
[----:B------:R-:W3:Y:S01]  /*d3e0*/  MUFU.TANH R57, R57 ;  /* 0x0000003900397308 */ /* 0x000ee20000002400 */
[----:B------:R-:W-:Y:S01]  /*d3f0*/  FSEL R68, R68, -INF , P4 ;  /* 0xff80000044447808 */ /* 0x000fe20002000000 */
[----:B------:R-:W-:Y:S01]  /*d400*/  FMUL.FTZ R48, R48, UR4 ;  /* 0x0000000430307c20 */ /* 0x000fe20008410000 */
[----:B------:R-:W-:-:S05]  /*d410*/  FMNMX.FTZ R55, R65, R74, !PT ;  /* 0x0000004a41377209 */ /* 0x000fca0007810000 */
[----:B------:R-:W3:Y:S01]  /*d420*/  MUFU.TANH R70, R70 ;  /* 0x0000004600467308 */ /* 0x000ee20000002400 */
[----:B0-----:R-:W-:Y:S01]  /*d430*/  FSEL R79, R79, -INF , P1 ;  /* 0xff8000004f4f7808 */ /* 0x001fe20000800000 */
[----:B------:R-:W-:Y:S01]  /*d440*/  FMUL.FTZ R59, R59, UR4 ;  /* 0x000000043b3b7c20 */ /* 0x000fe20008410000 */
[----:B------:R-:W-:-:S05]  /*d450*/  ISETP.GT.AND P1, PT, R14, 0x40, PT ;  /* 0x000000400e00780c */ /* 0x000fca0003f24270 */
[----:B------:R-:W0:Y:S01]  /*d460*/  MUFU.TANH R60, R60 ;  /* 0x0000003c003c7308 */ /* 0x000e220000002400 */
[----:B------:R-:W-:Y:S01]  /*d470*/  FSEL R69, R69, -INF , P5 ;  /* 0xff80000045457808 */ /* 0x000fe20002800000 */
[----:B------:R-:W-:Y:S01]  /*d480*/  FMUL.FTZ R49, R49, UR4 ;  /* 0x0000000431317c20 */ /* 0x000fe20008410000 */
[----:B----4-:R-:W-:-:S05]  /*d490*/  FSEL R66, R66, -INF , P2 ;  /* 0xff80000042427808 */ /* 0x010fca0001000000 */
[----:B------:R-:W4:Y:S01]  /*d4a0*/  MUFU.TANH R71, R71 ;  /* 0x0000004700477308 */ /* 0x000f220000002400 */
[----:B------:R-:W-:Y:S01]  /*d4b0*/  FMUL.FTZ R62, R62, UR4 ;  /* 0x000000043e3e7c20 */ /* 0x000fe20008410000 */
[----:B------:R-:W-:-:S06]  /*d4c0*/  ISETP.GT.AND P2, PT, R14, 0x41, PT ;  /* 0x000000410e00780c */ /* 0x000fcc0003f44270 */
[----:B------:R2:W-:Y:S01]  /*d4d0*/  MUFU.TANH R15, R95 ;  /* 0x0000005f000f7308 */ /* 0x0005e20000002400 */
[----:B-1----:R-:W-:Y:S01]  /*d4e0*/  FSEL R56, R56, -INF , P1 ;  /* 0xff80000038387808 */ /* 0x002fe20000800000 */
[----:B------:R-:W-:-:S06]  /*d4f0*/  FMUL.FTZ R52, R52, UR4 ;  /* 0x0000000434347c20 */ /* 0x000fcc0008410000 */
[----:B------:R-:W1:Y:S01]  /*d500*/  MUFU.TANH R61, R61 ;  /* 0x0000003d003d7308 */ /* 0x000e620000002400 */
[----:B--2---:R-:W-:Y:S01]  /*d510*/  FMUL.FTZ R95, R34, UR4 ;  /* 0x00000004225f7c20 */ /* 0x004fe20008410000 */
[----:B------:R-:W-:Y:S01]  /*d520*/  FMNMX.FTZ R34, R68, R55, !PT ;  /* 0x0000003744227209 */ /* 0x000fe20007810000 */
[----:B------:R-:W-:-:S03]  /*d530*/  FMUL.FTZ R97, R54, UR4 ;  /* 0x0000000436617c20 */ /* 0x000fc60008410000 */
[----:B------:R-:W-:Y:S02]  /*d540*/  FMNMX.FTZ R55, R69, R34, !PT ;  /* 0x0000002245377209 */ /* 0x000fe40007810000 */
[----:B------:R-:W2:Y:S01]  /*d550*/  MUFU.TANH R58, R58 ;  /* 0x0000003a003a7308 */ /* 0x000ea20000002400 */
[----:B------:R-:W-:Y:S01]  /*d560*/  FSEL R67, R67, -INF , P3 ;  /* 0xff80000043437808 */ /* 0x000fe20001800000 */
[----:B------:R-:W-:Y:S01]  /*d570*/  FMUL.FTZ R63, R63, UR4 ;  /* 0x000000043f3f7c20 */ /* 0x000fe20008410000 */
[----:B------:R-:W-:-:S05]  /*d580*/  ISETP.GT.AND P3, PT, R14, 0x48, PT ;  /* 0x000000480e00780c */ /* 0x000fca0003f64270 */
[----:B------:R-:W2:Y:S01]  /*d590*/  MUFU.TANH R48, R48 ;  /* 0x0000003000307308 */ /* 0x000ea20000002400 */
[----:B---3--:R-:W-:Y:S02]  /*d5a0*/  FSEL R57, R57, -INF , P2 ;  /* 0xff80000039397808 */ /* 0x008fe40001000000 */
[----:B------:R-:W-:Y:S01]  /*d5b0*/  FMNMX.FTZ R34, R56, R55, !PT ;  /* 0x0000003738227209 */ /* 0x000fe20007810000 */
[----:B------:R-:W-:-:S04]  /*d5c0*/  FMUL.FTZ R54, R43, UR4 ;  /* 0x000000042b367c20 */ /* 0x000fc80008410000 */
[----:B------:R-:W3:Y:S01]  /*d5d0*/  MUFU.TANH R59, R59 ;  /* 0x0000003b003b7308 */ /* 0x000ee20000002400 */
[----:B------:R-:W-:Y:S01]  /*d5e0*/  FSEL R70, R70, -INF , P4 ;  /* 0xff80000046467808 */ /* 0x000fe20002000000 */
[----:B------:R-:W-:Y:S01]  /*d5f0*/  FMUL.FTZ R50, R50, UR4 ;  /* 0x0000000432327c20 */ /* 0x000fe20008410000 */
[----:B------:R-:W-:-:S05]  /*d600*/  ISETP.GT.AND P4, PT, R14, 0x49, PT ;  /* 0x000000490e00780c */ /* 0x000fca0003f84270 */
[----:B------:R-:W3:Y:S01]  /*d610*/  MUFU.TANH R49, R49 ;  /* 0x0000003100317308 */ /* 0x000ee20000002400 */
[----:B0-----:R-:W-:Y:S01]  /*d620*/  FSEL R60, R60, -INF , P3 ;  /* 0xff8000003c3c7808 */ /* 0x001fe20001800000 */
[----:B------:R-:W-:Y:S01]  /*d630*/  FMUL.FTZ R51, R51, UR4 ;  /* 0x0000000433337c20 */ /* 0x000fe20008410000 */
[----:B----4-:R-:W-:-:S05]  /*d640*/  FSEL R71, R71, -INF , P5 ;  /* 0xff80000047477808 */ /* 0x010fca0002800000 */
[----:B------:R-:W0:Y:S01]  /*d650*/  MUFU.TANH R62, R62 ;  /* 0x0000003e003e7308 */ /* 0x000e220000002400 */
[----:B------:R-:W-:Y:S02]  /*d660*/  ISETP.GT.AND P5, PT, R14, 0x50, PT ;  /* 0x000000500e00780c */ /* 0x000fe40003fa4270 */
[----:B-1----:R-:W-:-:S05]  /*d670*/  FSEL R61, R61, -INF , P4 ;  /* 0xff8000003d3d7808 */ /* 0x002fca0002000000 */
[----:B------:R-:W1:Y:S08]  /*d680*/  MUFU.TANH R52, R52 ;  /* 0x0000003400347308 */ /* 0x000e700000002400 */
[----:B------:R4:W-:Y:S01]  /*d690*/  MUFU.TANH R43, R97 ;  /* 0x00000061002b7308 */ /* 0x0009e20000002400 */
[----:B--2---:R-:W-:Y:S01]  /*d6a0*/  FSEL R58, R58, -INF , P1 ;  /* 0xff8000003a3a7808 */ /* 0x004fe20000800000 */
[----:B------:R-:W-:Y:S01]  /*d6b0*/  FMUL.FTZ R55, R37, UR4 ;  /* 0x0000000425377c20 */ /* 0x000fe20008410000 */
[----:B----4-:R-:W-:-:S05]  /*d6c0*/  FMNMX.FTZ R97, R57, R34, !PT ;  /* 0x0000002239617209 */ /* 0x010fca0007810000 */
[----:B------:R-:W2:Y:S01]  /*d6d0*/  MUFU.TANH R63, R63 ;  /* 0x0000003f003f7308 */ /* 0x000ea20000002400 */
[----:B------:R-:W-:-:S07]  /*d6e0*/  FMNMX.FTZ R34, R60, R97, !PT ;  /* 0x000000613c227209 */ /* 0x000fce0007810000 */
[----:B------:R-:W4:Y:S01]  /*d6f0*/  MUFU.TANH R42, R96 ;  /* 0x00000060002a7308 */ /* 0x000f220000002400 */
[----:B------:R-:W-:Y:S01]  /*d700*/  ISETP.GT.AND P1, PT, R14, 0x51, PT ;  /* 0x000000510e00780c */ /* 0x000fe20003f24270 */
[----:B------:R-:W-:Y:S01]  /*d710*/  FMUL.FTZ R44, R44, UR4 ;  /* 0x000000042c2c7c20 */ /* 0x000fe20008410000 */
[----:B------:R-:W-:Y:S02]  /*d720*/  FSEL R48, R48, -INF , P5 ;  /* 0xff80000030307808 */ /* 0x000fe40002800000 */
[----:B------:R-:W-:-:S03]  /*d730*/  FMNMX.FTZ R37, R61, R34, !PT ;  /* 0x000000223d257209 */ /* 0x000fc60007810000 */
[----:B------:R-:W4:Y:S01]  /*d740*/  MUFU.TANH R50, R50 ;  /* 0x0000003200327308 */ /* 0x000f220000002400 */
[----:B---3--:R-:W-:Y:S01]  /*d750*/  FSEL R59, R59, -INF , P2 ;  /* 0xff8000003b3b7808 */ /* 0x008fe20001000000 */
[----:B------:R-:W-:Y:S01]  /*d760*/  FMUL.FTZ R45, R45, UR4 ;  /* 0x000000042d2d7c20 */ /* 0x000fe20008410000 */
[----:B------:R-:W-:Y:S02]  /*d770*/  ISETP.GT.AND P2, PT, R14, 0x58, PT ;  /* 0x000000580e00780c */ /* 0x000fe40003f44270 */
[----:B------:R-:W-:-:S03]  /*d780*/  FSEL R49, R49, -INF , P1 ;  /* 0xff80000031317808 */ /* 0x000fc60000800000 */
[----:B------:R-:W3:Y:S01]  /*d790*/  MUFU.TANH R51, R51 ;  /* 0x0000003300337308 */ /* 0x000ee20000002400 */
[----:B------:R-:W-:Y:S02]  /*d7a0*/  FMNMX.FTZ R34, R48, R37, !PT ;  /* 0x0000002530227209 */ /* 0x000fe40007810000 */
[----:B0-----:R-:W-:Y:S01]  /*d7b0*/  FSEL R62, R62, -INF , P3 ;  /* 0xff8000003e3e7808 */ /* 0x001fe20001800000 */
[----:B------:R-:W-:Y:S01]  /*d7c0*/  FMUL.FTZ R32, R32, UR4 ;  /* 0x0000000420207c20 */ /* 0x000fe20008410000 */
[----:B------:R-:W-:Y:S02]  /*d7d0*/  ISETP.GT.AND P3, PT, R14, 0x59, PT ;  /* 0x000000590e00780c */ /* 0x000fe40003f64270 */
[----:B-1----:R-:W-:Y:S01]  /*d7e0*/  FSEL R52, R52, -INF , P2 ;  /* 0xff80000034347808 */ /* 0x002fe20001000000 */
[----:B------:R-:W0:Y:S01]  /*d7f0*/  MUFU.TANH R44, R44 ;  /* 0x0000002c002c7308 */ /* 0x000e220000002400 */
[----:B------:R-:W-:Y:S02]  /*d800*/  FMNMX.FTZ R37, R49, R34, !PT ;  /* 0x0000002231257209 */ /* 0x000fe40007810000 */
[----:B--2---:R-:W-:Y:S01]  /*d810*/  FSEL R63, R63, -INF , P4 ;  /* 0xff8000003f3f7808 */ /* 0x004fe20002000000 */
[----:B------:R-:W-:Y:S01]  /*d820*/  FMUL.FTZ R33, R33, UR4 ;  /* 0x0000000421217c20 */ /* 0x000fe20008410000 */
[----:B------:R-:W-:-:S03]  /*d830*/  ISETP.GT.AND P4, PT, R14, 0x60, PT ;  /* 0x000000600e00780c */ /* 0x000fc60003f84270 */
[----:B------:R-:W1:Y:S01]  /*d840*/  MUFU.TANH R20, R98 ;  /* 0x0000006200147308 */ /* 0x000e620000002400 */
[----:B----4-:R-:W-:Y:S02]  /*d850*/  FSEL R42, R42, -INF , P3 ;  /* 0xff8000002a2a7808 */ /* 0x010fe40001800000 */
[----:B------:R-:W-:Y:S01]  /*d860*/  FMNMX.FTZ R37, R52, R37, !PT ;  /* 0x0000002534257209 */ /* 0x000fe20007810000 */
[----:B------:R-:W-:-:S04]  /*d870*/  WARPGROUP.DEPBAR.LE gsb0, 0x0 ;  /* 0x00008000000079c5 */ /* 0x000fc80000010000 */
[----:B------:R-:W2:Y:S01]  /*d880*/  MUFU.TANH R45, R45 ;  /* 0x0000002d002d7308 */ /* 0x000ea20000002400 */
[----:B------:R-:W-:Y:S01]  /*d890*/  FSEL R50, R50, -INF , P5 ;  /* 0xff80000032327808 */ /* 0x000fe20002800000 */
[----:B------:R-:W-:Y:S01]  /*d8a0*/  FMUL.FTZ R34, R24, UR4 ;  /* 0x0000000418227c20 */ /* 0x000fe20008410000 */
[----:B------:R-:W-:Y:S01]  /*d8b0*/  FMUL.FTZ R46, R46, UR4 ;  /* 0x000000042e2e7c20 */ /* 0x000fe20008410000 */
[----:B------:R-:W-:Y:S01]  /*d8c0*/  FMUL.FTZ R47, R47, UR4 ;  /* 0x000000042f2f7c20 */ /* 0x000fe20008410000 */
[----:B------:R-:W-:Y:S01]  /*d8d0*/  ISETP.GT.AND P5, PT, R14, 0x61, PT ;  /* 0x000000610e00780c */ /* 0x000fe20003fa4270 */
[----:B------:R-:W-:Y:S01]  /*d8e0*/  FMUL.FTZ R74, R36, UR4 ;  /* 0x00000004244a7c20 */ /* 0x000fe20008410000 */
[----:B------:R-:W-:Y:S01]  /*d8f0*/  FSEL R24, R15, -INF , P4 ;  /* 0xff8000000f187808 */ /* 0x000fe20002000000 */
[----:B------:R-:W-:Y:S01]  /*d900*/  MUFU.TANH R32, R32 ;  /* 0x0000002000207308 */ /* 0x000fe20000002400 */
[----:B------:R-:W-:Y:S02]  /*d910*/  FMNMX.FTZ R37, R42, R37, !PT ;  /* 0x000000252a257209 */ /* 0x000fe40007810000 */
[----:B---3--:R-:W-:-:S02]  /*d920*/  FSEL R51, R51, -INF , P1 ;  /* 0xff80000033337808 */ /* 0x008fc40000800000 */
[----:B------:R-:W-:-:S03]  /*d930*/  ISETP.GT.AND P1, PT, R14, 0x68, PT ;  /* 0x000000680e00780c */ /* 0x000fc60003f24270 */
[----:B------:R-:W3:Y:S01]  /*d940*/  MUFU.TANH R54, R54 ;  /* 0x0000003600367308 */ /* 0x000ee20000002400 */
[----:B------:R-:W-:Y:S02]  /*d950*/  FSEL R40, R40, -INF , P5 ;  /* 0xff80000028287808 */ /* 0x000fe40002800000 */
[----:B------:R-:W-:-:S05]  /*d960*/  FMNMX.FTZ R37, R24, R37, !PT ;  /* 0x0000002518257209 */ /* 0x000fca0007810000 */
[----:B------:R-:W4:Y:S01]  /*d970*/  MUFU.TANH R33, R33 ;  /* 0x0000002100217308 */ /* 0x000f220000002400 */
[----:B------:R-:W-:Y:S02]  /*d980*/  FSEL R43, R43, -INF , P2 ;  /* 0xff8000002b2b7808 */ /* 0x000fe40001000000 */
[----:B------:R-:W-:Y:S02]  /*d990*/  ISETP.GT.AND P2, PT, R14, 0x69, PT ;  /* 0x000000690e00780c */ /* 0x000fe40003f44270 */
[----:B0-----:R-:W-:-:S03]  /*d9a0*/  FSEL R44, R44, -INF , P1 ;  /* 0xff8000002c2c7808 */ /* 0x001fc60000800000 */
[----:B------:R-:W0:Y:S01]  /*d9b0*/  MUFU.TANH R46, R46 ;  /* 0x0000002e002e7308 */ /* 0x000e220000002400 */
[----:B------:R-:W-:Y:S01]  /*d9c0*/  FMNMX.FTZ R37, R40, R37, !PT ;  /* 0x0000002528257209 */ /* 0x000fe20007810000 */
[----:B------:R-:W-:Y:S01]  /*d9d0*/  FMUL.FTZ R35, R35, UR4 ;  /* 0x0000000423237c20 */ /* 0x000fe20008410000 */
[----:B-1----:R-:W-:-:S05]  /*d9e0*/  FSEL R20, R20, -INF , P3 ;  /* 0xff80000014147808 */ /* 0x002fca0001800000 */
[----:B------:R-:W1:Y:S01]  /*d9f0*/  MUFU.TANH R47, R47 ;  /* 0x0000002f002f7308 */ /* 0x000e620000002400 */
[----:B------:R-:W-:Y:S01]  /*da00*/  FMUL.FTZ R36, R38, UR4 ;  /* 0x0000000426247c20 */ /* 0x000fe20008410000 */
[----:B------:R-:W-:-:S06]  /*da10*/  ISETP.GT.AND P3, PT, R14, 0x70, PT ;  /* 0x000000700e00780c */ /* 0x000fcc0003f64270 */
[----:B------:R-:W1:Y:S01]  /*da20*/  MUFU.TANH R74, R74 ;  /* 0x0000004a004a7308 */ /* 0x000e620000002400 */
[----:B--2---:R-:W-:Y:S01]  /*da30*/  FSEL R45, R45, -INF , P2 ;  /* 0xff8000002d2d7808 */ /* 0x004fe20001000000 */
[----:B------:R-:W-:Y:S01]  /*da40*/  FMUL.FTZ R38, R25, UR4 ;  /* 0x0000000419267c20 */ /* 0x000fe20008410000 */
[----:B------:R-:W-:-:S05]  /*da50*/  FMNMX.FTZ R96, R44, R37, !PT ;  /* 0x000000252c607209 */ /* 0x000fca0007810000 */
[----:B------:R-:W2:Y:S01]  /*da60*/  MUFU.TANH R55, R55 ;  /* 0x0000003700377308 */ /* 0x000ea20000002400 */
[----:B------:R-:W-:Y:S02]  /*da70*/  FSEL R41, R41, -INF , P4 ;  /* 0xff80000029297808 */ /* 0x000fe40002000000 */
[----:B------:R-:W-:Y:S02]  /*da80*/  ISETP.GT.AND P4, PT, R14, 0x71, PT ;  /* 0x000000710e00780c */ /* 0x000fe40003f84270 */
[----:B------:R-:W-:-:S03]  /*da90*/  FMNMX.FTZ R25, R45, R96, !PT ;  /* 0x000000602d197209 */ /* 0x000fc60007810000 */
[----:B------:R-:W2:Y:S01]  /*daa0*/  MUFU.TANH R95, R95 ;  /* 0x0000005f005f7308 */ /* 0x000ea20000002400 */
[----:B---3--:R-:W-:Y:S01]  /*dab0*/  FSEL R54, R54, -INF , P5 ;  /* 0xff80000036367808 */ /* 0x008fe20002800000 */
[----:B------:R-:W-:Y:S01]  /*dac0*/  FMUL.FTZ R28, R28, UR4 ;  /* 0x000000041c1c7c20 */ /* 0x000fe20008410000 */
[----:B------:R-:W-:-:S05]  /*dad0*/  ISETP.GT.AND P5, PT, R14, 0x78, PT ;  /* 0x000000780e00780c */ /* 0x000fca0003fa4270 */
[----:B------:R3:W2:Y:S01]  /*dae0*/  MUFU.TANH R15, R34 ;  /* 0x00000022000f7308 */ /* 0x0006a20000002400 */
[----:B----4-:R-:W-:Y:S02]  /*daf0*/  FSEL R33, R33, -INF , P4 ;  /* 0xff80000021217808 */ /* 0x010fe40002000000 */
[----:B---3--:R-:W-:-:S05]  /*db00*/  FSEL R34, R32, -INF , P3 ;  /* 0xff80000020227808 */ /* 0x008fca0001800000 */
[----:B------:R-:W3:Y:S01]  /*db10*/  MUFU.TANH R35, R35 ;  /* 0x0000002300237308 */ /* 0x000ee20000002400 */
[----:B------:R-:W-:Y:S01]  /*db20*/  FMNMX.FTZ R32, R34, R25, !PT ;  /* 0x0000001922207209 */ /* 0x000fe20007810000 */
[----:B------:R-:W-:-:S06]  /*db30*/  FMUL.FTZ R25, R29, UR4 ;  /* 0x000000041d197c20 */ /* 0x000fcc0008410000 */
[----:B------:R-:W4:Y:S01]  /*db40*/  MUFU.TANH R38, R38 ;  /* 0x0000002600267308 */ /* 0x000f220000002400 */
[----:B0-----:R-:W-:Y:S02]  /*db50*/  FSEL R46, R46, -INF , P1 ;  /* 0xff8000002e2e7808 */ /* 0x001fe40000800000 */
[----:B-1----:R-:W-:Y:S02]  /*db60*/  FSEL R29, R47, -INF , P2 ;  /* 0xff8000002f1d7808 */ /* 0x002fe40001000000 */
[----:B------:R-:W-:-:S03]  /*db70*/  ISETP.GT.AND P1, PT, R14, 0x79, PT ;  /* 0x000000790e00780c */ /* 0x000fc60003f24270 */
[----:B------:R-:W0:Y:S01]  /*db80*/  MUFU.TANH R36, R36 ;  /* 0x0000002400247308 */ /* 0x000e220000002400 */
[----:B------:R-:W-:Y:S02]  /*db90*/  FSEL R74, R74, -INF , P5 ;  /* 0xff8000004a4a7808 */ /* 0x000fe40002800000 */
[----:B------:R-:W-:-:S05]  /*dba0*/  FMNMX.FTZ R47, R33, R32, !PT ;  /* 0x00000020212f7209 */ /* 0x000fca0007810000 */
[----:B------:R3:W1:Y:S01]  /*dbb0*/  MUFU.TANH R37, R28 ;  /* 0x0000001c00257308 */ /* 0x0006620000002400 */
[----:B------:R-:W-:Y:S02]  /*dbc0*/  ISETP.GT.AND P2, PT, R14, 0x80, PT ;  /* 0x000000800e00780c */ /* 0x000fe40003f44270 */
[----:B--2---:R-:W-:Y:S02]  /*dbd0*/  FSEL R55, R55, -INF , P1 ;  /* 0xff80000037377808 */ /* 0x004fe40000800000 */
[----:B------:R-:W-:-:S03]  /*dbe0*/  FMNMX.FTZ R98, R74, R47, !PT ;  /* 0x0000002f4a627209 */ /* 0x000fc60007810000 */
[----:B------:R0:W2:Y:S01]  /*dbf0*/  MUFU.TANH R96, R25 ;  /* 0x0000001900607308 */ /* 0x0000a20000002400 */
[----:B------:R-:W-:Y:S02]  /*dc00*/  FSEL R32, R95, -INF , P3 ;  /* 0xff8000005f207808 */ /* 0x000fe40001800000 */
[C---:B------:R-:W-:Y:S02]  /*dc10*/  ISETP.GT.AND P3, PT, R14.reuse, 0x81, PT ;  /* 0x000000810e00780c */ /* 0x040fe40003f64270 */
[----:B------:R-:W-:Y:S02]  /*dc20*/  FSEL R47, R15, -INF , P2 ;  /* 0xff8000000f2f7808 */ /* 0x000fe40001000000 */
[----:B------:R-:W-:Y:S02]  /*dc30*/  FMNMX.FTZ R98, R55, R98, !PT ;  /* 0x0000006237627209 */ /* 0x000fe40007810000 */
[----:B---3--:R-:W-:Y:S02]  /*dc40*/  FSEL R28, R35, -INF , P4 ;  /* 0xff800000231c7808 */ /* 0x008fe40002000000 */
[----:B------:R-:W-:-:S02]  /*dc50*/  ISETP.GT.AND P4, PT, R14, 0x88, PT ;  /* 0x000000880e00780c */ /* 0x000fc40003f84270 */
[----:B----4-:R-:W-:Y:S02]  /*dc60*/  FSEL R38, R38, -INF , P3 ;  /* 0xff80000026267808 */ /* 0x010fe40001800000 */
[----:B------:R-:W-:Y:S02]  /*dc70*/  FMNMX.FTZ R15, R47, R98, !PT ;  /* 0x000000622f0f7209 */ /* 0x000fe40007810000 */
[----:B0-----:R-:W-:Y:S02]  /*dc80*/  FSEL R25, R36, -INF , P5 ;  /* 0xff80000024197808 */ /* 0x001fe40002800000 */
[----:B------:R-:W-:Y:S02]  /*dc90*/  ISETP.GT.AND P5, PT, R14, 0x89, PT ;  /* 0x000000890e00780c */ /* 0x000fe40003fa4270 */
[----:B-1----:R-:W-:Y:S02]  /*dca0*/  FSEL R37, R37, -INF , P4 ;  /* 0xff80000025257808 */ /* 0x002fe40002000000 */
[----:B------:R-:W-:-:S02]  /*dcb0*/  FMNMX.FTZ R14, R38, R15, !PT ;  /* 0x0000000f260e7209 */ /* 0x000fc40007810000 */
[----:B--2---:R-:W-:Y:S02]  /*dcc0*/  FSEL R35, R96, -INF , P5 ;  /* 0xff80000060237808 */ /* 0x004fe40002800000 */
[----:B------:R-:W-:-:S04]  /*dcd0*/  FMNMX.FTZ R14, R37, R14, !PT ;  /* 0x0000000e250e7209 */ /* 0x000fc80007810000 */
[----:B------:R-:W-:-:S05]  /*dce0*/  FMNMX.FTZ R95, R35, R14, !PT ;  /* 0x0000000e235f7209 */ /* 0x000fca0007810000 */
[----:B------:R-:W0:Y:S02]  /*dcf0*/  SHFL.BFLY PT, R14, R95, 0x2, 0x1f ;  /* 0x0c401f005f0e7f89 */ /* 0x000e2400000e0000 */
[----:B0-----:R-:W-:-:S05]  /*dd00*/  FMNMX.FTZ R98, R95, R14, !PT ;  /* 0x0000000e5f627209 */ /* 0x001fca0007810000 */
[----:B------:R-:W0:Y:S01]  /*dd10*/  SHFL.BFLY PT, R15, R98, 0x1, 0x1f ;  /* 0x0c201f00620f7f89 */ /* 0x000e2200000e0000 */
[----:B------:R-:W-:Y:S01]  /*dd20*/  FMUL.FTZ R97, R26, UR4 ;  /* 0x000000041a617c20 */ /* 0x000fe20008410000 */
[----:B0-----:R-:W-:Y:S01]  /*dd30*/  FMNMX.FTZ R14, R98, R15, !PT ;  /* 0x0000000f620e7209 */ /* 0x001fe20007810000 */
[----:B------:R-:W-:-:S03]  /*dd40*/  IMAD.U32 R15, RZ, RZ, UR5 ;  /* 0x00000005ff0f7e24 */ /* 0x000fc6000f8e00ff */
[C---:B------:R-:W-:Y:S01]  /*dd50*/  FSETP.NEU.FTZ.AND P6, PT, R14.reuse, -INF , PT ;  /* 0xff8000000e00780b */ /* 0x040fe20003fdd000 */
[----:B------:R-:W-:Y:S01]  /*dd60*/  FMUL.FTZ R36, R14, R15 ;  /* 0x0000000f0e247220 */ /* 0x000fe20000410000 */
[----:B------:R-:W-:-:S04]  /*dd70*/  FMUL.FTZ R98, R27, UR4 ;  /* 0x000000041b627c20 */ /* 0x000fc80008410000 */
[----:B------:R-:W-:-:S05]  /*dd80*/  FSEL R36, R36, RZ, P6 ;  /* 0x000000ff24247208 */ /* 0x000fca0003000000 */
[-CC-:B------:R-:W-:Y:S01]  /*dd90*/  FFMA.FTZ R27, R88, R15.reuse, -R36.reuse ;  /* 0x0000000f581b7223 */ /* 0x180fe20000010824 */
[----:B------:R-:W-:Y:S01]  /*dda0*/  FMNMX.FTZ R88, R89, R90, !PT ;  /* 0x0000005a59587209 */ /* 0x000fe20007810000 */
[----:B------:R-:W-:-:S03]  /*ddb0*/  FFMA.FTZ R26, R21, R15, -R36 ;  /* 0x0000000f151a7223 */ /* 0x000fc60000010824 */
[----:B------:R-:W-:-:S04]  /*ddc0*/  FMNMX.FTZ R21, R93, R88, !PT ;  /* 0x000000585d157209 */ /* 0x000fc80007810000 */
[----:B------:R-:W-:-:S04]  /*ddd0*/  FMNMX.FTZ R21, R94, R21, !PT ;  /* 0x000000155e157209 */ /* 0x000fc80007810000 */
[----:B------:R-:W-:-:S04]  /*dde0*/  FMNMX.FTZ R88, R82, R21, !PT ;  /* 0x0000001552587209 */ /* 0x000fc80007810000 */
[----:B------:R-:W-:Y:S01]  /*ddf0*/  FMNMX.FTZ R21, R83, R88, !PT ;  /* 0x0000005853157209 */ /* 0x000fe20007810000 */
[----:B------:R-:W-:-:S03]  /*de00*/  FMUL.FTZ R96, R39, UR4 ;  /* 0x0000000427607c20 */ /* 0x000fc60008410000 */
[----:B------:R-:W-:Y:S01]  /*de10*/  FMNMX.FTZ R88, R86, R21, !PT ;  /* 0x0000001556587209 */ /* 0x000fe20007810000 */
[----:B------:R-:W-:-:S03]  /*de20*/  FFMA.FTZ R39, R72, R15, -R36 ;  /* 0x0000000f48277223 */ /* 0x000fc60000010824 */
[----:B------:R-:W-:-:S04]  /*de30*/  FMNMX.FTZ R72, R87, R88, !PT ;  /* 0x0000005857487209 */ /* 0x000fc80007810000 */
[----:B------:R-:W-:-:S04]  /*de40*/  FMNMX.FTZ R72, R53, R72, !PT ;  /* 0x0000004835487209 */ /* 0x000fc80007810000 */
[----:B------:R-:W-:-:S04]  /*de50*/  FMNMX.FTZ R21, R75, R72, !PT ;  /* 0x000000484b157209 */ /* 0x000fc80007810000 */
[----:B------:R-:W-:-:S04]  /*de60*/  FMNMX.FTZ R72, R78, R21, !PT ;  /* 0x000000154e487209 */ /* 0x000fc80007810000 */
[----:B------:R-:W-:-:S04]  /*de70*/  FMNMX.FTZ R21, R79, R72, !PT ;  /* 0x000000484f157209 */ /* 0x000fc80007810000 */
[----:B------:R-:W-:-:S04]  /*de80*/  FMNMX.FTZ R72, R66, R21, !PT ;  /* 0x0000001542487209 */ /* 0x000fc80007810000 */
[----:B------:R-:W-:-:S04]  /*de90*/  FMNMX.FTZ R21, R67, R72, !PT ;  /* 0x0000004843157209 */ /* 0x000fc80007810000 */
[----:B------:R-:W-:Y:S01]  /*dea0*/  FMNMX.FTZ R72, R70, R21, !PT ;  /* 0x0000001546487209 */ /* 0x000fe20007810000 */
[----:B------:R0:W-:Y:S03]  /*deb0*/  MUFU.EX2 R88, R39 ;  /* 0x0000002700587308 */ /* 0x0001e60000000800 */
[----:B------:R-:W-:Y:S01]  /*dec0*/  FMNMX.FTZ R21, R71, R72, !PT ;  /* 0x0000004847157209 */ /* 0x000fe20007810000 */
[----:B0-----:R-:W-:-:S03]  /*ded0*/  FFMA.FTZ R39, R64, R15, -R36 ;  /* 0x0000000f40277223 */ /* 0x001fc60000010824 */
[----:B------:R-:W-:-:S04]  /*dee0*/  FMNMX.FTZ R64, R58, R21, !PT ;  /* 0x000000153a407209 */ /* 0x000fc80007810000 */
[----:B------:R-:W-:Y:S01]  /*def0*/  FMNMX.FTZ R21, R59, R64, !PT ;  /* 0x000000403b157209 */ /* 0x000fe20007810000 */
[----:B------:R-:W-:-:S03]  /*df00*/  FMUL.FTZ R99, R30, UR4 ;  /* 0x000000041e637c20 */ /* 0x000fc60008410000 */
[----:B------:R-:W-:Y:S01]  /*df10*/  FMNMX.FTZ R72, R62, R21, !PT ;  /* 0x000000153e487209 */ /* 0x000fe20007810000 */
[-CC-:B------:R-:W-:Y:S01]  /*df20*/  FFMA.FTZ R30, R91, R15.reuse, -R36.reuse ;  /* 0x0000000f5b1e7223 */ /* 0x180fe20000010824 */
[-CC-:B------:R-:W-:Y:S02]  /*df30*/  FFMA.FTZ R91, R73, R15.reuse, -R36.reuse ;  /* 0x0000000f495b7223 */ /* 0x180fe40000010824 */
[----:B------:R-:W-:Y:S01]  /*df40*/  FMNMX.FTZ R21, R63, R72, !PT ;  /* 0x000000483f157209 */ /* 0x000fe20007810000 */
[-CC-:B------:R-:W-:Y:S01]  /*df50*/  FFMA.FTZ R73, R65, R15.reuse, -R36.reuse ;  /* 0x0000000f41497223 */ /* 0x180fe20000010824 */
[----:B------:R-:W-:Y:S02]  /*df60*/  FFMA.FTZ R65, R68, R15, -R36 ;  /* 0x0000000f44417223 */ /* 0x000fe40000010824 */
        /* <DEDUP_REMOVED lines=8> */
[----:B------:R-:W-:-:S04]  /*dff0*/  FMNMX.FTZ R56, R20, R21, !PT ;  /* 0x0000001514387209 */ /* 0x000fc80007810000 */
[----:B------:R-:W-:Y:S01]  /*e000*/  FMNMX.FTZ R21, R41, R56, !PT ;  /* 0x0000003829157209 */ /* 0x000fe20007810000 */
[----:B------:R-:W0:Y:S03]  /*e010*/  MUFU.TANH R96, R96 ;  /* 0x0000006000607308 */ /* 0x000e260000002400 */
[----:B------:R-:W-:-:S04]  /*e020*/  FMNMX.FTZ R21, R54, R21, !PT ;  /* 0x0000001536157209 */ /* 0x000fc80007810000 */
[----:B------:R-:W-:Y:S01]  /*e030*/  FMNMX.FTZ R56, R46, R21, !PT ;  /* 0x000000152e387209 */ /* 0x000fe20007810000 */
[----:B------:R-:W1:Y:S03]  /*e040*/  MUFU.TANH R97, R97 ;  /* 0x0000006100617308 */ /* 0x000e660000002400 */
[----:B------:R-:W-:-:S04]  /*e050*/  FMNMX.FTZ R21, R29, R56, !PT ;  /* 0x000000381d157209 */ /* 0x000fc80007810000 */
[----:B------:R-:W-:Y:S01]  /*e060*/  FMNMX.FTZ R21, R32, R21, !PT ;  /* 0x0000001520157209 */ /* 0x000fe20007810000 */
[----:B------:R-:W2:Y:S03]  /*e070*/  MUFU.TANH R98, R98 ;  /* 0x0000006200627308 */ /* 0x000ea60000002400 */
[----:B------:R-:W-:-:S05]  /*e080*/  FMNMX.FTZ R56, R28, R21, !PT ;  /* 0x000000151c387209 */ /* 0x000fca0007810000 */
[----:B------:R-:W3:Y:S01]  /*e090*/  MUFU.TANH R99, R99 ;  /* 0x0000006300637308 */ /* 0x000ee20000002400 */
[----:B0-----:R-:W-:Y:S02]  /*e0a0*/  FSEL R96, R96, -INF , P1 ;  /* 0xff80000060607808 */ /* 0x001fe40000800000 */
[----:B------:R-:W-:-:S05]  /*e0b0*/  FMNMX.FTZ R21, R25, R56, !PT ;  /* 0x0000003819157209 */ /* 0x000fca0007810000 */
[----:B------:R-:W0:Y:S01]  /*e0c0*/  MUFU.TANH R100, R100 ;  /* 0x0000006400647308 */ /* 0x000e220000002400 */
[----:B-1----:R-:W-:Y:S02]  /*e0d0*/  FSEL R97, R97, -INF , P2 ;  /* 0xff80000061617808 */ /* 0x002fe40001000000 */
[----:B------:R-:W-:Y:S02]  /*e0e0*/  FMNMX.FTZ R56, R96, R21, !PT ;  /* 0x0000001560387209 */ /* 0x000fe40007810000 */
[----:B--2---:R-:W-:Y:S02]  /*e0f0*/  FSEL R98, R98, -INF , P3 ;  /* 0xff80000062627808 */ /* 0x004fe40001800000 */
[----:B------:R-:W-:Y:S02]  /*e100*/  FMNMX.FTZ R21, R97, R56, !PT ;  /* 0x0000003861157209 */ /* 0x000fe40007810000 */
[----:B---3--:R-:W-:Y:S02]  /*e110*/  FSEL R99, R99, -INF , P4 ;  /* 0xff80000063637808 */ /* 0x008fe40002000000 */
[----:B------:R-:W-:-:S04]  /*e120*/  FMNMX.FTZ R56, R98, R21, !PT ;  /* 0x0000001562387209 */ /* 0x000fc80007810000 */
[----:B------:R-:W-:Y:S02]  /*e130*/  FMNMX.FTZ R21, R99, R56, !PT ;  /* 0x0000003863157209 */ /* 0x000fe40007810000 */
[----:B0-----:R-:W-:-:S04]  /*e140*/  FSEL R100, R100, -INF , P5 ;  /* 0xff80000064647808 */ /* 0x001fc80002800000 */
[----:B------:R-:W-:Y:S01]  /*e150*/  FMNMX.FTZ R21, R100, R21, !PT ;  /* 0x0000001564157209 */ /* 0x000fe20007810000 */
[----:B------:R-:W-:-:S04]  /*e160*/  FFMA.FTZ R56, R42, R15, -R36 ;  /* 0x0000000f2a387223 */ /* 0x000fc80000010824 */
[----:B------:R-:W0:Y:S01]  /*e170*/  SHFL.BFLY PT, R42, R21, 0x2, 0x1f ;  /* 0x0c401f00152a7f89 */ /* 0x000e2200000e0000 */
[-CC-:B------:R-:W-:Y:S01]  /*e180*/  FFMA.FTZ R72, R57, R15.reuse, -R36.reuse ;  /* 0x0000000f39487223 */ /* 0x180fe20000010824 */
[----:B------:R-:W-:Y:S01]  /*e190*/  FFMA.FTZ R57, R24, R15, -R36 ;  /* 0x0000000f18397223 */ /* 0x000fe20000010824 */
[----:B0-----:R-:W-:-:S05]  /*e1a0*/  FMNMX.FTZ R24, R21, R42, !PT ;  /* 0x0000002a15187209 */ /* 0x001fca0007810000 */
[----:B------:R-:W0:Y:S01]  /*e1b0*/  SHFL.BFLY PT, R21, R24, 0x1, 0x1f ;  /* 0x0c201f0018157f89 */ /* 0x000e2200000e0000 */
[----:B------:R-:W1:Y:S01]  /*e1c0*/  S2R R101, SR_TID.X ;  /* 0x0000000000657919 */ /* 0x000e620000002100 */
[----:B------:R2:W-:Y:S02]  /*e1d0*/  MUFU.EX2 R64, R73 ;  /* 0x0000004900407308 */ /* 0x0005e40000000800 */
[-CC-:B--2---:R-:W-:Y:S01]  /*e1e0*/  FFMA.FTZ R73, R44, R15.reuse, -R36.reuse ;  /* 0x0000000f2c497223 */ /* 0x184fe20000010824 */
[----:B------:R-:W-:Y:S01]  /*e1f0*/  FFMA.FTZ R44, R74, R15, -R36 ;  /* 0x0000000f4a2c7223 */ /* 0x000fe20000010824 */
[----:B0-----:R-:W-:-:S04]  /*e200*/  FMNMX.FTZ R74, R24, R21, !PT ;  /* 0x00000015184a7209 */ /* 0x001fc80007810000 */
[C---:B------:R-:W-:Y:S01]  /*e210*/  FSETP.NEU.FTZ.AND P1, PT, R74.reuse, -INF , PT ;  /* 0xff8000004a00780b */ /* 0x040fe20003f3d000 */
[-C--:B------:R-:W-:Y:S01]  /*e220*/  FMUL.FTZ R24, R74, R15.reuse ;  /* 0x0000000f4a187220 */ /* 0x080fe20000410000 */
[----:B------:R0:W-:Y:S01]  /*e230*/  MUFU.EX2 R68, R76 ;  /* 0x0000004c00447308 */ /* 0x0001e20000000800 */
[-CC-:B------:R-:W-:Y:S01]  /*e240*/  FFMA.FTZ R95, R77, R15.reuse, -R36.reuse ;  /* 0x0000000f4d5f7223 */ /* 0x180fe20000010824 */
[-CC-:B------:R-:W-:Y:S02]  /*e250*/  FFMA.FTZ R77, R45, R15.reuse, -R36.reuse ;  /* 0x0000000f2d4d7223 */ /* 0x180fe40000010824 */
[----:B------:R-:W-:Y:S01]  /*e260*/  FSEL R24, R24, RZ, P1 ;  /* 0x000000ff18187208 */ /* 0x000fe20000800000 */
[-CC-:B------:R-:W-:Y:S01]  /*e270*/  FFMA.FTZ R80, R80, R15.reuse, -R36.reuse ;  /* 0x0000000f50507223 */ /* 0x180fe20000010824 */
[-CC-:B------:R-:W-:Y:S01]  /*e280*/  FFMA.FTZ R81, R81, R15.reuse, -R36.reuse ;  /* 0x0000000f51517223 */ /* 0x180fe20000010824 */
[-CC-:B------:R-:W-:Y:S01]  /*e290*/  FFMA.FTZ R84, R84, R15.reuse, -R36.reuse ;  /* 0x0000000f54547223 */ /* 0x180fe20000010824 */
[-CC-:B0-----:R-:W-:Y:S01]  /*e2a0*/  FFMA.FTZ R76, R61, R15.reuse, -R36.reuse ;  /* 0x0000000f3d4c7223 */ /* 0x181fe20000010824 */
[-CC-:B------:R-:W-:Y:S01]  /*e2b0*/  FFMA.FTZ R61, R40, R15.reuse, -R36.reuse ;  /* 0x0000000f283d7223 */ /* 0x180fe20000010824 */
        /* <DEDUP_REMOVED lines=11> */
[-C--:B------:R-:W-:Y:S01]  /*e370*/  FFMA.FTZ R36, R35, R15.reuse, -R36 ;  /* 0x0000000f23247223 */ /* 0x080fe20000010824 */
[-CC-:B------:R-:W-:Y:S01]  /*e380*/  FFMA.FTZ R33, R89, R15.reuse, -R24.reuse ;  /* 0x0000000f59217223 */ /* 0x180fe20000010818 */
[-CC-:B------:R-:W-:Y:S01]  /*e390*/  FFMA.FTZ R35, R90, R15.reuse, -R24.reuse ;  /* 0x0000000f5a237223 */ /* 0x180fe20000010818 */
[----:B------:R-:W-:Y:S01]  /*e3a0*/  MUFU.EX2 R26, R26 ;  /* 0x0000001a001a7308 */ /* 0x000fe20000000800 */
[-CC-:B------:R-:W-:Y:S01]  /*e3b0*/  FFMA.FTZ R37, R93, R15.reuse, -R24.reuse ;  /* 0x0000000f5d257223 */ /* 0x180fe20000010818 */
[----:B------:R-:W-:Y:S01]  /*e3c0*/  FFMA.FTZ R55, R94, R15, -R24 ;  /* 0x0000000f5e377223 */ /* 0x000fe20000010818 */
[----:B-1----:R-:W-:-:S05]  /*e3d0*/  LOP3.LUT R101, R101, 0x7f, RZ, 0xc0, !PT ;  /* 0x0000007f65657812 */ /* 0x002fca00078ec0ff */
[----:B------:R-:W0:Y:S01]  /*e3e0*/  MUFU.EX2 R27, R27 ;  /* 0x0000001b001b7308 */ /* 0x000e220000000800 */
[----:B------:R-:W-:-:S07]  /*e3f0*/  FFMA.FTZ R82, R82, R15, -R24 ;  /* 0x0000000f52527223 */ /* 0x000fce0000010818 */
[----:B------:R-:W-:Y:S01]  /*e400*/  MUFU.EX2 R33, R33 ;  /* 0x0000002100217308 */ /* 0x000fe20000000800 */
[----:B------:R-:W-:-:S07]  /*e410*/  ISETP.NE.AND P1, PT, R101, RZ, PT ;  /* 0x000000ff6500720c */ /* 0x000fce0003f25270 */
[----:B------:R-:W1:Y:S08]  /*e420*/  MUFU.EX2 R35, R35 ;  /* 0x0000002300237308 */ /* 0x000e700000000800 */
[----:B------:R-:W2:Y:S01]  /*e430*/  MUFU.EX2 R30, R30 ;  /* 0x0000001e001e7308 */ /* 0x000ea20000000800 */
[----:B------:R-:W-:-:S07]  /*e440*/  FFMA.FTZ R83, R83, R15, -R24 ;  /* 0x0000000f53537223 */ /* 0x000fce0000010818 */
[----:B------:R-:W3:Y:S08]  /*e450*/  MUFU.EX2 R37, R37 ;  /* 0x0000002500257308 */ /* 0x000ef00000000800 */
[----:B------:R-:W4:Y:S01]  /*e460*/  MUFU.EX2 R31, R31 ;  /* 0x0000001f001f7308 */ /* 0x000f220000000800 */
[-CC-:B------:R-:W-:Y:S01]  /*e470*/  FFMA.FTZ R86, R86, R15.reuse, -R24.reuse ;  /* 0x0000000f56567223 */ /* 0x180fe20000010818 */
[----:B------:R-:W-:-:S06]  /*e480*/  FFMA.FTZ R94, R51, R15, -R24 ;  /* 0x0000000f335e7223 */ /* 0x000fcc0000010818 */
[----:B------:R-:W4:Y:S01]  /*e490*/  MUFU.EX2 R55, R55 ;  /* 0x0000003700377308 */ /* 0x000f220000000800 */
[----:B0-----:R-:W-:-:S07]  /*e4a0*/  FADD.FTZ R51, R26, R27 ;  /* 0x0000001b1a337221 */ /* 0x001fce0000010000 */
[----:B------:R-:W0:Y:S01]  /*e4b0*/  MUFU.EX2 R80, R80 ;  /* 0x0000005000507308 */ /* 0x000e220000000800 */
[----:B-1----:R-:W-:Y:S01]  /*e4c0*/  FADD.FTZ R90, R33, R35 ;  /* 0x00000023215a7221 */ /* 0x002fe20000010000 */
[----:B------:R-:W-:-:S06]  /*e4d0*/  FFMA.FTZ R87, R87, R15, -R24 ;  /* 0x0000000f57577223 */ /* 0x000fcc0000010818 */
[----:B------:R-:W1:Y:S01]  /*e4e0*/  MUFU.EX2 R82, R82 ;  /* 0x0000005200527308 */ /* 0x000e620000000800 */
[----:B--2---:R-:W-:Y:S01]  /*e4f0*/  FADD.FTZ R102, R30, R51 ;  /* 0x000000331e667221 */ /* 0x004fe20000010000 */
[----:B------:R-:W-:-:S06]  /*e500*/  @!P1 VIADD R0, R0, 0x31c40 ;  /* 0x00031c4000009836 */ /* 0x000fcc0000000000 */
[----:B------:R-:W2:Y:S01]  /*e510*/  MUFU.EX2 R81, R81 ;  /* 0x0000005100517308 */ /* 0x000ea20000000800 */
[-CC-:B------:R-:W-:Y:S01]  /*e520*/  FFMA.FTZ R93, R46, R15.reuse, -R24.reuse ;  /* 0x0000000f2e5d7223 */ /* 0x180fe20000010818 */
[----:B------:R-:W-:Y:S01]  /*e530*/  FFMA.FTZ R101, R43, R15, -R24 ;  /* 0x0000000f2b657223 */ /* 0x000fe20000010818 */
[----:B---3--:R-:W-:-:S05]  /*e540*/  FADD.FTZ R46, R37, R90 ;  /* 0x0000005a252e7221 */ /* 0x008fca0000010000 */
[----:B------:R-:W3:Y:S01]  /*e550*/  MUFU.EX2 R83, R83 ;  /* 0x0000005300537308 */ /* 0x000ee20000000800 */
[-CC-:B------:R-:W-:Y:S01]  /*e560*/  FFMA.FTZ R89, R53, R15.reuse, -R24.reuse ;  /* 0x0000000f35597223 */ /* 0x180fe20000010818 */
[----:B------:R-:W-:Y:S01]  /*e570*/  FFMA.FTZ R43, R41, R15, -R24 ;  /* 0x0000000f292b7223 */ /* 0x000fe20000010818 */
[----:B----4-:R-:W-:-:S05]  /*e580*/  FADD.FTZ R41, R31, R102 ;  /* 0x000000661f297221 */ /* 0x010fca0000010000 */
[----:B------:R-:W4:Y:S01]  /*e590*/  MUFU.EX2 R84, R84 ;  /* 0x0000005400547308 */ /* 0x000f220000000800 */
[-CC-:B------:R-:W-:Y:S01]  /*e5a0*/  FFMA.FTZ R53, R66, R15.reuse, -R24.reuse ;  /* 0x0000000f42357223 */ /* 0x180fe20000010818 */
[-CC-:B------:R-:W-:Y:S01]  /*e5b0*/  FFMA.FTZ R90, R29, R15.reuse, -R24.reuse ;  /* 0x0000000f1d5a7223 */ /* 0x180fe20000010818 */
[----:B------:R-:W-:-:S05]  /*e5c0*/  FFMA.FTZ R66, R67, R15, -R24 ;  /* 0x0000000f43427223 */ /* 0x000fca0000010818 */
[----:B------:R-:W4:Y:S01]  /*e5d0*/  MUFU.EX2 R86, R86 ;  /* 0x0000005600567308 */ /* 0x000f220000000800 */
[----:B------:R-:W-:Y:S01]  /*e5e0*/  @!P1 PRMT R0, RZ, 0x654, R0 ;  /* 0x00000654ff009816 */ /* 0x000fe20000000000 */
[----:B------:R-:W-:Y:S01]  /*e5f0*/  FADD.FTZ R29, R55, R46 ;  /* 0x0000002e371d7221 */ /* 0x000fe20000010000 */
[-CC-:B------:R-:W-:Y:S01]  /*e600*/  FFMA.FTZ R75, R75, R15.reuse, -R24.reuse ;  /* 0x0000000f4b4b7223 */ /* 0x180fe20000010818 */
[----:B------:R-:W-:-:S04]  /*e610*/  FFMA.FTZ R67, R70, R15, -R24 ;  /* 0x0000000f46437223 */ /* 0x000fc80000010818 */
[----:B------:R-:W4:Y:S01]  /*e620*/  MUFU.EX2 R85, R85 ;  /* 0x0000005500557308 */ /* 0x000f220000000800 */
[-CC-:B------:R-:W-:Y:S01]  /*e630*/  FFMA.FTZ R51, R32, R15.reuse, -R24.reuse ;  /* 0x0000000f20337223 */ /* 0x180fe20000010818 */
[-CC-:B------:R-:W-:Y:S01]  /*e640*/  FFMA.FTZ R70, R71, R15.reuse, -R24.reuse ;  /* 0x0000000f47467223 */ /* 0x180fe20000010818 */
[----:B------:R-:W-:Y:S01]  /*e650*/  FFMA.FTZ R50, R50, R15, -R24 ;  /* 0x0000000f32327223 */ /* 0x000fe20000010818 */
[----:B0-----:R-:W-:-:S04]  /*e660*/  FADD.FTZ R32, R80, R41 ;  /* 0x0000002950207221 */ /* 0x001fc80000010000 */
[----:B------:R-:W0:Y:S01]  /*e670*/  MUFU.EX2 R87, R87 ;  /* 0x0000005700577308 */ /* 0x000e220000000800 */
[-CC-:B------:R-:W-:Y:S01]  /*e680*/  FFMA.FTZ R71, R28, R15.reuse, -R24.reuse ;  /* 0x0000000f1c477223 */ /* 0x180fe20000010818 */
[----:B-1----:R-:W-:Y:S01]  /*e690*/  FADD.FTZ R28, R82, R29 ;  /* 0x0000001d521c7221 */ /* 0x002fe20000010000 */
[----:B------:R-:W-:Y:S01]  /*e6a0*/  FFMA.FTZ R78, R78, R15, -R24 ;  /* 0x0000000f4e4e7223 */ /* 0x000fe20000010818 */
[----:B------:R1:W-:Y:S01]  /*e6b0*/  @!P1 SYNCS.ARRIVE.TRANS64.RED.A1T0 RZ, [R0+URZ], RZ ;  /* 0x000000ff00ff99a7 */ /* 0x0003e2000810043f */
[----:B--2---:R-:W-:-:S03]  /*e6c0*/  FADD.FTZ R29, R81, R32 ;  /* 0x00000020511d7221 */ /* 0x004fc60000010000 */
[----:B------:R-:W2:Y:S01]  /*e6d0*/  MUFU.EX2 R89, R89 ;  /* 0x0000005900597308 */ /* 0x000ea20000000800 */
[----:B------:R-:W-:-:S07]  /*e6e0*/  FFMA.FTZ R79, R79, R15, -R24 ;  /* 0x0000000f4f4f7223 */ /* 0x000fce0000010818 */
[----:B------:R-:W2:Y:S08]  /*e6f0*/  MUFU.EX2 R91, R91 ;  /* 0x0000005b005b7308 */ /* 0x000eb00000000800 */
[----:B-1----:R1:W-:Y:S08]  /*e700*/  MUFU.EX2 R0, R50 ;  /* 0x0000003200007308 */ /* 0x0023f00000000800 */
[----:B------:R-:W2:Y:S01]  /*e710*/  MUFU.EX2 R75, R75 ;  /* 0x0000004b004b7308 */ /* 0x000ea20000000800 */
[----:B-1----:R-:W-:Y:S01]  /*e720*/  FFMA.FTZ R50, R25, R15, -R24 ;  /* 0x0000000f19327223 */ /* 0x002fe20000010818 */
[----:B---3--:R-:W-:Y:S01]  /*e730*/  FADD.FTZ R25, R83, R28 ;  /* 0x0000001c53197221 */ /* 0x008fe20000010000 */
[----:B----4-:R-:W-:-:S05]  /*e740*/  FADD.FTZ R28, R84, R29 ;  /* 0x0000001d541c7221 */ /* 0x010fca0000010000 */
[----:B------:R-:W1:Y:S01]  /*e750*/  MUFU.EX2 R92, R92 ;  /* 0x0000005c005c7308 */ /* 0x000e620000000800 */
[----:B------:R-:W-:Y:S01]  /*e760*/  FADD.FTZ R32, R86, R25 ;  /* 0x0000001956207221 */ /* 0x000fe20000010000 */
[----:B------:R-:W-:-:S06]  /*e770*/  FADD.FTZ R25, R85, R28 ;  /* 0x0000001c55197221 */ /* 0x000fcc0000010000 */
[----:B------:R-:W-:Y:S01]  /*e780*/  MUFU.EX2 R78, R78 ;  /* 0x0000004e004e7308 */ /* 0x000fe20000000800 */
[----:B0-----:R-:W-:Y:S01]  /*e790*/  FADD.FTZ R32, R87, R32 ;  /* 0x0000002057207221 */ /* 0x001fe20000010000 */
[----:B------:R-:W-:-:S06]  /*e7a0*/  FADD.FTZ R28, R88, R25 ;  /* 0x00000019581c7221 */ /* 0x000fcc0000010000 */
[----:B------:R-:W0:Y:S01]  /*e7b0*/  MUFU.EX2 R95, R95 ;  /* 0x0000005f005f7308 */ /* 0x000e220000000800 */
[----:B--2---:R-:W-:-:S07]  /*e7c0*/  FADD.FTZ R32, R89, R32 ;  /* 0x0000002059207221 */ /* 0x004fce0000010000 */
[----:B------:R-:W-:Y:S01]  /*e7d0*/  MUFU.EX2 R79, R79 ;  /* 0x0000004f004f7308 */ /* 0x000fe20000000800 */
[-CC-:B------:R-:W-:Y:S01]  /*e7e0*/  FFMA.FTZ R58, R58, R15.reuse, -R24.reuse ;  /* 0x0000000f3a3a7223 */ /* 0x180fe20000010818 */
[-CC-:B------:R-:W-:Y:S01]  /*e7f0*/  FFMA.FTZ R59, R59, R15.reuse, -R24.reuse ;  /* 0x0000000f3b3b7223 */ /* 0x180fe20000010818 */
[----:B------:R-:W-:-:S05]  /*e800*/  FFMA.FTZ R62, R62, R15, -R24 ;  /* 0x0000000f3e3e7223 */ /* 0x000fca0000010818 */
[----:B------:R-:W2:Y:S01]  /*e810*/  MUFU.EX2 R39, R39 ;  /* 0x0000002700277308 */ /* 0x000ea20000000800 */
[-CC-:B------:R-:W-:Y:S01]  /*e820*/  FFMA.FTZ R63, R63, R15.reuse, -R24.reuse ;  /* 0x0000000f3f3f7223 */ /* 0x180fe20000010818 */
[-CC-:B------:R-:W-:Y:S01]  /*e830*/  FFMA.FTZ R34, R20, R15.reuse, -R24.reuse ;  /* 0x0000000f14227223 */ /* 0x180fe20000010818 */
[-CC-:B------:R-:W-:Y:S01]  /*e840*/  FFMA.FTZ R54, R54, R15.reuse, -R24.reuse ;  /* 0x0000000f36367223 */ /* 0x180fe20000010818 */
[-CC-:B------:R-:W-:Y:S01]  /*e850*/  FFMA.FTZ R96, R96, R15.reuse, -R24.reuse ;  /* 0x0000000f60607223 */ /* 0x180fe20000010818 */
[----:B------:R-:W-:-:S03]  /*e860*/  FFMA.FTZ R97, R97, R15, -R24 ;  /* 0x0000000f61617223 */ /* 0x000fc60000010818 */
[----:B------:R-:W3:Y:S01]  /*e870*/  MUFU.EX2 R53, R53 ;  /* 0x0000003500357308 */ /* 0x000ee20000000800 */
[-CC-:B------:R-:W-:Y:S01]  /*e880*/  FFMA.FTZ R98, R98, R15.reuse, -R24.reuse ;  /* 0x0000000f62627223 */ /* 0x180fe20000010818 */
[-CC-:B------:R-:W-:Y:S01]  /*e890*/  FFMA.FTZ R99, R99, R15.reuse, -R24.reuse ;  /* 0x0000000f63637223 */ /* 0x180fe20000010818 */
[----:B------:R-:W-:Y:S01]  /*e8a0*/  FFMA.FTZ R100, R100, R15, -R24 ;  /* 0x0000000f64647223 */ /* 0x000fe20000010818 */
[----:B------:R-:W-:Y:S01]  /*e8b0*/  FADD.FTZ R25, R91, R28 ;  /* 0x0000001c5b197221 */ /* 0x000fe20000010000 */
[----:B------:R-:W-:Y:S01]  /*e8c0*/  F2FP.F16.F32.PACK_AB R24, R27, R26 ;  /* 0x0000001a1b18723e */ /* 0x000fe200000000ff */
[----:B------:R-:W-:Y:S02]  /*e8d0*/  FADD.FTZ R27, R75, R32 ;  /* 0x000000204b1b7221 */ /* 0x000fe40000010000 */
[----:B------:R-:W4:Y:S01]  /*e8e0*/  MUFU.EX2 R66, R66 ;  /* 0x0000004200427308 */ /* 0x000f220000000800 */
[----:B------:R-:W-:Y:S01]  /*e8f0*/  F2FP.F16.F32.PACK_AB R26, R31, R30 ;  /* 0x0000001e1f1a723e */ /* 0x000fe200000000ff */
[----:B-1----:R-:W-:Y:S01]  /*e900*/  FADD.FTZ R30, R92, R25 ;  /* 0x000000195c1e7221 */ /* 0x002fe20000010000 */
[----:B------:R-:W-:-:S05]  /*e910*/  F2FP.F16.F32.PACK_AB R28, R81, R80 ;  /* 0x00000050511c723e */ /* 0x000fca00000000ff */
[----:B------:R-:W1:Y:S01]  /*e920*/  MUFU.EX2 R65, R65 ;  /* 0x0000004100417308 */ /* 0x000e620000000800 */
[----:B0-----:R-:W-:Y:S01]  /*e930*/  FADD.FTZ R80, R95, R30 ;  /* 0x0000001e5f507221 */ /* 0x001fe20000010000 */
[----:B------:R-:W-:-:S06]  /*e940*/  F2FP.F16.F32.PACK_AB R30, R85, R84 ;  /* 0x00000054551e723e */ /* 0x000fcc00000000ff */
[----:B------:R-:W0:Y:S01]  /*e950*/  MUFU.EX2 R67, R67 ;  /* 0x0000004300437308 */ /* 0x000e220000000800 */
[----:B--2---:R-:W-:-:S07]  /*e960*/  FADD.FTZ R25, R39, R80 ;  /* 0x0000005027197221 */ /* 0x004fce0000010000 */
[----:B------:R2:W-:Y:S02]  /*e970*/  MUFU.EX2 R46, R34 ;  /* 0x00000022002e7308 */ /* 0x0005e40000000800 */
[----:B--2---:R-:W-:-:S06]  /*e980*/  FADD.FTZ R34, R78, R27 ;  /* 0x0000001b4e227221 */ /* 0x004fcc0000010000 */
[----:B------:R-:W2:Y:S01]  /*e990*/  MUFU.EX2 R70, R70 ;  /* 0x0000004600467308 */ /* 0x000ea20000000800 */
[----:B------:R-:W-:-:S07]  /*e9a0*/  FADD.FTZ R84, R79, R34 ;  /* 0x000000224f547221 */ /* 0x000fce0000010000 */
[----:B------:R-:W2:Y:S01]  /*e9b0*/  MUFU.EX2 R69, R69 ;  /* 0x0000004500457308 */ /* 0x000ea20000000800 */
[----:B---3--:R-:W-:Y:S01]  /*e9c0*/  FADD.FTZ R29, R53, R84 ;  /* 0x00000054351d7221 */ /* 0x008fe20000010000 */
[----:B------:R-:W-:-:S06]  /*e9d0*/  FADD.FTZ R80, R64, R25 ;  /* 0x0000001940507221 */ /* 0x000fcc0000010000 */
[----:B------:R-:W3:Y:S01]  /*e9e0*/  MUFU.EX2 R58, R58 ;  /* 0x0000003a003a7308 */ /* 0x000ee20000000800 */
[----:B----4-:R-:W-:Y:S01]  /*e9f0*/  FADD.FTZ R84, R66, R29 ;  /* 0x0000001d42547221 */ /* 0x010fe20000010000 */
[----:B-1----:R-:W-:-:S06]  /*ea00*/  FADD.FTZ R31, R65, R80 ;  /* 0x00000050411f7221 */ /* 0x002fcc0000010000 */
[----:B------:R-:W1:Y:S01]  /*ea10*/  MUFU.EX2 R72, R72 ;  /* 0x0000004800487308 */ /* 0x000e620000000800 */
[----:B------:R-:W-:Y:S01]  /*ea20*/  F2FP.F16.F32.PACK_AB R25, R35, R33 ;  /* 0x000000212319723e */ /* 0x000fe200000000ff */
[----:B0-----:R-:W-:-:S06]  /*ea30*/  FADD.FTZ R35, R67, R84 ;  /* 0x0000005443237221 */ /* 0x001fcc0000010000 */
[----:B------:R-:W0:Y:S01]  /*ea40*/  MUFU.EX2 R59, R59 ;  /* 0x0000003b003b7308 */ /* 0x000e220000000800 */
[----:B------:R-:W-:Y:S01]  /*ea50*/  FADD.FTZ R80, R68, R31 ;  /* 0x0000001f44507221 */ /* 0x000fe20000010000 */
[----:B------:R-:W-:-:S06]  /*ea60*/  F2FP.F16.F32.PACK_AB R27, R55, R37 ;  /* 0x00000025371b723e */ /* 0x000fcc00000000ff */
[----:B------:R-:W4:Y:S01]  /*ea70*/  MUFU.EX2 R60, R60 ;  /* 0x0000003c003c7308 */ /* 0x000f220000000800 */
[----:B--2---:R-:W-:-:S07]  /*ea80*/  FADD.FTZ R37, R70, R35 ;  /* 0x0000002346257221 */ /* 0x004fce0000010000 */
[----:B------:R-:W2:Y:S01]  /*ea90*/  MUFU.EX2 R62, R62 ;  /* 0x0000003e003e7308 */ /* 0x000ea20000000800 */
[----:B------:R-:W-:Y:S01]  /*eaa0*/  FADD.FTZ R55, R69, R80 ;  /* 0x0000005045377221 */ /* 0x000fe20000010000 */
[----:B------:R-:W-:-:S06]  /*eab0*/  F2FP.F16.F32.PACK_AB R35, R79, R78 ;  /* 0x0000004e4f23723e */ /* 0x000fcc00000000ff */
[----:B------:R-:W2:Y:S01]  /*eac0*/  MUFU.EX2 R76, R76 ;  /* 0x0000004c004c7308 */ /* 0x000ea20000000800 */
[----:B---3--:R-:W-:-:S07]  /*ead0*/  FADD.FTZ R78, R58, R37 ;  /* 0x000000253a4e7221 */ /* 0x008fce0000010000 */
[----:B------:R-:W3:Y:S01]  /*eae0*/  MUFU.EX2 R63, R63 ;  /* 0x0000003f003f7308 */ /* 0x000ee20000000800 */
[----:B-1----:R-:W-:-:S07]  /*eaf0*/  FADD.FTZ R55, R72, R55 ;  /* 0x0000003748377221 */ /* 0x002fce0000010000 */
[----:B------:R-:W1:Y:S01]  /*eb00*/  MUFU.EX2 R48, R48 ;  /* 0x0000003000307308 */ /* 0x000e620000000800 */
[----:B0-----:R-:W-:Y:S01]  /*eb10*/  FADD.FTZ R37, R59, R78 ;  /* 0x0000004e3b257221 */ /* 0x001fe20000010000 */
[----:B----4-:R-:W-:-:S06]  /*eb20*/  FADD.FTZ R55, R60, R55 ;  /* 0x000000373c377221 */ /* 0x010fcc0000010000 */
[----:B------:R-:W0:Y:S01]  /*eb30*/  MUFU.EX2 R49, R49 ;  /* 0x0000003100317308 */ /* 0x000e220000000800 */
[----:B--2---:R-:W-:-:S07]  /*eb40*/  FADD.FTZ R80, R62, R37 ;  /* 0x000000253e507221 */ /* 0x004fce0000010000 */
[----:B------:R-:W-:Y:S01]  /*eb50*/  MUFU.EX2 R20, R94 ;  /* 0x0000005e00147308 */ /* 0x000fe20000000800 */
[----:B------:R-:W-:-:S07]  /*eb60*/  FADD.FTZ R55, R76, R55 ;  /* 0x000000374c377221 */ /* 0x000fce0000010000 */
[----:B------:R-:W2:Y:S01]  /*eb70*/  MUFU.EX2 R52, R52 ;  /* 0x0000003400347308 */ /* 0x000ea20000000800 */
[----:B------:R4:W-:Y:S01]  /*eb80*/  STSM.16.M88.4 [R18+0x24300], R24 ;  /* 0x0243001812007844 */ /* 0x0009e20000000200 */
[----:B---3--:R-:W-:-:S06]  /*eb90*/  FADD.FTZ R37, R63, R80 ;  /* 0x000000503f257221 */ /* 0x008fcc0000010000 */
[----:B------:R-:W3:Y:S01]  /*eba0*/  MUFU.EX2 R41, R101 ;  /* 0x0000006500297308 */ /* 0x000ee20000000800 */
[----:B------:R-:W-:Y:S02]  /*ebb0*/  F2FP.F16.F32.PACK_AB R29, R83, R82 ;  /* 0x00000052531d723e */ /* 0x000fe400000000ff */
[----:B------:R-:W-:-:S05]  /*ebc0*/  F2FP.F16.F32.PACK_AB R31, R87, R86 ;  /* 0x00000056571f723e */ /* 0x000fca00000000ff */
[----:B------:R-:W3:Y:S01]  /*ebd0*/  MUFU.EX2 R56, R56 ;  /* 0x0000003800387308 */ /* 0x000ee20000000800 */
[----:B----4-:R-:W-:Y:S01]  /*ebe0*/  F2FP.F16.F32.PACK_AB R24, R64, R39 ;  /* 0x000000274018723e */ /* 0x010fe200000000ff */
[----:B-1----:R-:W-:Y:S01]  /*ebf0*/  FADD.FTZ R64, R48, R55 ;  /* 0x0000003730407221 */ /* 0x002fe20000010000 */
[----:B------:R-:W-:Y:S02]  /*ec00*/  F2FP.F16.F32.PACK_AB R32, R91, R88 ;  /* 0x000000585b20723e */ /* 0x000fe400000000ff */
[----:B------:R-:W-:Y:S02]  /*ec10*/  F2FP.F16.F32.PACK_AB R34, R95, R92 ;  /* 0x0000005c5f22723e */ /* 0x000fe400000000ff */
[----:B------:R-:W-:Y:S01]  /*ec20*/  F2FP.F16.F32.PACK_AB R33, R75, R89 ;  /* 0x000000594b21723e */ /* 0x000fe200000000ff */
[----:B------:R-:W1:Y:S01]  /*ec30*/  MUFU.EX2 R57, R57 ;  /* 0x0000003900397308 */ /* 0x000e620000000800 */
[----:B------:R-:W-:Y:S01]  /*ec40*/  FADD.FTZ R37, R0, R37 ;  /* 0x0000002500257221 */ /* 0x000fe20000010000 */
[----:B------:R2:W-:Y:S01]  /*ec50*/  STSM.16.M88.4 [R18+0x25b00], R28 ;  /* 0x025b001c12007844 */ /* 0x0005e20000000200 */
[----:B0-----:R-:W-:-:S05]  /*ec60*/  FADD.FTZ R27, R49, R64 ;  /* 0x00000040311b7221 */ /* 0x001fca0000010000 */
[----:B------:R-:W0:Y:S01]  /*ec70*/  MUFU.EX2 R43, R43 ;  /* 0x0000002b002b7308 */ /* 0x000e220000000800 */
[----:B------:R4:W-:Y:S07]  /*ec80*/  STSM.16.M88.4 [R18+0x27300], R32 ;  /* 0x0273002012007844 */ /* 0x0009ee0000000200 */
[----:B------:R-:W0:Y:S01]  /*ec90*/  MUFU.EX2 R61, R61 ;  /* 0x0000003d003d7308 */ /* 0x000e220000000800 */
[----:B--2---:R-:W-:-:S07]  /*eca0*/  FADD.FTZ R29, R52, R27 ;  /* 0x0000001b341d7221 */ /* 0x004fce0000010000 */
[----:B------:R-:W2:Y:S01]  /*ecb0*/  MUFU.EX2 R54, R54 ;  /* 0x0000003600367308 */ /* 0x000ea20000000800 */
[----:B----4-:R-:W-:-:S04]  /*ecc0*/  FADD.FTZ R32, R20, R37 ;  /* 0x0000002514207221 */ /* 0x010fc80000010000 */
[----:B---3--:R-:W-:-:S03]  /*ecd0*/  FADD.FTZ R33, R41, R32 ;  /* 0x0000002029217221 */ /* 0x008fc60000010000 */
[----:B------:R-:W3:Y:S01]  /*ece0*/  MUFU.EX2 R73, R73 ;  /* 0x0000004900497308 */ /* 0x000ee20000000800 */
[----:B------:R-:W-:Y:S01]  /*ecf0*/  FADD.FTZ R32, R56, R29 ;  /* 0x0000001d38207221 */ /* 0x000fe20000010000 */
[----:B------:R-:W-:-:S06]  /*ed00*/  FADD.FTZ R34, R46, R33 ;  /* 0x000000212e227221 */ /* 0x000fcc0000010000 */
[----:B------:R-:W4:Y:S01]  /*ed10*/  MUFU.EX2 R93, R93 ;  /* 0x0000005d005d7308 */ /* 0x000f220000000800 */
[----:B-1----:R-:W-:-:S07]  /*ed20*/  FADD.FTZ R32, R57, R32 ;  /* 0x0000002039207221 */ /* 0x002fce0000010000 */
[----:B------:R-:W1:Y:S01]  /*ed30*/  MUFU.EX2 R77, R77 ;  /* 0x0000004d004d7308 */ /* 0x000e620000000800 */
[----:B0-----:R-:W-:-:S07]  /*ed40*/  FADD.FTZ R33, R43, R34 ;  /* 0x000000222b217221 */ /* 0x001fce0000010000 */
[----:B------:R-:W0:Y:S01]  /*ed50*/  MUFU.EX2 R90, R90 ;  /* 0x0000005a005a7308 */ /* 0x000e220000000800 */
[----:B------:R-:W-:-:S07]  /*ed60*/  FADD.FTZ R32, R61, R32 ;  /* 0x000000203d207221 */ /* 0x000fce0000010000 */
[----:B------:R-:W0:Y:S01]  /*ed70*/  MUFU.EX2 R40, R40 ;  /* 0x0000002800287308 */ /* 0x000e220000000800 */
[----:B------:R-:W-:Y:S01]  /*ed80*/  F2FP.F16.F32.PACK_AB R26, R68, R65 ;  /* 0x00000041441a723e */ /* 0x000fe200000000ff */
[----:B--2---:R-:W-:Y:S01]  /*ed90*/  FADD.FTZ R34, R54, R33 ;  /* 0x0000002136227221 */ /* 0x004fe20000010000 */
[----:B------:R-:W-:-:S05]  /*eda0*/  F2FP.F16.F32.PACK_AB R25, R66, R53 ;  /* 0x000000354219723e */ /* 0x000fca00000000ff */
[----:B------:R-:W-:Y:S01]  /*edb0*/  MUFU.EX2 R51, R51 ;  /* 0x0000003300337308 */ /* 0x000fe20000000800 */
[----:B------:R-:W-:Y:S01]  /*edc0*/  F2FP.F16.F32.PACK_AB R27, R70, R67 ;  /* 0x00000043461b723e */ /* 0x000fe200000000ff */
[----:B---3--:R-:W-:-:S06]  /*edd0*/  FADD.FTZ R32, R73, R32 ;  /* 0x0000002049207221 */ /* 0x008fcc0000010000 */
[----:B------:R-:W2:Y:S01]  /*ede0*/  MUFU.EX2 R42, R42 ;  /* 0x0000002a002a7308 */ /* 0x000ea20000000800 */
[----:B----4-:R-:W-:Y:S01]  /*edf0*/  FADD.FTZ R33, R93, R34 ;  /* 0x000000225d217221 */ /* 0x010fe20000010000 */
[----:B------:R1:W-:Y:S06]  /*ee00*/  STSM.16.M88.4 [R18+0x28b00], R24 ;  /* 0x028b001812007844 */ /* 0x0003ec0000000200 */
[----:B------:R-:W3:Y:S01]  /*ee10*/  MUFU.EX2 R78, R71 ;  /* 0x00000047004e7308 */ /* 0x000ee20000000800 */
[----:B------:R-:W-:Y:S02]  /*ee20*/  F2FP.F16.F32.PACK_AB R28, R72, R69 ;  /* 0x00000045481c723e */ /* 0x000fe400000000ff */
[----:B------:R-:W-:-:S05]  /*ee30*/  F2FP.F16.F32.PACK_AB R30, R76, R60 ;  /* 0x0000003c4c1e723e */ /* 0x000fca00000000ff */
[----:B------:R-:W4:Y:S01]  /*ee40*/  MUFU.EX2 R44, R44 ;  /* 0x0000002c002c7308 */ /* 0x000f220000000800 */
[----:B------:R-:W-:Y:S01]  /*ee50*/  F2FP.F16.F32.PACK_AB R29, R59, R58 ;  /* 0x0000003a3b1d723e */ /* 0x000fe200000000ff */
[----:B-1----:R-:W-:Y:S01]  /*ee60*/  FADD.FTZ R25, R77, R32 ;  /* 0x000000204d197221 */ /* 0x002fe20000010000 */
[----:B------:R-:W-:-:S05]  /*ee70*/  F2FP.F16.F32.PACK_AB R31, R63, R62 ;  /* 0x0000003e3f1f723e */ /* 0x000fca00000000ff */
[----:B------:R-:W1:Y:S01]  /*ee80*/  MUFU.EX2 R50, R50 ;  /* 0x0000003200327308 */ /* 0x000e620000000800 */
[----:B0-----:R-:W-:Y:S01]  /*ee90*/  FADD.FTZ R32, R90, R33 ;  /* 0x000000215a207221 */ /* 0x001fe20000010000 */
[----:B------:R-:W-:-:S06]  /*eea0*/  FADD.FTZ R27, R40, R25 ;  /* 0x00000019281b7221 */ /* 0x000fcc0000010000 */
[----:B------:R-:W0:Y:S01]  /*eeb0*/  MUFU.EX2 R45, R45 ;  /* 0x0000002d002d7308 */ /* 0x000e220000000800 */
[----:B------:R3:W-:Y:S07]  /*eec0*/  STSM.16.M88.4 [R18+0x2a300], R28 ;  /* 0x02a3001c12007844 */ /* 0x0007ee0000000200 */
[----:B------:R-:W0:Y:S01]  /*eed0*/  MUFU.EX2 R35, R96 ;  /* 0x0000006000237308 */ /* 0x000e220000000800 */
[----:B--2---:R-:W-:-:S07]  /*eee0*/  FADD.FTZ R33, R42, R27 ;  /* 0x0000001b2a217221 */ /* 0x004fce0000010000 */
[----:B------:R-:W2:Y:S01]  /*eef0*/  MUFU.EX2 R47, R47 ;  /* 0x0000002f002f7308 */ /* 0x000ea20000000800 */
[----:B---3--:R-:W-:Y:S01]  /*ef00*/  FADD.FTZ R31, R51, R32 ;  /* 0x00000020331f7221 */ /* 0x008fe20000010000 */
[----:B------:R-:W-:-:S06]  /*ef10*/  F2FP.F16.F32.PACK_AB R25, R20, R0 ;  /* 0x000000001419723e */ /* 0x000fcc00000000ff */
[----:B------:R-:W3:Y:S01]  /*ef20*/  MUFU.EX2 R97, R97 ;  /* 0x0000006100617308 */ /* 0x000ee20000000800 */
[----:B------:R-:W-:Y:S01]  /*ef30*/  FADD.FTZ R37, R78, R31 ;  /* 0x0000001f4e257221 */ /* 0x000fe20000010000 */
[----:B----4-:R-:W-:-:S06]  /*ef40*/  FADD.FTZ R0, R44, R33 ;  /* 0x000000212c007221 */ /* 0x010fcc0000010000 */
[----:B------:R-:W4:Y:S01]  /*ef50*/  MUFU.EX2 R38, R38 ;  /* 0x0000002600267308 */ /* 0x000f220000000800 */
[----:B-1----:R-:W-:-:S07]  /*ef60*/  FADD.FTZ R20, R50, R37 ;  /* 0x0000002532147221 */ /* 0x002fce0000010000 */
[----:B------:R-:W-:Y:S01]  /*ef70*/  MUFU.EX2 R21, R21 ;  /* 0x0000001500157308 */ /* 0x000fe20000000800 */
[----:B0-----:R-:W-:-:S07]  /*ef80*/  FADD.FTZ R0, R45, R0 ;  /* 0x000000002d007221 */ /* 0x001fce0000010000 */
[----:B------:R-:W-:Y:S08]  /*ef90*/  MUFU.EX2 R36, R36 ;  /* 0x0000002400247308 */ /* 0x000ff00000000800 */
[----:B------:R-:W0:Y:S08]  /*efa0*/  MUFU.EX2 R98, R98 ;  /* 0x0000006200627308 */ /* 0x000e300000000800 */
[----:B------:R-:W-:Y:S08]  /*efb0*/  MUFU.EX2 R99, R99 ;  /* 0x0000006300637308 */ /* 0x000ff00000000800 */
[----:B------:R-:W1:Y:S01]  /*efc0*/  MUFU.EX2 R100, R100 ;  /* 0x0000006400647308 */ /* 0x000e620000000800 */
[----:B------:R-:W-:Y:S01]  /*efd0*/  FADD.FTZ R20, R35, R20 ;  /* 0x0000001423147221 */ /* 0x000fe20000010000 */
[----:B------:R-:W-:Y:S01]  /*efe0*/  F2FP.F16.F32.PACK_AB R24, R49, R48 ;  /* 0x000000303118723e */ /* 0x000fe200000000ff */
[----:B--2---:R-:W-:Y:S01]  /*eff0*/  FADD.FTZ R33, R47, R0 ;  /* 0x000000002f217221 */ /* 0x004fe20000010000 */
[----:B------:R-:W-:-:S02]  /*f000*/  F2FP.F16.F32.PACK_AB R26, R56, R52 ;  /* 0x00000034381a723e */ /* 0x000fc400000000ff */
[----:B------:R-:W-:Y:S01]  /*f010*/  F2FP.F16.F32.PACK_AB R27, R46, R41 ;  /* 0x000000292e1b723e */ /* 0x000fe200000000ff */
[----:B---3--:R-:W-:Y:S01]  /*f020*/  FADD.FTZ R37, R97, R20 ;  /* 0x0000001461257221 */ /* 0x008fe20000010000 */
[----:B------:R-:W-:Y:S01]  /*f030*/  F2FP.F16.F32.PACK_AB R28, R61, R57 ;  /* 0x000000393d1c723e */ /* 0x000fe200000000ff */
[----:B----4-:R-:W-:Y:S01]  /*f040*/  FADD.FTZ R0, R38, R33 ;  /* 0x0000002126007221 */ /* 0x010fe20000010000 */
[----:B------:R-:W-:Y:S01]  /*f050*/  F2FP.F16.F32.PACK_AB R30, R77, R73 ;  /* 0x000000494d1e723e */ /* 0x000fe200000000ff */
[----:B------:R2:W-:Y:S01]  /*f060*/  STSM.16.M88.4 [R18+0x2bb00], R24 ;  /* 0x02bb001812007844 */ /* 0x0005e20000000200 */
[----:B------:R-:W-:Y:S02]  /*f070*/  F2FP.F16.F32.PACK_AB R29, R54, R43 ;  /* 0x0000002b361d723e */ /* 0x000fe400000000ff */
[----:B------:R-:W-:Y:S01]  /*f080*/  F2FP.F16.F32.PACK_AB R31, R90, R93 ;  /* 0x0000005d5a1f723e */ /* 0x000fe200000000ff */
[----:B0-----:R-:W-:Y:S01]  /*f090*/  FADD.FTZ R20, R98, R37 ;  /* 0x0000002562147221 */ /* 0x001fe20000010000 */
[----:B------:R-:W-:-:S02]  /*f0a0*/  F2FP.F16.F32.PACK_AB R32, R42, R40 ;  /* 0x000000282a20723e */ /* 0x000fc400000000ff */
[----:B------:R-:W-:Y:S02]  /*f0b0*/  F2FP.F16.F32.PACK_AB R34, R45, R44 ;  /* 0x0000002c2d22723e */ /* 0x000fe400000000ff */
[----:B------:R-:W-:Y:S02]  /*f0c0*/  F2FP.F16.F32.PACK_AB R33, R78, R51 ;  /* 0x000000334e21723e */ /* 0x000fe400000000ff */
[----:B------:R-:W-:Y:S01]  /*f0d0*/  F2FP.F16.F32.PACK_AB R35, R35, R50 ;  /* 0x000000322323723e */ /* 0x000fe200000000ff */
[----:B------:R-:W-:Y:S01]  /*f0e0*/  STSM.16.M88.4 [R18+0x2d300], R28 ;  /* 0x02d3001c12007844 */ /* 0x000fe20000000200 */
[----:B--2---:R-:W-:Y:S02]  /*f0f0*/  F2FP.F16.F32.PACK_AB R24, R38, R47 ;  /* 0x0000002f2618723e */ /* 0x004fe400000000ff */
[----:B------:R-:W-:Y:S02]  /*f100*/  F2FP.F16.F32.PACK_AB R25, R98, R97 ;  /* 0x000000616219723e */ /* 0x000fe400000000ff */
[----:B------:R-:W-:-:S02]  /*f110*/  F2FP.F16.F32.PACK_AB R26, R36, R21 ;  /* 0x00000015241a723e */ /* 0x000fc400000000ff */
[----:B-1----:R-:W-:Y:S01]  /*f120*/  F2FP.F16.F32.PACK_AB R27, R100, R99 ;  /* 0x00000063641b723e */ /* 0x002fe200000000ff */
[----:B------:R-:W-:Y:S01]  /*f130*/  FADD.FTZ R21, R21, R0 ;  /* 0x0000000015157221 */ /* 0x000fe20000010000 */
[----:B------:R-:W-:Y:S01]  /*f140*/  STSM.16.M88.4 [R18+0x2eb00], R32 ;  /* 0x02eb002012007844 */ /* 0x000fe20000000200 */
[----:B------:R-:W-:-:S03]  /*f150*/  FADD.FTZ R99, R99, R20 ;  /* 0x0000001463637221 */ /* 0x000fc60000010000 */
[----:B------:R0:W-:Y:S01]  /*f160*/  STSM.16.M88.4 [R18+0x30300], R24 ;  /* 0x0303001812007844 */ /* 0x0001e20000000200 */
[----:B------:R-:W-:Y:S01]  /*f170*/  FADD.FTZ R20, R36, R21 ;  /* 0x0000001524147221 */ /* 0x000fe20000010000 */
[----:B------:R-:W-:Y:S01]  /*f180*/  FADD.FTZ R0, R100, R99 ;  /* 0x0000006364007221 */ /* 0x000fe20000010000 */
[----:B------:R1:W-:Y:S06]  /*f190*/  MEMBAR.ALL.CTA ;  /* 0x0000000000007992 */ /* 0x0003ec0000008000 */
[----:B-1----:R-:W1:Y:S04]  /*f1a0*/  FENCE.VIEW.ASYNC.S ;  /* 0x00000000000073c6 */ /* 0x002e680000000000 */
[----:B------:R2:W-:Y:S04]  /*f1b0*/  STL [R1+0x30], R20 ;  /* 0x0000301401007387 */ /* 0x0005e80000100800 */
[----:B------:R2:W-:Y:S01]  /*f1c0*/  STL [R1+0x3c], R0 ;  /* 0x00003c0001007387 */ /* 0x0005e20000100800 */
[----:B------:R-:W-:Y:S01]  /*f1d0*/  ISETP.GE.AND P2, PT, R112, 0x91, PT ;  /* 0x000000917000780c */ /* 0x000fe20003f46270 */
[----:B------:R-:W-:-:S04]  /*f1e0*/  IMAD.MOV.U32 R71, RZ, RZ, RZ ;  /* 0x000000ffff477224 */ /* 0x000fc800078e00ff */
[--C-:B------:R-:W-:Y:S01]  /*f1f0*/  IMAD.MOV.U32 R70, RZ, RZ, R71.reuse ;  /* 0x000000ffff467224 */ /* 0x100fe200078e0047 */
[-C--:B------:R-:W-:Y:S01]  /*f200*/  MOV R62, R71.reuse ;  /* 0x00000047003e7202 */ /* 0x080fe20000000f00 */
[--C-:B------:R-:W-:Y:S01]  /*f210*/  IMAD.MOV.U32 R69, RZ, RZ, R71.reuse ;  /* 0x000000ffff457224 */ /* 0x100fe200078e0047 */
[-C--:B------:R-:W-:Y:S01]  /*f220*/  MOV R44, R71.reuse ;  /* 0x00000047002c7202 */ /* 0x080fe20000000f00 */
[--C-:B------:R-:W-:Y:S01]  /*f230*/  IMAD.MOV.U32 R68, RZ, RZ, R71.reuse ;  /* 0x000000ffff447224 */ /* 0x100fe200078e0047 */
[----:B0-----:R-:W-:Y:S01]  /*f240*/  MOV R26, R71 ;  /* 0x00000047001a7202 */ /* 0x001fe20000000f00 */
[--C-:B------:R-:W-:Y:S02]  /*f250*/  IMAD.MOV.U32 R67, RZ, RZ, R71.reuse ;  /* 0x000000ffff437224 */ /* 0x100fe400078e0047 */
[--C-:B------:R-:W-:Y:S02]  /*f260*/  IMAD.MOV.U32 R66, RZ, RZ, R71.reuse ;  /* 0x000000ffff427224 */ /* 0x100fe400078e0047 */
[----:B------:R-:W-:-:S02]  /*f270*/  IMAD.MOV.U32 R65, RZ, RZ, R71 ;  /* 0x000000ffff417224 */ /* 0x000fc400078e0047 */
[--C-:B------:R-:W-:Y:S02]  /*f280*/  IMAD.MOV.U32 R64, RZ, RZ, R71.reuse ;  /* 0x000000ffff407224 */ /* 0x100fe400078e0047 */
[--C-:B------:R-:W-:Y:S02]  /*f290*/  IMAD.MOV.U32 R63, RZ, RZ, R71.reuse ;  /* 0x000000ffff3f7224 */ /* 0x100fe400078e0047 */
[--C-:B------:R-:W-:Y:S02]  /*f2a0*/  IMAD.MOV.U32 R61, RZ, RZ, R71.reuse ;  /* 0x000000ffff3d7224 */ /* 0x100fe400078e0047 */
        /* <DEDUP_REMOVED lines=34> */
[----:B------:R-:W-:Y:S01]  /*f4d0*/  IMAD.MOV.U32 R24, RZ, RZ, R71 ;  /* 0x000000ffff187224 */ /* 0x000fe200078e0047 */
[----:B-1----:R-:W-:Y:S01]  /*f4e0*/  NOP ;  /* 0x0000000000007918 */ /* 0x002fe20000000000 */
[----:B--2---:R-:W-:Y:S05]  /*f4f0*/  @!P2 BRA `(.L_x_515) ;  /* 0x000000540038a947 */ /* 0x004fea0003800000 */
[----:B------:R-:W-:Y:S01]  /*f500*/  VIADD R0, R115, 0xfffffffe ;  /* 0xfffffffe73007836 */ /* 0x000fe20000000000 */
[----:B------:R-:W-:Y:S01]  /*f510*/  STL [R1+0x2c], R74 ;  /* 0x00002c4a01007387 */ /* 0x000fe20000100800 */
[----:B------:R-:W-:-:S03]  /*f520*/  IMAD.MOV.U32 R154, RZ, RZ, R14 ;  /* 0x000000ffff9a7224 */ /* 0x000fc600078e000e */
[----:B------:R0:W-:Y:S04]  /*f530*/  STL [R1+0x34], R0 ;  /* 0x0000340001007387 */ /* 0x0001e80000100800 */
[----:B------:R1:W5:Y:S01]  /*f540*/  LDL.LU R155, [R1+0x60] ;  /* 0x00006000019b7983 */ /* 0x0003620000300800 */
[----:B------:R-:W-:Y:S02]  /*f550*/  CS2R R70, SRZ ;  /* 0x0000000000467805 */ /* 0x000fe4000001ff00 */
[----:B------:R-:W-:Y:S02]  /*f560*/  CS2R R68, SRZ ;  /* 0x0000000000447805 */ /* 0x000fe4000001ff00 */
[----:B------:R-:W-:Y:S02]  /*f570*/  CS2R R66, SRZ ;  /* 0x0000000000427805 */ /* 0x000fe4000001ff00 */
[----:B------:R-:W-:-:S02]  /*f580*/  CS2R R64, SRZ ;  /* 0x0000000000407805 */ /* 0x000fc4000001ff00 */
[----:B------:R-:W-:Y:S01]  /*f590*/  CS2R R62, SRZ ;  /* 0x00000000003e7805 */ /* 0x000fe2000001ff00 */
[----:B0-----:R-:W-:Y:S01]  /*f5a0*/  IMAD.MOV.U32 R0, RZ, RZ, R144 ;  /* 0x000000ffff007224 */ /* 0x001fe200078e0090 */
        /* <DEDUP_REMOVED lines=18> */
[----:B-1----:R-:W-:-:S07]  /*f6d0*/  CS2R R24, SRZ ;  /* 0x0000000000187805 */ /* 0x002fce000001ff00 */
.L_x_525:
[----:B------:R-:W2:Y:S01]  /*f6e0*/  LDL R15, [R1+0x78] ;  /* 0x00007800010f7983 */ /* 0x000ea20000100800 */
[----:B------:R-:W-:Y:S01]  /*f6f0*/  VIADD R144, R0, 0x1 ;  /* 0x0000000100907836 */ /* 0x000fe20000000000 */
[----:B------:R-:W-:Y:S05]  /*f700*/  YIELD ;  /* 0x0000000000007946 */ /* 0x000fea0003800000 */
[----:B------:R-:W-:-:S04]  /*f710*/  ISETP.NE.AND P3, PT, R144, 0x2, PT ;  /* 0x000000029000780c */ /* 0x000fc80003f65270 */
[----:B------:R-:W-:Y:S02]  /*f720*/  SEL R14, RZ, 0x1, P3 ;  /* 0x00000001ff0e7807 */ /* 0x000fe40001800000 */
[----:B------:R-:W-:Y:S02]  /*f730*/  SEL R144, R144, RZ, P3 ;  /* 0x000000ff90907207 */ /* 0x000fe40001800000 */
[----:B--2---:R-:W-:Y:S02]  /*f740*/  ISETP.NE.AND P2, PT, R15, RZ, PT ;  /* 0x000000ff0f00720c */ /* 0x004fe40003f45270 */
[----:B-----5:R-:W-:-:S05]  /*f750*/  LOP3.LUT R15, R155, R14, RZ, 0x3c, !PT ;  /* 0x0000000e9b0f7212 */ /* 0x020fca00078e3cff */
[----:B------:R0:W-:Y:S06]  /*f760*/  STL [R1+0x60], R15 ;  /* 0x0000600f01007387 */ /* 0x0001ec0000100800 */
[----:B-1----:R-:W-:Y:S05]  /*f770*/  @P2 BRA `(.L_x_516) ;  /* 0x0000000000302947 */ /* 0x002fea0003800000 */
[----:B------:R-:W-:Y:S05]  /*f780*/  @!P0 BRA `(.L_x_517) ;  /* 0x0000000000048947 */ /* 0x000fea0003800000 */
[----:B------:R-:W-:Y:S01]  /*f790*/  BPT.TRAP 0x1 ;  /* 0x000000040000795c */ /* 0x000fe20000300000 */
.L_x_517:
[----:B------:R-:W-:Y:S01]  /*f7a0*/  IMAD R14, R144, 0x8, R16 ;  /* 0x00000008900e7824 */ /* 0x000fe200078e0210 */
[----:B0-----:R-:W-:-:S04]  /*f7b0*/  SHF.L.U32 R15, R15, 0x1f, RZ ;  /* 0x0000001f0f0f7819 */ /* 0x001fc800000006ff */
[----:B------:R0:W1:Y:S01]  /*f7c0*/  SYNCS.PHASECHK.TRANS64.TRYWAIT P3, [R14+URZ+0x31c30], R15 ;  /* 0x031c300f0e0075a7 */ /* 0x000062000806017f */
[----:B------:R-:W-:Y:S05]  /*f7d0*/  @!P0 BRA `(.L_x_518) ;  /* 0x0000000000048947 */ /* 0x000fea0003800000 */
[----:B------:R-:W-:Y:S01]  /*f7e0*/  BPT.TRAP 0x1 ;  /* 0x000000040000795c */ /* 0x000fe20000300000 */
.L_x_518:
[----:B------:R-:W-:Y:S04]  /*f7f0*/  BSSY B0, `(.L_x_516) ;  /* 0x0000004000007945 */ /* 0x000fe80003800000 */
[----:B-1----:R-:W-:Y:S05]  /*f800*/  @P3 BRA `(.L_x_519) ;  /* 0x0000000000083947 */ /* 0x002fea0003800000 */
[----:B------:R-:W1:Y:S02]  /*f810*/  SYNCS.PHASECHK.TRANS64.TRYWAIT P3, [R14+URZ+0x31c30], R15 ;  /* 0x031c300f0e0075a7 */ /* 0x000e64000806017f */
[----:B-1----:R-:W-:Y:S05]  /*f820*/  @!P3 BRA `(.L_x_520) ;  /* 0x000000f80010b947 */ /* 0x002fea0003800000 */
.L_x_519:
[----:B------:R-:W-:Y:S05]  /*f830*/  BSYNC B0 ;  /* 0x0000000000007941 */ /* 0x000fea0003800000 */
.L_x_516:
[----:B01----:R-:W2:Y:S01]  /*f840*/  LDL R14, [R1+0x7c] ;  /* 0x00007c00010e7983 */ /* 0x003ea20000100800 */
[----:B------:R-:W-:Y:S05]  /*f850*/  WARPSYNC.ALL ;  /* 0x0000000000007948 */ /* 0x000fea0003800000 */
[----:B------:R-:W0:Y:S01]  /*f860*/  S2R R20, SR_TID.X ;  /* 0x0000000000147919 */ /* 0x000e220000002100 */
[----:B------:R-:W-:Y:S01]  /*f870*/  IMAD.MOV.U32 R21, RZ, RZ, -0x7fffffe0 ;  /* 0x80000020ff157424 */ /* 0x000fe200078e00ff */
[C---:B------:R-:W-:Y:S01]  /*f880*/  R2UR UR52, R2.reuse ;  /* 0x00000000023472ca */ /* 0x040fe200000e0000 */
[----:B------:R-:W-:Y:S01]  /*f890*/  IMAD.MOV.U32 R73, RZ, RZ, -0x7fffffe0 ;  /* 0x80000020ff497424 */ /* 0x000fe200078e00ff */
[----:B------:R-:W-:Y:S01]  /*f8a0*/  R2UR UR53, R3 ;  /* 0x00000000033572ca */ /* 0x000fe200000e0000 */
[----:B------:R-:W-:Y:S01]  /*f8b0*/  IMAD.MOV.U32 R151, RZ, RZ, -0x7fffffe0 ;  /* 0x80000020ff977424 */ /* 0x000fe200078e00ff */
[C---:B------:R-:W-:Y:S01]  /*f8c0*/  R2UR UR7, R21.reuse ;  /* 0x00000000150772ca */ /* 0x040fe200000e0000 */
[----:B------:R-:W-:Y:S01]  /*f8d0*/  IMAD.MOV.U32 R15, RZ, RZ, -0x7fffffe0 ;  /* 0x80000020ff0f7424 */ /* 0x000fe200078e00ff */
[----:B------:R-:W-:Y:S01]  /*f8e0*/  R2UR UR11, R21 ;  /* 0x00000000150b72ca */ /* 0x000fe200000e0000 */
[----:B------:R-:W-:Y:S01]  /*f8f0*/  IMAD.MOV.U32 R83, RZ, RZ, -0x7fffffe0 ;  /* 0x80000020ff537424 */ /* 0x000fe200078e00ff */
[----:B------:R-:W-:Y:S01]  /*f900*/  R2UR UR55, R73 ;  /* 0x00000000493772ca */ /* 0x000fe200000e0000 */
[----:B------:R-:W-:Y:S01]  /*f910*/  IMAD.MOV.U32 R75, RZ, RZ, -0x7fffffe0 ;  /* 0x80000020ff4b7424 */ /* 0x000fe200078e00ff */
[----:B------:R-:W-:Y:S01]  /*f920*/  R2UR UR5, R21 ;  /* 0x00000000150572ca */ /* 0x000fe200000e0000 */
[----:B------:R-:W-:Y:S01]  /*f930*/  STL [R1+0xe8], R26 ;  /* 0x0000e81a01007387 */ /* 0x000fe20000100800 */
[C---:B------:R-:W-:Y:S01]  /*f940*/  R2UR UR59, R15.reuse ;  /* 0x000000000f3b72ca */ /* 0x040fe200000e0000 */
[----:B------:R-:W-:Y:S01]  /*f950*/  IMAD.MOV.U32 R153, RZ, RZ, -0x7fffffe0 ;  /* 0x80000020ff997424 */ /* 0x000fe200078e00ff */
[----:B------:R-:W-:Y:S01]  /*f960*/  R2UR UR9, R15 ;  /* 0x000000000f0972ca */ /* 0x000fe200000e0000 */
[----:B------:R-:W-:Y:S01]  /*f970*/  STL [R1+0xe4], R25 ;  /* 0x0000e41901007387 */ /* 0x000fe20000100800 */
[----:B------:R-:W-:-:S02]  /*f980*/  R2UR UR56, R2 ;  /* 0x00000000023872ca */ /* 0x000fc400000e0000 */
[----:B------:R-:W-:Y:S01]  /*f990*/  MOV R76, UR7 ;  /* 0x00000007004c7c02 */ /* 0x000fe20008000f00 */
[----:B------:R-:W-:Y:S01]  /*f9a0*/  UMOV UR7, UR11 ;  /* 0x0000000b00077c82 */ /* 0x000fe20008000000 */
[----:B------:R-:W-:Y:S01]  /*f9b0*/  R2UR UR57, R3 ;  /* 0x00000000033972ca */ /* 0x000fe200000e0000 */
[----:B------:R-:W-:Y:S01]  /*f9c0*/  STL [R1+0xe0], R24 ;  /* 0x0000e01801007387 */ /* 0x000fe20000100800 */
[----:B------:R-:W-:Y:S01]  /*f9d0*/  MOV R80, UR55 ;  /* 0x0000003700507c02 */ /* 0x000fe20008000f00 */
[----:B------:R-:W-:Y:S01]  /*f9e0*/  UMOV UR55, UR5 ;  /* 0x0000000500377c82 */ /* 0x000fe20008000000 */
[----:B------:R-:W-:Y:S01]  /*f9f0*/  MOV R73, UR7 ;  /* 0x0000000700497c02 */ /* 0x000fe20008000f00 */
[----:B------:R-:W-:Y:S01]  /*fa00*/  STL [R1+0xdc], R23 ;  /* 0x0000dc1701007387 */ /* 0x000fe20000100800 */
[----:B------:R-:W-:Y:S02]  /*fa10*/  R2UR UR7, R151 ;  /* 0x00000000970772ca */ /* 0x000fe400000e0000 */
[----:B------:R-:W-:Y:S01]  /*fa20*/  R2UR UR5, R3 ;  /* 0x00000000030572ca */ /* 0x000fe200000e0000 */
[----:B------:R-:W-:Y:S01]  /*fa30*/  STL [R1+0xd8], R22 ;  /* 0x0000d81601007387 */ /* 0x000fe20000100800 */
[----:B0-----:R-:W-:-:S02]  /*fa40*/  SHF.R.U32.HI R20, RZ, 0x7, R20 ;  /* 0x00000007ff147819 */ /* 0x001fc40000011614 */
[----:B------:R-:W-:Y:S01]  /*fa50*/  MOV R78, UR59 ;  /* 0x0000003b004e7c02 */ /* 0x000fe20008000f00 */
[----:B------:R-:W-:Y:S01]  /*fa60*/  UMOV UR59, UR9 ;  /* 0x00000009003b7c82 */ /* 0x000fe20008000000 */
[C---:B------:R-:W-:Y:S01]  /*fa70*/  R2UR UR9, R21.reuse ;  /* 0x00000000150972ca */ /* 0x040fe200000e0000 */
[----:B------:R-:W-:Y:S01]  /*fa80*/  VIADD R74, R20, 0x8 ;  /* 0x00000008144a7836 */ /* 0x000fe20000000000 */
[C---:B------:R-:W-:Y:S01]  /*fa90*/  R2UR UR19, R21.reuse ;  /* 0x00000000151372ca */ /* 0x040fe200000e0000 */
[----:B------:R-:W-:Y:S01]  /*faa0*/  STL [R1+0xd4], R19 ;  /* 0x0000d41301007387 */ /* 0x000fe20000100800 */
[C---:B------:R-:W-:Y:S02]  /*fab0*/  R2UR UR27, R21.reuse ;  /* 0x00000000151b72ca */ /* 0x040fe400000e0000 */
[C---:B------:R-:W-:Y:S01]  /*fac0*/  R2UR UR43, R21.reuse ;  /* 0x00000000152b72ca */ /* 0x040fe200000e0000 */
[----:B------:R0:W-:Y:S01]  /*fad0*/  BAR.SYNC.DEFER_BLOCKING R74, 0x100 ;  /* 0x0004004a0000751d */ /* 0x0001e20000010000 */
[----:B------:R-:W-:-:S02]  /*fae0*/  R2UR UR21, R21 ;  /* 0x00000000151572ca */ /* 0x000fc400000e0000 */
[C---:B------:R-:W-:Y:S02]  /*faf0*/  R2UR UR11, R15.reuse ;  /* 0x000000000f0b72ca */ /* 0x040fe400000e0000 */
[C---:B------:R-:W-:Y:S01]  /*fb00*/  R2UR UR23, R15.reuse ;  /* 0x000000000f1772ca */ /* 0x040fe200000e0000 */
[----:B------:R-:W-:Y:S01]  /*fb10*/  IMAD.U32 R21, RZ, RZ, UR9 ;  /* 0x00000009ff157e24 */ /* 0x000fe2000f8e00ff */
[C---:B------:R-:W-:Y:S01]  /*fb20*/  R2UR UR9, R15.reuse ;  /* 0x000000000f0972ca */ /* 0x040fe200000e0000 */
[----:B------:R-:W-:Y:S01]  /*fb30*/  STL [R1+0xd0], R18 ;  /* 0x0000d01201007387 */ /* 0x000fe20000100800 */
[C---:B------:R-:W-:Y:S02]  /*fb40*/  R2UR UR35, R15.reuse ;  /* 0x000000000f2372ca */ /* 0x040fe400000e0000 */
[C---:B------:R-:W-:Y:S01]  /*fb50*/  R2UR UR47, R15.reuse ;  /* 0x000000000f2f72ca */ /* 0x040fe200000e0000 */
[----:B------:R1:W-:Y:S01]  /*fb60*/  STL [R1+0xcc], R17 ;  /* 0x0000cc1101007387 */ /* 0x0003e20000100800 */
[----:B------:R-:W-:-:S02]  /*fb70*/  R2UR UR33, R15 ;  /* 0x000000000f2172ca */ /* 0x000fc400000e0000 */
[----:B------:R-:W-:Y:S01]  /*fb80*/  R2UR UR29, R15 ;  /* 0x000000000f1d72ca */ /* 0x000fe200000e0000 */
[----:B------:R-:W-:Y:S01]  /*fb90*/  STL [R1+0xc8], R16 ;  /* 0x0000c81001007387 */ /* 0x000fe20000100800 */
[----:B------:R-:W-:Y:S02]  /*fba0*/  R2UR UR17, R83 ;  /* 0x00000000531172ca */ /* 0x000fe400000e0000 */
[C---:B------:R-:W-:Y:S01]  /*fbb0*/  R2UR UR15, R75.reuse ;  /* 0x000000004b0f72ca */ /* 0x040fe200000e0000 */
[----:B------:R-:W-:Y:S01]  /*fbc0*/  IMAD.U32 R15, RZ, RZ, UR9 ;  /* 0x00000009ff0f7e24 */ /* 0x000fe2000f8e00ff */
[C---:B------:R-:W-:Y:S01]  /*fbd0*/  R2UR UR31, R75.reuse ;  /* 0x000000004b1f72ca */ /* 0x040fe200000e0000 */
[----:B------:R3:W-:Y:S01]  /*fbe0*/  STL [R1+0xc4], R0 ;  /* 0x0000c40001007387 */ /* 0x0007e20000100800 */
[C---:B------:R-:W-:Y:S01]  /*fbf0*/  R2UR UR39, R75.reuse ;  /* 0x000000004b2772ca */ /* 0x040fe200000e0000 */
[----:B------:R-:W-:Y:S01]  /*fc00*/  WARPGROUP.ARRIVE ;  /* 0x00000000000079c5 */ /* 0x000fe20000000000 */
[----:B------:R-:W-:-:S02]  /*fc10*/  R2UR UR51, R75 ;  /* 0x000000004b3372ca */ /* 0x000fc400000e0000 */
[C---:B------:R-:W-:Y:S02]  /*fc20*/  R2UR UR25, R75.reuse ;  /* 0x000000004b1972ca */ /* 0x040fe400000e0000 */
[----:B------:R-:W-:Y:S01]  /*fc30*/  R2UR UR13, R75 ;  /* 0x000000004b0d72ca */ /* 0x000fe200000e0000 */
[----:B------:R-:W-:Y:S01]  /*fc40*/  IMAD.MOV.U32 R75, RZ, RZ, -0x7fffffe0 ;  /* 0x80000020ff4b7424 */ /* 0x000fe200078e00ff */
[----:B-1----:R-:W-:Y:S02]  /*fc50*/  MOV R17, UR61 ;  /* 0x0000003d00117c02 */ /* 0x002fe40008000f00 */
[----:B------:R-:W-:Y:S02]  /*fc60*/  MOV R26, UR60 ;  /* 0x0000003c001a7c02 */ /* 0x000fe40008000f00 */
[----:B------:R-:W-:Y:S01]  /*fc70*/  R2UR UR37, R75 ;  /* 0x000000004b2572ca */ /* 0x000fe200000e0000 */
[----:B------:R-:W-:Y:S01]  /*fc80*/  IMAD.MOV.U32 R75, RZ, RZ, -0x7fffffe0 ;  /* 0x80000020ff4b7424 */ /* 0x000fe200078e00ff */
[----:B------:R-:W-:-:S02]  /*fc90*/  R2UR UR40, R8 ;  /* 0x00000000082872ca */ /* 0x000fc400000e0000 */
[----:B------:R-:W-:Y:S02]  /*fca0*/  R2UR UR41, R9 ;  /* 0x00000000092972ca */ /* 0x000fe400000e0000 */
[----:B------:R-:W-:Y:S01]  /*fcb0*/  R2UR UR61, R75 ;  /* 0x000000004b3d72ca */ /* 0x000fe200000e0000 */
[----:B------:R-:W-:Y:S01]  /*fcc0*/  IMAD.MOV.U32 R75, RZ, RZ, -0x7fffffe0 ;  /* 0x80000020ff4b7424 */ /* 0x000fe200078e00ff */
[C---:B------:R-:W-:Y:S02]  /*fcd0*/  R2UR UR44, R8.reuse ;  /* 0x00000000082c72ca */ /* 0x040fe400000e0000 */
[C---:B------:R-:W-:Y:S02]  /*fce0*/  R2UR UR45, R9.reuse ;  /* 0x00000000092d72ca */ /* 0x040fe400000e0000 */
[----:B------:R-:W-:Y:S01]  /*fcf0*/  R2UR UR48, R8 ;  /* 0x00000000083072ca */ /* 0x000fe200000e0000 */
[----:B------:R-:W-:Y:S01]  /*fd00*/  IMAD.U32 R147, RZ, RZ, UR37 ;  /* 0x00000025ff937e24 */ /* 0x000fe2000f8e00ff */
[----:B------:R-:W-:Y:S01]  /*fd10*/  R2UR UR49, R9 ;  /* 0x00000000093172ca */ /* 0x000fe200000e0000 */
[----:B--2---:R-:W-:-:S04]  /*fd20*/  IMAD R150, R144, 0x6c0, R14 ;  /* 0x000006c090967824 */ /* 0x004fc800078e020e */
[C---:B------:R-:W-:Y:S02]  /*fd30*/  VIADD R20, R150.reuse, 0x40 ;  /* 0x0000004096147836 */ /* 0x040fe40000000000 */
[C---:B------:R-:W-:Y:S02]  /*fd40*/  VIADD R72, R150.reuse, 0x100 ;  /* 0x0000010096487836 */ /* 0x040fe40000000000 */
[----:B------:R-:W-:Y:S01]  /*fd50*/  VIADD R14, R150, 0x80 ;  /* 0x00000080960e7836 */ /* 0x000fe20000000000 */
[----:B------:R-:W-:Y:S01]  /*fd60*/  R2UR UR4, R20 ;  /* 0x00000000140472ca */ /* 0x000fe200000e0000 */
[----:B------:R-:W-:Y:S01]  /*fd70*/  VIADD R20, R150, 0xc0 ;  /* 0x000000c096147836 */ /* 0x000fe20000000000 */
[----:B------:R-:W-:Y:S01]  /*fd80*/  R2UR UR54, R72 ;  /* 0x00000000483672ca */ /* 0x000fe200000e0000 */
[----:B------:R-:W-:Y:S01]  /*fd90*/  VIADD R72, R150, 0x440 ;  /* 0x0000044096487836 */ /* 0x000fe20000000000 */
[----:B------:R-:W-:Y:S01]  /*fda0*/  R2UR UR8, R14 ;  /* 0x000000000e0872ca */ /* 0x000fe200000e0000 */
[----:B------:R-:W-:Y:S01]  /*fdb0*/  VIADD R14, R150, 0x140 ;  /* 0x00000140960e7836 */ /* 0x000fe20000000000 */
[----:B------:R-:W-:Y:S01]  /*fdc0*/  R2UR UR10, R20 ;  /* 0x00000000140a72ca */ /* 0x000fe200000e0000 */
[C---:B0-----:R-:W-:Y:S01]  /*fdd0*/  VIADD R74, R150.reuse, 0x200 ;  /* 0x00000200964a7836 */ /* 0x041fe20000000000 */
[C---:B------:R-:W-:Y:S01]  /*fde0*/  IADD3 R20, R150.reuse, 0x180, RZ ;  /* 0x0000018096147810 */ /* 0x040fe20007ffe0ff */
[----:B------:R-:W-:Y:S01]  /*fdf0*/  VIADD R82, R150, 0x3c0 ;  /* 0x000003c096527836 */ /* 0x000fe20000000000 */
[----:B------:R-:W-:Y:S01]  /*fe00*/  R2UR UR58, R14 ;  /* 0x000000000e3a72ca */ /* 0x000fe200000e0000 */
[----:B------:R-:W-:Y:S01]  /*fe10*/  VIADD R14, R150, 0x1c0 ;  /* 0x000001c0960e7836 */ /* 0x000fe20000000000 */
[----:B------:R-:W-:Y:S01]  /*fe20*/  R2UR UR6, R20 ;  /* 0x00000000140672ca */ /* 0x000fe200000e0000 */
[----:B------:R-:W-:Y:S01]  /*fe30*/  VIADD R20, R150, 0x2 ;  /* 0x0000000296147836 */ /* 0x000fe20000000000 */
[----:B------:R-:W-:Y:S01]  /*fe40*/  R2UR UR14, R74 ;  /* 0x000000004a0e72ca */ /* 0x000fe200000e0000 */
[----:B------:R-:W-:Y:S01]  /*fe50*/  VIADD R74, R150, 0xc2 ;  /* 0x000000c2964a7836 */ /* 0x000fe20000000000 */
[----:B------:R-:W-:Y:S01]  /*fe60*/  MOV R81, UR54 ;  /* 0x0000003600517c02 */ /* 0x000fe20008000f00 */
[----:B------:R-:W-:Y:S01]  /*fe70*/  UMOV UR54, UR4 ;  /* 0x0000000400367c82 */ /* 0x000fe20008000000 */
[----:B------:R-:W-:Y:S01]  /*fe80*/  R2UR UR4, R2 ;  /* 0x00000000020472ca */ /* 0x000fe200000e0000 */
[----:B------:R-:W-:Y:S01]  /*fe90*/  VIADD R152, R150, 0x402 ;  /* 0x0000040296987836 */ /* 0x000fe20000000000 */
[----:B------:R-:W-:Y:S01]  /*fea0*/  R2UR UR18, R20 ;  /* 0x00000000141272ca */ /* 0x000fe200000e0000 */
[----:B------:R-:W-:Y:S01]  /*feb0*/  VIADD R20, R150, 0x82 ;  /* 0x0000008296147836 */ /* 0x000fe20000000000 */
[----:B------:R-:W-:-:S02]  /*fec0*/  R2UR UR16, R82 ;  /* 0x00000000521072ca */ /* 0x000fc400000e0000 */
[----:B------:R-:W-:Y:S01]  /*fed0*/  MOV R79, UR58 ;  /* 0x0000003a004f7c02 */ /* 0x000fe20008000f00 */
[----:B------:R-:W-:Y:S01]  /*fee0*/  UMOV UR58, UR8 ;  /* 0x00000008003a7c82 */ /* 0x000fe20008000000 */
[----:B------:R-:W-:Y:S01]  /*fef0*/  MOV R77, UR6 ;  /* 0x00000006004d7c02 */ /* 0x000fe20008000f00 */
[----:B------:R-:W-:Y:S01]  /*ff00*/  UMOV UR6, UR10 ;  /* 0x0000000a00067c82 */ /* 0x000fe20008000000 */
[----:B------:R-:W-:Y:S01]  /*ff10*/  R2UR UR10, R14 ;  /* 0x000000000e0a72ca */ /* 0x000fe200000e0000 */
[C---:B------:R-:W-:Y:S01]  /*ff20*/  VIADD R14, R150.reuse, 0x42 ;  /* 0x00000042960e7836 */ /* 0x040fe20000000000 */
[----:B------:R-:W-:Y:S02]  /*ff30*/  MOV R84, UR6 ;  /* 0x0000000600547c02 */ /* 0x000fe40008000f00 */
[----:B------:R-:W-:Y:S02]  /*ff40*/  R2UR UR6, R150 ;  /* 0x00000000960672ca */ /* 0x000fe400000e0000 */
[----:B------:R-:W-:Y:S01]  /*ff50*/  R2UR UR26, R20 ;  /* 0x00000000141a72ca */ /* 0x000fe200000e0000 */
        /* <DEDUP_REMOVED lines=10> */
[----:B------:R-:W-:Y:S01]  /*10000*/  HGMMA.64x16x16.F32 R136, gdesc[UR4], RZ, !UPT, gsb0 ;  /* 0x00200000048879f0 */ /* 0x000fe2000c0008ff */
[----:B------:R-:W-:Y:S01]  /*10010*/  R2UR UR7, R73 ;  /* 0x00000000490772ca */ /* 0x000fe200000e0000 */
[----:B------:R-:W-:Y:S01]  /*10020*/  IMAD.MOV.U32 R73, RZ, RZ, -0x7fffffe0 ;  /* 0x80000020ff497424 */ /* 0x000fe200078e00ff */
[----:B------:R-:W-:Y:S01]  /*10030*/  R2UR UR6, R84 ;  /* 0x00000000540672ca */ /* 0x000fe200000e0000 */
[----:B------:R-:W-:Y:S01]  /*10040*/  VIADD R74, R150, 0x202 ;  /* 0x00000202964a7836 */ /* 0x000fe20000000000 */
[----:B------:R-:W-:-:S02]  /*10050*/  R2UR UR4, R2 ;  /* 0x00000000020472ca */ /* 0x000fc400000e0000 */
[----:B------:R-:W-:Y:S02]  /*10060*/  R2UR UR5, R3 ;  /* 0x00000000030572ca */ /* 0x000fe400000e0000 */
[----:B------:R-:W-:Y:S01]  /*10070*/  R2UR UR20, R20 ;  /* 0x00000000141472ca */ /* 0x000fe200000e0000 */
[----:B------:R-:W-:Y:S01]  /*10080*/  VIADD R20, R150, 0x340 ;  /* 0x0000034096147836 */ /* 0x000fe20000000000 */
[----:B------:R-:W-:Y:S01]  /*10090*/  R2UR UR46, R14 ;  /* 0x000000000e2e72ca */ /* 0x000fe200000e0000 */
[----:B------:R-:W-:Y:S01]  /*100a0*/  VIADD R14, R150, 0x240 ;  /* 0x00000240960e7836 */ /* 0x000fe20000000000 */
[----:B------:R-:W-:Y:S01]  /*100b0*/  R2UR UR9, R73 ;  /* 0x00000000490972ca */ /* 0x000fe200000e0000 */
[----:B------:R-:W-:Y:S01]  /*100c0*/  IMAD.MOV.U32 R73, RZ, RZ, -0x7fffffe0 ;  /* 0x80000020ff497424 */ /* 0x000fe200078e00ff */
[----:B------:R-:W-:Y:S02]  /*100d0*/  R2UR UR8, R20 ;  /* 0x00000000140872ca */ /* 0x000fe400000e0000 */
[----:B------:R-:W-:Y:S01]  /*100e0*/  R2UR UR32, R14 ;  /* 0x000000000e2072ca */ /* 0x000fe200000e0000 */
[----:B------:R-:W-:Y:S01]  /*100f0*/  VIADD R14, R150, 0x300 ;  /* 0x00000300960e7836 */ /* 0x000fe20000000000 */
[----:B------:R-:W-:Y:S01]  /*10100*/  R2UR UR50, R74 ;  /* 0x000000004a3272ca */ /* 0x000fe200000e0000 */
[----:B------:R-:W-:Y:S01]  /*10110*/  VIADD R74, R150, 0x280 ;  /* 0x00000280964a7836 */ /* 0x000fe20000000000 */
[----:B------:R-:W-:Y:S01]  /*10120*/  R2UR UR37, R73 ;  /* 0x00000000492572ca */ /* 0x000fe200000e0000 */
[----:B------:R-:W-:Y:S01]  /*10130*/  IMAD.MOV.U32 R73, RZ, RZ, -0x7fffffe0 ;  /* 0x80000020ff497424 */ /* 0x000fe200078e00ff */
[----:B------:R-:W-:-:S02]  /*10140*/  R2UR UR28, R14 ;  /* 0x000000000e1c72ca */ /* 0x000fc400000e0000 */
[----:B------:R-:W-:Y:S02]  /*10150*/  IADD3 R14, R150, 0x380, RZ ;  /* 0x00000380960e7810 */ /* 0x000fe40007ffe0ff */
[----:B------:R-:W-:Y:S01]  /*10160*/  R2UR UR24, R74 ;  /* 0x000000004a1872ca */ /* 0x000fe200000e0000 */
[----:B------:R-:W-:Y:S01]  /*10170*/  IMAD.U32 R20, RZ, RZ, UR8 ;  /* 0x00000008ff147e24 */ /* 0x000fe2000f8e00ff */
[----:B------:R-:W-:Y:S01]  /*10180*/  R2UR UR8, R14 ;  /* 0x000000000e0872ca */ /* 0x000fe200000e0000 */
[----:B------:R-:W-:-:S04]  /*10190*/  VIADD R74, R150, 0x400 ;  /* 0x00000400964a7836 */ /* 0x000fc80000000000 */
[----:B------:R-:W-:Y:S01]  /*101a0*/  IMAD.U32 R149, RZ, RZ, UR37 ;  /* 0x00000025ff957e24 */ /* 0x000fe2000f8e00ff */
[----:B------:R-:W-:Y:S01]  /*101b0*/  R2UR UR12, R74 ;  /* 0x000000004a0c72ca */ /* 0x000fe200000e0000 */
[----:B------:R-:W-:Y:S01]  /*101c0*/  VIADD R74, R150, 0x242 ;  /* 0x00000242964a7836 */ /* 0x000fe20000000000 */
[----:B------:R-:W-:-:S04]  /*101d0*/  R2UR UR37, R9 ;  /* 0x00000000092572ca */ /* 0x000fc800000e0000 */
[----:B------:R-:W-:Y:S01]  /*101e0*/  R2UR UR36, R74 ;  /* 0x000000004a2472ca */ /* 0x000fe200000e0000 */
[----:B------:R-:W-:Y:S01]  /*101f0*/  IMAD.U32 R14, RZ, RZ, UR8 ;  /* 0x00000008ff0e7e24 */ /* 0x000fe2000f8e00ff */
[----:B------:R-:W-:Y:S01]  /*10200*/  R2UR UR8, R72 ;  /* 0x00000000480872ca */ /* 0x000fe200000e0000 */
[C---:B------:R-:W-:Y:S02]  /*10210*/  VIADD R72, R150.reuse, 0x282 ;  /* 0x0000028296487836 */ /* 0x040fe40000000000 */
[----:B------:R-:W-:-:S05]  /*10220*/  VIADD R74, R150, 0x2c2 ;  /* 0x000002c2964a7836 */ /* 0x000fca0000000000 */
[----:B------:R-:W-:Y:S01]  /*10230*/  R2UR UR60, R74 ;  /* 0x000000004a3c72ca */ /* 0x000fe200000e0000 */
[----:B------:R-:W-:Y:S02]  /*10240*/  WARPGROUP.DEPBAR.LE gsb0, 0x0 ;  /* 0x00008000000079c5 */ /* 0x000fe40000010000 */
[----:B------:R-:W-:Y:S01]  /*10250*/  WARPGROUP.ARRIVE ;  /* 0x00000000000079c5 */ /* 0x000fe20000000000 */
[----:B------:R-:W-:Y:S01]  /*10260*/  IMAD.U32 R146, RZ, RZ, UR36 ;  /* 0x00000024ff927e24 */ /* 0x000fe2000f8e00ff */
[----:B------:R-:W-:Y:S01]  /*10270*/  R2UR UR36, R72 ;  /* 0x00000000482472ca */ /* 0x000fe200000e0000 */
[C---:B------:R-:W-:Y:S02]  /*10280*/  VIADD R72, R150.reuse, 0x302 ;  /* 0x0000030296487836 */ /* 0x040fe40000000000 */
[----:B------:R-:W-:Y:S01]  /*10290*/  VIADD R74, R150, 0x342 ;  /* 0x00000342964a7836 */ /* 0x000fe20000000000 */
[----:B------:R-:W-:Y:S01]  /*102a0*/  HGMMA.64x16x16.F32 R128, gdesc[UR52], RZ, !UPT, gsb0 ;  /* 0x00200000348079f0 */ /* 0x000fe2000c0008ff */
[----:B------:R-:W-:-:S02]  /*102b0*/  R2UR UR55, R80 ;  /* 0x00000000503772ca */ /* 0x000fc400000e0000 */
[----:B------:R-:W-:Y:S02]  /*102c0*/  R2UR UR54, R81 ;  /* 0x00000000513672ca */ /* 0x000fe400000e0000 */
[----:B------:R-:W-:Y:S02]  /*102d0*/  R2UR UR52, R2 ;  /* 0x00000000023472ca */ /* 0x000fe400000e0000 */
[----:B------:R-:W-:Y:S02]  /*102e0*/  R2UR UR53, R3 ;  /* 0x00000000033572ca */ /* 0x000fe400000e0000 */
[----:B------:R-:W-:Y:S02]  /*102f0*/  MOV R148, UR36 ;  /* 0x0000002400947c02 */ /* 0x000fe40008000f00 */
[----:B------:R-:W-:Y:S01]  /*10300*/  R2UR UR36, R8 ;  /* 0x00000000082472ca */ /* 0x000fe200000e0000 */
[----:B------:R-:W-:Y:S02]  /*10310*/  WARPGROUP.DEPBAR.LE gsb0, 0x0 ;  /* 0x00008000000079c5 */ /* 0x000fe40000010000 */
[----:B------:R-:W-:-:S06]  /*10320*/  WARPGROUP.ARRIVE ;  /* 0x00000000000079c5 */ /* 0x000fcc0000000000 */
[----:B------:R-:W-:Y:S01]  /*10330*/  HGMMA.64x16x16.F32 R120, gdesc[UR56], RZ, !UPT, gsb0 ;  /* 0x00200000387879f0 */ /* 0x000fe2000c0008ff */
[----:B------:R-:W-:Y:S02]  /*10340*/  R2UR UR59, R78 ;  /* 0x000000004e3b72ca */ /* 0x000fe400000e0000 */
[----:B------:R-:W-:Y:S02]  /*10350*/  R2UR UR58, R79 ;  /* 0x000000004f3a72ca */ /* 0x000fe400000e0000 */
[----:B------:R-:W-:Y:S02]  /*10360*/  R2UR UR56, R2 ;  /* 0x00000000023872ca */ /* 0x000fe400000e0000 */
[----:B------:R-:W-:Y:S01]  /*10370*/  R2UR UR57, R3 ;  /* 0x00000000033972ca */ /* 0x000fe200000e0000 */
[----:B------:R-:W-:Y:S02]  /*10380*/  WARPGROUP.DEPBAR.LE gsb0, 0x0 ;  /* 0x00008000000079c5 */ /* 0x000fe40000010000 */
[----:B------:R-:W-:-:S06]  /*10390*/  WARPGROUP.ARRIVE ;  /* 0x00000000000079c5 */ /* 0x000fcc0000000000 */
[----:B------:R-:W-:Y:S01]  /*103a0*/  HGMMA.64x16x16.F32 R112, gdesc[UR4], RZ, !UPT, gsb0 ;  /* 0x00200000047079f0 */ /* 0x000fe2000c0008ff */
[----:B------:R-:W-:Y:S01]  /*103b0*/  R2UR UR7, R76 ;  /* 0x000000004c0772ca */ /* 0x000fe200000e0000 */
[----:B------:R-:W-:Y:S01]  /*103c0*/  VIADD R76, R150, 0x382 ;  /* 0x00000382964c7836 */ /* 0x000fe20000000000 */
[----:B------:R-:W-:Y:S01]  /*103d0*/  R2UR UR6, R77 ;  /* 0x000000004d0672ca */ /* 0x000fe200000e0000 */
[----:B------:R-:W-:Y:S01]  /*103e0*/  IMAD.MOV.U32 R77, RZ, RZ, -0x7fffffe0 ;  /* 0x80000020ff4d7424 */ /* 0x000fe200078e00ff */
[----:B------:R-:W-:Y:S02]  /*103f0*/  R2UR UR4, R2 ;  /* 0x00000000020472ca */ /* 0x000fe400000e0000 */
[----:B------:R-:W-:Y:S01]  /*10400*/  R2UR UR5, R3 ;  /* 0x00000000030572ca */ /* 0x000fe200000e0000 */
[----:B------:R-:W-:Y:S02]  /*10410*/  WARPGROUP.DEPBAR.LE gsb0, 0x0 ;  /* 0x00008000000079c5 */ /* 0x000fe40000010000 */
[----:B------:R-:W-:-:S06]  /*10420*/  WARPGROUP.ARRIVE ;  /* 0x00000000000079c5 */ /* 0x000fcc0000000000 */
[----:B------:R-:W-:Y:S01]  /*10430*/  HGMMA.64x16x16.F32 R104, gdesc[UR52], RZ, !UPT, gsb0 ;  /* 0x00200000346879f0 */ /* 0x000fe2000c0008ff */
[----:B------:R-:W-:Y:S01]  /*10440*/  UMOV UR54, UR8 ;  /* 0x0000000800367c82 */ /* 0x000fe20008000000 */
[----:B------:R-:W-:Y:S01]  /*10450*/  UMOV UR55, UR9 ;  /* 0x0000000900377c82 */ /* 0x000fe20008000000 */
[----:B------:R-:W-:Y:S01]  /*10460*/  R2UR UR8, R2 ;  /* 0x00000000020872ca */ /* 0x000fe200000e0000 */
[----:B------:R-:W-:Y:S01]  /*10470*/  UMOV UR52, UR16 ;  /* 0x0000001000347c82 */ /* 0x000fe20008000000 */
[----:B------:R-:W-:Y:S01]  /*10480*/  R2UR UR9, R3 ;  /* 0x00000000030972ca */ /* 0x000fe200000e0000 */
[----:B------:R-:W-:Y:S01]  /*10490*/  UMOV UR53, UR17 ;  /* 0x0000001100357c82 */ /* 0x000fe20008000000 */
[C---:B------:R-:W-:Y:S02]  /*104a0*/  R2UR UR16, R8.reuse ;  /* 0x00000000081072ca */ /* 0x040fe400000e0000 */
[----:B------:R-:W-:Y:S02]  /*104b0*/  R2UR UR17, R9 ;  /* 0x00000000091172ca */ /* 0x000fe400000e0000 */
[----:B------:R-:W-:Y:S01]  /*104c0*/  MOV R25, UR55 ;  /* 0x0000003700197c02 */ /* 0x000fe20008000f00 */
[----:B------:R-:W-:Y:S01]  /*104d0*/  UMOV UR55, UR25 ;  /* 0x0000001900377c82 */ /* 0x000fe20008000000 */
[----:B------:R-:W-:Y:S01]  /*104e0*/  MOV R24, UR54 ;  /* 0x0000003600187c02 */ /* 0x000fe20008000f00 */
[----:B------:R-:W-:Y:S01]  /*104f0*/  UMOV UR54, UR24 ;  /* 0x0000001800367c82 */ /* 0x000fe20008000000 */
[----:B------:R-:W-:-:S02]  /*10500*/  R2UR UR24, R8 ;  /* 0x00000000081872ca */ /* 0x000fc400000e0000 */
[----:B------:R-:W-:Y:S01]  /*10510*/  R2UR UR25, R9 ;  /* 0x00000000091972ca */ /* 0x000fe200000e0000 */
[----:B------:R-:W-:Y:S02]  /*10520*/  WARPGROUP.DEPBAR.LE gsb0, 0x0 ;  /* 0x00008000000079c5 */ /* 0x000fe40000010000 */
[----:B------:R-:W-:-:S06]  /*10530*/  WARPGROUP.ARRIVE ;  /* 0x00000000000079c5 */ /* 0x000fcc0000000000 */
[----:B------:R-:W-:Y:S01]  /*10540*/  HGMMA.64x16x16.F32 R96, gdesc[UR56], RZ, !UPT, gsb0 ;  /* 0x00200000386079f0 */ /* 0x000fe2000c0008ff */
[----:B------:R-:W-:Y:S01]  /*10550*/  UMOV UR58, UR12 ;  /* 0x0000000c003a7c82 */ /* 0x000fe20008000000 */
[----:B------:R-:W-:Y:S01]  /*10560*/  UMOV UR59, UR13 ;  /* 0x0000000d003b7c82 */ /* 0x000fe20008000000 */
[----:B------:R-:W-:Y:S01]  /*10570*/  R2UR UR56, R72 ;  /* 0x00000000483872ca */ /* 0x000fe200000e0000 */
[----:B------:R-:W-:Y:S01]  /*10580*/  VIADD R72, R150, 0x3c2 ;  /* 0x000003c296487836 */ /* 0x000fe20000000000 */
[----:B------:R-:W-:Y:S01]  /*10590*/  R2UR UR57, R73 ;  /* 0x00000000493972ca */ /* 0x000fe200000e0000 */
[----:B------:R-:W-:Y:S01]  /*105a0*/  IMAD.MOV.U32 R73, RZ, RZ, -0x7fffffe0 ;  /* 0x80000020ff497424 */ /* 0x000fe200078e00ff */
[----:B------:R-:W-:Y:S02]  /*105b0*/  R2UR UR12, R2 ;  /* 0x00000000020c72ca */ /* 0x000fe400000e0000 */
[----:B------:R-:W-:Y:S01]  /*105c0*/  R2UR UR13, R3 ;  /* 0x00000000030d72ca */ /* 0x000fe200000e0000 */
[----:B------:R-:W-:-:S02]  /*105d0*/  WARPGROUP.DEPBAR.LE gsb0, 0x0 ;  /* 0x00008000000079c5 */ /* 0x000fc40000010000 */
[----:B------:R-:W-:-:S06]  /*105e0*/  WARPGROUP.ARRIVE ;  /* 0x00000000000079c5 */ /* 0x000fcc0000000000 */
[----:B------:R-:W-:Y:S01]  /*105f0*/  HGMMA.64x16x16.F32 R88, gdesc[UR4], RZ, !UPT, gsb0 ;  /* 0x00200000045879f0 */ /* 0x000fe2000c0008ff */
[----:B------:R-:W-:Y:S02]  /*10600*/  R2UR UR4, R74 ;  /* 0x000000004a0472ca */ /* 0x000fe400000e0000 */
[----:B------:R-:W-:Y:S02]  /*10610*/  R2UR UR5, R75 ;  /* 0x000000004b0572ca */ /* 0x000fe400000e0000 */
[----:B------:R-:W-:Y:S02]  /*10620*/  R2UR UR6, R76 ;  /* 0x000000004c0672ca */ /* 0x000fe400000e0000 */
[----:B------:R-:W-:-:S11]  /*10630*/  R2UR UR7, R77 ;  /* 0x000000004d0772ca */ /* 0x000fd600000e0000 */
[----:B------:R-:W-:Y:S01]  /*10640*/  MOV R18, UR6 ;  /* 0x0000000600127c02 */ /* 0x000fe20008000f00 */
[----:B------:R-:W-:Y:S01]  /*10650*/  UMOV UR6, UR20 ;  /* 0x0000001400067c82 */ /* 0x000fe20008000000 */
[----:B------:R-:W-:Y:S01]  /*10660*/  MOV R19, UR7 ;  /* 0x0000000700137c02 */ /* 0x000fe20008000f00 */
[----:B------:R-:W-:Y:S01]  /*10670*/  UMOV UR7, UR21 ;  /* 0x0000001500077c82 */ /* 0x000fe20008000000 */
[----:B------:R-:W-:Y:S02]  /*10680*/  R2UR UR20, R8 ;  /* 0x00000000081472ca */ /* 0x000fe400000e0000 */
[----:B------:R-:W-:Y:S01]  /*10690*/  R2UR UR21, R9 ;  /* 0x00000000091572ca */ /* 0x000fe200000e0000 */
[----:B------:R-:W-:Y:S02]  /*106a0*/  WARPGROUP.DEPBAR.LE gsb0, 0x0 ;  /* 0x00008000000079c5 */ /* 0x000fe40000010000 */
[----:B------:R-:W-:-:S06]  /*106b0*/  WARPGROUP.ARRIVE ;  /* 0x00000000000079c5 */ /* 0x000fcc0000000000 */
[----:B------:R-:W-:Y:S01]  /*106c0*/  HGMMA.64x16x16.F32 R80, gdesc[UR8], RZ, !UPT, gsb0 ;  /* 0x00200000085079f0 */ /* 0x000fe2000c0008ff */
[----:B------:R-:W-:Y:S01]  /*106d0*/  R2UR UR10, R72 ;  /* 0x00000000480a72ca */ /* 0x000fe200000e0000 */
[----:B------:R-:W-:Y:S01]  /*106e0*/  UMOV UR8, UR32 ;  /* 0x0000002000087c82 */ /* 0x000fe20008000000 */
[----:B------:R-:W-:Y:S01]  /*106f0*/  R2UR UR11, R73 ;  /* 0x00000000490b72ca */ /* 0x000fe200000e0000 */
[----:B------:R-:W-:Y:S01]  /*10700*/  UMOV UR9, UR33 ;  /* 0x0000002100097c82 */ /* 0x000fe20008000000 */
[----:B------:R-:W-:Y:S02]  /*10710*/  R2UR UR32, R8 ;  /* 0x00000000082072ca */ /* 0x000fe400000e0000 */
[----:B------:R-:W-:-:S07]  /*10720*/  R2UR UR33, R9 ;  /* 0x00000000092172ca */ /* 0x000fce00000e0000 */
        /* <DEDUP_REMOVED lines=13> */
[----:B------:R-:W-:Y:S02]  /*10800*/  WARPGROUP.DEPBAR.LE gsb0, 0x0 ;  /* 0x00008000000079c5 */ /* 0x000fe40000010000 */
[----:B------:R-:W-:-:S06]  /*10810*/  WARPGROUP.ARRIVE ;  /* 0x00000000000079c5 */ /* 0x000fcc0000000000 */
[----:B------:R-:W-:Y:S01]  /*10820*/  HGMMA.64x16x16.F32 R136, gdesc[UR16], R136, gsb0 ;  /* 0x00200000108879f0 */ /* 0x000fe20008000888 */
[----:B------:R-:W-:Y:S01]  /*10830*/  R2UR UR18, R152 ;  /* 0x00000000981272ca */ /* 0x000fe200000e0000 */
[----:B------:R-:W-:Y:S01]  /*10840*/  VIADD R152, R150, 0x480 ;  /* 0x0000048096987836 */ /* 0x000fe20000000000 */
[----:B------:R-:W-:Y:S01]  /*10850*/  R2UR UR19, R153 ;  /* 0x00000000991372ca */ /* 0x000fe200000e0000 */
[----:B------:R-:W-:Y:S01]  /*10860*/  IMAD.MOV.U32 R153, RZ, RZ, -0x7fffffe0 ;  /* 0x80000020ff997424 */ /* 0x000fe200078e00ff */
[----:B------:R-:W-:Y:S02]  /*10870*/  WARPGROUP.DEPBAR.LE gsb0, 0x0 ;  /* 0x00008000000079c5 */ /* 0x000fe40000010000 */
[----:B------:R-:W-:-:S06]  /*10880*/  WARPGROUP.ARRIVE ;  /* 0x00000000000079c5 */ /* 0x000fcc0000000000 */
[----:B------:R-:W-:Y:S01]  /*10890*/  HGMMA.64x16x16.F32 R128, gdesc[UR20], R128, gsb0 ;  /* 0x00200000148079f0 */ /* 0x000fe20008000880 */
[----:B------:R-:W-:Y:S02]  /*108a0*/  R2UR UR22, R152 ;  /* 0x00000000981672ca */ /* 0x000fe400000e0000 */
[----:B------:R-:W-:Y:S02]  /*108b0*/  R2UR UR23, R153 ;  /* 0x00000000991772ca */ /* 0x000fe400000e0000 */
[----:B------:R-:W-:Y:S02]  /*108c0*/  R2UR UR20, R12 ;  /* 0x000000000c1472ca */ /* 0x000fe400000e0000 */
[----:B------:R-:W-:-:S07]  /*108d0*/  R2UR UR21, R13 ;  /* 0x000000000d1572ca */ /* 0x000fce00000e0000 */
[----:B---3--:R-:W-:Y:S01]  /*108e0*/  MOV R0, UR22 ;  /* 0x0000001600007c02 */ /* 0x008fe20008000f00 */
[----:B------:R-:W-:Y:S01]  /*108f0*/  UMOV UR22, UR8 ;  /* 0x0000000800167c82 */ /* 0x000fe20008000000 */
[----:B------:R-:W-:Y:S01]  /*10900*/  MOV R16, UR23 ;  /* 0x0000001700107c02 */ /* 0x000fe20008000f00 */
[----:B------:R-:W-:Y:S01]  /*10910*/  UMOV UR23, UR9 ;  /* 0x0000000900177c82 */ /* 0x000fe20008000000 */
[----:B------:R-:W-:Y:S02]  /*10920*/  R2UR UR8, R12 ;  /* 0x000000000c0872ca */ /* 0x000fe400000e0000 */
[----:B------:R-:W-:Y:S01]  /*10930*/  R2UR UR9, R13 ;  /* 0x000000000d0972ca */ /* 0x000fe200000e0000 */
        /* <DEDUP_REMOVED lines=15> */
[----:B------:R-:W-:Y:S01]  /*10a30*/  R2UR UR40, R12 ;  /* 0x000000000c2872ca */ /* 0x000fe200000e0000 */
[----:B------:R-:W-:Y:S01]  /*10a40*/  UMOV UR42, UR6 ;  /* 0x00000006002a7c82 */ /* 0x000fe20008000000 */
[----:B------:R-:W-:Y:S01]  /*10a50*/  R2UR UR41, R13 ;  /* 0x000000000d2972ca */ /* 0x000fe200000e0000 */
[----:B------:R-:W-:Y:S01]  /*10a60*/  UMOV UR43, UR7 ;  /* 0x00000007002b7c82 */ /* 0x000fe20008000000 */
[----:B------:R-:W-:Y:S02]  /*10a70*/  R2UR UR6, R20 ;  /* 0x00000000140672ca */ /* 0x000fe400000e0000 */
[----:B------:R-:W-:Y:S01]  /*10a80*/  R2UR UR7, R21 ;  /* 0x00000000150772ca */ /* 0x000fe200000e0000 */
[----:B------:R-:W-:Y:S01]  /*10a90*/  IMAD.MOV.U32 R21, RZ, RZ, R17 ;  /* 0x000000ffff157224 */ /* 0x000fe200078e0011 */
[----:B------:R-:W-:Y:S02]  /*10aa0*/  WARPGROUP.DEPBAR.LE gsb0, 0x0 ;  /* 0x00008000000079c5 */ /* 0x000fe40000010000 */
[----:B------:R-:W-:-:S06]  /*10ab0*/  WARPGROUP.ARRIVE ;  /* 0x00000000000079c5 */ /* 0x000fcc0000000000 */
[----:B------:R-:W-:Y:S01]  /*10ac0*/  HGMMA.64x16x16.F32 R80, gdesc[UR44], R80, gsb0 ;  /* 0x002000002c5079f0 */ /* 0x000fe20008000850 */
[----:B------:R-:W-:Y:S01]  /*10ad0*/  UMOV UR46, UR52 ;  /* 0x00000034002e7c82 */ /* 0x000fe20008000000 */
[----:B------:R-:W-:Y:S01]  /*10ae0*/  UMOV UR47, UR53 ;  /* 0x00000035002f7c82 */ /* 0x000fe20008000000 */
[----:B------:R-:W-:Y:S02]  /*10af0*/  R2UR UR52, R12 ;  /* 0x000000000c3472ca */ /* 0x000fe400000e0000 */
[----:B------:R-:W-:Y:S01]  /*10b00*/  R2UR UR53, R13 ;  /* 0x000000000d3572ca */ /* 0x000fe200000e0000 */
[----:B------:R-:W-:Y:S02]  /*10b10*/  WARPGROUP.DEPBAR.LE gsb0, 0x0 ;  /* 0x00008000000079c5 */ /* 0x000fe40000010000 */
[----:B------:R-:W-:-:S06]  /*10b20*/  WARPGROUP.ARRIVE ;  /* 0x00000000000079c5 */ /* 0x000fcc0000000000 */
[----:B------:R-:W-:Y:S01]  /*10b30*/  HGMMA.64x16x16.F32 R72, gdesc[UR48], R72, gsb0 ;  /* 0x00200000304879f0 */ /* 0x000fe20008000848 */
[----:B------:R-:W-:Y:S01]  /*10b40*/  R2UR UR50, R14 ;  /* 0x000000000e3272ca */ /* 0x000fe200000e0000 */
[----:B------:R-:W-:Y:S01]  /*10b50*/  VIADD R14, R150, 0x4c0 ;  /* 0x000004c0960e7836 */ /* 0x000fe20000000000 */
[----:B------:R-:W-:Y:S02]  /*10b60*/  R2UR UR51, R15 ;  /* 0x000000000f3372ca */ /* 0x000fe400000e0000 */
[C---:B------:R-:W-:Y:S02]  /*10b70*/  R2UR UR48, R12.reuse ;  /* 0x000000000c3072ca */ /* 0x040fe400000e0000 */
[C---:B------:R-:W-:Y:S02]  /*10b80*/  R2UR UR49, R13.reuse ;  /* 0x000000000d3172ca */ /* 0x040fe400000e0000 */
[----:B------:R-:W-:Y:S02]  /*10b90*/  R2UR UR44, R12 ;  /* 0x000000000c2c72ca */ /* 0x000fe400000e0000 */
[----:B------:R-:W-:-:S02]  /*10ba0*/  R2UR UR45, R13 ;  /* 0x000000000d2d72ca */ /* 0x000fc400000e0000 */
[----:B------:R-:W-:Y:S02]  /*10bb0*/  MOV R15, 0x80000020 ;  /* 0x80000020000f7802 */ /* 0x000fe40000000f00 */
[----:B------:R-:W-:Y:S01]  /*10bc0*/  R2UR UR26, R14 ;  /* 0x000000000e1a72ca */ /* 0x000fe200000e0000 */
[----:B------:R-:W-:Y:S01]  /*10bd0*/  VIADD R14, R150, 0x500 ;  /* 0x00000500960e7836 */ /* 0x000fe20000000000 */
[----:B------:R-:W-:Y:S01]  /*10be0*/  R2UR UR27, R15 ;  /* 0x000000000f1b72ca */ /* 0x000fe200000e0000 */
[----:B------:R-:W-:-:S03]  /*10bf0*/  IMAD.MOV.U32 R15, RZ, RZ, -0x7fffffe0 ;  /* 0x80000020ff0f7424 */ /* 0x000fc600078e00ff */
[----:B------:R-:W-:Y:S01]  /*10c00*/  R2UR UR30, R14 ;  /* 0x000000000e1e72ca */ /* 0x000fe200000e0000 */
[----:B------:R-:W-:Y:S01]  /*10c10*/  VIADD R14, R150, 0x540 ;  /* 0x00000540960e7836 */ /* 0x000fe20000000000 */
[----:B------:R-:W-:Y:S01]  /*10c20*/  R2UR UR31, R15 ;  /* 0x000000000f1f72ca */ /* 0x000fe200000e0000 */
[----:B------:R-:W-:-:S03]  /*10c30*/  IMAD.MOV.U32 R15, RZ, RZ, -0x7fffffe0 ;  /* 0x80000020ff0f7424 */ /* 0x000fc600078e00ff */
[----:B------:R-:W-:Y:S01]  /*10c40*/  R2UR UR34, R14 ;  /* 0x000000000e2272ca */ /* 0x000fe200000e0000 */
[----:B------:R-:W-:Y:S01]  /*10c50*/  VIADD R14, R150, 0x580 ;  /* 0x00000580960e7836 */ /* 0x000fe20000000000 */
[----:B------:R-:W-:Y:S01]  /*10c60*/  MOV R157, UR26 ;  /* 0x0000001a009d7c02 */ /* 0x000fe20008000f00 */
[----:B------:R-:W-:Y:S01]  /*10c70*/  UMOV UR26, UR56 ;  /* 0x00000038001a7c82 */ /* 0x000fe20008000000 */
[----:B------:R-:W-:Y:S01]  /*10c80*/  MOV R17, UR27 ;  /* 0x0000001b00117c02 */ /* 0x000fe20008000f00 */
[----:B------:R-:W-:Y:S01]  /*10c90*/  UMOV UR27, UR57 ;  /* 0x00000039001b7c82 */ /* 0x000fe20008000000 */
[----:B------:R-:W-:Y:S02]  /*10ca0*/  WARPGROUP.DEPBAR.LE gsb0, 0x0 ;  /* 0x00008000000079c5 */ /* 0x000fe40000010000 */
[----:B------:R-:W-:Y:S01]  /*10cb0*/  WARPGROUP.ARRIVE ;  /* 0x00000000000079c5 */ /* 0x000fe20000000000 */
[----:B------:R-:W-:Y:S01]  /*10cc0*/  R2UR UR35, R15 ;  /* 0x000000000f2372ca */ /* 0x000fe200000e0000 */
[----:B------:R-:W-:Y:S01]  /*10cd0*/  IMAD.MOV.U32 R15, RZ, RZ, -0x7fffffe0 ;  /* 0x80000020ff0f7424 */ /* 0x000fe200078e00ff */
[----:B------:R-:W-:Y:S01]  /*10ce0*/  R2UR UR38, R14 ;  /* 0x000000000e2672ca */ /* 0x000fe200000e0000 */
[----:B------:R-:W-:Y:S01]  /*10cf0*/  IMAD.MOV.U32 R14, RZ, RZ, R21 ;  /* 0x000000ffff0e7224 */ /* 0x000fe200078e0015 */
[----:B------:R-:W-:Y:S01]  /*10d00*/  R2UR UR36, R10 ;  /* 0x000000000a2472ca */ /* 0x000fe200000e0000 */
[----:B------:R-:W-:Y:S01]  /*10d10*/  HGMMA.64x16x16.F32 R136, gdesc[UR20], R136, gsb0 ;  /* 0x00200000148879f0 */ /* 0x000fe20008000888 */
[----:B------:R-:W-:Y:S01]  /*10d20*/  UMOV UR22, UR4 ;  /* 0x0000000400167c82 */ /* 0x000fe20008000000 */
[----:B------:R-:W-:Y:S01]  /*10d30*/  UMOV UR23, UR5 ;  /* 0x0000000500177c82 */ /* 0x000fe20008000000 */
[----:B------:R-:W-:-:S02]  /*10d40*/  R2UR UR56, R12 ;  /* 0x000000000c3872ca */ /* 0x000fc400000e0000 */
[----:B------:R-:W-:Y:S02]  /*10d50*/  R2UR UR57, R13 ;  /* 0x000000000d3972ca */ /* 0x000fe400000e0000 */
[----:B------:R-:W-:Y:S02]  /*10d60*/  R2UR UR39, R15 ;  /* 0x000000000f2772ca */ /* 0x000fe400000e0000 */
[----:B------:R-:W-:Y:S02]  /*10d70*/  R2UR UR37, R11 ;  /* 0x000000000b2572ca */ /* 0x000fe400000e0000 */
[----:B------:R-:W-:Y:S02]  /*10d80*/  MOV R20, UR38 ;  /* 0x0000002600147c02 */ /* 0x000fe40008000f00 */
[----:B------:R-:W-:Y:S02]  /*10d90*/  MOV R152, UR35 ;  /* 0x0000002300987c02 */ /* 0x000fe40008000f00 */
[----:B------:R-:W-:-:S02]  /*10da0*/  MOV R151, UR34 ;  /* 0x0000002200977c02 */ /* 0x000fc40008000f00 */
[C---:B------:R-:W-:Y:S02]  /*10db0*/  R2UR UR32, R10.reuse ;  /* 0x000000000a2072ca */ /* 0x040fe400000e0000 */
[C---:B------:R-:W-:Y:S02]  /*10dc0*/  R2UR UR33, R11.reuse ;  /* 0x000000000b2172ca */ /* 0x040fe400000e0000 */
[----:B------:R-:W-:Y:S02]  /*10dd0*/  R2UR UR28, R10 ;  /* 0x000000000a1c72ca */ /* 0x000fe400000e0000 */
[----:B------:R-:W-:Y:S02]  /*10de0*/  R2UR UR29, R11 ;  /* 0x000000000b1d72ca */ /* 0x000fe400000e0000 */
[----:B------:R-:W-:Y:S01]  /*10df0*/  MOV R156, UR31 ;  /* 0x0000001f009c7c02 */ /* 0x000fe20008000f00 */
[----:B------:R-:W-:Y:S01]  /*10e00*/  UMOV UR31, UR61 ;  /* 0x0000003d001f7c82 */ /* 0x000fe20008000000 */
[----:B------:R-:W-:Y:S01]  /*10e10*/  MOV R153, UR30 ;  /* 0x0000001e00997c02 */ /* 0x000fe20008000f00 */
[----:B------:R-:W-:Y:S01]  /*10e20*/  UMOV UR30, UR60 ;  /* 0x0000003c001e7c82 */ /* 0x000fe20008000000 */
[----:B------:R-:W-:-:S02]  /*10e30*/  WARPGROUP.DEPBAR.LE gsb0, 0x0 ;  /* 0x00008000000079c5 */ /* 0x000fc40000010000 */
[----:B------:R-:W-:Y:S01]  /*10e40*/  WARPGROUP.ARRIVE ;  /* 0x00000000000079c5 */ /* 0x000fe20000000000 */
[----:B------:R-:W-:Y:S02]  /*10e50*/  R2UR UR4, R12 ;  /* 0x000000000c0472ca */ /* 0x000fe400000e0000 */
[----:B------:R-:W-:Y:S02]  /*10e60*/  R2UR UR5, R13 ;  /* 0x000000000d0572ca */ /* 0x000fe400000e0000 */
[----:B------:R-:W-:Y:S01]  /*10e70*/  MOV R21, UR39 ;  /* 0x0000002700157c02 */ /* 0x000fe20008000f00 */
[----:B------:R-:W-:Y:S01]  /*10e80*/  HGMMA.64x16x16.F32 R128, gdesc[UR52], R128, gsb0 ;  /* 0x00200000348079f0 */ /* 0x000fe20008000880 */
[----:B------:R-:W-:Y:S02]  /*10e90*/  R2UR UR38, R146 ;  /* 0x00000000922672ca */ /* 0x000fe400000e0000 */
[----:B------:R-:W-:Y:S02]  /*10ea0*/  R2UR UR39, R147 ;  /* 0x00000000932772ca */ /* 0x000fe400000e0000 */
[----:B------:R-:W-:-:S02]  /*10eb0*/  R2UR UR34, R148 ;  /* 0x00000000942272ca */ /* 0x000fc400000e0000 */
[----:B------:R-:W-:Y:S02]  /*10ec0*/  R2UR UR35, R149 ;  /* 0x00000000952372ca */ /* 0x000fe400000e0000 */
[C---:B------:R-:W-:Y:S02]  /*10ed0*/  R2UR UR24, R10.reuse ;  /* 0x000000000a1872ca */ /* 0x040fe400000e0000 */
[C---:B------:R-:W-:Y:S02]  /*10ee0*/  R2UR UR25, R11.reuse ;  /* 0x000000000b1972ca */ /* 0x040fe400000e0000 */
[C---:B------:R-:W-:Y:S02]  /*10ef0*/  R2UR UR20, R10.reuse ;  /* 0x000000000a1472ca */ /* 0x040fe400000e0000 */
[----:B------:R-:W-:Y:S02]  /*10f00*/  R2UR UR21, R11 ;  /* 0x000000000b1572ca */ /* 0x000fe400000e0000 */
[----:B------:R-:W-:-:S02]  /*10f10*/  R2UR UR12, R10 ;  /* 0x000000000a0c72ca */ /* 0x000fc400000e0000 */
[C---:B------:R-:W-:Y:S02]  /*10f20*/  R2UR UR13, R11.reuse ;  /* 0x000000000b0d72ca */ /* 0x040fe400000e0000 */
[----:B------:R-:W-:Y:S02]  /*10f30*/  R2UR UR16, R10 ;  /* 0x000000000a1072ca */ /* 0x000fe400000e0000 */
[----:B------:R-:W-:Y:S01]  /*10f40*/  R2UR UR17, R11 ;  /* 0x000000000b1172ca */ /* 0x000fe200000e0000 */
[----:B------:R-:W-:Y:S01]  /*10f50*/  IMAD.MOV.U32 R15, RZ, RZ, -0x7fffffe0 ;  /* 0x80000020ff0f7424 */ /* 0x000fe200078e00ff */
[----:B------:R-:W-:Y:S02]  /*10f60*/  R2UR UR61, R14 ;  /* 0x000000000e3d72ca */ /* 0x000fe400000e0000 */
[----:B------:R-:W-:Y:S01]  /*10f70*/  R2UR UR60, R26 ;  /* 0x000000001a3c72ca */ /* 0x000fe200000e0000 */
[----:B------:R-:W-:Y:S02]  /*10f80*/  WARPGROUP.DEPBAR.LE gsb0, 0x0 ;  /* 0x00008000000079c5 */ /* 0x000fe40000010000 */
[----:B------:R-:W-:Y:S01]  /*10f90*/  WARPGROUP.ARRIVE ;  /* 0x00000000000079c5 */ /* 0x000fe20000000000 */
[----:B------:R-:W-:-:S02]  /*10fa0*/  R2UR UR55, R25 ;  /* 0x00000000193772ca */ /* 0x000fc400000e0000 */
[----:B------:R-:W-:Y:S02]  /*10fb0*/  R2UR UR54, R24 ;  /* 0x00000000183672ca */ /* 0x000fe400000e0000 */
[----:B------:R-:W-:Y:S01]  /*10fc0*/  R2UR UR52, R12 ;  /* 0x000000000c3472ca */ /* 0x000fe200000e0000 */
[----:B------:R-:W-:Y:S01]  /*10fd0*/  HGMMA.64x16x16.F32 R120, gdesc[UR40], R120, gsb0 ;  /* 0x00200000287879f0 */ /* 0x000fe20008000878 */
[----:B------:R-:W-:Y:S01]  /*10fe0*/  R2UR UR53, R13 ;  /* 0x000000000d3572ca */ /* 0x000fe200000e0000 */
[----:B------:R-:W-:Y:S01]  /*10ff0*/  VIADD R14, R150, 0x5c0 ;  /* 0x000005c0960e7836 */ /* 0x000fe20000000000 */
[----:B------:R0:W5:Y:S01]  /*11000*/  LDL.LU R26, [R1+0xe8] ;  /* 0x0000e800011a7983 */ /* 0x0001620000300800 */
[----:B------:R-:W-:Y:S02]  /*11010*/  WARPGROUP.DEPBAR.LE gsb0, 0x0 ;  /* 0x00008000000079c5 */ /* 0x000fe40000010000 */
[----:B------:R-:W-:Y:S01]  /*11020*/  WARPGROUP.ARRIVE ;  /* 0x00000000000079c5 */ /* 0x000fe20000000000 */
[----:B------:R-:W-:Y:S01]  /*11030*/  R2UR UR42, R14 ;  /* 0x000000000e2a72ca */ /* 0x000fe200000e0000 */
[----:B------:R0:W5:Y:S04]  /*11040*/  LDL.LU R25, [R1+0xe4] ;  /* 0x0000e40001197983 */ /* 0x0001680000300800 */
[----:B------:R-:W-:Y:S01]  /*11050*/  HGMMA.64x16x16.F32 R112, gdesc[UR8], R112, gsb0 ;  /* 0x00200000087079f0 */ /* 0x000fe20008000870 */
[----:B------:R-:W-:-:S02]  /*11060*/  R2UR UR43, R15 ;  /* 0x000000000f2b72ca */ /* 0x000fc400000e0000 */
[----:B------:R-:W-:Y:S02]  /*11070*/  R2UR UR40, R6 ;  /* 0x00000000062872ca */ /* 0x000fe400000e0000 */
[----:B------:R-:W-:Y:S01]  /*11080*/  R2UR UR41, R7 ;  /* 0x00000000072972ca */ /* 0x000fe200000e0000 */
[----:B------:R-:W-:Y:S01]  /*11090*/  VIADD R14, R150, 0x600 ;  /* 0x00000600960e7836 */ /* 0x000fe20000000000 */
[----:B------:R0:W5:Y:S01]  /*110a0*/  LDL.LU R24, [R1+0xe0] ;  /* 0x0000e00001187983 */ /* 0x0001620000300800 */
[----:B------:R-:W-:Y:S01]  /*110b0*/  R2UR UR11, R23 ;  /* 0x00000000170b72ca */ /* 0x000fe200000e0000 */
[----:B------:R-:W-:Y:S02]  /*110c0*/  WARPGROUP.DEPBAR.LE gsb0, 0x0 ;  /* 0x00008000000079c5 */ /* 0x000fe40000010000 */
[----:B------:R-:W-:Y:S01]  /*110d0*/  WARPGROUP.ARRIVE ;  /* 0x00000000000079c5 */ /* 0x000fe20000000000 */
[----:B------:R-:W-:Y:S02]  /*110e0*/  R2UR UR10, R22 ;  /* 0x00000000160a72ca */ /* 0x000fe400000e0000 */
[----:B------:R-:W-:-:S02]  /*110f0*/  R2UR UR8, R10 ;  /* 0x000000000a0872ca */ /* 0x000fc400000e0000 */
[----:B------:R-:W-:Y:S01]  /*11100*/  R2UR UR9, R11 ;  /* 0x000000000b0972ca */ /* 0x000fe200000e0000 */
[----:B------:R-:W-:Y:S01]  /*11110*/  HGMMA.64x16x16.F32 R104, gdesc[UR4], R104, gsb0 ;  /* 0x00200000046879f0 */ /* 0x000fe20008000868 */
[----:B------:R-:W-:Y:S01]  /*11120*/  IMAD.MOV.U32 R15, RZ, RZ, -0x7fffffe0 ;  /* 0x80000020ff0f7424 */ /* 0x000fe200078e00ff */
[----:B------:R0:W5:Y:S01]  /*11130*/  LDL.LU R23, [R1+0xdc] ;  /* 0x0000dc0001177983 */ /* 0x0001620000300800 */
[----:B------:R-:W-:Y:S02]  /*11140*/  R2UR UR7, R19 ;  /* 0x00000000130772ca */ /* 0x000fe400000e0000 */
[----:B------:R-:W-:Y:S01]  /*11150*/  R2UR UR6, R18 ;  /* 0x00000000120672ca */ /* 0x000fe200000e0000 */
[----:B------:R0:W5:Y:S01]  /*11160*/  LDL.LU R22, [R1+0xd8] ;  /* 0x0000d80001167983 */ /* 0x0001620000300800 */
[----:B------:R-:W-:Y:S02]  /*11170*/  R2UR UR4, R10 ;  /* 0x000000000a0472ca */ /* 0x000fe400000e0000 */
[----:B------:R-:W-:Y:S01]  /*11180*/  R2UR UR5, R11 ;  /* 0x000000000b0572ca */ /* 0x000fe200000e0000 */
[----:B------:R0:W5:Y:S04]  /*11190*/  LDL.LU R19, [R1+0xd4] ;  /* 0x0000d40001137983 */ /* 0x0001680000300800 */
[----:B------:R0:W5:Y:S01]  /*111a0*/  LDL.LU R18, [R1+0xd0] ;  /* 0x0000d00001127983 */ /* 0x0001620000300800 */
[----:B------:R-:W-:-:S02]  /*111b0*/  WARPGROUP.DEPBAR.LE gsb0, 0x0 ;  /* 0x00008000000079c5 */ /* 0x000fc40000010000 */
        /* <DEDUP_REMOVED lines=38> */
[----:B------:R-:W-:Y:S02]  /*11420*/  R2UR UR23, R16 ;  /* 0x00000000101772ca */ /* 0x000fe400000e0000 */
[----:B------:R-:W-:Y:S02]  /*11430*/  R2UR UR22, R0 ;  /* 0x00000000001672ca */ /* 0x000fe400000e0000 */
[----:B------:R-:W-:Y:S02]  /*11440*/  R2UR UR20, R6 ;  /* 0x00000000061472ca */ /* 0x000fe400000e0000 */
[----:B------:R-:W-:Y:S01]  /*11450*/  R2UR UR21, R7 ;  /* 0x00000000071572ca */ /* 0x000fe200000e0000 */
[----:B------:R-:W-:Y:S02]  /*11460*/  WARPGROUP.DEPBAR.LE gsb0, 0x0 ;  /* 0x00008000000079c5 */ /* 0x000fe40000010000 */
[----:B------:R-:W-:-:S10]  /*11470*/  WARPGROUP.ARRIVE ;  /* 0x00000000000079c5 */ /* 0x000fd40000000000 */
[----:B------:R-:W-:Y:S01]  /*11480*/  HGMMA.64x16x16.F32 R136, gdesc[UR20], R136, gsb0 ;  /* 0x00200000148879f0 */ /* 0x000fe20008000888 */
[----:B------:R-:W-:Y:S02]  /*11490*/  R2UR UR27, R17 ;  /* 0x00000000111b72ca */ /* 0x000fe400000e0000 */
[----:B------:R-:W-:Y:S01]  /*114a0*/  R2UR UR26, R157 ;  /* 0x000000009d1a72ca */ /* 0x000fe200000e0000 */
[----:B------:R0:W5:Y:S01]  /*114b0*/  LDL.LU R17, [R1+0xcc] ;  /* 0x0000cc0001117983 */ /* 0x0001620000300800 */
[----:B------:R-:W-:Y:S02]  /*114c0*/  R2UR UR24, R6 ;  /* 0x00000000061872ca */ /* 0x000fe400000e0000 */
[----:B------:R-:W-:Y:S01]  /*114d0*/  R2UR UR25, R7 ;  /* 0x00000000071972ca */ /* 0x000fe200000e0000 */
[----:B------:R0:W5:Y:S01]  /*114e0*/  LDL.LU R16, [R1+0xc8] ;  /* 0x0000c80001107983 */ /* 0x0001620000300800 */
[----:B------:R-:W-:Y:S02]  /*114f0*/  R2UR UR31, R156 ;  /* 0x000000009c1f72ca */ /* 0x000fe400000e0000 */
[----:B------:R-:W-:Y:S01]  /*11500*/  R2UR UR30, R153 ;  /* 0x00000000991e72ca */ /* 0x000fe200000e0000 */
[----:B------:R0:W5:Y:S01]  /*11510*/  LDL.LU R0, [R1+0xc4] ;  /* 0x0000c40001007983 */ /* 0x0001620000300800 */
[----:B------:R-:W-:-:S02]  /*11520*/  WARPGROUP.DEPBAR.LE gsb0, 0x0 ;  /* 0x00008000000079c5 */ /* 0x000fc40000010000 */
[----:B------:R-:W-:-:S06]  /*11530*/  WARPGROUP.ARRIVE ;  /* 0x00000000000079c5 */ /* 0x000fcc0000000000 */
[----:B------:R-:W-:Y:S01]  /*11540*/  HGMMA.64x16x16.F32 R128, gdesc[UR24], R128, gsb0 ;  /* 0x00200000188079f0 */ /* 0x000fe20008000880 */
[----:B------:R-:W-:Y:S02]  /*11550*/  R2UR UR28, R6 ;  /* 0x00000000061c72ca */ /* 0x000fe400000e0000 */
[----:B------:R-:W-:Y:S01]  /*11560*/  R2UR UR29, R7 ;  /* 0x00000000071d72ca */ /* 0x000fe200000e0000 */
[----:B------:R-:W-:Y:S02]  /*11570*/  WARPGROUP.DEPBAR.LE gsb0, 0x0 ;  /* 0x00008000000079c5 */ /* 0x000fe40000010000 */
[----:B------:R-:W-:-:S10]  /*11580*/  WARPGROUP.ARRIVE ;  /* 0x00000000000079c5 */ /* 0x000fd40000000000 */
        /* <DEDUP_REMOVED lines=123> */
[----:B------:R-:W-:Y:S03]  /*11d40*/  HGMMA.64x16x16.F32 R72, gdesc[UR32], R72, gsb0 ;  /* 0x00200000204879f0 */ /* 0x000fe60008000848 */
[----:B------:R-:W-:Y:S02]  /*11d50*/  WARPGROUP.DEPBAR.LE gsb0, 0x0 ;  /* 0x00008000000079c5 */ /* 0x000fe40000010000 */
[----:B0-----:R-:W-:Y:S05]  /*11d60*/  @P2 BRA `(.L_x_521) ;  /* 0x0000000000282947 */ /* 0x001fea0003800000 */
[----:B------:R-:W-:Y:S05]  /*11d70*/  @!P0 BRA `(.L_x_522) ;  /* 0x0000000000048947 */ /* 0x000fea0003800000 */
[----:B------:R-:W-:Y:S01]  /*11d80*/  BPT.TRAP 0x1 ;  /* 0x000000040000795c */ /* 0x000fe20000300000 */
.L_x_522:
[----:B------:R-:W-:Y:S01]  /*11d90*/  SHF.L.U32 R14, R155, 0x1f, RZ ;  /* 0x0000001f9b0e7819 */ /* 0x000fe200000006ff */
[----:B-----5:R-:W-:-:S04]  /*11da0*/  IMAD R15, R0, 0x8, R16 ;  /* 0x00000008000f7824 */ /* 0x020fc800078e0210 */
[----:B------:R0:W1:Y:S01]  /*11db0*/  SYNCS.PHASECHK.TRANS64.TRYWAIT P2, [R15+URZ+0x31c50], R14 ;  /* 0x031c500e0f0075a7 */ /* 0x000062000804017f */
[----:B------:R-:W-:Y:S05]  /*11dc0*/  @!P0 BRA `(.L_x_523) ;  /* 0x0000000000048947 */ /* 0x000fea0003800000 */
[----:B------:R-:W-:Y:S01]  /*11dd0*/  BPT.TRAP 0x1 ;  /* 0x000000040000795c */ /* 0x000fe20000300000 */
.L_x_523:
[----:B-1----:R-:W-:Y:S05]  /*11de0*/  @P2 BRA `(.L_x_521) ;  /* 0x0000000000082947 */ /* 0x002fea0003800000 */
[----:B------:R-:W1:Y:S02]  /*11df0*/  SYNCS.PHASECHK.TRANS64.TRYWAIT P2, [R15+URZ+0x31c50], R14 ;  /* 0x031c500e0f0075a7 */ /* 0x000e64000804017f */
[----:B-1----:R-:W-:Y:S05]  /*11e00*/  @!P2 BRA `(.L_x_524) ;  /* 0x000000d000aca947 */ /* 0x002fea0003800000 */
.L_x_521:
[----:B------:R-:W-:Y:S05]  /*11e10*/  WARPSYNC.ALL ;  /* 0x0000000000007948 */ /* 0x000fea0003800000 */
[----:B------:R-:W-:Y:S01]  /*11e20*/  ULDC UR4, c[0x0][0x9d8] ;  /* 0x0002760000047ab9 */ /* 0x000fe20000000800 */
[----:B------:R-:W-:Y:S01]  /*11e30*/  STL [R1+0xcc], R4 ;  /* 0x0000cc0401007387 */ /* 0x000fe20000100800 */
[----:B------:R-:W-:Y:S01]  /*11e40*/  FMUL.FTZ R156, R136, UR4 ;  /* 0x00000004889c7c20 */ /* 0x000fe20008410000 */
[----:B------:R-:W-:Y:S01]  /*11e50*/  FMUL.FTZ R155, R137, UR4 ;  /* 0x00000004899b7c20 */ /* 0x000fe20008410000 */
[----:B------:R-:W-:Y:S01]  /*11e60*/  FMUL.FTZ R147, R140, UR4 ;  /* 0x000000048c937c20 */ /* 0x000fe20008410000 */
[----:B------:R-:W-:Y:S01]  /*11e70*/  FMUL.FTZ R146, R141, UR4 ;  /* 0x000000048d927c20 */ /* 0x000fe20008410000 */
[----:B------:R-:W-:Y:S01]  /*11e80*/  FMUL.FTZ R138, R138, UR4 ;  /* 0x000000048a8a7c20 */ /* 0x000fe20008410000 */
[----:B------:R-:W-:Y:S01]  /*11e90*/  FMUL.FTZ R141, R128, UR4 ;  /* 0x00000004808d7c20 */ /* 0x000fe20008410000 */
[----:B------:R-:W0:Y:S01]  /*11ea0*/  MUFU.TANH R156, R156 ;  /* 0x0000009c009c7308 */ /* 0x000e220000002400 */
[----:B------:R-:W-:Y:S01]  /*11eb0*/  STL [R1+0xc8], R3 ;  /* 0x0000c80301007387 */ /* 0x000fe20000100800 */
[----:B------:R-:W-:Y:S01]  /*11ec0*/  FMUL.FTZ R137, R132, UR4 ;  /* 0x0000000484897c20 */ /* 0x000fe20008410000 */
[----:B------:R-:W-:Y:S01]  /*11ed0*/  FMUL.FTZ R136, R133, UR4 ;  /* 0x0000000485887c20 */ /* 0x000fe20008410000 */
[----:B------:R-:W-:Y:S01]  /*11ee0*/  FMUL.FTZ R128, R121, UR4 ;  /* 0x0000000479807c20 */ /* 0x000fe20008410000 */
[----:B------:R2:W-:Y:S01]  /*11ef0*/  STL [R1+0xc4], R2 ;  /* 0x0000c40201007387 */ /* 0x0005e20000100800 */
[----:B------:R-:W-:Y:S01]  /*11f00*/  FMUL.FTZ R20, R125, UR4 ;  /* 0x000000047d147c20 */ /* 0x000fe20008410000 */
[----:B------:R-:W-:Y:S01]  /*11f10*/  FMUL.FTZ R125, R112, UR4 ;  /* 0x00000004707d7c20 */ /* 0x000fe20008410000 */
[----:B------:R-:W3:Y:S01]  /*11f20*/  MUFU.TANH R155, R155 ;  /* 0x0000009b009b7308 */ /* 0x000ee20000002400 */
[----:B------:R-:W-:Y:S01]  /*11f30*/  FMUL.FTZ R21, R116, UR4 ;  /* 0x0000000474157c20 */ /* 0x000fe20008410000 */
[----:B------:R-:W-:Y:S01]  /*11f40*/  FMUL.FTZ R112, R117, UR4 ;  /* 0x0000000475707c20 */ /* 0x000fe20008410000 */
[----:B------:R-:W-:Y:S01]  /*11f50*/  FMUL.FTZ R104, R104, UR4 ;  /* 0x0000000468687c20 */ /* 0x000fe20008410000 */
[----:B------:R-:W-:Y:S01]  /*11f60*/  FMUL.FTZ R105, R105, UR4 ;  /* 0x0000000469697c20 */ /* 0x000fe20008410000 */
[----:B------:R-:W-:Y:S01]  /*11f70*/  FMUL.FTZ R108, R108, UR4 ;  /* 0x000000046c6c7c20 */ /* 0x000fe20008410000 */
[----:B------:R-:W-:Y:S01]  /*11f80*/  FMUL.FTZ R109, R109, UR4 ;  /* 0x000000046d6d7c20 */ /* 0x000fe20008410000 */
[----:B------:R-:W-:Y:S01]  /*11f90*/  FMUL.FTZ R96, R96, UR4 ;  /* 0x0000000460607c20 */ /* 0x000fe20008410000 */
[----:B------:R-:W4:Y:S01]  /*11fa0*/  MUFU.TANH R147, R147 ;  /* 0x0000009300937308 */ /* 0x000f220000002400 */
[----:B01----:R-:W-:Y:S01]  /*11fb0*/  FMNMX.FTZ R14, R156, R154, !PT ;  /* 0x0000009a9c0e7209 */ /* 0x003fe20007810000 */
[----:B------:R-:W-:Y:S01]  /*11fc0*/  FMUL.FTZ R97, R97, UR4 ;  /* 0x0000000461617c20 */ /* 0x000fe20008410000 */
[----:B------:R-:W-:Y:S01]  /*11fd0*/  FMUL.FTZ R100, R100, UR4 ;  /* 0x0000000464647c20 */ /* 0x000fe20008410000 */
[----:B------:R-:W-:Y:S01]  /*11fe0*/  FMUL.FTZ R101, R101, UR4 ;  /* 0x0000000465657c20 */ /* 0x000fe20008410000 */
[----:B------:R-:W-:Y:S01]  /*11ff0*/  FMUL.FTZ R116, R89, UR4 ;  /* 0x0000000459747c20 */ /* 0x000fe20008410000 */
[----:B------:R-:W-:Y:S01]  /*12000*/  FMUL.FTZ R92, R92, UR4 ;  /* 0x000000045c5c7c20 */ /* 0x000fe20008410000 */
[----:B------:R-:W-:Y:S01]  /*12010*/  FMUL.FTZ R117, R93, UR4 ;  /* 0x000000045d757c20 */ /* 0x000fe20008410000 */
[----:B------:R-:W0:Y:S01]  /*12020*/  MUFU.TANH R146, R146 ;  /* 0x0000009200927308 */ /* 0x000e220000002400 */
[----:B---3--:R-:W-:Y:S01]  /*12030*/  FMNMX.FTZ R14, R155, R14, !PT ;  /* 0x0000000e9b0e7209 */ /* 0x008fe20007810000 */
[----:B------:R-:W-:Y:S01]  /*12040*/  FMUL.FTZ R140, R80, UR4 ;  /* 0x00000004508c7c20 */ /* 0x000fe20008410000 */
[----:B------:R-:W-:Y:S01]  /*12050*/  FMUL.FTZ R151, R81, UR4 ;  /* 0x0000000451977c20 */ /* 0x000fe20008410000 */
[----:B------:R-:W-:Y:S01]  /*12060*/  FMUL.FTZ R150, R84, UR4 ;  /* 0x0000000454967c20 */ /* 0x000fe20008410000 */
[----:B------:R-:W-:Y:S01]  /*12070*/  FMUL.FTZ R148, R85, UR4 ;  /* 0x0000000455947c20 */ /* 0x000fe20008410000 */
[----:B------:R-:W-:Y:S01]  /*12080*/  FMUL.FTZ R149, R72, UR4 ;  /* 0x0000000448957c20 */ /* 0x000fe20008410000 */
[----:B------:R-:W-:Y:S01]  /*12090*/  FMUL.FTZ R152, R73, UR4 ;  /* 0x0000000449987c20 */ /* 0x000fe20008410000 */
[----:B--2---:R1:W2:Y:S01]  /*120a0*/  MUFU.TANH R2, R138 ;  /* 0x0000008a00027308 */ /* 0x0042a20000002400 */
[----:B----4-:R-:W-:Y:S01]  /*120b0*/  FMNMX.FTZ R14, R147, R14, !PT ;  /* 0x0000000e930e7209 */ /* 0x010fe20007810000 */
[----:B------:R-:W-:Y:S01]  /*120c0*/  FMUL.FTZ R153, R76, UR4 ;  /* 0x000000044c997c20 */ /* 0x000fe20008410000 */
[----:B------:R-:W-:Y:S01]  /*120d0*/  FMUL.FTZ R121, R77, UR4 ;  /* 0x000000044d797c20 */ /* 0x000fe20008410000 */
[----:B------:R-:W-:Y:S01]  /*120e0*/  FMUL.FTZ R123, R123, UR4 ;  /* 0x000000047b7b7c20 */ /* 0x000fe20008410000 */
[----:B------:R-:W-:Y:S01]  /*120f0*/  FMUL.FTZ R114, R114, UR4 ;  /* 0x0000000472727c20 */ /* 0x000fe20008410000 */
[----:B------:R-:W-:Y:S01]  /*12100*/  FMUL.FTZ R127, R127, UR4 ;  /* 0x000000047f7f7c20 */ /* 0x000fe20008410000 */
[----:B------:R-:W-:Y:S01]  /*12110*/  FMUL.FTZ R122, R122, UR4 ;  /* 0x000000047a7a7c20 */ /* 0x000fe20008410000 */
[----:B------:R-:W3:Y:S01]  /*12120*/  MUFU.TANH R141, R141 ;  /* 0x0000008d008d7308 */ /* 0x000ee20000002400 */
[----:B-1----:R-:W-:Y:S01]  /*12130*/  FMUL.FTZ R138, R129, UR4 ;  /* 0x00000004818a7c20 */ /* 0x002fe20008410000 */
[----:B------:R-:W-:Y:S01]  /*12140*/  FMUL.FTZ R129, R120, UR4 ;  /* 0x0000000478817c20 */ /* 0x000fe20008410000 */
[----:B0-----:R-:W-:Y:S01]  /*12150*/  FMNMX.FTZ R14, R146, R14, !PT ;  /* 0x0000000e920e7209 */ /* 0x001fe20007810000 */
[----:B------:R-:W-:Y:S01]  /*12160*/  FMUL.FTZ R120, R124, UR4 ;  /* 0x000000047c787c20 */ /* 0x000fe20008410000 */
[----:B------:R-:W-:Y:S01]  /*12170*/  FMUL.FTZ R124, R113, UR4 ;  /* 0x00000004717c7c20 */ /* 0x000fe20008410000 */
[----:B------:R-:W-:Y:S01]  /*12180*/  FMUL.FTZ R113, R88, UR4 ;  /* 0x0000000458717c20 */ /* 0x000fe20008410000 */
[----:B------:R-:W-:Y:S01]  /*12190*/  ULDC UR5, c[0x0][0x988] ;  /* 0x0002620000057ab9 */ /* 0x000fe20000000800 */
[----:B------:R-:W0:Y:S01]  /*121a0*/  MUFU.TANH R138, R138 ;  /* 0x0000008a008a7308 */ /* 0x000e220000002400 */
[----:B------:R-:W-:Y:S01]  /*121b0*/  FMUL.FTZ R139, R139, UR4 ;  /* 0x000000048b8b7c20 */ /* 0x000fe20008410000 */
[----:B--2---:R-:W-:Y:S01]  /*121c0*/  STL [R1+0x4c], R2 ;  /* 0x00004c0201007387 */ /* 0x004fe20000100800 */
[----:B------:R-:W-:Y:S01]  /*121d0*/  FMUL.FTZ R134, R134, UR4 ;  /* 0x0000000486867c20 */ /* 0x000fe20008410000 */
[----:B------:R-:W-:Y:S01]  /*121e0*/  FMUL.FTZ R143, R143, UR4 ;  /* 0x000000048f8f7c20 */ /* 0x000fe20008410000 */
[----:B------:R-:W-:Y:S01]  /*121f0*/  FMUL.FTZ R135, R135, UR4 ;  /* 0x0000000487877c20 */ /* 0x000fe20008410000 */
[----:B------:R-:W-:Y:S01]  /*12200*/  FMUL.FTZ R126, R126, UR4 ;  /* 0x000000047e7e7c20 */ /* 0x000fe20008410000 */
[----:B------:R-:W-:Y:S01]  /*12210*/  FMUL.FTZ R157, R115, UR4 ;  /* 0x00000004739d7c20 */ /* 0x000fe20008410000 */
[----:B------:R-:W1:Y:S01]  /*12220*/  MUFU.TANH R137, R137 ;  /* 0x0000008900897308 */ /* 0x000e620000002400 */
[----:B---3--:R-:W-:Y:S01]  /*12230*/  FMNMX.FTZ R14, R141, R14, !PT ;  /* 0x0000000e8d0e7209 */ /* 0x008fe20007810000 */
[----:B------:R-:W-:Y:S01]  /*12240*/  FMUL.FTZ R131, R131, UR4 ;  /* 0x0000000483837c20 */ /* 0x000fe20008410000 */
[----:B------:R-:W-:Y:S01]  /*12250*/  FMUL.FTZ R142, R142, UR4 ;  /* 0x000000048e8e7c20 */ /* 0x000fe20008410000 */
[----:B------:R-:W-:-:S04]  /*12260*/  FMUL.FTZ R130, R130, UR4 ;  /* 0x0000000482827c20 */ /* 0x000fc80008410000 */
        /* <DEDUP_REMOVED lines=58> */
[----:B------:R1:W3:Y:S01]  /*12610*/  MUFU.TANH R81, R123 ;  /* 0x0000007b00517308 */ /* 0x0002e20000002400 */
[----:B--2---:R-:W-:-:S07]  /*12620*/  FMNMX.FTZ R14, R153, R14, !PT ;  /* 0x0000000e990e7209 */ /* 0x004fce0007810000 */
[----:B------:R-:W2:Y:S01]  /*12630*/  MUFU.TANH R80, R114 ;  /* 0x0000007200507308 */ /* 0x000ea20000002400 */
[----:B0-----:R-:W-:Y:S01]  /*12640*/  FMNMX.FTZ R14, R121, R14, !PT ;  /* 0x0000000e790e7209 */ /* 0x001fe20007810000 */
[----:B-1----:R-:W4:Y:S04]  /*12650*/  LDL.LU R123, [R1+0x4c] ;  /* 0x00004c00017b7983 */ /* 0x002f280000300800 */
[----:B------:R-:W0:Y:S02]  /*12660*/  SHFL.BFLY PT, R15, R14, 0x2, 0x1f ;  /* 0x0c401f000e0f7f89 */ /* 0x000e2400000e0000 */
[----:B------:R-:W1:Y:S08]  /*12670*/  MUFU.TANH R88, R127 ;  /* 0x0000007f00587308 */ /* 0x000e700000002400 */
[----:B------:R-:W-:Y:S08]  /*12680*/  MUFU.TANH R84, R122 ;  /* 0x0000007a00547308 */ /* 0x000ff00000002400 */
[----:B------:R3:W-:Y:S01]  /*12690*/  MUFU.TANH R4, R139 ;  /* 0x0000008b00047308 */ /* 0x0007e20000002400 */
[----:B0-----:R-:W-:-:S07]  /*126a0*/  FMNMX.FTZ R14, R14, R15, !PT ;  /* 0x0000000f0e0e7209 */ /* 0x001fce0007810000 */
[----:B------:R-:W0:Y:S01]  /*126b0*/  MUFU.TANH R85, R134 ;  /* 0x0000008600557308 */ /* 0x000e220000002400 */
[----:B------:R-:W2:Y:S01]  /*126c0*/  SHFL.BFLY PT, R15, R14, 0x1, 0x1f ;  /* 0x0c201f000e0f7f89 */ /* 0x000ea200000e0000 */
[----:B---3--:R-:W-:-:S06]  /*126d0*/  FMUL.FTZ R139, R118, UR4 ;  /* 0x00000004768b7c20 */ /* 0x008fcc0008410000 */
[----:B------:R-:W-:Y:S08]  /*126e0*/  MUFU.TANH R2, R143 ;  /* 0x0000008f00027308 */ /* 0x000ff00000002400 */
[----:B------:R-:W3:Y:S08]  /*126f0*/  MUFU.TANH R72, R135 ;  /* 0x0000008700487308 */ /* 0x000ef00000002400 */
[----:B------:R0:W-:Y:S01]  /*12700*/  MUFU.TANH R93, R131 ;  /* 0x00000083005d7308 */ /* 0x0001e20000002400 */
[----:B--2---:R-:W-:Y:S01]  /*12710*/  FMNMX.FTZ R14, R14, R15, !PT ;  /* 0x0000000f0e0e7209 */ /* 0x004fe20007810000 */
[----:B------:R-:W-:-:S04]  /*12720*/  IMAD.U32 R15, RZ, RZ, UR5 ;  /* 0x00000005ff0f7e24 */ /* 0x000fc8000f8e00ff */
[C---:B------:R-:W-:Y:S01]  /*12730*/  FADD.FTZ R122, -R14.reuse, R154 ;  /* 0x0000009a0e7a7221 */ /* 0x040fe20000010100 */
[-C--:B------:R-:W-:Y:S01]  /*12740*/  FMUL.FTZ R154, R14, R15.reuse ;  /* 0x0000000f0e9a7220 */ /* 0x080fe20000410000 */
[----:B------:R-:W-:Y:S03]  /*12750*/  MUFU.TANH R3, R142 ;  /* 0x0000008e00037308 */ /* 0x000fe60000002400 */
[-CC-:B------:R-:W-:Y:S01]  /*12760*/  FFMA.FTZ R127, R120, R15.reuse, -R154.reuse ;  /* 0x0000000f787f7223 */ /* 0x180fe2000001089a */
[----:B------:R-:W-:Y:S02]  /*12770*/  IMAD.MOV.U32 R120, RZ, RZ, R81 ;  /* 0x000000ffff787224 */ /* 0x000fe400078e0051 */
[-C--:B------:R-:W-:Y:S01]  /*12780*/  FFMA.FTZ R81, R112, R15.reuse, -R154 ;  /* 0x0000000f70517223 */ /* 0x080fe2000001089a */
[----:B------:R-:W-:Y:S02]  /*12790*/  IMAD.MOV.U32 R112, RZ, RZ, R80 ;  /* 0x000000ffff707224 */ /* 0x000fe400078e0050 */
[-CC-:B------:R-:W-:Y:S01]  /*127a0*/  FFMA.FTZ R80, R105, R15.reuse, -R154.reuse ;  /* 0x0000000f69507223 */ /* 0x180fe2000001089a */
[-C--:B------:R-:W-:Y:S01]  /*127b0*/  FFMA.FTZ R118, R155, R15.reuse, -R154 ;  /* 0x0000000f9b767223 */ /* 0x080fe2000001089a */
[----:B-1----:R-:W-:Y:S01]  /*127c0*/  IMAD.MOV.U32 R105, RZ, RZ, R88 ;  /* 0x000000ffff697224 */ /* 0x002fe200078e0058 */
[----:B------:R-:W4:Y:S01]  /*127d0*/  LDL.LU R155, [R1+0x2c] ;  /* 0x00002c00019b7983 */ /* 0x000f220000300800 */
[-CC-:B------:R-:W-:Y:S01]  /*127e0*/  FFMA.FTZ R88, R108, R15.reuse, -R154.reuse ;  /* 0x0000000f6c587223 */ /* 0x180fe2000001089a */
[----:B------:R-:W-:Y:S02]  /*127f0*/  MUFU.TANH R89, R130 ;  /* 0x0000008200597308 */ /* 0x000fe40000002400 */
[----:B------:R-:W2:Y:S01]  /*12800*/  LDL.LU R108, [R1+0x30] ;  /* 0x00003000016c7983 */ /* 0x000ea20000300800 */
[-C--:B------:R-:W-:Y:S01]  /*12810*/  FMUL.FTZ R122, R122, R15.reuse ;  /* 0x0000000f7a7a7220 */ /* 0x080fe20000410000 */
[-CC-:B------:R-:W-:Y:S01]  /*12820*/  FFMA.FTZ R115, R156, R15.reuse, -R154.reuse ;  /* 0x0000000f9c737223 */ /* 0x180fe2000001089a */
[----:B------:R-:W-:-:S03]  /*12830*/  FFMA.FTZ R73, R104, R15, -R154 ;  /* 0x0000000f68497223 */ /* 0x000fc6000001089a */
[----:B------:R1:W3:Y:S01]  /*12840*/  MUFU.TANH R143, R126 ;  /* 0x0000007e008f7308 */ /* 0x0002e20000002400 */
[-CC-:B------:R-:W-:Y:S01]  /*12850*/  FFMA.FTZ R114, R147, R15.reuse, -R154.reuse ;  /* 0x0000000f93727223 */ /* 0x180fe2000001089a */
[----:B0-----:R-:W-:Y:S01]  /*12860*/  FFMA.FTZ R131, R137, R15, -R154 ;  /* 0x0000000f89837223 */ /* 0x001fe2000001089a */
[----:B------:R-:W-:-:S05]  /*12870*/  IMAD.MOV.U32 R137, RZ, RZ, R85 ;  /* 0x000000ffff897224 */ /* 0x000fca00078e0055 */
[----:B------:R-:W-:Y:S01]  /*12880*/  MUFU.EX2 R104, R115 ;  /* 0x0000007300687308 */ /* 0x000fe20000000800 */
[-CC-:B-1----:R-:W-:Y:S01]  /*12890*/  FFMA.FTZ R126, R20, R15.reuse, -R154.reuse ;  /* 0x0000000f147e7223 */ /* 0x182fe2000001089a */
[----:B------:R-:W-:-:S06]  /*128a0*/  FFMA.FTZ R146, R146, R15, -R154 ;  /* 0x0000000f92927223 */ /* 0x000fcc000001089a */
[----:B------:R-:W2:Y:S01]  /*128b0*/  MUFU.EX2 R20, R122 ;  /* 0x0000007a00147308 */ /* 0x000ea20000000800 */
[----:B------:R-:W-:Y:S01]  /*128c0*/  FFMA.FTZ R85, R116, R15, -R154 ;  /* 0x0000000f74557223 */ /* 0x000fe2000001089a */
[----:B------:R-:W-:-:S06]  /*128d0*/  FMUL.FTZ R116, R106, UR4 ;  /* 0x000000046a747c20 */ /* 0x000fcc0008410000 */
[----:B------:R-:W0:Y:S01]  /*128e0*/  MUFU.EX2 R118, R118 ;  /* 0x0000007600767308 */ /* 0x000e220000000800 */
[----:B------:R-:W-:-:S07]  /*128f0*/  FFMA.FTZ R132, R138, R15, -R154 ;  /* 0x0000000f8a847223 */ /* 0x000fce000001089a */
[----:B------:R1:W0:Y:S01]  /*12900*/  MUFU.EX2 R106, R114 ;  /* 0x00000072006a7308 */ /* 0x0002220000000800 */
[----:B---3--:R-:W-:Y:S01]  /*12910*/  MOV R138, R72 ;  /* 0x00000048008a7202 */ /* 0x008fe20000000f00 */
[----:B------:R-:W-:-:S06]  /*12920*/  FFMA.FTZ R72, R97, R15, -R154 ;  /* 0x0000000f61487223 */ /* 0x000fcc000001089a */
[----:B------:R-:W3:Y:S01]  /*12930*/  MUFU.EX2 R146, R146 ;  /* 0x0000009200927308 */ /* 0x000ee20000000800 */
[----:B-1----:R-:W-:Y:S02]  /*12940*/  IMAD.MOV.U32 R114, RZ, RZ, R143 ;  /* 0x000000ffff727224 */ /* 0x002fe400078e008f */
[----:B------:R-:W-:Y:S02]  /*12950*/  IMAD.MOV.U32 R135, RZ, RZ, R93 ;  /* 0x000000ffff877224 */ /* 0x000fe400078e005d */
[----:B------:R-:W-:Y:S02]  /*12960*/  IMAD.MOV.U32 R134, RZ, RZ, R89 ;  /* 0x000000ffff867224 */ /* 0x000fe400078e0059 */
[-CC-:B------:R-:W-:Y:S01]  /*12970*/  FFMA.FTZ R76, R21, R15.reuse, -R154.reuse ;  /* 0x0000000f154c7223 */ /* 0x180fe2000001089a */
[-C--:B------:R-:W-:Y:S01]  /*12980*/  FFMA.FTZ R21, R101, R15.reuse, -R154 ;  /* 0x0000000f65157223 */ /* 0x080fe2000001089a */
[----:B------:R-:W-:Y:S02]  /*12990*/  IMAD.MOV.U32 R101, RZ, RZ, R120 ;  /* 0x000000ffff657224 */ /* 0x000fe400078e0078 */
[-CC-:B------:R-:W-:Y:S01]  /*129a0*/  FFMA.FTZ R130, R136, R15.reuse, -R154.reuse ;  /* 0x0000000f88827223 */ /* 0x180fe2000001089a */
[----:B------:R-:W-:Y:S01]  /*129b0*/  FMUL.FTZ R120, R98, UR4 ;  /* 0x0000000462787c20 */ /* 0x000fe20008410000 */
[----:B------:R-:W-:Y:S01]  /*129c0*/  FFMA.FTZ R133, R141, R15, -R154 ;  /* 0x0000000f8d857223 */ /* 0x000fe2000001089a */
[----:B------:R-:W-:-:S02]  /*129d0*/  IMAD.MOV.U32 R136, RZ, RZ, R84 ;  /* 0x000000ffff887224 */ /* 0x000fc400078e0054 */
[-CC-:B------:R-:W-:Y:S01]  /*129e0*/  FFMA.FTZ R129, R129, R15.reuse, -R154.reuse ;  /* 0x0000000f81817223 */ /* 0x180fe2000001089a */
[----:B------:R-:W-:Y:S02]  /*129f0*/  IMAD.MOV.U32 R98, RZ, RZ, R137 ;  /* 0x000000ffff627224 */ /* 0x000fe400078e0089 */
        /* <DEDUP_REMOVED lines=16> */
[----:B------:R-:W-:Y:S01]  /*12b00*/  FFMA.FTZ R154, R121, R15, -R154 ;  /* 0x0000000f799a7223 */ /* 0x000fe2000001089a */
[----:B------:R-:W-:Y:S01]  /*12b10*/  FMUL.FTZ R121, R99, UR4 ;  /* 0x0000000463797c20 */ /* 0x000fe20008410000 */
[----:B------:R-:W-:-:S02]  /*12b20*/  IMAD.MOV.U32 R99, RZ, RZ, R138 ;  /* 0x000000ffff637224 */ /* 0x000fc400078e008a */
[----:B------:R-:W-:Y:S01]  /*12b30*/  IMAD.MOV.U32 R100, RZ, RZ, R136 ;  /* 0x000000ffff647224 */ /* 0x000fe200078e0088 */
[----:B------:R-:W1:Y:S01]  /*12b40*/  MUFU.TANH R157, R157 ;  /* 0x0000009d009d7308 */ /* 0x000e620000002400 */
[----:B------:R-:W-:Y:S01]  /*12b50*/  FMUL.FTZ R115, R119, UR4 ;  /* 0x0000000477737c20 */ /* 0x000fe20008410000 */
[----:B------:R-:W-:-:S06]  /*12b60*/  IMAD.MOV.U32 R113, RZ, RZ, R105 ;  /* 0x000000ffff717224 */ /* 0x000fcc00078e0069 */
[----:B------:R-:W1:Y:S01]  /*12b70*/  MUFU.TANH R139, R139 ;  /* 0x0000008b008b7308 */ /* 0x000e620000002400 */
[----:B------:R-:W-:-:S07]  /*12b80*/  FMUL.FTZ R117, R107, UR4 ;  /* 0x000000046b757c20 */ /* 0x000fce0008410000 */
[----:B------:R-:W1:Y:S01]  /*12b90*/  MUFU.TANH R115, R115 ;  /* 0x0000007300737308 */ /* 0x000e620000002400 */
[----:B------:R-:W-:-:S07]  /*12ba0*/  FMUL.FTZ R119, R111, UR4 ;  /* 0x000000046f777c20 */ /* 0x000fce0008410000 */
[----:B------:R-:W1:Y:S08]  /*12bb0*/  MUFU.TANH R116, R116 ;  /* 0x0000007400747308 */ /* 0x000e700000002400 */
[----:B------:R-:W1:Y:S08]  /*12bc0*/  MUFU.TANH R117, R117 ;  /* 0x0000007500757308 */ /* 0x000e700000002400 */
[----:B------:R-:W-:Y:S01]  /*12bd0*/  MUFU.TANH R119, R119 ;  /* 0x0000007700777308 */ /* 0x000fe20000002400 */
[----:B------:R-:W-:-:S07]  /*12be0*/  FMUL.FTZ R109, R103, UR4 ;  /* 0x00000004676d7c20 */ /* 0x000fce0008410000 */
[----:B------:R-:W-:Y:S08]  /*12bf0*/  MUFU.TANH R120, R120 ;  /* 0x0000007800787308 */ /* 0x000ff00000002400 */
[----:B------:R-:W-:Y:S01]  /*12c00*/  MUFU.TANH R121, R121 ;  /* 0x0000007900797308 */ /* 0x000fe20000002400 */
[----:B------:R-:W-:Y:S01]  /*12c10*/  FMUL.FTZ R111, R91, UR4 ;  /* 0x000000045b6f7c20 */ /* 0x000fe20008410000 */
[----:B------:R-:W-:-:S06]  /*12c20*/  FMUL.FTZ R94, R94, UR4 ;  /* 0x000000045e5e7c20 */ /* 0x000fcc0008410000 */
[----:B------:R-:W-:Y:S01]  /*12c30*/  MUFU.TANH R109, R109 ;  /* 0x0000006d006d7308 */ /* 0x000fe20000002400 */
[----:B------:R-:W-:Y:S02]  /*12c40*/  IMAD.MOV.U32 R103, RZ, RZ, R134 ;  /* 0x000000ffff677224 */ /* 0x000fe400078e0086 */
[----:B------:R-:W-:-:S05]  /*12c50*/  FMUL.FTZ R82, R82, UR4 ;  /* 0x0000000452527c20 */ /* 0x000fca0008410000 */
[----:B------:R-:W-:Y:S08]  /*12c60*/  MUFU.TANH R111, R111 ;  /* 0x0000006f006f7308 */ /* 0x000ff00000002400 */
[----:B------:R-:W-:Y:S01]  /*12c70*/  MUFU.TANH R94, R94 ;  /* 0x0000005e005e7308 */ /* 0x000fe20000002400 */
[----:B------:R-:W-:Y:S01]  /*12c80*/  FMUL.FTZ R136, R86, UR4 ;  /* 0x0000000456887c20 */ /* 0x000fe20008410000 */
[----:B------:R-:W-:-:S06]  /*12c90*/  FMUL.FTZ R137, R87, UR4 ;  /* 0x0000000457897c20 */ /* 0x000fcc0008410000 */
[----:B------:R-:W-:Y:S01]  /*12ca0*/  MUFU.TANH R82, R82 ;  /* 0x0000005200527308 */ /* 0x000fe20000002400 */
[----:B------:R-:W-:-:S07]  /*12cb0*/  FMUL.FTZ R148, R75, UR4 ;  /* 0x000000044b947c20 */ /* 0x000fce0008410000 */
[----:B------:R-:W-:Y:S01]  /*12cc0*/  MUFU.TANH R136, R136 ;  /* 0x0000008800887308 */ /* 0x000fe20000002400 */
[----:B--2---:R-:W-:-:S04]  /*12cd0*/  FFMA.FTZ R97, R20, R108, R104 ;  /* 0x0000006c14617223 */ /* 0x004fc80000010068 */
[----:B0-----:R-:W-:-:S04]  /*12ce0*/  FADD.FTZ R97, R118, R97 ;  /* 0x0000006176617221 */ /* 0x001fc80000010000 */
[----:B------:R-:W-:-:S04]  /*12cf0*/  FADD.FTZ R97, R106, R97 ;  /* 0x000000616a617221 */ /* 0x000fc80000010000 */
[----:B---3--:R-:W-:Y:S01]  /*12d00*/  FADD.FTZ R143, R146, R97 ;  /* 0x00000061928f7221 */ /* 0x008fe20000010000 */
[----:B----4-:R-:W-:-:S04]  /*12d10*/  FMNMX.FTZ R97, R123, R155, !PT ;  /* 0x0000009b7b617209 */ /* 0x010fc80007810000 */
[----:B------:R-:W-:-:S04]  /*12d20*/  FMNMX.FTZ R97, R4, R97, !PT ;  /* 0x0000006104617209 */ /* 0x000fc80007810000 */
[----:B------:R-:W-:Y:S01]  /*12d30*/  FMNMX.FTZ R97, R3, R97, !PT ;  /* 0x0000006103617209 */ /* 0x000fe20007810000 */
[----:B------:R-:W-:-:S03]  /*12d40*/  FMUL.FTZ R108, R102, UR4 ;  /* 0x00000004666c7c20 */ /* 0x000fc60008410000 */
[----:B------:R-:W-:Y:S01]  /*12d50*/  FMNMX.FTZ R97, R2, R97, !PT ;  /* 0x0000006102617209 */ /* 0x000fe20007810000 */
[----:B------:R-:W-:-:S03]  /*12d60*/  IMAD.MOV.U32 R102, RZ, RZ, R135 ;  /* 0x000000ffff667224 */ /* 0x000fc600078e0087 */
[----:B------:R-:W-:-:S04]  /*12d70*/  FMNMX.FTZ R97, R134, R97, !PT ;  /* 0x0000006186617209 */ /* 0x000fc80007810000 */
[----:B------:R-:W-:-:S04]  /*12d80*/  FMNMX.FTZ R97, R102, R97, !PT ;  /* 0x0000006166617209 */ /* 0x000fc80007810000 */
[----:B------:R-:W-:-:S04]  /*12d90*/  FMNMX.FTZ R97, R98, R97, !PT ;  /* 0x0000006162617209 */ /* 0x000fc80007810000 */
[----:B------:R-:W-:-:S04]  /*12da0*/  FMNMX.FTZ R97, R99, R97, !PT ;  /* 0x0000006163617209 */ /* 0x000fc80007810000 */
[----:B------:R-:W-:-:S04]  /*12db0*/  FMNMX.FTZ R97, R100, R97, !PT ;  /* 0x0000006164617209 */ /* 0x000fc80007810000 */
[----:B------:R-:W-:-:S04]  /*12dc0*/  FMNMX.FTZ R97, R101, R97, !PT ;  /* 0x0000006165617209 */ /* 0x000fc80007810000 */
[----:B------:R-:W-:-:S04]  /*12dd0*/  FMNMX.FTZ R97, R114, R97, !PT ;  /* 0x0000006172617209 */ /* 0x000fc80007810000 */
[----:B------:R-:W-:Y:S02]  /*12de0*/  FMNMX.FTZ R97, R113, R97, !PT ;  /* 0x0000006171617209 */ /* 0x000fe40007810000 */
[----:B------:R-:W-:Y:S01]  /*12df0*/  F2FP.F16.F32.PACK_AB R104, R118, R104 ;  /* 0x000000687668723e */ /* 0x000fe200000000ff */
[----:B------:R-:W-:Y:S01]  /*12e00*/  FMUL.FTZ R118, R110, UR4 ;  /* 0x000000046e767c20 */ /* 0x000fe20008410000 */
[----:B------:R-:W-:-:S04]  /*12e10*/  FMNMX.FTZ R97, R112, R97, !PT ;  /* 0x0000006170617209 */ /* 0x000fc80007810000 */
[----:B-1----:R-:W-:Y:S01]  /*12e20*/  FMNMX.FTZ R97, R157, R97, !PT ;  /* 0x000000619d617209 */ /* 0x002fe20007810000 */
[----:B------:R-:W0:Y:S03]  /*12e30*/  MUFU.TANH R118, R118 ;  /* 0x0000007600767308 */ /* 0x000e260000002400 */
[----:B------:R-:W-:-:S04]  /*12e40*/  FMNMX.FTZ R97, R139, R97, !PT ;  /* 0x000000618b617209 */ /* 0x000fc80007810000 */
[----:B------:R-:W-:-:S04]  /*12e50*/  FMNMX.FTZ R97, R115, R97, !PT ;  /* 0x0000006173617209 */ /* 0x000fc80007810000 */
[----:B------:R-:W-:Y:S01]  /*12e60*/  FMNMX.FTZ R97, R116, R97, !PT ;  /* 0x0000006174617209 */ /* 0x000fe20007810000 */
[----:B------:R-:W1:Y:S03]  /*12e70*/  MUFU.TANH R108, R108 ;  /* 0x0000006c006c7308 */ /* 0x000e660000002400 */
[----:B------:R-:W-:Y:S01]  /*12e80*/  FMNMX.FTZ R97, R117, R97, !PT ;  /* 0x0000006175617209 */ /* 0x000fe20007810000 */
[----:B------:R-:W-:-:S03]  /*12e90*/  FMUL.FTZ R110, R90, UR4 ;  /* 0x000000045a6e7c20 */ /* 0x000fc60008410000 */
[----:B0-----:R-:W-:-:S04]  /*12ea0*/  FMNMX.FTZ R97, R118, R97, !PT ;  /* 0x0000006176617209 */ /* 0x001fc80007810000 */
[----:B------:R-:W-:Y:S01]  /*12eb0*/  FMNMX.FTZ R97, R119, R97, !PT ;  /* 0x0000006177617209 */ /* 0x000fe20007810000 */
[----:B------:R-:W0:Y:S03]  /*12ec0*/  MUFU.TANH R110, R110 ;  /* 0x0000006e006e7308 */ /* 0x000e260000002400 */
[----:B------:R-:W-:Y:S01]  /*12ed0*/  FMNMX.FTZ R97, R120, R97, !PT ;  /* 0x0000006178617209 */ /* 0x000fe20007810000 */
[----:B------:R-:W-:-:S03]  /*12ee0*/  FMUL.FTZ R134, R95, UR4 ;  /* 0x000000045f867c20 */ /* 0x000fc60008410000 */
[----:B------:R-:W-:-:S04]  /*12ef0*/  FMNMX.FTZ R97, R121, R97, !PT ;  /* 0x0000006179617209 */ /* 0x000fc80007810000 */
[----:B-1----:R-:W-:Y:S01]  /*12f00*/  FMNMX.FTZ R97, R108, R97, !PT ;  /* 0x000000616c617209 */ /* 0x002fe20007810000 */
[----:B------:R-:W1:Y:S01]  /*12f10*/  MUFU.TANH R134, R134 ;  /* 0x0000008600867308 */ /* 0x000e620000002400 */
[----:B------:R-:W-:Y:S02]  /*12f20*/  FMUL.FTZ R135, R83, UR4 ;  /* 0x0000000453877c20 */ /* 0x000fe40008410000 */
[----:B------:R-:W-:-:S04]  /*12f30*/  FMNMX.FTZ R97, R109, R97, !PT ;  /* 0x000000616d617209 */ /* 0x000fc80007810000 */
[----:B0-----:R-:W-:Y:S01]  /*12f40*/  FMNMX.FTZ R97, R110, R97, !PT ;  /* 0x000000616e617209 */ /* 0x001fe20007810000 */
[----:B------:R-:W0:Y:S03]  /*12f50*/  MUFU.TANH R135, R135 ;  /* 0x0000008700877308 */ /* 0x000e260000002400 */
[----:B------:R-:W-:Y:S02]  /*12f60*/  FMNMX.FTZ R97, R111, R97, !PT ;  /* 0x000000616f617209 */ /* 0x000fe40007810000 */
[----:B------:R-:W-:Y:S01]  /*12f70*/  F2FP.F16.F32.PACK_AB R106, R146, R106 ;  /* 0x0000006a926a723e */ /* 0x000fe200000000ff */
[----:B------:R-:W-:Y:S01]  /*12f80*/  FMUL.FTZ R146, R74, UR4 ;  /* 0x000000044a927c20 */ /* 0x000fe20008410000 */
[----:B------:R-:W-:Y:S01]  /*12f90*/  FMNMX.FTZ R97, R94, R97, !PT ;  /* 0x000000615e617209 */ /* 0x000fe20007810000 */
[----:B------:R-:W2:Y:S03]  /*12fa0*/  MUFU.TANH R137, R137 ;  /* 0x0000008900897308 */ /* 0x000ea60000002400 */
[----:B-1----:R-:W-:Y:S01]  /*12fb0*/  FMNMX.FTZ R97, R134, R97, !PT ;  /* 0x0000006186617209 */ /* 0x002fe20007810000 */
[----:B------:R-:W-:-:S03]  /*12fc0*/  FMUL.FTZ R150, R78, UR4 ;  /* 0x000000044e967c20 */ /* 0x000fc60008410000 */
[----:B------:R-:W-:Y:S01]  /*12fd0*/  FMNMX.FTZ R97, R82, R97, !PT ;  /* 0x0000006152617209 */ /* 0x000fe20007810000 */
[----:B------:R-:W1:Y:S01]  /*12fe0*/  MUFU.TANH R146, R146 ;  /* 0x0000009200927308 */ /* 0x000e620000002400 */
[----:B------:R-:W-:Y:S02]  /*12ff0*/  FMUL.FTZ R151, R79, UR4 ;  /* 0x000000044f977c20 */ /* 0x000fe40008410000 */
[----:B0-----:R-:W-:-:S05]  /*13000*/  FMNMX.FTZ R97, R135, R97, !PT ;  /* 0x0000006187617209 */ /* 0x001fca0007810000 */
[----:B------:R-:W0:Y:S01]  /*13010*/  MUFU.TANH R148, R148 ;  /* 0x0000009400947308 */ /* 0x000e220000002400 */
[----:B------:R-:W-:-:S07]  /*13020*/  FMNMX.FTZ R97, R136, R97, !PT ;  /* 0x0000006188617209 */ /* 0x000fce0007810000 */
[----:B------:R-:W3:Y:S01]  /*13030*/  MUFU.TANH R150, R150 ;  /* 0x0000009600967308 */ /* 0x000ee20000002400 */
[----:B--2---:R-:W-:-:S07]  /*13040*/  FMNMX.FTZ R97, R137, R97, !PT ;  /* 0x0000006189617209 */ /* 0x004fce0007810000 */
[----:B------:R-:W2:Y:S01]  /*13050*/  MUFU.TANH R151, R151 ;  /* 0x0000009700977308 */ /* 0x000ea20000002400 */
[----:B-1----:R-:W-:-:S04]  /*13060*/  FMNMX.FTZ R97, R146, R97, !PT ;  /* 0x0000006192617209 */ /* 0x002fc80007810000 */
[----:B0-----:R-:W-:-:S04]  /*13070*/  FMNMX.FTZ R97, R148, R97, !PT ;  /* 0x0000006194617209 */ /* 0x001fc80007810000 */
[----:B---3--:R-:W-:-:S04]  /*13080*/  FMNMX.FTZ R74, R150, R97, !PT ;  /* 0x00000061964a7209 */ /* 0x008fc80007810000 */
[----:B--2---:R-:W-:-:S05]  /*13090*/  FMNMX.FTZ R74, R151, R74, !PT ;  /* 0x0000004a974a7209 */ /* 0x004fca0007810000 */
[----:B------:R-:W0:Y:S02]  /*130a0*/  SHFL.BFLY PT, R75, R74, 0x2, 0x1f ;  /* 0x0c401f004a4b7f89 */ /* 0x000e2400000e0000 */
[----:B0-----:R-:W-:-:S05]  /*130b0*/  FMNMX.FTZ R74, R74, R75, !PT ;  /* 0x0000004b4a4a7209 */ /* 0x001fca0007810000 */
[----:B------:R-:W0:Y:S02]  /*130c0*/  SHFL.BFLY PT, R75, R74, 0x1, 0x1f ;  /* 0x0c201f004a4b7f89 */ /* 0x000e2400000e0000 */
[----:B0-----:R-:W-:-:S05]  /*130d0*/  FMNMX.FTZ R74, R74, R75, !PT ;  /* 0x0000004b4a4a7209 */ /* 0x001fca0007810000 */
[----:B------:R-:W-:-:S04]  /*130e0*/  FMUL.FTZ R138, R74, R15 ;  /* 0x0000000f4a8a7220 */ /* 0x000fc80000410000 */
[-CC-:B------:R-:W-:Y:S01]  /*130f0*/  FFMA.FTZ R107, R4, R15.reuse, -R138.reuse ;  /* 0x0000000f046b7223 */ /* 0x180fe2000001088a */
[-CC-:B------:R-:W-:Y:S01]  /*13100*/  FFMA.FTZ R105, R123, R15.reuse, -R138.reuse ;  /* 0x0000000f7b697223 */ /* 0x180fe2000001088a */
[----:B------:R0:W5:Y:S01]  /*13110*/  LDL.LU R4, [R1+0xcc] ;  /* 0x0000cc0001047983 */ /* 0x0001620000300800 */
[-CC-:B------:R-:W-:Y:S01]  /*13120*/  FFMA.FTZ R122, R3, R15.reuse, -R138.reuse ;  /* 0x0000000f037a7223 */ /* 0x180fe2000001088a */
[-CC-:B------:R-:W-:Y:S01]  /*13130*/  FFMA.FTZ R97, R102, R15.reuse, -R138.reuse ;  /* 0x0000000f66617223 */ /* 0x180fe2000001088a */
[-CC-:B------:R-:W-:Y:S01]  /*13140*/  FFMA.FTZ R123, R2, R15.reuse, -R138.reuse ;  /* 0x0000000f027b7223 */ /* 0x180fe2000001088a */
[----:B------:R0:W5:Y:S01]  /*13150*/  LDL.LU R3, [R1+0xc8] ;  /* 0x0000c80001037983 */ /* 0x0001620000300800 */
[-CC-:B------:R-:W-:Y:S01]  /*13160*/  FFMA.FTZ R102, R114, R15.reuse, -R138.reuse ;  /* 0x0000000f72667223 */ /* 0x180fe2000001088a */
[-CC-:B------:R-:W-:Y:S02]  /*13170*/  FFMA.FTZ R114, R139, R15.reuse, -R138.reuse ;  /* 0x0000000f8b727223 */ /* 0x180fe4000001088a */
[----:B------:R0:W5:Y:S04]  /*13180*/  LDL.LU R2, [R1+0xc4] ;  /* 0x0000c40001027983 */ /* 0x0001680000300800 */
[----:B------:R-:W2:Y:S01]  /*13190*/  LDL R139, [R1+0x80] ;  /* 0x00008000018b7983 */ /* 0x000ea20000100800 */
[----:B------:R-:W-:Y:S01]  /*131a0*/  FFMA.FTZ R90, R108, R15, -R138 ;  /* 0x0000000f6c5a7223 */ /* 0x000fe2000001088a */
[----:B-----5:R-:W-:-:S05]  /*131b0*/  VIADD R108, R16, 0x200 ;  /* 0x00000200106c7836 */ /* 0x020fca0000000000 */
[----:B------:R-:W-:-:S04]  /*131c0*/  SHF.R.U32.HI R108, RZ, 0x4, R108 ;  /* 0x00000004ff6c7819 */ /* 0x000fc8000001166c */
[----:B------:R-:W-:-:S04]  /*131d0*/  LOP3.LUT R108, R108, 0x3fff, RZ, 0xc0, !PT ;  /* 0x00003fff6c6c7812 */ /* 0x000fc800078ec0ff */
[----:B------:R-:W-:Y:S01]  /*131e0*/  LOP3.LUT R108, R108, 0x2400000, RZ, 0xfc, !PT ;  /* 0x024000006c6c7812 */ /* 0x000fe200078efcff */
[----:B------:R-:W-:-:S04]  /*131f0*/  FFMA.FTZ R83, R110, R15, -R138 ;  /* 0x0000000f6e537223 */ /* 0x000fc8000001088a */
[----:B------:R-:W-:-:S05]  /*13200*/  IMAD R108, R0, 0x6c0, R108 ;  /* 0x000006c0006c7824 */ /* 0x000fca00078e026c */
[----:B------:R-:W-:-:S04]  /*13210*/  IADD3 R110, R108, 0x40, RZ ;  /* 0x000000406c6e7810 */ /* 0x000fc80007ffe0ff */
[----:B------:R-:W-:Y:S01]  /*13220*/  R2UR UR10, R110 ;  /* 0x000000006e0a72ca */ /* 0x000fe200000e0000 */
[----:B------:R-:W-:-:S05]  /*13230*/  VIADD R110, R108, 0x80 ;  /* 0x000000806c6e7836 */ /* 0x000fca0000000000 */
[----:B------:R-:W-:Y:S01]  /*13240*/  R2UR UR14, R110 ;  /* 0x000000006e0e72ca */ /* 0x000fe200000e0000 */
[----:B------:R-:W-:-:S05]  /*13250*/  VIADD R110, R108, 0xc0 ;  /* 0x000000c06c6e7836 */ /* 0x000fca0000000000 */
[----:B------:R-:W-:Y:S01]  /*13260*/  R2UR UR18, R110 ;  /* 0x000000006e1272ca */ /* 0x000fe200000e0000 */
[----:B------:R-:W-:-:S05]  /*13270*/  VIADD R110, R108, 0x100 ;  /* 0x000001006c6e7836 */ /* 0x000fca0000000000 */
[----:B------:R-:W-:Y:S01]  /*13280*/  R2UR UR22, R110 ;  /* 0x000000006e1672ca */ /* 0x000fe200000e0000 */
[----:B------:R-:W-:-:S05]  /*13290*/  VIADD R110, R108, 0x140 ;  /* 0x000001406c6e7836 */ /* 0x000fca0000000000 */
[----:B------:R-:W-:Y:S01]  /*132a0*/  R2UR UR26, R110 ;  /* 0x000000006e1a72ca */ /* 0x000fe200000e0000 */
[C---:B------:R-:W-:Y:S02]  /*132b0*/  VIADD R110, R108.reuse, 0x180 ;  /* 0x000001806c6e7836 */ /* 0x040fe40000000000 */
[----:B------:R-:W-:Y:S01]  /*132c0*/  FFMA.FTZ R91, R109, R15, -R138 ;  /* 0x0000000f6d5b7223 */ /* 0x000fe2000001088a */
[----:B------:R-:W-:Y:S01]  /*132d0*/  IMAD.MOV.U32 R109, RZ, RZ, -0x7fffffe0 ;  /* 0x80000020ff6d7424 */ /* 0x000fe200078e00ff */
[----:B------:R-:W-:Y:S02]  /*132e0*/  R2UR UR6, R108 ;  /* 0x000000006c0672ca */ /* 0x000fe400000e0000 */
[----:B------:R-:W-:Y:S01]  /*132f0*/  R2UR UR30, R110 ;  /* 0x000000006e1e72ca */ /* 0x000fe200000e0000 */
[C---:B------:R-:W-:Y:S02]  /*13300*/  VIADD R110, R108.reuse, 0x1c0 ;  /* 0x000001c06c6e7836 */ /* 0x040fe40000000000 */
[----:B------:R-:W-:Y:S01]  /*13310*/  VIADD R108, R108, 0x200 ;  /* 0x000002006c6c7836 */ /* 0x000fe20000000000 */
[----:B------:R-:W-:-:S02]  /*13320*/  R2UR UR7, R109 ;  /* 0x000000006d0772ca */ /* 0x000fc400000e0000 */
[----:B------:R-:W-:Y:S01]  /*13330*/  R2UR UR39, R109 ;  /* 0x000000006d2772ca */ /* 0x000fe200000e0000 */
[----:B------:R-:W-:Y:S01]  /*13340*/  IMAD.MOV.U32 R109, RZ, RZ, -0x3ffffff0 ;  /* 0xc0000010ff6d7424 */ /* 0x000fe200078e00ff */
[----:B------:R-:W-:-:S04]  /*13350*/  R2UR UR38, R108 ;  /* 0x000000006c2672ca */ /* 0x000fc800000e0000 */
[----:B------:R-:W-:Y:S01]  /*13360*/  R2UR UR5, R109 ;  /* 0x000000006d0572ca */ /* 0x000fe200000e0000 */
[----:B------:R-:W-:Y:S01]  /*13370*/  WARPGROUP.ARRIVE ;  /* 0x00000000000079c5 */ /* 0x000fe20000000000 */
[----:B------:R-:W-:Y:S01]  /*13380*/  FFMA.FTZ R86, R111, R15, -R138 ;  /* 0x0000000f6f567223 */ /* 0x000fe2000001088a */
[----:B------:R-:W-:Y:S01]  /*13390*/  IMAD.MOV.U32 R111, RZ, RZ, -0x7fffffe0 ;  /* 0x80000020ff6f7424 */ /* 0x000fe200078e00ff */
[----:B------:R-:W-:-:S04]  /*133a0*/  R2UR UR34, R110 ;  /* 0x000000006e2272ca */ /* 0x000fc800000e0000 */
[C---:B------:R-:W-:Y:S02]  /*133b0*/  R2UR UR11, R111.reuse ;  /* 0x000000006f0b72ca */ /* 0x040fe400000e0000 */
[C---:B------:R-:W-:Y:S02]  /*133c0*/  R2UR UR15, R111.reuse ;  /* 0x000000006f0f72ca */ /* 0x040fe400000e0000 */
[C---:B------:R-:W-:Y:S02]  /*133d0*/  R2UR UR19, R111.reuse ;  /* 0x000000006f1372ca */ /* 0x040fe400000e0000 */
[C---:B------:R-:W-:Y:S02]  /*133e0*/  R2UR UR23, R111.reuse ;  /* 0x000000006f1772ca */ /* 0x040fe400000e0000 */
[C---:B------:R-:W-:Y:S02]  /*133f0*/  R2UR UR27, R111.reuse ;  /* 0x000000006f1b72ca */ /* 0x040fe400000e0000 */
[----:B------:R-:W-:-:S02]  /*13400*/  R2UR UR31, R111 ;  /* 0x000000006f1f72ca */ /* 0x000fc400000e0000 */
[----:B------:R-:W-:Y:S01]  /*13410*/  R2UR UR35, R111 ;  /* 0x000000006f2372ca */ /* 0x000fe200000e0000 */
[----:B------:R-:W-:-:S05]  /*13420*/  IMAD.MOV.U32 R111, RZ, RZ, -0x3ffffff0 ;  /* 0xc0000010ff6f7424 */ /* 0x000fca00078e00ff */
[----:B------:R-:W-:Y:S01]  /*13430*/  R2UR UR9, R111 ;  /* 0x000000006f0972ca */ /* 0x000fe200000e0000 */
[----:B------:R-:W-:Y:S01]  /*13440*/  IMAD.MOV.U32 R111, RZ, RZ, -0x3ffffff0 ;  /* 0xc0000010ff6f7424 */ /* 0x000fe200078e00ff */
[----:B--2---:R-:W-:-:S04]  /*13450*/  LOP3.LUT R108, R139, 0x10000, RZ, 0xfc, !PT ;  /* 0x000100008b6c7812 */ /* 0x004fc800078efcff */
[----:B------:R-:W-:-:S13]  /*13460*/  R2UR UR4, R108 ;  /* 0x000000006c0472ca */ /* 0x000fda00000e0000 */
[----:B------:R-:W-:Y:S01]  /*13470*/  HGMMA.64x96x16.F32 R24, gdesc[UR4].tnspB, R24, gsb0 ;  /* 0x41600000041879f0 */ /* 0x000fe20008000818 */
[----:B------:R-:W-:-:S05]  /*13480*/  VIADD R110, R108, 0x180 ;  /* 0x000001806c6e7836 */ /* 0x000fca0000000000 */
[----:B------:R-:W-:Y:S01]  /*13490*/  R2UR UR8, R110 ;  /* 0x000000006e0872ca */ /* 0x000fe200000e0000 */
[----:B------:R-:W-:Y:S01]  /*134a0*/  VIADD R110, R108, 0x300 ;  /* 0x000003006c6e7836 */ /* 0x000fe20000000000 */
[----:B------:R-:W-:Y:S01]  /*134b0*/  R2UR UR13, R111 ;  /* 0x000000006f0d72ca */ /* 0x000fe200000e0000 */
[----:B------:R-:W-:Y:S02]  /*134c0*/  WARPGROUP.DEPBAR.LE gsb0, 0x0 ;  /* 0x00008000000079c5 */ /* 0x000fe40000010000 */
[----:B------:R-:W-:-:S08]  /*134d0*/  WARPGROUP.ARRIVE ;  /* 0x00000000000079c5 */ /* 0x000fd00000000000 */
[----:B------:R-:W-:Y:S01]  /*134e0*/  HGMMA.64x96x16.F32 R24, gdesc[UR8].tnspB, R24, gsb0 ;  /* 0x41600000081879f0 */ /* 0x000fe20008000818 */
[----:B------:R-:W-:Y:S01]  /*134f0*/  R2UR UR12, R110 ;  /* 0x000000006e0c72ca */ /* 0x000fe200000e0000 */
[----:B------:R-:W-:Y:S02]  /*13500*/  VIADD R110, R108, 0x480 ;  /* 0x000004806c6e7836 */ /* 0x000fe40000000000 */
[----:B------:R-:W-:-:S03]  /*13510*/  IMAD.MOV.U32 R111, RZ, RZ, -0x3ffffff0 ;  /* 0xc0000010ff6f7424 */ /* 0x000fc600078e00ff */
[----:B------:R-:W-:Y:S02]  /*13520*/  R2UR UR16, R110 ;  /* 0x000000006e1072ca */ /* 0x000fe400000e0000 */
[----:B------:R-:W-:Y:S01]  /*13530*/  R2UR UR17, R111 ;  /* 0x000000006f1172ca */ /* 0x000fe200000e0000 */
[----:B------:R-:W-:Y:S02]  /*13540*/  WARPGROUP.DEPBAR.LE gsb0, 0x0 ;  /* 0x00008000000079c5 */ /* 0x000fe40000010000 */
[----:B------:R-:W-:-:S06]  /*13550*/  WARPGROUP.ARRIVE ;  /* 0x00000000000079c5 */ /* 0x000fcc0000000000 */
[----:B------:R-:W-:Y:S01]  /*13560*/  HGMMA.64x96x16.F32 R24, gdesc[UR12].tnspB, R24, gsb0 ;  /* 0x416000000c1879f0 */ /* 0x000fe20008000818 */
[----:B------:R-:W-:Y:S02]  /*13570*/  VIADD R110, R108, 0x600 ;  /* 0x000006006c6e7836 */ /* 0x000fe40000000000 */
[----:B------:R-:W-:-:S03]  /*13580*/  IMAD.MOV.U32 R111, RZ, RZ, -0x3ffffff0 ;  /* 0xc0000010ff6f7424 */ /* 0x000fc600078e00ff */
[----:B------:R-:W-:Y:S02]  /*13590*/  R2UR UR20, R110 ;  /* 0x000000006e1472ca */ /* 0x000fe400000e0000 */
[----:B------:R-:W-:Y:S01]  /*135a0*/  R2UR UR21, R111 ;  /* 0x000000006f1572ca */ /* 0x000fe200000e0000 */
[----:B------:R-:W-:Y:S02]  /*135b0*/  WARPGROUP.DEPBAR.LE gsb0, 0x0 ;  /* 0x00008000000079c5 */ /* 0x000fe40000010000 */
[----:B------:R-:W-:-:S06]  /*135c0*/  WARPGROUP.ARRIVE ;  /* 0x00000000000079c5 */ /* 0x000fcc0000000000 */
[----:B------:R-:W-:Y:S01]  /*135d0*/  HGMMA.64x96x16.F32 R24, gdesc[UR16].tnspB, R24, gsb0 ;  /* 0x41600000101879f0 */ /* 0x000fe20008000818 */
[----:B------:R-:W-:Y:S01]  /*135e0*/  IMAD.MOV.U32 R111, RZ, RZ, -0x3ffffff0 ;  /* 0xc0000010ff6f7424 */ /* 0x000fe200078e00ff */
[----:B------:R-:W-:-:S04]  /*135f0*/  IADD3 R110, R108, 0x780, RZ ;  /* 0x000007806c6e7810 */ /* 0x000fc80007ffe0ff */
[----:B------:R-:W-:Y:S02]  /*13600*/  R2UR UR24, R110 ;  /* 0x000000006e1872ca */ /* 0x000fe400000e0000 */
[----:B------:R-:W-:Y:S01]  /*13610*/  R2UR UR25, R111 ;  /* 0x000000006f1972ca */ /* 0x000fe200000e0000 */
[----:B------:R-:W-:Y:S02]  /*13620*/  WARPGROUP.DEPBAR.LE gsb0, 0x0 ;  /* 0x00008000000079c5 */ /* 0x000fe40000010000 */
[----:B------:R-:W-:-:S06]  /*13630*/  WARPGROUP.ARRIVE ;  /* 0x00000000000079c5 */ /* 0x000fcc0000000000 */
[----:B------:R-:W-:Y:S01]  /*13640*/  HGMMA.64x96x16.F32 R24, gdesc[UR20].tnspB, R24, gsb0 ;  /* 0x41600000141879f0 */ /* 0x000fe20008000818 */
[----:B------:R-:W-:Y:S02]  /*13650*/  VIADD R110, R108, 0x900 ;  /* 0x000009006c6e7836 */ /* 0x000fe40000000000 */
[----:B------:R-:W-:Y:S02]  /*13660*/  IMAD.MOV.U32 R111, RZ, RZ, -0x3ffffff0 ;  /* 0xc0000010ff6f7424 */ /* 0x000fe400078e00ff */
[-CC-:B------:R-:W-:Y:S01]  /*13670*/  FFMA.FTZ R87, R94, R15.reuse, -R138.reuse ;  /* 0x0000000f5e577223 */ /* 0x180fe2000001088a */
[----:B------:R-:W-:Y:S01]  /*13680*/  FFMA.FTZ R94, R134, R15, -R138 ;  /* 0x0000000f865e7223 */ /* 0x000fe2000001088a */
[----:B------:R-:W-:Y:S01]  /*13690*/  R2UR UR28, R110 ;  /* 0x000000006e1c72ca */ /* 0x000fe200000e0000 */
[----:B------:R-:W2:Y:S01]  /*136a0*/  LDL.LU R134, [R1+0x3c] ;  /* 0x00003c0001867983 */ /* 0x000ea20000300800 */
[----:B------:R-:W-:Y:S01]  /*136b0*/  R2UR UR29, R111 ;  /* 0x000000006f1d72ca */ /* 0x000fe200000e0000 */
[----:B------:R-:W-:-:S02]  /*136c0*/  WARPGROUP.DEPBAR.LE gsb0, 0x0 ;  /* 0x00008000000079c5 */ /* 0x000fc40000010000 */
        /* <DEDUP_REMOVED lines=9> */
[----:B------:R-:W-:-:S04]  /*13760*/  FADD.FTZ R109, -R74, R155 ;  /* 0x0000009b4a6d7221 */ /* 0x000fc80000010100 */
[----:B------:R-:W-:Y:S01]  /*13770*/  FMUL.FTZ R109, R109, R15 ;  /* 0x0000000f6d6d7220 */ /* 0x000fe20000410000 */
[----:B------:R-:W-:-:S03]  /*13780*/  VIADD R108, R108, 0xc00 ;  /* 0x00000c006c6c7836 */ /* 0x000fc60000000000 */
[----:B------:R1:W-:Y:S01]  /*13790*/  MUFU.EX2 R110, R109 ;  /* 0x0000006d006e7308 */ /* 0x0003e20000000800 */
[----:B------:R-:W-:Y:S02]  /*137a0*/  WARPGROUP.DEPBAR.LE gsb0, 0x0 ;  /* 0x00008000000079c5 */ /* 0x000fe40000010000 */
[----:B------:R-:W-:-:S06]  /*137b0*/  WARPGROUP.ARRIVE ;  /* 0x00000000000079c5 */ /* 0x000fcc0000000000 */
[----:B------:R-:W-:Y:S01]  /*137c0*/  HGMMA.64x96x16.F32 R24, gdesc[UR32].tnspB, R24, gsb0 ;  /* 0x41600000201879f0 */ /* 0x000fe20008000818 */
[----:B-1----:R-:W-:Y:S01]  /*137d0*/  IMAD.MOV.U32 R109, RZ, RZ, -0x3ffffff0 ;  /* 0xc0000010ff6d7424 */ /* 0x002fe200078e00ff */
[----:B------:R-:W-:-:S04]  /*137e0*/  R2UR UR36, R108 ;  /* 0x000000006c2472ca */ /* 0x000fc800000e0000 */
[----:B------:R-:W-:Y:S01]  /*137f0*/  R2UR UR37, R109 ;  /* 0x000000006d2572ca */ /* 0x000fe200000e0000 */
[----:B------:R-:W1:Y:S01]  /*13800*/  S2R R155, SR_TID.X ;  /* 0x00000000009b7919 */ /* 0x000e620000002100 */
[----:B------:R-:W2:Y:S01]  /*13810*/  MUFU.EX2 R105, R105 ;  /* 0x0000006900697308 */ /* 0x000ea20000000800 */
[----:B------:R-:W-:-:S07]  /*13820*/  FFMA.FTZ R75, R135, R15, -R138 ;  /* 0x0000000f874b7223 */ /* 0x000fce000001088a */
[----:B------:R-:W3:Y:S01]  /*13830*/  MUFU.EX2 R108, R107 ;  /* 0x0000006b006c7308 */ /* 0x000ee20000000800 */
[----:B------:R-:W-:Y:S02]  /*13840*/  WARPGROUP.DEPBAR.LE gsb0, 0x0 ;  /* 0x00008000000079c5 */ /* 0x000fe40000010000 */
[----:B------:R-:W-:-:S06]  /*13850*/  WARPGROUP.ARRIVE ;  /* 0x00000000000079c5 */ /* 0x000fcc0000000000 */
[----:B------:R-:W-:Y:S01]  /*13860*/  HGMMA.64x96x16.F32 R24, gdesc[UR36].tnspB, R24, gsb0 ;  /* 0x41600000241879f0 */ /* 0x000fe20008000818 */
[----:B-1----:R-:W-:Y:S02]  /*13870*/  SHF.R.U32.HI R135, RZ, 0x7, R155 ;  /* 0x00000007ff877819 */ /* 0x002fe4000001169b */
[----:B------:R-:W-:-:S03]  /*13880*/  ISETP.GE.U32.AND P2, PT, R155, 0x180, PT ;  /* 0x000001809b00780c */ /* 0x000fc60003f46070 */
[----:B------:R-:W-:Y:S01]  /*13890*/  VIADD R109, R135, 0x9 ;  /* 0x00000009876d7836 */ /* 0x000fe20000000000 */
[----:B------:R-:W-:Y:S01]  /*138a0*/  MUFU.EX2 R107, R122 ;  /* 0x0000007a006b7308 */ /* 0x000fe20000000800 */
[----:B--2---:R-:W-:-:S03]  /*138b0*/  FFMA.FTZ R111, R110, R134, R105 ;  /* 0x000000866e6f7223 */ /* 0x004fc60000010069 */
[----:B------:R-:W-:-:S04]  /*138c0*/  SEL R109, R109, 0x9, !P2 ;  /* 0x000000096d6d7807 */ /* 0x000fc80005000000 */
[----:B------:R-:W-:Y:S01]  /*138d0*/  MUFU.EX2 R123, R123 ;  /* 0x0000007b007b7308 */ /* 0x000fe20000000800 */
[----:B---3--:R-:W-:Y:S01]  /*138e0*/  F2FP.F16.F32.PACK_AB R105, R108, R105 ;  /* 0x000000696c69723e */ /* 0x008fe200000000ff */
[----:B------:R-:W-:-:S06]  /*138f0*/  FFMA.FTZ R95, R103, R15, -R138 ;  /* 0x0000000f675f7223 */ /* 0x000fcc000001088a */
[----:B------:R-:W1:Y:S01]  /*13900*/  MUFU.EX2 R133, R133 ;  /* 0x0000008500857308 */ /* 0x000e620000000800 */
[----:B------:R-:W-:-:S07]  /*13910*/  FFMA.FTZ R98, R98, R15, -R138 ;  /* 0x0000000f62627223 */ /* 0x000fce000001088a */
[----:B------:R-:W2:Y:S01]  /*13920*/  MUFU.EX2 R132, R132 ;  /* 0x0000008400847308 */ /* 0x000ea20000000800 */
[----:B------:R-:W-:-:S07]  /*13930*/  FFMA.FTZ R99, R99, R15, -R138 ;  /* 0x0000000f63637223 */ /* 0x000fce000001088a */
[----:B------:R-:W3:Y:S01]  /*13940*/  MUFU.EX2 R131, R131 ;  /* 0x0000008300837308 */ /* 0x000ee20000000800 */
[----:B-1----:R-:W-:-:S07]  /*13950*/  FADD.FTZ R143, R133, R143 ;  /* 0x0000008f858f7221 */ /* 0x002fce0000010000 */
[----:B------:R-:W-:Y:S01]  /*13960*/  MUFU.EX2 R97, R97 ;  /* 0x0000006100617308 */ /* 0x000fe20000000800 */
[----:B------:R-:W-:-:S07]  /*13970*/  FFMA.FTZ R100, R100, R15, -R138 ;  /* 0x0000000f64647223 */ /* 0x000fce000001088a */
[----:B------:R-:W1:Y:S01]  /*13980*/  MUFU.EX2 R130, R130 ;  /* 0x0000008200827308 */ /* 0x000e620000000800 */
[----:B------:R-:W-:Y:S01]  /*13990*/  FFMA.FTZ R101, R101, R15, -R138 ;  /* 0x0000000f65657223 */ /* 0x000fe2000001088a */
[----:B--2---:R-:W-:-:S06]  /*139a0*/  FADD.FTZ R143, R132, R143 ;  /* 0x0000008f848f7221 */ /* 0x004fcc0000010000 */
[----:B------:R-:W-:Y:S08]  /*139b0*/  MUFU.EX2 R98, R98 ;  /* 0x0000006200627308 */ /* 0x000ff00000000800 */
[----:B------:R-:W-:Y:S01]  /*139c0*/  MUFU.EX2 R129, R129 ;  /* 0x0000008100817308 */ /* 0x000fe20000000800 */
[----:B------:R-:W-:Y:S02]  /*139d0*/  WARPGROUP.DEPBAR.LE gsb0, 0x0 ;  /* 0x00008000000079c5 */ /* 0x000fe40000010000 */
[----:B------:R2:W-:Y:S06]  /*139e0*/  BAR.ARV R109, 0x100 ;  /* 0x0004006d0000751d */ /* 0x0005ec0000002000 */
[----:B--2---:R-:W-:Y:S01]  /*139f0*/  FADD.FTZ R109, R108, R111 ;  /* 0x0000006f6c6d7221 */ /* 0x004fe20000010000 */
[----:B------:R-:W-:-:S02]  /*13a00*/  @!P1 IMAD R111, R144, 0x8, R16 ;  /* 0x00000008906f9824 */ /* 0x000fc400078e0210 */
[----:B------:R-:W-:Y:S02]  /*13a10*/  @!P1 IMAD R108, R0, 0x8, R16 ;  /* 0x00000008006c9824 */ /* 0x000fe400078e0210 */
[----:B------:R-:W-:Y:S02]  /*13a20*/  @!P1 VIADD R111, R111, 0x31c40 ;  /* 0x00031c406f6f9836 */ /* 0x000fe40000000000 */
[----:B------:R-:W-:Y:S02]  /*13a30*/  @!P1 VIADD R108, R108, 0x31c60 ;  /* 0x00031c606c6c9836 */ /* 0x000fe40000000000 */
[----:B------:R-:W-:Y:S01]  /*13a40*/  FADD.FTZ R0, R107, R109 ;  /* 0x0000006d6b007221 */ /* 0x000fe20000010000 */
[----:B------:R-:W-:Y:S02]  /*13a50*/  F2FP.F16.F32.PACK_AB R107, R123, R107 ;  /* 0x0000006b7b6b723e */ /* 0x000fe400000000ff */
[----:B------:R-:W-:Y:S02]  /*13a60*/  @!P1 PRMT R111, RZ, 0x654, R111 ;  /* 0x00000654ff6f9816 */ /* 0x000fe4000000006f */
[----:B------:R-:W-:-:S02]  /*13a70*/  @!P1 PRMT R108, RZ, 0x654, R108 ;  /* 0x00000654ff6c9816 */ /* 0x000fc4000000006c */
[----:B------:R2:W-:Y:S02]  /*13a80*/  @!P1 SYNCS.ARRIVE.TRANS64.RED.A1T0 RZ, [R111+URZ], RZ ;  /* 0x000000ff6fff99a7 */ /* 0x0005e4000810043f */
[----:B------:R4:W-:Y:S01]  /*13a90*/  @!P1 SYNCS.ARRIVE.TRANS64.RED.A1T0 RZ, [R108+URZ], RZ ;  /* 0x000000ff6cff99a7 */ /* 0x0009e2000810043f */
[----:B------:R0:W-:Y:S01]  /*13aa0*/  STSM.16.M88.4 [R18+0x24300], R104 ;  /* 0x0243006812007844 */ /* 0x0001e20000000200 */
[----:B------:R-:W-:Y:S01]  /*13ab0*/  MUFU.EX2 R99, R99 ;  /* 0x0000006300637308 */ /* 0x000fe20000000800 */
[----:B------:R-:W-:-:S07]  /*13ac0*/  FADD.FTZ R123, R123, R0 ;  /* 0x000000007b7b7221 */ /* 0x000fce0000010000 */
[----:B0-----:R-:W-:Y:S08]  /*13ad0*/  MUFU.EX2 R105, R89 ;  /* 0x0000005900697308 */ /* 0x001ff00000000800 */
[----:B------:R-:W0:Y:S01]  /*13ae0*/  MUFU.EX2 R89, R95 ;  /* 0x0000005f00597308 */ /* 0x000e220000000800 */
[----:B---3--:R-:W-:-:S07]  /*13af0*/  FADD.FTZ R143, R131, R143 ;  /* 0x0000008f838f7221 */ /* 0x008fce0000010000 */
[----:B------:R-:W3:Y:S01]  /*13b00*/  MUFU.EX2 R128, R128 ;  /* 0x0000008000807308 */ /* 0x000ee20000000800 */
[----:B------:R-:W-:-:S07]  /*13b10*/  FFMA.FTZ R103, R113, R15, -R138 ;  /* 0x0000000f71677223 */ /* 0x000fce000001088a */
[----:B------:R-:W-:Y:S01]  /*13b20*/  MUFU.EX2 R122, R81 ;  /* 0x00000051007a7308 */ /* 0x000fe20000000800 */
[----:B-1----:R-:W-:-:S07]  /*13b30*/  FADD.FTZ R143, R130, R143 ;  /* 0x0000008f828f7221 */ /* 0x002fce0000010000 */
[----:B------:R0:W-:Y:S08]  /*13b40*/  MUFU.EX2 R134, R80 ;  /* 0x0000005000867308 */ /* 0x0001f00000000800 */
[----:B------:R-:W1:Y:S01]  /*13b50*/  MUFU.EX2 R81, R100 ;  /* 0x0000006400517308 */ /* 0x000e620000000800 */
[----:B0-----:R-:W-:-:S07]  /*13b60*/  FADD.FTZ R80, R89, R123 ;  /* 0x0000007b59507221 */ /* 0x001fce0000010000 */
[----:B------:R-:W0:Y:S01]  /*13b70*/  MUFU.EX2 R127, R127 ;  /* 0x0000007f007f7308 */ /* 0x000e220000000800 */
[----:B------:R-:W-:Y:S01]  /*13b80*/  FADD.FTZ R80, R97, R80 ;  /* 0x0000005061507221 */ /* 0x000fe20000010000 */
[----:B------:R-:W-:-:S06]  /*13b90*/  FADD.FTZ R143, R129, R143 ;  /* 0x0000008f818f7221 */ /* 0x000fcc0000010000 */
[----:B------:R-:W4:Y:S01]  /*13ba0*/  MUFU.EX2 R101, R101 ;  /* 0x0000006500657308 */ /* 0x000f220000000800 */
[----:B------:R-:W-:-:S07]  /*13bb0*/  FADD.FTZ R80, R98, R80 ;  /* 0x0000005062507221 */ /* 0x000fce0000010000 */
[----:B------:R-:W4:Y:S01]  /*13bc0*/  MUFU.EX2 R126, R126 ;  /* 0x0000007e007e7308 */ /* 0x000f220000000800 */
[-CC-:B------:R-:W-:Y:S01]  /*13bd0*/  FFMA.FTZ R112, R112, R15.reuse, -R138.reuse ;  /* 0x0000000f70707223 */ /* 0x180fe2000001088a */
[----:B------:R-:W-:-:S06]  /*13be0*/  FFMA.FTZ R113, R157, R15, -R138 ;  /* 0x0000000f9d717223 */ /* 0x000fcc000001088a */
[----:B------:R-:W4:Y:S01]  /*13bf0*/  MUFU.EX2 R102, R102 ;  /* 0x0000006600667308 */ /* 0x000f220000000800 */
[-CC-:B------:R-:W-:Y:S01]  /*13c00*/  FFMA.FTZ R115, R115, R15.reuse, -R138.reuse ;  /* 0x0000000f73737223 */ /* 0x180fe2000001088a */
[-CC-:B------:R-:W-:Y:S01]  /*13c10*/  FFMA.FTZ R116, R116, R15.reuse, -R138.reuse ;  /* 0x0000000f74747223 */ /* 0x180fe2000001088a */
[----:B------:R-:W-:-:S05]  /*13c20*/  FFMA.FTZ R117, R117, R15, -R138 ;  /* 0x0000000f75757223 */ /* 0x000fca000001088a */
[----:B------:R-:W4:Y:S01]  /*13c30*/  MUFU.EX2 R125, R125 ;  /* 0x0000007d007d7308 */ /* 0x000f220000000800 */
[-CC-:B------:R-:W-:Y:S01]  /*13c40*/  FFMA.FTZ R118, R118, R15.reuse, -R138.reuse ;  /* 0x0000000f76767223 */ /* 0x180fe2000001088a */
[-CC-:B------:R-:W-:Y:S01]  /*13c50*/  FFMA.FTZ R119, R119, R15.reuse, -R138.reuse ;  /* 0x0000000f77777223 */ /* 0x180fe2000001088a */
[-CC-:B------:R-:W-:Y:S01]  /*13c60*/  FFMA.FTZ R120, R120, R15.reuse, -R138.reuse ;  /* 0x0000000f78787223 */ /* 0x180fe2000001088a */
[-CC-:B------:R-:W-:Y:S01]  /*13c70*/  FFMA.FTZ R121, R121, R15.reuse, -R138.reuse ;  /* 0x0000000f79797223 */ /* 0x180fe2000001088a */
[-CC-:B------:R-:W-:Y:S01]  /*13c80*/  FFMA.FTZ R82, R82, R15.reuse, -R138.reuse ;  /* 0x0000000f52527223 */ /* 0x180fe2000001088a */
[-CC-:B------:R-:W-:Y:S02]  /*13c90*/  FFMA.FTZ R78, R136, R15.reuse, -R138.reuse ;  /* 0x0000000f884e7223 */ /* 0x180fe4000001088a */
[----:B------:R2:W-:Y:S01]  /*13ca0*/  MUFU.EX2 R139, R84 ;  /* 0x00000054008b7308 */ /* 0x0005e20000000800 */
[-CC-:B------:R-:W-:Y:S01]  /*13cb0*/  FFMA.FTZ R79, R137, R15.reuse, -R138.reuse ;  /* 0x0000000f894f7223 */ /* 0x180fe2000001088a */
[-CC-:B------:R-:W-:Y:S01]  /*13cc0*/  FFMA.FTZ R146, R146, R15.reuse, -R138.reuse ;  /* 0x0000000f92927223 */ /* 0x180fe2000001088a */
[-CC-:B------:R-:W-:Y:S01]  /*13cd0*/  FFMA.FTZ R148, R148, R15.reuse, -R138.reuse ;  /* 0x0000000f94947223 */ /* 0x180fe2000001088a */
[-CC-:B------:R-:W-:Y:S01]  /*13ce0*/  FFMA.FTZ R150, R150, R15.reuse, -R138.reuse ;  /* 0x0000000f96967223 */ /* 0x180fe2000001088a */
[----:B------:R-:W-:Y:S01]  /*13cf0*/  FFMA.FTZ R151, R151, R15, -R138 ;  /* 0x0000000f97977223 */ /* 0x000fe2000001088a */
[----:B---3--:R-:W-:-:S02]  /*13d00*/  FADD.FTZ R143, R128, R143 ;  /* 0x0000008f808f7221 */ /* 0x008fc40000010000 */
[----:B------:R-:W3:Y:S01]  /*13d10*/  MUFU.EX2 R103, R103 ;  /* 0x0000006700677308 */ /* 0x000ee20000000800 */
[----:B--2---:R-:W-:Y:S01]  /*13d20*/  FADD.FTZ R84, R99, R80 ;  /* 0x0000005063547221 */ /* 0x004fe20000010000 */
[----:B------:R-:W-:-:S06]  /*13d30*/  F2FP.F16.F32.PACK_AB R89, R97, R89 ;  /* 0x000000596159723e */ /* 0x000fcc00000000ff */
[----:B------:R-:W2:Y:S08]  /*13d40*/  MUFU.EX2 R124, R124 ;  /* 0x0000007c007c7308 */ /* 0x000eb00000000800 */
[----:B------:R-:W-:Y:S08]  /*13d50*/  MUFU.EX2 R138, R85 ;  /* 0x00000055008a7308 */ /* 0x000ff00000000800 */
[----:B------:R-:W2:Y:S08]  /*13d60*/  MUFU.EX2 R85, R112 ;  /* 0x0000007000557308 */ /* 0x000eb00000000800 */
[----:B------:R1:W-:Y:S08]  /*13d70*/  MUFU.EX2 R97, R83 ;  /* 0x0000005300617308 */ /* 0x0003f00000000800 */
[----:B------:R-:W2:Y:S01]  /*13d80*/  MUFU.EX2 R111, R76 ;  /* 0x0000004c006f7308 */ /* 0x000ea20000000800 */
[----:B-1----:R-:W-:Y:S01]  /*13d90*/  FADD.FTZ R83, R81, R84 ;  /* 0x0000005451537221 */ /* 0x002fe20000010000 */
[----:B0-----:R-:W-:-:S03]  /*13da0*/  FADD.FTZ R84, R127, R143 ;  /* 0x0000008f7f547221 */ /* 0x001fc60000010000 */
[----:B----4-:R-:W-:Y:S01]  /*13db0*/  FADD.FTZ R83, R101, R83 ;  /* 0x0000005365537221 */ /* 0x010fe20000010000 */
[----:B------:R-:W-:Y:S02]  /*13dc0*/  FADD.FTZ R84, R126, R84 ;  /* 0x000000547e547221 */ /* 0x000fe40000010000 */
[----:B------:R-:W0:Y:S01]  /*13dd0*/  MUFU.EX2 R113, R113 ;  /* 0x0000007100717308 */ /* 0x000e220000000800 */
[----:B------:R-:W-:Y:S01]  /*13de0*/  FADD.FTZ R83, R102, R83 ;  /* 0x0000005366537221 */ /* 0x000fe20000010000 */
[----:B------:R-:W-:-:S06]  /*13df0*/  FADD.FTZ R84, R125, R84 ;  /* 0x000000547d547221 */ /* 0x000fcc0000010000 */
[----:B------:R-:W1:Y:S01]  /*13e00*/  MUFU.EX2 R114, R114 ;  /* 0x0000007200727308 */ /* 0x000e620000000800 */
[----:B---3--:R-:W-:Y:S01]  /*13e10*/  FADD.FTZ R83, R103, R83 ;  /* 0x0000005367537221 */ /* 0x008fe20000010000 */
[----:B--2---:R-:W-:-:S06]  /*13e20*/  FADD.FTZ R84, R124, R84 ;  /* 0x000000547c547221 */ /* 0x004fcc0000010000 */
[----:B------:R-:W2:Y:S01]  /*13e30*/  MUFU.EX2 R109, R73 ;  /* 0x00000049006d7308 */ /* 0x000ea20000000800 */
[----:B------:R-:W-:Y:S01]  /*13e40*/  FADD.FTZ R83, R85, R83 ;  /* 0x0000005355537221 */ /* 0x000fe20000010000 */
[----:B------:R-:W-:-:S06]  /*13e50*/  FADD.FTZ R84, R111, R84 ;  /* 0x000000546f547221 */ /* 0x000fcc0000010000 */
[----:B------:R-:W3:Y:S01]  /*13e60*/  MUFU.EX2 R115, R115 ;  /* 0x0000007300737308 */ /* 0x000ee20000000800 */
[----:B0-----:R-:W-:Y:S01]  /*13e70*/  FADD.FTZ R83, R113, R83 ;  /* 0x0000005371537221 */ /* 0x001fe20000010000 */
[----:B------:R-:W-:-:S06]  /*13e80*/  FADD.FTZ R84, R122, R84 ;  /* 0x000000547a547221 */ /* 0x000fcc0000010000 */
[----:B------:R-:W-:Y:S08]  /*13e90*/  MUFU.EX2 R116, R116 ;  /* 0x0000007400747308 */ /* 0x000ff00000000800 */
[----:B------:R-:W0:Y:S01]  /*13ea0*/  MUFU.EX2 R108, R88 ;  /* 0x00000058006c7308 */ /* 0x000e220000000800 */
[----:B-1----:R-:W-:Y:S01]  /*13eb0*/  FADD.FTZ R83, R114, R83 ;  /* 0x0000005372537221 */ /* 0x002fe20000010000 */
[----:B--2---:R-:W-:-:S06]  /*13ec0*/  FADD.FTZ R84, R109, R84 ;  /* 0x000000546d547221 */ /* 0x004fcc0000010000 */
[----:B------:R-:W-:Y:S08]  /*13ed0*/  MUFU.EX2 R117, R117 ;  /* 0x0000007500757308 */ /* 0x000ff00000000800 */
[----:B------:R-:W1:Y:S01]  /*13ee0*/  MUFU.EX2 R135, R77 ;  /* 0x0000004d00877308 */ /* 0x000e620000000800 */
[----:B---3--:R-:W-:Y:S01]  /*13ef0*/  FADD.FTZ R83, R115, R83 ;  /* 0x0000005373537221 */ /* 0x008fe20000010000 */
[----:B------:R-:W-:-:S06]  /*13f00*/  FADD.FTZ R84, R134, R84 ;  /* 0x0000005486547221 */ /* 0x000fcc0000010000 */
[----:B------:R-:W2:Y:S08]  /*13f10*/  MUFU.EX2 R118, R118 ;  /* 0x0000007600767308 */ /* 0x000eb00000000800 */
[----:B------:R-:W-:Y:S01]  /*13f20*/  MUFU.EX2 R107, R96 ;  /* 0x00000060006b7308 */ /* 0x000fe20000000800 */
[----:B0-----:R-:W-:-:S07]  /*13f30*/  FADD.FTZ R84, R108, R84 ;  /* 0x000000546c547221 */ /* 0x001fce0000010000 */
[----:B------:R-:W0:Y:S01]  /*13f40*/  MUFU.EX2 R119, R119 ;  /* 0x0000007700777308 */ /* 0x000e220000000800 */
[----:B------:R-:W-:-:S07]  /*13f50*/  F2FP.F16.F32.PACK_AB R88, R132, R133 ;  /* 0x000000858458723e */ /* 0x000fce00000000ff */
[----:B------:R-:W-:Y:S01]  /*13f60*/  MUFU.EX2 R136, R72 ;  /* 0x0000004800887308 */ /* 0x000fe20000000800 */
[----:B------:R-:W-:-:S07]  /*13f70*/  F2FP.F16.F32.PACK_AB R80, R128, R129 ;  /* 0x000000818050723e */ /* 0x000fce00000000ff */
[----:B------:R3:W-:Y:S01]  /*13f80*/  MUFU.EX2 R95, R91 ;  /* 0x0000005b005f7308 */ /* 0x0007e20000000800 */
[----:B------:R-:W-:Y:S01]  /*13f90*/  F2FP.F16.F32.PACK_AB R81, R101, R81 ;  /* 0x000000516551723e */ /* 0x000fe200000000ff */
[----:B-1----:R-:W-:-:S06]  /*13fa0*/  FADD.FTZ R84, R135, R84 ;  /* 0x0000005487547221 */ /* 0x002fcc0000010000 */
[----:B------:R-:W1:Y:S01]  /*13fb0*/  MUFU.EX2 R120, R120 ;  /* 0x0000007800787308 */ /* 0x000e620000000800 */
[----:B---3--:R-:W-:-:S07]  /*13fc0*/  F2FP.F16.F32.PACK_AB R91, R99, R98 ;  /* 0x00000062635b723e */ /* 0x008fce00000000ff */
[----:B------:R3:W-:Y:S08]  /*13fd0*/  MUFU.EX2 R99, R86 ;  /* 0x0000005600637308 */ /* 0x0007f00000000800 */
[----:B------:R-:W-:Y:S01]  /*13fe0*/  MUFU.EX2 R106, R93 ;  /* 0x0000005d006a7308 */ /* 0x000fe20000000800 */
[----:B---3--:R-:W-:Y:S01]  /*13ff0*/  FADD.FTZ R86, R116, R83 ;  /* 0x0000005374567221 */ /* 0x008fe20000010000 */
[----:B------:R-:W-:-:S03]  /*14000*/  F2FP.F16.F32.PACK_AB R83, R103, R102 ;  /* 0x000000666753723e */ /* 0x000fc600000000ff */
[----:B------:R-:W-:-:S03]  /*14010*/  FADD.FTZ R86, R117, R86 ;  /* 0x0000005675567221 */ /* 0x000fc60000010000 */
[----:B------:R3:W-:Y:S01]  /*14020*/  MUFU.EX2 R0, R90 ;  /* 0x0000005a00007308 */ /* 0x0007e20000000800 */
[----:B--2---:R-:W-:-:S07]  /*14030*/  FADD.FTZ R86, R118, R86 ;  /* 0x0000005676567221 */ /* 0x004fce0000010000 */
[----:B------:R2:W-:Y:S01]  /*14040*/  MUFU.EX2 R100, R82 ;  /* 0x0000005200647308 */ /* 0x0005e20000000800 */
[----:B---3--:R-:W-:-:S07]  /*14050*/  F2FP.F16.F32.PACK_AB R90, R130, R131 ;  /* 0x00000083825a723e */ /* 0x008fce00000000ff */
[----:B------:R-:W3:Y:S01]  /*14060*/  MUFU.EX2 R121, R121 ;  /* 0x0000007900797308 */ /* 0x000ee20000000800 */
[----:B--2---:R-:W-:Y:S01]  /*14070*/  F2FP.F16.F32.PACK_AB R82, R126, R127 ;  /* 0x0000007f7e52723e */ /* 0x004fe200000000ff */
[----:B------:R-:W-:Y:S06]  /*14080*/  STSM.16.M88.4 [R18+0x25b00], R88 ;  /* 0x025b005812007844 */ /* 0x000fec0000000200 */
[----:B------:R-:W2:Y:S01]  /*14090*/  MUFU.EX2 R137, R21 ;  /* 0x0000001500897308 */ /* 0x000ea20000000800 */
[----:B------:R4:W-:Y:S01]  /*140a0*/  STSM.16.M88.4 [R18+0x27300], R80 ;  /* 0x0273005012007844 */ /* 0x0009e20000000200 */
[----:B0-----:R-:W-:-:S06]  /*140b0*/  FADD.FTZ R86, R119, R86 ;  /* 0x0000005677567221 */ /* 0x001fcc0000010000 */
[----:B------:R-:W0:Y:S01]  /*140c0*/  MUFU.EX2 R104, R92 ;  /* 0x0000005c00687308 */ /* 0x000e220000000800 */
[----:B----4-:R-:W-:Y:S01]  /*140d0*/  FADD.FTZ R80, R107, R84 ;  /* 0x000000546b507221 */ /* 0x010fe20000010000 */
[----:B-1----:R-:W-:-:S03]  /*140e0*/  FADD.FTZ R81, R120, R86 ;  /* 0x0000005678517221 */ /* 0x002fc60000010000 */
[----:B------:R-:W-:Y:S01]  /*140f0*/  FADD.FTZ R80, R136, R80 ;  /* 0x0000005088507221 */ /* 0x000fe20000010000 */
[----:B---3--:R-:W-:-:S03]  /*14100*/  FADD.FTZ R81, R121, R81 ;  /* 0x0000005179517221 */ /* 0x008fc60000010000 */
[----:B------:R-:W-:Y:S01]  /*14110*/  FADD.FTZ R82, R106, R80 ;  /* 0x000000506a527221 */ /* 0x000fe20000010000 */
[----:B------:R1:W3:Y:S03]  /*14120*/  MUFU.EX2 R98, R87 ;  /* 0x0000005700627308 */ /* 0x0002e60000000800 */
[----:B--2---:R-:W-:Y:S01]  /*14130*/  FADD.FTZ R82, R137, R82 ;  /* 0x0000005289527221 */ /* 0x004fe20000010000 */
[----:B------:R-:W-:-:S03]  /*14140*/  FADD.FTZ R83, R0, R81 ;  /* 0x0000005100537221 */ /* 0x000fc60000010000 */
[----:B------:R-:W-:Y:S01]  /*14150*/  FADD.FTZ R88, R105, R82 ;  /* 0x0000005269587221 */ /* 0x000fe20000010000 */
[----:B------:R-:W2:Y:S01]  /*14160*/  MUFU.EX2 R93, R140 ;  /* 0x0000008c005d7308 */ /* 0x000ea20000000800 */
[----:B------:R-:W-:Y:S02]  /*14170*/  FADD.FTZ R89, R95, R83 ;  /* 0x000000535f597221 */ /* 0x000fe40000010000 */
[----:B------:R-:W-:-:S05]  /*14180*/  FADD.FTZ R88, R138, R88 ;  /* 0x000000588a587221 */ /* 0x000fca0000010000 */
[----:B------:R-:W4:Y:S01]  /*14190*/  MUFU.EX2 R94, R94 ;  /* 0x0000005e005e7308 */ /* 0x000f220000000800 */
[----:B------:R-:W-:Y:S01]  /*141a0*/  FADD.FTZ R89, R97, R89 ;  /* 0x0000005961597221 */ /* 0x000fe20000010000 */
[----:B0-----:R-:W-:-:S06]  /*141b0*/  FADD.FTZ R90, R104, R88 ;  /* 0x00000058685a7221 */ /* 0x001fcc0000010000 */
[----:B------:R-:W0:Y:S01]  /*141c0*/  MUFU.EX2 R96, R141 ;  /* 0x0000008d00607308 */ /* 0x000e220000000800 */
[----:B------:R-:W-:Y:S01]  /*141d0*/  FADD.FTZ R89, R99, R89 ;  /* 0x0000005963597221 */ /* 0x000fe20000010000 */
[----:B------:R-:W-:-:S06]  /*141e0*/  FADD.FTZ R90, R139, R90 ;  /* 0x0000005a8b5a7221 */ /* 0x000fcc0000010000 */
[----:B------:R-:W0:Y:S01]  /*141f0*/  MUFU.EX2 R77, R142 ;  /* 0x0000008e004d7308 */ /* 0x000e220000000800 */
[----:B------:R-:W-:Y:S02]  /*14200*/  F2FP.F16.F32.PACK_AB R84, R124, R125 ;  /* 0x0000007d7c54723e */ /* 0x000fe400000000ff */
[----:B------:R-:W-:Y:S02]  /*14210*/  F2FP.F16.F32.PACK_AB R85, R113, R85 ;  /* 0x000000557155723e */ /* 0x000fe400000000ff */
[----:B------:R-:W-:-:S03]  /*14220*/  F2FP.F16.F32.PACK_AB R86, R122, R111 ;  /* 0x0000006f7a56723e */ /* 0x000fc600000000ff */
[----:B------:R-:W0:Y:S01]  /*14230*/  MUFU.EX2 R75, R75 ;  /* 0x0000004b004b7308 */ /* 0x000e220000000800 */
[----:B-1----:R-:W-:Y:S01]  /*14240*/  F2FP.F16.F32.PACK_AB R87, R115, R114 ;  /* 0x000000727357723e */ /* 0x002fe200000000ff */
[----:B---3--:R-:W-:Y:S01]  /*14250*/  FADD.FTZ R91, R98, R89 ;  /* 0x00000059625b7221 */ /* 0x008fe20000010000 */
[----:B------:R-:W-:Y:S02]  /*14260*/  F2FP.F16.F32.PACK_AB R80, R134, R109 ;  /* 0x0000006d8650723e */ /* 0x000fe400000000ff */
[----:B------:R-:W-:-:S03]  /*14270*/  F2FP.F16.F32.PACK_AB R81, R117, R116 ;  /* 0x000000747551723e */ /* 0x000fc600000000ff */
[----:B------:R-:W1:Y:S01]  /*14280*/  MUFU.EX2 R92, R147 ;  /* 0x00000093005c7308 */ /* 0x000e620000000800 */
[----:B------:R-:W-:Y:S02]  /*14290*/  F2FP.F16.F32.PACK_AB R82, R135, R108 ;  /* 0x0000006c8752723e */ /* 0x000fe400000000ff */
[----:B------:R-:W-:Y:S01]  /*142a0*/  F2FP.F16.F32.PACK_AB R83, R119, R118 ;  /* 0x000000767753723e */ /* 0x000fe200000000ff */
[----:B--2---:R-:W-:-:S04]  /*142b0*/  FADD.FTZ R101, R93, R90 ;  /* 0x0000005a5d657221 */ /* 0x004fc80000010000 */
[----:B------:R-:W2:Y:S01]  /*142c0*/  MUFU.EX2 R78, R78 ;  /* 0x0000004e004e7308 */ /* 0x000ea20000000800 */
[----:B------:R4:W-:Y:S07]  /*142d0*/  STSM.16.M88.4 [R18+0x28b00], R84 ;  /* 0x028b005412007844 */ /* 0x0009ee0000000200 */
[----:B------:R-:W3:Y:S01]  /*142e0*/  MUFU.EX2 R21, R149 ;  /* 0x0000009500157308 */ /* 0x000ee20000000800 */
[----:B------:R0:W-:Y:S07]  /*142f0*/  STSM.16.M88.4 [R18+0x2a300], R80 ;  /* 0x02a3005012007844 */ /* 0x0001ee0000000200 */
[----:B------:R-:W3:Y:S01]  /*14300*/  MUFU.EX2 R79, R79 ;  /* 0x0000004f004f7308 */ /* 0x000ee20000000800 */
[----:B----4-:R-:W-:Y:S01]  /*14310*/  FADD.FTZ R85, R94, R91 ;  /* 0x0000005b5e557221 */ /* 0x010fe20000010000 */
[----:B------:R-:W-:-:S06]  /*14320*/  F2FP.F16.F32.PACK_AB R91, R95, R0 ;  /* 0x000000005f5b723e */ /* 0x000fcc00000000ff */
[----:B------:R-:W4:Y:S01]  /*14330*/  MUFU.EX2 R72, R152 ;  /* 0x0000009800487308 */ /* 0x000f220000000800 */
[----:B0-----:R-:W-:Y:S01]  /*14340*/  FADD.FTZ R82, R96, R101 ;  /* 0x0000006560527221 */ /* 0x001fe20000010000 */
[----:B------:R-:W-:-:S03]  /*14350*/  FADD.FTZ R0, R100, R85 ;  /* 0x0000005564007221 */ /* 0x000fc60000010000 */
[----:B------:R-:W-:-:S03]  /*14360*/  FADD.FTZ R85, R77, R82 ;  /* 0x000000524d557221 */ /* 0x000fc60000010000 */
[----:B------:R-:W0:Y:S01]  /*14370*/  MUFU.EX2 R73, R153 ;  /* 0x0000009900497308 */ /* 0x000e220000000800 */
[----:B------:R-:W-:Y:S01]  /*14380*/  FADD.FTZ R83, R75, R0 ;  /* 0x000000004b537221 */ /* 0x000fe20000010000 */
[----:B-1----:R-:W-:-:S03]  /*14390*/  FADD.FTZ R84, R92, R85 ;  /* 0x000000555c547221 */ /* 0x002fc60000010000 */
[----:B--2---:R-:W-:Y:S01]  /*143a0*/  FADD.FTZ R0, R78, R83 ;  /* 0x000000534e007221 */ /* 0x004fe20000010000 */
[----:B---3--:R-:W-:-:S03]  /*143b0*/  FADD.FTZ R95, R21, R84 ;  /* 0x00000054155f7221 */ /* 0x008fc60000010000 */
[----:B------:R-:W-:Y:S01]  /*143c0*/  FADD.FTZ R87, R79, R0 ;  /* 0x000000004f577221 */ /* 0x000fe20000010000 */
[----:B----4-:R-:W-:Y:S01]  /*143d0*/  FADD.FTZ R0, R72, R95 ;  /* 0x0000005f48007221 */ /* 0x010fe20000010000 */
[----:B------:R-:W-:-:S03]  /*143e0*/  F2FP.F16.F32.PACK_AB R86, R92, R77 ;  /* 0x0000004d5c56723e */ /* 0x000fc600000000ff */
[----:B0-----:R-:W-:Y:S02]  /*143f0*/  FADD.FTZ R77, R73, R0 ;  /* 0x00000000494d7221 */ /* 0x001fe40000010000 */
[----:B------:R-:W2:Y:S01]  /*14400*/  LDL.LU R0, [R1+0x34] ;  /* 0x0000340001007983 */ /* 0x000ea20000300800 */
[----:B------:R-:W0:Y:S08]  /*14410*/  MUFU.EX2 R146, R146 ;  /* 0x0000009200927308 */ /* 0x000e300000000800 */
[----:B------:R-:W1:Y:S08]  /*14420*/  MUFU.EX2 R148, R148 ;  /* 0x0000009400947308 */ /* 0x000e700000000800 */
[----:B------:R-:W3:Y:S08]  /*14430*/  MUFU.EX2 R76, R154 ;  /* 0x0000009a004c7308 */ /* 0x000ef00000000800 */
[----:B------:R-:W-:Y:S08]  /*14440*/  MUFU.EX2 R150, R150 ;  /* 0x0000009600967308 */ /* 0x000ff00000000800 */
[----:B------:R-:W4:Y:S01]  /*14450*/  MUFU.EX2 R151, R151 ;  /* 0x0000009700977308 */ /* 0x000f220000000800 */
[----:B------:R-:W-:Y:S01]  /*14460*/  F2FP.F16.F32.PACK_AB R85, R75, R100 ;  /* 0x000000644b55723e */ /* 0x000fe200000000ff */
[----:B0-----:R-:W-:Y:S01]  /*14470*/  FADD.FTZ R75, R146, R87 ;  /* 0x00000057924b7221 */ /* 0x001fe20000010000 */
[----:B------:R-:W-:-:S02]  /*14480*/  F2FP.F16.F32.PACK_AB R88, R136, R107 ;  /* 0x0000006b8858723e */ /* 0x000fc400000000ff */
[----:B------:R-:W-:Y:S01]  /*14490*/  F2FP.F16.F32.PACK_AB R89, R121, R120 ;  /* 0x000000787959723e */ /* 0x000fe200000000ff */
[----:B-1----:R-:W-:Y:S01]  /*144a0*/  FADD.FTZ R75, R148, R75 ;  /* 0x0000004b944b7221 */ /* 0x002fe20000010000 */
[----:B------:R-:W-:Y:S02]  /*144b0*/  F2FP.F16.F32.PACK_AB R90, R137, R106 ;  /* 0x0000006a895a723e */ /* 0x000fe400000000ff */
[----:B------:R-:W-:Y:S02]  /*144c0*/  F2FP.F16.F32.PACK_AB R80, R138, R105 ;  /* 0x000000698a50723e */ /* 0x000fe400000000ff */
[----:B------:R-:W-:Y:S02]  /*144d0*/  F2FP.F16.F32.PACK_AB R81, R99, R97 ;  /* 0x000000616351723e */ /* 0x000fe400000000ff */
[----:B------:R-:W-:Y:S02]  /*144e0*/  F2FP.F16.F32.PACK_AB R82, R139, R104 ;  /* 0x000000688b52723e */ /* 0x000fe400000000ff */
[----:B------:R-:W-:-:S02]  /*144f0*/  F2FP.F16.F32.PACK_AB R83, R94, R98 ;  /* 0x000000625e53723e */ /* 0x000fc400000000ff */
[----:B------:R-:W-:Y:S01]  /*14500*/  F2FP.F16.F32.PACK_AB R92, R72, R21 ;  /* 0x00000015485c723e */ /* 0x000fe200000000ff */
[----:B---3--:R-:W-:Y:S01]  /*14510*/  FADD.FTZ R21, R76, R77 ;  /* 0x0000004d4c157221 */ /* 0x008fe20000010000 */
[----:B------:R-:W-:Y:S02]  /*14520*/  F2FP.F16.F32.PACK_AB R84, R96, R93 ;  /* 0x0000005d6054723e */ /* 0x000fe400000000ff */
[----:B------:R-:W-:Y:S02]  /*14530*/  F2FP.F16.F32.PACK_AB R87, R79, R78 ;  /* 0x0000004e4f57723e */ /* 0x000fe400000000ff */
[----:B------:R-:W-:Y:S02]  /*14540*/  F2FP.F16.F32.PACK_AB R93, R148, R146 ;  /* 0x00000092945d723e */ /* 0x000fe400000000ff */
[----:B------:R-:W-:Y:S02]  /*14550*/  F2FP.F16.F32.PACK_AB R94, R76, R73 ;  /* 0x000000494c5e723e */ /* 0x000fe400000000ff */
[C---:B----4-:R-:W-:Y:S01]  /*14560*/  F2FP.F16.F32.PACK_AB R95, R151.reuse, R150 ;  /* 0x00000096975f723e */ /* 0x050fe200000000ff */
[----:B------:R-:W-:Y:S01]  /*14570*/  FADD.FTZ R150, R150, R75 ;  /* 0x0000004b96967221 */ /* 0x000fe20000010000 */
[----:B------:R-:W-:Y:S04]  /*14580*/  STSM.16.M88.4 [R18+0x2bb00], R88 ;  /* 0x02bb005812007844 */ /* 0x000fe80000000200 */
[----:B------:R-:W-:Y:S04]  /*14590*/  STSM.16.M88.4 [R18+0x2d300], R80 ;  /* 0x02d3005012007844 */ /* 0x000fe80000000200 */
[----:B------:R0:W-:Y:S04]  /*145a0*/  STL [R1+0x30], R21 ;  /* 0x0000301501007387 */ /* 0x0001e80000100800 */
[----:B------:R-:W-:Y:S04]  /*145b0*/  STSM.16.M88.4 [R18+0x2eb00], R84 ;  /* 0x02eb005412007844 */ /* 0x000fe80000000200 */
[----:B------:R-:W-:Y:S01]  /*145c0*/  STSM.16.M88.4 [R18+0x30300], R92 ;  /* 0x0303005c12007844 */ /* 0x000fe20000000200 */
[----:B0-----:R-:W-:Y:S01]  /*145d0*/  FADD.FTZ R21, R151, R150 ;  /* 0x0000009697157221 */ /* 0x001fe20000010000 */
[----:B------:R-:W-:Y:S01]  /*145e0*/  @!PT LDS RZ, [RZ] ;  /* 0x00000000fffff984 */ /* 0x000fe20000000800 */
[----:B------:R-:W-:Y:S01]  /*145f0*/  @!PT LDS RZ, [RZ] ;  /* 0x00000000fffff984 */ /* 0x000fe20000000800 */
[----:B------:R-:W-:Y:S01]  /*14600*/  @!PT LDS RZ, [RZ] ;  /* 0x00000000fffff984 */ /* 0x000fe20000000800 */
[----:B------:R-:W-:Y:S01]  /*14610*/  @!PT LDS RZ, [RZ] ;  /* 0x00000000fffff984 */ /* 0x000fe20000000800 */
[----:B------:R0:W-:Y:S06]  /*14620*/  MEMBAR.ALL.CTA ;  /* 0x0000000000007992 */ /* 0x0001ec0000008000 */
[----:B0-----:R-:W0:Y:S04]  /*14630*/  FENCE.VIEW.ASYNC.S ;  /* 0x00000000000073c6 */ /* 0x001e280000000000 */
[----:B------:R-:W-:Y:S04]  /*14640*/  STL [R1+0x3c], R21 ;  /* 0x00003c1501007387 */ /* 0x000fe80000100800 */
[----:B------:R1:W5:Y:S01]  /*14650*/  LDL R155, [R1+0x60] ;  /* 0x00006000019b7983 */ /* 0x0003620000100800 */
        /* <DEDUP_REMOVED lines=48> */
[----:B------:R-:W-:Y:S01]  /*14960*/  IMAD.MOV.U32 R154, RZ, RZ, R14 ;  /* 0x000000ffff9a7224 */ /* 0x000fe200078e000e */
[C---:B--2---:R-:W-:Y:S01]  /*14970*/  ISETP.GT.AND P2, PT, R0.reuse, RZ, PT ;  /* 0x000000ff0000720c */ /* 0x044fe20003f44270 */
[----:B------:R-:W-:-:S05]  /*14980*/  VIADD R0, R0, 0xffffffff ;  /* 0xffffffff00007836 */ /* 0x000fca0000000000 */
[----:B------:R2:W-:Y:S04]  /*14990*/  STL [R1+0x34], R0 ;  /* 0x0000340001007387 */ /* 0x0005e80000100800 */
[----:B------:R1:W-:Y:S01]  /*149a0*/  STL [R1+0x2c], R74 ;  /* 0x00002c4a01007387 */ /* 0x0003e20000100800 */
[----:B--2---:R-:W-:Y:S01]  /*149b0*/  IMAD.MOV.U32 R0, RZ, RZ, R144 ;  /* 0x000000ffff007224 */ /* 0x004fe200078e0090 */
[----:B0-----:R-:W-:Y:S01]  /*149c0*/  NOP ;  /* 0x0000000000007918 */ /* 0x001fe20000000000 */
[----:B------:R-:W-:Y:S05]  /*149d0*/  @P2 BRA `(.L_x_525) ;  /* 0xffffffac00402947 */ /* 0x000fea000383ffff */
.L_x_515:
[----:B------:R-:W-:Y:S05]  /*149e0*/  WARPSYNC.ALL ;  /* 0x0000000000007948 */ /* 0x000fea0003800000 */
[----:B------:R-:W-:Y:S06]  /*149f0*/  BAR.ARV 0x8, 0x200 ;  /* 0x0208000000007b1d */ /* 0x000fec0000002000 */
[----:B------:R-:W-:Y:S05]  /*14a00*/  @!P0 BRA `(.L_x_526) ;  /* 0x0000000000048947 */ /* 0x000fea0003800000 */
[----:B------:R-:W-:Y:S01]  /*14a10*/  BPT.TRAP 0x1 ;  /* 0x000000040000795c */ /* 0x000fe20000300000 */
.L_x_526:
[----:B------:R-:W2:Y:S01]  /*14a20*/  LDL R0, [R1+0x60] ;  /* 0x0000600001007983 */ /* 0x000ea20000100800 */
[----:B------:R-:W-:Y:S01]  /*14a30*/  IMAD R9, R144, 0x8, R16 ;  /* 0x0000000890097824 */ /* 0x000fe200078e0210 */
[----:B--2---:R-:W-:-:S04]  /*14a40*/  SHF.L.U32 R0, R0, 0x1f, RZ ;  /* 0x0000001f00007819 */ /* 0x004fc800000006ff */
[----:B------:R0:W2:Y:S01]  /*14a50*/  SYNCS.PHASECHK.TRANS64.TRYWAIT P2, [R9+URZ+0x31c50], R0 ;  /* 0x031c5000090075a7 */ /* 0x0000a2000804017f */
[----:B------:R-:W-:Y:S05]  /*14a60*/  @!P0 BRA `(.L_x_527) ;  /* 0x0000000000048947 */ /* 0x000fea0003800000 */
[----:B------:R-:W-:Y:S01]  /*14a70*/  BPT.TRAP 0x1 ;  /* 0x000000040000795c */ /* 0x000fe20000300000 */
.L_x_527:
[----:B------:R-:W3:Y:S01]  /*14a80*/  LDL.LU R2, [R1+0x80] ;  /* 0x0000800001027983 */ /* 0x000ee20000300800 */
[----:B------:R-:W-:Y:S01]  /*14a90*/  VIADD R16, R16, 0x200 ;  /* 0x0000020010107836 */ /* 0x000fe20000000000 */
[----:B------:R-:W-:-:S04]  /*14aa0*/  MOV R3, 0xc0000010 ;  /* 0xc000001000037802 */ /* 0x000fc80000000f00 */
[----:B------:R-:W-:-:S04]  /*14ab0*/  SHF.R.U32.HI R16, RZ, 0x4, R16 ;  /* 0x00000004ff107819 */ /* 0x000fc80000011610 */
[----:B------:R-:W-:-:S04]  /*14ac0*/  LOP3.LUT R16, R16, 0x3fff, RZ, 0xc0, !PT ;  /* 0x00003fff10107812 */ /* 0x000fc800078ec0ff */
[----:B------:R-:W-:Y:S02]  /*14ad0*/  LOP3.LUT R5, R16, 0x2400000, RZ, 0xfc, !PT ;  /* 0x0240000010057812 */ /* 0x000fe400078efcff */
[----:B---3--:R-:W-:Y:S01]  /*14ae0*/  LOP3.LUT R2, R2, 0x10000, RZ, 0xfc, !PT ;  /* 0x0001000002027812 */ /* 0x008fe200078efcff */
[----:B--2---:R-:W-:Y:S06]  /*14af0*/  @P2 BRA `(.L_x_528) ;  /* 0x0000000000082947 */ /* 0x004fec0003800000 */
[----:B------:R-:W2:Y:S02]  /*14b00*/  SYNCS.PHASECHK.TRANS64.TRYWAIT P0, [R9+URZ+0x31c50], R0 ;  /* 0x031c5000090075a7 */ /* 0x000ea4000800017f */
[----:B--2---:R-:W-:Y:S05]  /*14b10*/  @!P0 BRA `(.L_x_529) ;  /* 0x000000a4007c8947 */ /* 0x004fea0003800000 */
.L_x_528:
[----:B------:R-:W-:Y:S01]  /*14b20*/  IMAD R4, R144, 0x6c0, R5 ;  /* 0x000006c090047824 */ /* 0x000fe200078e0205 */
[----:B------:R-:W0:Y:S01]  /*14b30*/  LDL.LU R13, [R1+0x30] ;  /* 0x00003000010d7983 */ /* 0x000e220000300800 */
[----:B------:R-:W-:Y:S01]  /*14b40*/  IMAD.MOV.U32 R5, RZ, RZ, -0x7fffffe0 ;  /* 0x80000020ff057424 */ /* 0x000fe200078e00ff */
[----:B------:R-:W-:Y:S05]  /*14b50*/  WARPSYNC.ALL ;  /* 0x0000000000007948 */ /* 0x000fea0003800000 */
[C---:B------:R-:W-:Y:S01]  /*14b60*/  R2UR UR4, R2.reuse ;  /* 0x00000000020472ca */ /* 0x040fe200000e0000 */
[----:B------:R-:W-:Y:S01]  /*14b70*/  VIADD R10, R2, 0x180 ;  /* 0x00000180020a7836 */ /* 0x000fe20000000000 */
[----:B------:R-:W-:Y:S01]  /*14b80*/  R2UR UR5, R3 ;  /* 0x00000000030572ca */ /* 0x000fe200000e0000 */
[C---:B------:R-:W-:Y:S01]  /*14b90*/  VIADD R6, R4.reuse, 0x40 ;  /* 0x0000004004067836 */ /* 0x040fe20000000000 */
[----:B------:R-:W-:Y:S01]  /*14ba0*/  R2UR UR6, R4 ;  /* 0x00000000040672ca */ /* 0x000fe200000e0000 */
[----:B------:R-:W-:Y:S01]  /*14bb0*/  IMAD.MOV.U32 R11, RZ, RZ, -0x3ffffff0 ;  /* 0xc0000010ff0b7424 */ /* 0x000fe200078e00ff */
[----:B------:R-:W-:Y:S01]  /*14bc0*/  R2UR UR7, R5 ;  /* 0x00000000050772ca */ /* 0x000fe200000e0000 */
[----:B------:R-:W-:Y:S01]  /*14bd0*/  WARPGROUP.ARRIVE ;  /* 0x00000000000079c5 */ /* 0x000fe20000000000 */
[----:B------:R-:W-:Y:S01]  /*14be0*/  IMAD.MOV.U32 R7, RZ, RZ, -0x7fffffe0 ;  /* 0x80000020ff077424 */ /* 0x000fe200078e00ff */
[----:B------:R-:W3:Y:S01]  /*14bf0*/  LDL.LU R12, [R1+0x3c] ;  /* 0x00003c00010c7983 */ /* 0x000ee20000300800 */
[----:B------:R-:W-:-:S02]  /*14c00*/  IMAD.MOV.U32 R3, RZ, RZ, -0x3ffffff0 ;  /* 0xc0000010ff037424 */ /* 0x000fc400078e00ff */
[----:B------:R-:W-:Y:S01]  /*14c10*/  IMAD.MOV.U32 R5, RZ, RZ, -0x7fffffe0 ;  /* 0x80000020ff057424 */ /* 0x000fe200078e00ff */
[----:B------:R-:W4:Y:S01]  /*14c20*/  LDL.LU R8, [R1+0x60] ;  /* 0x0000600001087983 */ /* 0x000f220000300800 */
[----:B------:R-:W-:-:S05]  /*14c30*/  VIADD R144, R144, 0x1 ;  /* 0x0000000190907836 */ /* 0x000fca0000000000 */
[----:B------:R-:W-:Y:S01]  /*14c40*/  HGMMA.64x96x16.F32 R24, gdesc[UR4].tnspB, R24, gsb0 ;  /* 0x41600000041879f0 */ /* 0x000fe20008000818 */
[----:B------:R-:W-:Y:S01]  /*14c50*/  R2UR UR4, R10 ;  /* 0x000000000a0472ca */ /* 0x000fe200000e0000 */
[----:B------:R-:W-:Y:S01]  /*14c60*/  VIADD R10, R2, 0x300 ;  /* 0x00000300020a7836 */ /* 0x000fe20000000000 */
[----:B------:R-:W-:Y:S01]  /*14c70*/  R2UR UR5, R11 ;  /* 0x000000000b0572ca */ /* 0x000fe200000e0000 */
[----:B------:R-:W-:Y:S01]  /*14c80*/  IMAD.MOV.U32 R11, RZ, RZ, -0x3ffffff0 ;  /* 0xc0000010ff0b7424 */ /* 0x000fe200078e00ff */
[----:B------:R-:W-:Y:S01]  /*14c90*/  R2UR UR6, R6 ;  /* 0x00000000060672ca */ /* 0x000fe200000e0000 */
[----:B------:R-:W-:Y:S01]  /*14ca0*/  VIADD R6, R4, 0x80 ;  /* 0x0000008004067836 */ /* 0x000fe20000000000 */
[----:B------:R-:W-:Y:S01]  /*14cb0*/  R2UR UR7, R7 ;  /* 0x00000000070772ca */ /* 0x000fe200000e0000 */
[----:B------:R-:W-:Y:S01]  /*14cc0*/  IMAD.MOV.U32 R7, RZ, RZ, -0x7fffffe0 ;  /* 0x80000020ff077424 */ /* 0x000fe200078e00ff */
[----:B------:R-:W-:Y:S01]  /*14cd0*/  ISETP.NE.AND P0, PT, R144, 0x2, PT ;  /* 0x000000029000780c */ /* 0x000fe20003f05270 */
[----:B------:R-:W-:-:S02]  /*14ce0*/  WARPGROUP.DEPBAR.LE gsb0, 0x0 ;  /* 0x00008000000079c5 */ /* 0x000fc40000010000 */
[----:B------:R-:W-:-:S08]  /*14cf0*/  WARPGROUP.ARRIVE ;  /* 0x00000000000079c5 */ /* 0x000fd00000000000 */
        /* <DEDUP_REMOVED lines=9> */
[----:B------:R-:W-:Y:S02]  /*14d90*/  WARPGROUP.DEPBAR.LE gsb0, 0x0 ;  /* 0x00008000000079c5 */ /* 0x000fe40000010000 */
[----:B------:R-:W-:-:S09]  /*14da0*/  WARPGROUP.ARRIVE ;  /* 0x00000000000079c5 */ /* 0x000fd20000000000 */
        /* <DEDUP_REMOVED lines=9> */
[----:B0-2---:R-:W0:Y:S02]  /*14e40*/  SHFL.BFLY PT, R0, R13, 0x2, 0x1f ;  /* 0x0c401f000d007f89 */ /* 0x005e2400000e0000 */
[----:B0-----:R-:W-:Y:S01]  /*14e50*/  FADD.FTZ R0, R0, R13 ;  /* 0x0000000d00007221 */ /* 0x001fe20000010000 */
[----:B------:R-:W-:-:S02]  /*14e60*/  WARPGROUP.DEPBAR.LE gsb0, 0x0 ;  /* 0x00008000000079c5 */ /* 0x000fc40000010000 */
[----:B------:R-:W-:-:S06]  /*14e70*/  WARPGROUP.ARRIVE ;  /* 0x00000000000079c5 */ /* 0x000fcc0000000000 */
[----:B------:R-:W-:Y:S01]  /*14e80*/  HGMMA.64x96x16.F32 R24, gdesc[UR4].tnspB, R24, gsb0 ;  /* 0x41600000041879f0 */ /* 0x000fe20008000818 */
[----:B------:R-:W-:Y:S02]  /*14e90*/  R2UR UR4, R10 ;  /* 0x000000000a0472ca */ /* 0x000fe400000e0000 */
[----:B------:R-:W-:Y:S01]  /*14ea0*/  R2UR UR5, R11 ;  /* 0x000000000b0572ca */ /* 0x000fe200000e0000 */
[----:B------:R-:W-:Y:S01]  /*14eb0*/  IMAD.MOV.U32 R11, RZ, RZ, -0x3ffffff0 ;  /* 0xc0000010ff0b7424 */ /* 0x000fe200078e00ff */
[----:B------:R-:W-:Y:S01]  /*14ec0*/  R2UR UR6, R6 ;  /* 0x00000000060672ca */ /* 0x000fe200000e0000 */
[----:B------:R-:W-:Y:S01]  /*14ed0*/  VIADD R6, R4, 0x140 ;  /* 0x0000014004067836 */ /* 0x000fe20000000000 */
[----:B------:R-:W-:Y:S01]  /*14ee0*/  R2UR UR7, R7 ;  /* 0x00000000070772ca */ /* 0x000fe200000e0000 */
[----:B------:R-:W-:Y:S01]  /*14ef0*/  IMAD.MOV.U32 R7, RZ, RZ, -0x7fffffe0 ;  /* 0x80000020ff077424 */ /* 0x000fe200078e00ff */
[----:B------:R-:W-:Y:S01]  /*14f00*/  IADD3 R10, R2, 0x780, RZ ;  /* 0x00000780020a7810 */ /* 0x000fe20007ffe0ff */
        /* <DEDUP_REMOVED lines=21> */
[----:B------:R-:W-:Y:S02]  /*15060*/  IMAD.MOV.U32 R7, RZ, RZ, -0x7fffffe0 ;  /* 0x80000020ff077424 */ /* 0x000fe400078e00ff */
[----:B------:R-:W-:-:S02]  /*15070*/  VIADD R2, R2, 0xc00 ;  /* 0x00000c0002027836 */ /* 0x000fc40000000000 */
[----:B------:R-:W-:Y:S01]  /*15080*/  VIADD R4, R4, 0x200 ;  /* 0x0000020004047836 */ /* 0x000fe20000000000 */
[----:B------:R-:W-:Y:S02]  /*15090*/  WARPGROUP.DEPBAR.LE gsb0, 0x0 ;  /* 0x00008000000079c5 */ /* 0x000fe40000010000 */
[----:B------:R-:W-:-:S06]  /*150a0*/  WARPGROUP.ARRIVE ;  /* 0x00000000000079c5 */ /* 0x000fcc0000000000 */
[----:B------:R-:W-:Y:S01]  /*150b0*/  HGMMA.64x96x16.F32 R24, gdesc[UR4].tnspB, R24, gsb0 ;  /* 0x41600000041879f0 */ /* 0x000fe20008000818 */
[----:B------:R-:W-:Y:S02]  /*150c0*/  R2UR UR4, R10 ;  /* 0x000000000a0472ca */ /* 0x000fe400000e0000 */
[----:B------:R-:W-:Y:S02]  /*150d0*/  R2UR UR5, R11 ;  /* 0x000000000b0572ca */ /* 0x000fe400000e0000 */
[----:B------:R-:W-:Y:S02]  /*150e0*/  R2UR UR6, R6 ;  /* 0x00000000060672ca */ /* 0x000fe400000e0000 */
[----:B------:R-:W-:Y:S01]  /*150f0*/  R2UR UR7, R7 ;  /* 0x00000000070772ca */ /* 0x000fe200000e0000 */
[----:B------:R-:W-:Y:S02]  /*15100*/  WARPGROUP.DEPBAR.LE gsb0, 0x0 ;  /* 0x00008000000079c5 */ /* 0x000fe40000010000 */
[----:B------:R-:W-:-:S10]  /*15110*/  WARPGROUP.ARRIVE ;  /* 0x00000000000079c5 */ /* 0x000fd40000000000 */
[----:B------:R-:W-:Y:S01]  /*15120*/  HGMMA.64x96x16.F32 R24, gdesc[UR4].tnspB, R24, gsb0 ;  /* 0x41600000041879f0 */ /* 0x000fe20008000818 */
[----:B------:R-:W-:Y:S02]  /*15130*/  R2UR UR4, R2 ;  /* 0x00000000020472ca */ /* 0x000fe400000e0000 */
[----:B---3--:R-:W0:Y:S01]  /*15140*/  SHFL.BFLY PT, R2, R12, 0x2, 0x1f ;  /* 0x0c401f000c027f89 */ /* 0x008e2200000e0000 */
[----:B------:R-:W-:Y:S02]  /*15150*/  R2UR UR5, R3 ;  /* 0x00000000030572ca */ /* 0x000fe400000e0000 */
[----:B------:R-:W-:Y:S01]  /*15160*/  R2UR UR7, R5 ;  /* 0x00000000050772ca */ /* 0x000fe200000e0000 */
[----:B------:R-:W2:Y:S01]  /*15170*/  SHFL.BFLY PT, R3, R0, 0x1, 0x1f ;  /* 0x0c201f0000037f89 */ /* 0x000ea200000e0000 */
[----:B------:R-:W-:Y:S01]  /*15180*/  R2UR UR6, R4 ;  /* 0x00000000040672ca */ /* 0x000fe200000e0000 */
[----:B------:R-:W-:Y:S02]  /*15190*/  IMAD.MOV.U32 R4, RZ, RZ, RZ ;  /* 0x000000ffff047224 */ /* 0x000fe400078e00ff */
[----:B0-----:R-:W-:Y:S01]  /*151a0*/  FADD.FTZ R2, R2, R12 ;  /* 0x0000000c02027221 */ /* 0x001fe20000010000 */
[----:B--2---:R-:W-:-:S04]  /*151b0*/  FADD.FTZ R10, R0, R3 ;  /* 0x00000003000a7221 */ /* 0x004fc80000010000 */
[----:B------:R-:W0:Y:S01]  /*151c0*/  SHFL.BFLY PT, R5, R2, 0x1, 0x1f ;  /* 0x0c201f0002057f89 */ /* 0x000e2200000e0000 */
[----:B------:R-:W-:Y:S02]  /*151d0*/  SEL R0, RZ, 0x1, P0 ;  /* 0x00000001ff007807 */ /* 0x000fe40000000000 */
[----:B------:R-:W-:Y:S02]  /*151e0*/  FSETP.NE.FTZ.AND P2, PT, R10, RZ, PT ;  /* 0x000000ff0a00720b */ /* 0x000fe40003f55000 */
[----:B----4-:R-:W-:-:S11]  /*151f0*/  LOP3.LUT R8, R8, R0, RZ, 0x3c, !PT ;  /* 0x0000000008087212 */ /* 0x010fd600078e3cff */
[----:B------:R-:W-:Y:S01]  /*15200*/  @P2 MUFU.RCP R4, R10 ;  /* 0x0000000a00042308 */ /* 0x000fe20000001000 */
[----:B0-----:R-:W-:-:S07]  /*15210*/  FADD.FTZ R11, R2, R5 ;  /* 0x00000005020b7221 */ /* 0x001fce0000010000 */
[----:B------:R0:W-:Y:S01]  /*15220*/  @P2 MUFU.LG2 R5, R10 ;  /* 0x0000000a00052308 */ /* 0x0001e20000000c00 */
[----:B------:R-:W-:Y:S01]  /*15230*/  FSETP.NE.FTZ.AND P3, PT, R11, RZ, PT ;  /* 0x000000ff0b00720b */ /* 0x000fe20003f75000 */
[----:B0-----:R-:W2:Y:S01]  /*15240*/  LDL.LU R10, [R1+0x98] ;  /* 0x00009800010a7983 */ /* 0x001ea20000300800 */
[----:B------:R-:W-:Y:S02]  /*15250*/  WARPGROUP.DEPBAR.LE gsb0, 0x0 ;  /* 0x00008000000079c5 */ /* 0x000fe40000010000 */
[----:B------:R-:W-:-:S09]  /*15260*/  WARPGROUP.ARRIVE ;  /* 0x00000000000079c5 */ /* 0x000fd20000000000 */
[----:B------:R-:W0:Y:S01]  /*15270*/  @P3 MUFU.LG2 R7, R11 ;  /* 0x0000000b00073308 */ /* 0x000e220000000c00 */
[----:B------:R-:W-:Y:S01]  /*15280*/  HGMMA.64x96x16.F32 R24, gdesc[UR4].tnspB, R24, gsb0 ;  /* 0x41600000041879f0 */ /* 0x000fe20008000818 */
[----:B------:R3:W-:Y:S02]  /*15290*/  STL [R1+0x60], R8 ;  /* 0x0000600801007387 */ /* 0x0007e40000100800 */
[----:B---3--:R-:W-:-:S06]  /*152a0*/  IMAD.MOV.U32 R8, RZ, RZ, RZ ;  /* 0x000000ffff087224 */ /* 0x008fcc00078e00ff */
[----:B------:R-:W3:Y:S01]  /*152b0*/  @P3 MUFU.RCP R8, R11 ;  /* 0x0000000b00083308 */ /* 0x000ee20000001000 */
[----:B------:R-:W-:Y:S01]  /*152c0*/  @!P1 IADD3 R9, R9, 0x31c60, RZ ;  /* 0x00031c6009099810 */ /* 0x000fe20007ffe0ff */
[----:B------:R-:W-:Y:S01]  /*152d0*/  @P3 FMUL.FTZ R12, R15, 0.69314718246459960938 ;  /* 0x3f3172180f0c3820 */ /* 0x000fe20000410000 */
[----:B0-----:R-:W-:Y:S01]  /*152e0*/  @P3 FMUL.FTZ R7, R7, 0.69314718246459960938 ;  /* 0x3f31721807073820 */ /* 0x001fe20000410000 */
[----:B------:R-:W-:Y:S01]  /*152f0*/  @P2 FMUL.FTZ R3, R15, 0.69314718246459960938 ;  /* 0x3f3172180f032820 */ /* 0x000fe20000410000 */
[----:B------:R-:W-:Y:S01]  /*15300*/  @P2 FMUL.FTZ R6, R5, 0.69314718246459960938 ;  /* 0x3f31721805062820 */ /* 0x000fe20000410000 */
[----:B------:R-:W-:Y:S01]  /*15310*/  IMAD.MOV.U32 R2, RZ, RZ, -0x800000 ;  /* 0xff800000ff027424 */ /* 0x000fe200078e00ff */
[----:B------:R-:W-:Y:S01]  /*15320*/  @!P1 PRMT R9, RZ, 0x654, R9 ;  /* 0x00000654ff099816 */ /* 0x000fe20000000009 */
[----:B------:R-:W-:Y:S02]  /*15330*/  IMAD.MOV.U32 R0, RZ, RZ, -0x800000 ;  /* 0xff800000ff007424 */ /* 0x000fe400078e00ff */
[----:B------:R-:W-:Y:S01]  /*15340*/  @P3 FFMA.FTZ R2, R12, R74, R7 ;  /* 0x0000004a0c023223 */ /* 0x000fe20000010007 */
[----:B------:R-:W-:Y:S01]  /*15350*/  @P2 FFMA.FTZ R0, R3, R14, R6 ;  /* 0x0000000e03002223 */ /* 0x000fe20000010006 */
[----:B------:R-:W-:Y:S01]  /*15360*/  SEL R144, R144, RZ, P0 ;  /* 0x000000ff90907207 */ /* 0x000fe20000000000 */
[----:B------:R-:W-:-:S02]  /*15370*/  WARPGROUP.DEPBAR.LE gsb0, 0x0 ;  /* 0x00008000000079c5 */ /* 0x000fc40000010000 */
        /* <DEDUP_REMOVED lines=16> */
[-C--:B---3--:R-:W-:Y:S01]  /*15480*/  FMUL.FTZ R86, R27, R8.reuse ;  /* 0x000000081b567220 */ /* 0x088fe20000410000 */
[----:B------:R-:W-:Y:S01]  /*15490*/  FMUL.FTZ R56, R51, R8 ;  /* 0x0000000833387220 */ /* 0x000fe20000410000 */
[----:B------:R1:W-:Y:S01]  /*154a0*/  @!P1 SYNCS.ARRIVE.TRANS64.RED.A1T0 RZ, [R9+URZ], RZ ;  /* 0x000000ff09ff99a7 */ /* 0x0003e2000810043f */
        /* <DEDUP_REMOVED lines=16> */
[----:B------:R-:W-:Y:S01]  /*155b0*/  FMUL.FTZ R44, R44, R4 ;  /* 0x000000042c2c7220 */ /* 0x000fe20000410000 */
[----:B------:R-:W-:Y:S01]  /*155c0*/  PLOP3.LUT P1, PT, PT, PT, PT, 0x8, 0x0 ;  /* 0x000000000000781c */ /* 0x000fe20003f2e170 */
        /* <DEDUP_REMOVED lines=13> */
[----:B--2---:R-:W-:-:S05]  /*156a0*/  VIADD R10, R10, 0x1 ;  /* 0x000000010a0a7836 */ /* 0x004fca0000000000 */
[----:B------:R1:W-:Y:S02]  /*156b0*/  STL [R1+0x98], R10 ;  /* 0x0000980a01007387 */ /* 0x0003e40000100800 */
.L_x_474:
[----:B------:R-:W2:Y:S01]  /*156c0*/  LDL R70, [R1+0x8c] ;  /* 0x00008c0001467983 */ /* 0x000ea20000100800 */
[----:B------:R-:W3:Y:S01]  /*156d0*/  S2R R4, SR_TID.X ;  /* 0x0000000000047919 */ /* 0x000ee20000002100 */
[----:B------:R-:W-:Y:S05]  /*156e0*/  WARPSYNC.ALL ;  /* 0x0000000000007948 */ /* 0x000fea0003800000 */
[----:B------:R-:W4:Y:S01]  /*156f0*/  S2UR UR5, SR_CgaCtaId ;  /* 0x00000000000579c3 */ /* 0x000f220000008800 */
[----:B------:R-:W-:Y:S01]  /*15700*/  UMOV UR4, 0x400 ;  /* 0x0000040000047882 */ /* 0x000fe20000000000 */
[----:B---3--:R-:W-:-:S05]  /*15710*/  VIADD R85, R4, 0xffffff80 ;  /* 0xffffff8004557836 */ /* 0x008fca0000000000 */
[----:B------:R-:W-:-:S04]  /*15720*/  SHF.R.S32.HI R66, RZ, 0x1f, R85 ;  /* 0x0000001fff427819 */ /* 0x000fc80000011455 */
[----:B------:R-:W-:Y:S01]  /*15730*/  LEA.HI R66, R66, R85, RZ, 0x2 ;  /* 0x0000005542427211 */ /* 0x000fe200078f10ff */
[----:B----4-:R-:W-:-:S03]  /*15740*/  ULEA UR4, UR5, UR4, 0x18 ;  /* 0x0000000405047291 */ /* 0x010fc6000f8ec03f */
[----:B------:R-:W-:-:S05]  /*15750*/  LOP3.LUT R66, R66, 0xfffffffc, RZ, 0xc0, !PT ;  /* 0xfffffffc42427812 */ /* 0x000fca00078ec0ff */
[----:B------:R-:W-:Y:S02]  /*15760*/  IMAD.IADD R66, R85, 0x1, -R66 ;  /* 0x0000000155427824 */ /* 0x000fe400078e0a42 */
[----:B------:R-:W-:Y:S01]  /*15770*/  IMAD.U32 R16, RZ, RZ, UR4 ;  /* 0x00000004ff107e24 */ /* 0x000fe2000f8e00ff */
[----:B------:R-:W-:Y:S01]  /*15780*/  BAR.SYNC.DEFER_BLOCKING 0x5, 0x200 ;  /* 0x0148000000007b1d */ /* 0x000fe20000010000 */
[----:B------:R-:W-:-:S04]  /*15790*/  IMAD.SHL.U32 R36, R66, 0x8, RZ ;  /* 0x0000000842247824 */ /* 0x000fc800078e00ff */
[C---:B------:R-:W-:Y:S02]  /*157a0*/  VIADD R37, R36.reuse, 0x40 ;  /* 0x0000004024257836 */ /* 0x040fe40000000000 */
[----:B------:R-:W-:Y:S01]  /*157b0*/  VIADD R38, R36, 0x20 ;  /* 0x0000002024267836 */ /* 0x000fe20000000000 */
[----:B------:R-:W-:Y:S02]  /*157c0*/  BSSY B0, `(.L_x_530) ;  /* 0x00001b9000007945 */ /* 0x000fe40003800000 */
[----:B------:R-:W-:Y:S02]  /*157d0*/  SHF.R.S32.HI R40, RZ, 0x1f, R37 ;  /* 0x0000001fff287819 */ /* 0x000fe40000011425 */
[----:B------:R-:W-:Y:S01]  /*157e0*/  SHF.R.S32.HI R39, RZ, 0x1f, R38 ;  /* 0x0000001fff277819 */ /* 0x000fe20000011426 */
[----:B------:R3:W4:Y:S01]  /*157f0*/  LDS.128 R108, [R16+0x31cd0] ;  /* 0x031cd000106c7984 */ /* 0x0007220000000c00 */
[----:B------:R-:W-:Y:S06]  /*15800*/  BAR.ARV 0x4, 0x200 ;  /* 0x0108000000007b1d */ /* 0x000fec0000002000 */
[----:B--2---:R-:W-:Y:S01]  /*15810*/  SHF.R.S32.HI R30, RZ, 0x1f, R70 ;  /* 0x0000001fff1e7819 */ /* 0x004fe20000011446 */
[----:B------:R-:W-:-:S03]  /*15820*/  IMAD.SHL.U32 R42, R70, 0x4, RZ ;  /* 0x00000004462a7824 */ /* 0x000fc600078e00ff */
[----:B------:R-:W-:Y:S01]  /*15830*/  SHF.L.U64.HI R31, R70, 0x2, R30 ;  /* 0x00000002461f7819 */ /* 0x000fe2000001021e */
[----:B---34-:R-:W-:Y:S06]  /*15840*/  @P1 BRA `(.L_x_531) ;  /* 0x0000001000481947 */ /* 0x018fec0003800000 */
[----:B------:R-:W2:Y:S01]  /*15850*/  LDL R4, [R1+0xc0] ;  /* 0x0000c00001047983 */ /* 0x000ea20000100800 */
[----:B------:R-:W-:Y:S05]  /*15860*/  WARPSYNC.ALL ;  /* 0x0000000000007948 */ /* 0x000fea0003800000 */
[----:B------:R-:W0:Y:S01]  /*15870*/  S2R R5, SR_SWINHI ;  /* 0x0000000000057919 */ /* 0x000e220000002f00 */
[----:B------:R-:W-:Y:S01]  /*15880*/  F2FP.F16.F32.PACK_AB R6, R81, R6 ;  /* 0x000000065106723e */ /* 0x000fe200000000ff */
[----:B------:R-:W-:Y:S01]  /*15890*/  ULDC.64 UR4, c[0x0][0xc00] ;  /* 0x0003000000047ab9 */ /* 0x000fe20000000a00 */
[----:B------:R-:W-:Y:S02]  /*158a0*/  F2FP.F16.F32.PACK_AB R27, R64, R27 ;  /* 0x0000001b401b723e */ /* 0x000fe400000000ff */
[----:B------:R-:W-:-:S02]  /*158b0*/  MOV R20, R16 ;  /* 0x0000001000147202 */ /* 0x000fc40000000f00 */
[----:B0-----:R-:W-:Y:S01]  /*158c0*/  MOV R21, R5 ;  /* 0x0000000500157202 */ /* 0x001fe20000000f00 */
[----:B------:R-:W-:Y:S02]  /*158d0*/  BAR.SYNC.DEFER_BLOCKING 0x1, 0x180 ;  /* 0x0046000000007b1d */ /* 0x000fe40000010000 */
[----:B--2---:R-:W-:-:S03]  /*158e0*/  IMAD.WIDE R4, R4, 0x2, R20 ;  /* 0x0000000204047825 */ /* 0x004fc600078e0214 */
[C---:B------:R-:W-:Y:S02]  /*158f0*/  IADD3 R59, P4, R4.reuse, 0x20, RZ ;  /* 0x00000020043b7810 */ /* 0x040fe40007f9e0ff */
[C---:B------:R-:W-:Y:S02]  /*15900*/  IADD3 R63, P3, R4.reuse, 0x3000, RZ ;  /* 0x00003000043f7810 */ /* 0x040fe40007f7e0ff */
[----:B------:R-:W-:Y:S01]  /*15910*/  LOP3.LUT R8, R59, 0x180, RZ, 0xc0, !PT ;  /* 0x000001803b087812 */ /* 0x000fe200078ec0ff */
[--C-:B------:R-:W-:Y:S01]  /*15920*/  IMAD.X R13, RZ, RZ, R5.reuse, P4 ;  /* 0x000000ffff0d7224 */ /* 0x100fe200020e0605 */
[----:B------:R-:W-:Y:S01]  /*15930*/  IADD3 R67, P2, R4, 0x3020, RZ ;  /* 0x0000302004437810 */ /* 0x000fe20007f5e0ff */
[--C-:B------:R-:W-:Y:S01]  /*15940*/  IMAD.X R15, RZ, RZ, R5.reuse, P3 ;  /* 0x000000ffff0f7224 */ /* 0x100fe200018e0605 */
[----:B------:R-:W-:Y:S02]  /*15950*/  SHF.R.U64 R8, R8, 0x3, RZ ;  /* 0x0000000308087819 */ /* 0x000fe400000012ff */
[C---:B-1----:R-:W-:Y:S01]  /*15960*/  LOP3.LUT R9, R4.reuse, 0x180, RZ, 0xc0, !PT ;  /* 0x0000018004097812 */ /* 0x042fe200078ec0ff */
[----:B------:R-:W-:Y:S01]  /*15970*/  IMAD.X R25, RZ, RZ, R5, P2 ;  /* 0x000000ffff197224 */ /* 0x000fe200010e0605 */
[----:B------:R-:W-:-:S02]  /*15980*/  IADD3 R71, P1, R4, 0x6000, RZ ;  /* 0x0000600004477810 */ /* 0x000fc40007f3e0ff */
[----:B------:R-:W-:Y:S02]  /*15990*/  IADD3 R62, P0, R4, 0x6020, RZ ;  /* 0x00006020043e7810 */ /* 0x000fe40007f1e0ff */
[----:B------:R-:W-:Y:S02]  /*159a0*/  LOP3.LUT R12, R8, R59, RZ, 0x3c, !PT ;  /* 0x0000003b080c7212 */ /* 0x000fe400078e3cff */
[----:B------:R-:W-:Y:S01]  /*159b0*/  LOP3.LUT R8, R63, 0x180, RZ, 0xc0, !PT ;  /* 0x000001803f087812 */ /* 0x000fe200078ec0ff */
[----:B------:R-:W-:Y:S01]  /*159c0*/  IMAD.X R11, RZ, RZ, R5, P0 ;  /* 0x000000ffff0b7224 */ /* 0x000fe200000e0605 */
[----:B------:R-:W-:Y:S02]  /*159d0*/  LOP3.LUT R10, R67, 0x180, RZ, 0xc0, !PT ;  /* 0x00000180430a7812 */ /* 0x000fe400078ec0ff */
[----:B------:R-:W-:Y:S02]  /*159e0*/  SHF.R.U64 R9, R9, 0x3, RZ ;  /* 0x0000000309097819 */ /* 0x000fe400000012ff */
[----:B------:R-:W-:-:S02]  /*159f0*/  LOP3.LUT R58, R71, 0x180, RZ, 0xc0, !PT ;  /* 0x00000180473a7812 */ /* 0x000fc400078ec0ff */
[----:B------:R-:W-:Y:S02]  /*15a00*/  LOP3.LUT R59, R62, 0x180, RZ, 0xc0, !PT ;  /* 0x000001803e3b7812 */ /* 0x000fe400078ec0ff */
[----:B------:R-:W-:Y:S02]  /*15a10*/  SHF.R.U64 R8, R8, 0x3, RZ ;  /* 0x0000000308087819 */ /* 0x000fe400000012ff */
[----:B------:R-:W-:Y:S02]  /*15a20*/  SHF.R.U64 R10, R10, 0x3, RZ ;  /* 0x000000030a0a7819 */ /* 0x000fe400000012ff */
[----:B------:R-:W-:Y:S01]  /*15a30*/  LOP3.LUT R4, R9, R4, RZ, 0x3c, !PT ;  /* 0x0000000409047212 */ /* 0x000fe200078e3cff */
[----:B------:R-:W-:Y:S01]  /*15a40*/  IMAD.X R9, RZ, RZ, R5, P1 ;  /* 0x000000ffff097224 */ /* 0x000fe200008e0605 */
[----:B------:R-:W-:Y:S02]  /*15a50*/  SHF.R.U64 R58, R58, 0x3, RZ ;  /* 0x000000033a3a7819 */ /* 0x000fe400000012ff */
[----:B------:R-:W-:-:S02]  /*15a60*/  SHF.R.U64 R59, R59, 0x3, RZ ;  /* 0x000000033b3b7819 */ /* 0x000fc400000012ff */
[----:B------:R-:W-:Y:S02]  /*15a70*/  LOP3.LUT R14, R8, R63, RZ, 0x3c, !PT ;  /* 0x0000003f080e7212 */ /* 0x000fe400078e3cff */
[----:B------:R-:W-:Y:S02]  /*15a80*/  LOP3.LUT R24, R10, R67, RZ, 0x3c, !PT ;  /* 0x000000430a187212 */ /* 0x000fe400078e3cff */
[----:B------:R-:W-:Y:S02]  /*15a90*/  MOV R63, R4 ;  /* 0x00000004003f7202 */ /* 0x000fe40000000f00 */
[----:B------:R-:W-:Y:S02]  /*15aa0*/  LOP3.LUT R8, R58, R71, RZ, 0x3c, !PT ;  /* 0x000000473a087212 */ /* 0x000fe400078e3cff */
[----:B------:R-:W-:Y:S02]  /*15ab0*/  LOP3.LUT R10, R59, R62, RZ, 0x3c, !PT ;  /* 0x0000003e3b0a7212 */ /* 0x000fe400078e3cff */
[----:B------:R-:W-:-:S02]  /*15ac0*/  F2FP.F16.F32.PACK_AB R4, R82, R7 ;  /* 0x000000075204723e */ /* 0x000fc400000000ff */
[----:B------:R-:W-:Y:S02]  /*15ad0*/  F2FP.F16.F32.PACK_AB R5, R86, R83 ;  /* 0x000000535605723e */ /* 0x000fe400000000ff */
[----:B------:R-:W-:Y:S02]  /*15ae0*/  F2FP.F16.F32.PACK_AB R7, R88, R69 ;  /* 0x000000455807723e */ /* 0x000fe400000000ff */
[----:B------:R-:W-:Y:S02]  /*15af0*/  MOV R62, R12 ;  /* 0x0000000c003e7202 */ /* 0x000fe40000000f00 */
[----:B------:R-:W-:Y:S01]  /*15b00*/  MOV R59, R14 ;  /* 0x0000000e003b7202 */ /* 0x000fe20000000f00 */
[----:B------:R0:W-:Y:S01]  /*15b10*/  STSM.16.M88.4 [R63], R4 ;  /* 0x000000043f007844 */ /* 0x0001e20000000200 */
[----:B------:R-:W-:Y:S02]  /*15b20*/  MOV R58, R24 ;  /* 0x00000018003a7202 */ /* 0x000fe40000000f00 */
[----:B------:R-:W-:-:S02]  /*15b30*/  F2FP.F16.F32.PACK_AB R12, R79, R74 ;  /* 0x0000004a4f0c723e */ /* 0x000fc400000000ff */
[----:B------:R-:W-:Y:S02]  /*15b40*/  F2FP.F16.F32.PACK_AB R13, R68, R61 ;  /* 0x0000003d440d723e */ /* 0x000fe400000000ff */
[----:B------:R-:W-:Y:S02]  /*15b50*/  F2FP.F16.F32.PACK_AB R14, R80, R73 ;  /* 0x00000049500e723e */ /* 0x000fe400000000ff */
[----:B------:R-:W-:Y:S02]  /*15b60*/  F2FP.F16.F32.PACK_AB R15, R84, R57 ;  /* 0x00000039540f723e */ /* 0x000fe400000000ff */
[----:B------:R-:W-:Y:S02]  /*15b70*/  F2FP.F16.F32.PACK_AB R25, R65, R26 ;  /* 0x0000001a4119723e */ /* 0x000fe400000000ff */
[----:B------:R-:W-:Y:S01]  /*15b80*/  F2FP.F16.F32.PACK_AB R24, R77, R72 ;  /* 0x000000484d18723e */ /* 0x000fe200000000ff */
[----:B------:R-:W-:Y:S01]  /*15b90*/  STSM.16.M88.4 [R62], R12 ;  /* 0x0000000c3e007844 */ /* 0x000fe20000000200 */
[----:B------:R-:W-:-:S02]  /*15ba0*/  F2FP.F16.F32.PACK_AB R26, R75, R44 ;  /* 0x0000002c4b1a723e */ /* 0x000fc400000000ff */
[----:B------:R-:W-:Y:S02]  /*15bb0*/  ISETP.NE.U32.AND P0, PT, RZ, UR4, PT ;  /* 0x00000004ff007c0c */ /* 0x000fe4000bf05070 */
[----:B------:R-:W-:Y:S01]  /*15bc0*/  MOV R57, R8 ;  /* 0x0000000800397202 */ /* 0x000fe20000000f00 */
[----:B------:R1:W-:Y:S01]  /*15bd0*/  STSM.16.M88.4 [R59], R24 ;  /* 0x000000183b007844 */ /* 0x0003e20000000200 */
[----:B------:R-:W-:Y:S02]  /*15be0*/  MOV R44, R10 ;  /* 0x0000000a002c7202 */ /* 0x000fe40000000f00 */
[----:B0-----:R-:W-:Y:S01]  /*15bf0*/  F2FP.F16.F32.PACK_AB R4, R78, R41 ;  /* 0x000000294e04723e */ /* 0x001fe200000000ff */
[----:B------:R-:W-:Y:S01]  /*15c00*/  IMAD.MOV.U32 R41, RZ, RZ, RZ ;  /* 0x000000ffff297224 */ /* 0x000fe200078e00ff */
[----:B------:R-:W-:Y:S02]  /*15c10*/  F2FP.F16.F32.PACK_AB R5, R56, R53 ;  /* 0x000000353805723e */ /* 0x000fe400000000ff */
[----:B------:R-:W-:-:S02]  /*15c20*/  F2FP.F16.F32.PACK_AB R6, R76, R33 ;  /* 0x000000214c06723e */ /* 0x000fc400000000ff */
[----:B------:R-:W-:Y:S02]  /*15c30*/  F2FP.F16.F32.PACK_AB R7, R60, R51 ;  /* 0x000000333c07723e */ /* 0x000fe400000000ff */
[----:B------:R-:W-:Y:S02]  /*15c40*/  F2FP.F16.F32.PACK_AB R8, R45, R32 ;  /* 0x000000202d08723e */ /* 0x000fe400000000ff */
[----:B------:R-:W-:Y:S01]  /*15c50*/  F2FP.F16.F32.PACK_AB R9, R55, R50 ;  /* 0x000000323709723e */ /* 0x000fe200000000ff */
[----:B------:R0:W-:Y:S01]  /*15c60*/  STSM.16.M88.4 [R58], R4 ;  /* 0x000000043a007844 */ /* 0x0001e20000000200 */
[----:B------:R-:W-:Y:S02]  /*15c70*/  F2FP.F16.F32.PACK_AB R10, R48, R3 ;  /* 0x00000003300a723e */ /* 0x000fe400000000ff */
[----:B-1----:R-:W-:Y:S01]  /*15c80*/  IADD3 R24, P1, R42, UR4, RZ ;  /* 0x000000042a187c10 */ /* 0x002fe2000ff3e0ff */
[----:B------:R-:W1:Y:S01]  /*15c90*/  LDC R3, c[0x0][0xbe8] ;  /* 0x0002fa00ff037b82 */ /* 0x000e620000000800 */
[----:B------:R-:W-:-:S02]  /*15ca0*/  F2FP.F16.F32.PACK_AB R11, R54, R47 ;  /* 0x0000002f360b723e */ /* 0x000fc400000000ff */
[----:B------:R-:W-:Y:S02]  /*15cb0*/  F2FP.F16.F32.PACK_AB R12, R49, R28 ;  /* 0x0000001c310c723e */ /* 0x000fe400000000ff */
[----:B------:R-:W-:Y:S01]  /*15cc0*/  F2FP.F16.F32.PACK_AB R13, R43, R34 ;  /* 0x000000222b0d723e */ /* 0x000fe200000000ff */
[----:B------:R2:W-:Y:S01]  /*15cd0*/  STSM.16.M88.4 [R57], R8 ;  /* 0x0000000839007844 */ /* 0x0005e20000000200 */
[----:B------:R-:W-:Y:S02]  /*15ce0*/  F2FP.F16.F32.PACK_AB R14, R52, R29 ;  /* 0x0000001d340e723e */ /* 0x000fe400000000ff */
[----:B------:R-:W-:Y:S02]  /*15cf0*/  F2FP.F16.F32.PACK_AB R15, R46, R35 ;  /* 0x000000232e0f723e */ /* 0x000fe400000000ff */
[----:B------:R-:W-:Y:S02]  /*15d00*/  ISETP.NE.AND.EX P0, PT, RZ, UR5, PT, P0 ;  /* 0x00000005ff007c0c */ /* 0x000fe4000bf05300 */
[----:B------:R-:W-:Y:S01]  /*15d10*/  IADD3.X R25, R31, UR5, RZ, P1, !PT ;  /* 0x000000051f197c10 */ /* 0x000fe20008ffe4ff */
[----:B------:R-:W-:Y:S01]  /*15d20*/  ULDC.64 UR4, c[0x0][0xc08] ;  /* 0x0003020000047ab9 */ /* 0x000fe20000000a00 */
[----:B------:R2:W-:Y:S01]  /*15d30*/  STSM.16.M88.4 [R44], R12 ;  /* 0x0000000c2c007844 */ /* 0x0005e20000000200 */
[----:B------:R-:W-:Y:S01]  /*15d40*/  BAR.SYNC.DEFER_BLOCKING 0x1, 0x180 ;  /* 0x0046000000007b1d */ /* 0x000fe20000010000 */
[----:B------:R-:W-:-:S04]  /*15d50*/  ISETP.NE.U32.AND P2, PT, RZ, UR4, PT ;  /* 0x00000004ff007c0c */ /* 0x000fc8000bf45070 */
[----:B------:R-:W-:-:S13]  /*15d60*/  ISETP.NE.AND.EX P2, PT, RZ, UR5, PT, P2 ;  /* 0x00000005ff007c0c */ /* 0x000fda000bf45320 */
[----:B------:R-:W-:Y:S01]  /*15d70*/  @P2 IADD3 R42, P3, R42, UR4, RZ ;  /* 0x000000042a2a2c10 */ /* 0x000fe2000ff7e0ff */
[----:B------:R-:W-:Y:S02]  /*15d80*/  ULDC UR4, c[0x0][0xa88] ;  /* 0x0002a20000047ab9 */ /* 0x000fe40000000800 */
[----:B------:R-:W-:Y:S02]  /*15d90*/  MOV R50, UR4 ;  /* 0x0000000400327c02 */ /* 0x000fe40008000f00 */
[----:B------:R-:W-:Y:S01]  /*15da0*/  @P2 IADD3.X R43, R31, UR5, RZ, P3, !PT ;  /* 0x000000051f2b2c10 */ /* 0x000fe20009ffe4ff */
[----:B------:R2:W5:Y:S01]  /*15db0*/  @P0 LDG.E R41, desc[UR60][R24.64] ;  /* 0x0000003c18290981 */ /* 0x000562000c1e1900 */
[----:B-1----:R-:W-:-:S03]  /*15dc0*/  ISETP.NE.AND P1, PT, R3, 0x1, PT ;  /* 0x000000010300780c */ /* 0x002fc60003f25270 */
[----:B------:R2:W5:Y:S10]  /*15dd0*/  @P2 LDG.E R50, desc[UR60][R42.64] ;  /* 0x0000003c2a322981 */ /* 0x000574000c1e1900 */
[----:B0-----:R-:W0:Y:S08]  /*15de0*/  @P1 LDC R6, c[0x0][0xbec] ;  /* 0x0002fb00ff061b82 */ /* 0x001e300000000800 */
[----:B------:R-:W1:Y:S01]  /*15df0*/  @P1 LDC R27, c[0x0][0xbf0] ;  /* 0x0002fc00ff1b1b82 */ /* 0x000e620000000800 */
[----:B--2---:R-:W-:Y:S05]  /*15e00*/  @P2 BRA `(.L_x_532) ;  /* 0x0000000000102947 */ /* 0x004fea0003800000 */
[----:B------:R-:W-:Y:S05]  /*15e10*/  @!P0 BRA `(.L_x_532) ;  /* 0x00000000000c8947 */ /* 0x000fea0003800000 */
[----:B------:R-:W2:Y:S04]  /*15e20*/  LDG.E R5, desc[UR60][R24.64] ;  /* 0x0000003c18057981 */ /* 0x000ea8000c1e1900 */
[----:B-----5:R-:W2:Y:S02]  /*15e30*/  LDG.E R50, desc[UR60][R24.64+0x4] ;  /* 0x0000043c18327981 */ /* 0x020ea4000c1e1900 */
[----:B--2---:R-:W-:-:S07]  /*15e40*/  IMAD.IADD R50, R50, 0x1, -R5 ;  /* 0x0000000132327824 */ /* 0x004fce00078e0a05 */
.L_x_532:
[----:B------:R-:W2:Y:S01]  /*15e50*/  LDL R4, [R1+0xbc] ;  /* 0x0000bc0001047983 */ /* 0x000ea20000100800 */
[----:B------:R-:W-:Y:S01]  /*15e60*/  SHF.R.S32.HI R54, RZ, 0x1f, R85 ;  /* 0x0000001fff367819 */ /* 0x000fe20000011455 */
[----:B------:R-:W-:Y:S01]  /*15e70*/  ULDC.64 UR4, c[0x0][0xb90] ;  /* 0x0002e40000047ab9 */ /* 0x000fe20000000a00 */
[--C-:B-----5:R-:W-:Y:S01]  /*15e80*/  SHF.R.S32.HI R43, RZ, 0x1f, R41.reuse ;  /* 0x0000001fff2b7819 */ /* 0x120fe20000011429 */
[----:B------:R-:W3:Y:S01]  /*15e90*/  LDL.LU R55, [R1+0x90] ;  /* 0x0000900001377983 */ /* 0x000ee20000300800 */
[----:B------:R-:W-:Y:S01]  /*15ea0*/  IMAD.MOV.U32 R42, RZ, RZ, R41 ;  /* 0x000000ffff2a7224 */ /* 0x000fe200078e0029 */
[----:B------:R-:W-:Y:S02]  /*15eb0*/  SEL R48, R70, RZ, !P0 ;  /* 0x000000ff46307207 */ /* 0x000fe40004000000 */
[----:B------:R-:W-:Y:S01]  /*15ec0*/  SHF.R.S32.HI R14, RZ, 0x1f, R85 ;  /* 0x0000001fff0e7819 */ /* 0x000fe20000011455 */
[----:B------:R-:W2:Y:S01]  /*15ed0*/  LDL.LU R53, [R1+0x94] ;  /* 0x0000940001357983 */ /* 0x000ea20000300800 */
[----:B------:R-:W-:Y:S01]  /*15ee0*/  LEA.HI R54, R54, R85, RZ, 0x2 ;  /* 0x0000005536367211 */ /* 0x000fe200078f10ff */
[----:B------:R-:W-:Y:S01]  /*15ef0*/  IMAD R50, R50, R3, RZ ;  /* 0x0000000332327224 */ /* 0x000fe200078e02ff */
[----:B------:R-:W4:Y:S01]  /*15f00*/  @P1 LDC R51, c[0x0][0xbec] ;  /* 0x0002fb00ff331b82 */ /* 0x000f220000000800 */
[----:B------:R-:W4:Y:S01]  /*15f10*/  LDL R10, [R1+0xb4] ;  /* 0x0000b400010a7983 */ /* 0x000f220000100800 */
[----:B------:R-:W-:-:S05]  /*15f20*/  SHF.R.S32.HI R54, RZ, 0x2, R54 ;  /* 0x00000002ff367819 */ /* 0x000fca0000011436 */
[----:B------:R-:W-:-:S04]  /*15f30*/  IMAD R9, R54, 0x20, R36 ;  /* 0x0000002036097824 */ /* 0x000fc800078e0224 */
[----:B------:R-:W-:Y:S01]  /*15f40*/  IMAD.WIDE R20, R9, 0x2, R20 ;  /* 0x0000000209147825 */ /* 0x000fe200078e0214 */
[----:B------:R-:W-:-:S04]  /*15f50*/  LEA.HI R14, R14, R85, RZ, 0x7 ;  /* 0x000000550e0e7211 */ /* 0x000fc800078f38ff */
[----:B------:R-:W-:-:S05]  /*15f60*/  LOP3.LUT R14, R14, 0xffffff80, RZ, 0xc0, !PT ;  /* 0xffffff800e0e7812 */ /* 0x000fca00078ec0ff */
[----:B------:R-:W-:Y:S01]  /*15f70*/  IMAD.IADD R14, R85, 0x1, -R14 ;  /* 0x00000001550e7824 */ /* 0x000fe200078e0a0e */
[C---:B------:R-:W-:Y:S02]  /*15f80*/  IADD3 R25, P5, R20.reuse, 0x4800, RZ ;  /* 0x0000480014197810 */ /* 0x040fe40007fbe0ff */
[----:B------:R-:W-:Y:S02]  /*15f90*/  IADD3 R29, P4, R20, 0x6000, RZ ;  /* 0x00006000141d7810 */ /* 0x000fe40007f9e0ff */
[----:B------:R-:W-:Y:S02]  /*15fa0*/  LOP3.LUT R24, R25, 0x180, RZ, 0xc0, !PT ;  /* 0x0000018019187812 */ /* 0x000fe400078ec0ff */
[----:B------:R-:W-:Y:S02]  /*15fb0*/  LOP3.LUT R28, R29, 0x180, RZ, 0xc0, !PT ;  /* 0x000001801d1c7812 */ /* 0x000fe400078ec0ff */
[----:B------:R-:W-:Y:S02]  /*15fc0*/  SHF.R.U64 R24, R24, 0x3, RZ ;  /* 0x0000000318187819 */ /* 0x000fe400000012ff */
[----:B------:R-:W-:-:S02]  /*15fd0*/  SHF.R.U64 R28, R28, 0x3, RZ ;  /* 0x000000031c1c7819 */ /* 0x000fc400000012ff */
[----:B------:R-:W-:Y:S01]  /*15fe0*/  LOP3.LUT R24, R24, R25, RZ, 0x3c, !PT ;  /* 0x0000001918187212 */ /* 0x000fe200078e3cff */
[--C-:B------:R-:W-:Y:S01]  /*15ff0*/  IMAD.X R25, RZ, RZ, R21.reuse, P5 ;  /* 0x000000ffff197224 */ /* 0x100fe200028e0615 */
[----:B------:R-:W-:Y:S01]  /*16000*/  LOP3.LUT R28, R28, R29, RZ, 0x3c, !PT ;  /* 0x0000001d1c1c7212 */ /* 0x000fe200078e3cff */
[----:B------:R-:W-:Y:S01]  /*16010*/  IMAD.X R29, RZ, RZ, R21, P4 ;  /* 0x000000ffff1d7224 */ /* 0x000fe200020e0615 */
[----:B------:R-:W-:Y:S01]  /*16020*/  BSSY B1, `(.L_x_533) ;  /* 0x0000081000017945 */ /* 0x000fe20003800000 */
[----:B---3--:R-:W-:Y:S01]  /*16030*/  SHF.R.S32.HI R49, RZ, 0x1f, R55 ;  /* 0x0000001fff317819 */ /* 0x008fe20000011437 */
[----:B--2---:R-:W-:-:S04]  /*16040*/  IMAD R13, R53, 0xc0, R4 ;  /* 0x000000c0350d7824 */ /* 0x004fc800078e0204 */
[----:B------:R-:W-:Y:S02]  /*16050*/  IMAD R4, R49, UR4, RZ ;  /* 0x0000000431047c24 */ /* 0x000fe4000f8e02ff */
[----:B0-----:R-:W-:-:S04]  /*16060*/  @P1 IMAD.HI.U32 R6, R13, R6, RZ ;  /* 0x000000060d061227 */ /* 0x001fc800078e00ff */
[----:B------:R-:W-:Y:S01]  /*16070*/  IMAD.MOV.U32 R7, RZ, RZ, R13 ;  /* 0x000000ffff077224 */ /* 0x000fe200078e000d */
[----:B-1----:R-:W-:Y:S01]  /*16080*/  @P1 SHF.R.U32.HI R7, RZ, R27, R6 ;  /* 0x0000001bff071219 */ /* 0x002fe20000011606 */
[C---:B------:R-:W-:Y:S02]  /*16090*/  IMAD R11, R55.reuse, UR5, R4 ;  /* 0x00000005370b7c24 */ /* 0x040fe4000f8e0204 */
[----:B------:R-:W-:Y:S01]  /*160a0*/  IMAD.WIDE.U32 R4, R55, UR4, R42 ;  /* 0x0000000437047c25 */ /* 0x000fe2000f8e002a */
[----:B------:R-:W-:Y:S01]  /*160b0*/  SEL R42, R30, RZ, !P0 ;  /* 0x000000ff1e2a7207 */ /* 0x000fe20004000000 */
[----:B------:R-:W-:Y:S02]  /*160c0*/  ULDC.64 UR4, c[0x0][0xb98] ;  /* 0x0002e60000047ab9 */ /* 0x000fe40000000a00 */
[----:B------:R-:W-:Y:S02]  /*160d0*/  IMAD.IADD R5, R5, 0x1, R11 ;  /* 0x0000000105057824 */ /* 0x000fe400078e020b */
[----:B------:R-:W-:-:S02]  /*160e0*/  IMAD.MOV R6, RZ, RZ, -R7 ;  /* 0x000000ffff067224 */ /* 0x000fc400078e0a07 */
[----:B------:R-:W-:Y:S02]  /*160f0*/  IMAD R11, R42, UR4, RZ ;  /* 0x000000042a0b7c24 */ /* 0x000fe4000f8e02ff */
[----:B------:R-:W-:-:S04]  /*16100*/  IMAD.WIDE.U32 R4, R48, UR4, R4 ;  /* 0x0000000430047c25 */ /* 0x000fc8000f8e0004 */
[----:B------:R-:W-:Y:S01]  /*16110*/  IMAD R9, R3, R6, R13 ;  /* 0x0000000603097224 */ /* 0x000fe200078e020d */
[----:B------:R-:W-:Y:S01]  /*16120*/  IADD3 R4, P0, R7, R4, RZ ;  /* 0x0000000407047210 */ /* 0x000fe20007f1e0ff */
[----:B------:R-:W-:Y:S01]  /*16130*/  IMAD R8, R48, UR5, R11 ;  /* 0x0000000530087c24 */ /* 0x000fe2000f8e020b */
[----:B------:R-:W-:Y:S01]  /*16140*/  SHF.R.S32.HI R11, RZ, 0x1f, R7 ;  /* 0x0000001fff0b7819 */ /* 0x000fe20000011407 */
[----:B------:R-:W-:Y:S01]  /*16150*/  ULDC.64 UR4, c[0x0][0xb88] ;  /* 0x0002e20000047ab9 */ /* 0x000fe20000000a00 */
[----:B------:R-:W-:Y:S02]  /*16160*/  SHF.R.S32.HI R6, RZ, 0x1f, R9 ;  /* 0x0000001fff067819 */ /* 0x000fe40000011409 */
[----:B------:R-:W-:-:S03]  /*16170*/  IADD3.X R5, R11, R5, R8, P0, !PT ;  /* 0x000000050b057210 */ /* 0x000fc600007fe408 */
[----:B------:R-:W-:Y:S02]  /*16180*/  IMAD R6, R6, UR4, RZ ;  /* 0x0000000406067c24 */ /* 0x000fe4000f8e02ff */
[----:B------:R-:W-:-:S04]  /*16190*/  IMAD.WIDE.U32 R4, R9, UR4, R4 ;  /* 0x0000000409047c25 */ /* 0x000fc8000f8e0004 */
[----:B------:R-:W-:Y:S01]  /*161a0*/  IMAD R11, R9, UR5, R6 ;  /* 0x00000005090b7c24 */ /* 0x000fe2000f8e0206 */
[----:B------:R-:W-:Y:S02]  /*161b0*/  ULDC.64 UR4, c[0x0][0xb50] ;  /* 0x0002d40000047ab9 */ /* 0x000fe40000000a00 */
[----:B------:R-:W-:Y:S01]  /*161c0*/  LEA R6, P0, R4, UR4, 0x2 ;  /* 0x0000000404067c11 */ /* 0x000fe2000f8010ff */
[----:B------:R-:W-:-:S05]  /*161d0*/  IMAD.IADD R5, R5, 0x1, R11 ;  /* 0x0000000105057824 */ /* 0x000fca00078e020b */
[----:B------:R-:W-:Y:S01]  /*161e0*/  LEA.HI.X R4, R4, UR5, R5, 0x2, P0 ;  /* 0x0000000504047c11 */ /* 0x000fe200080f1405 */
[----:B------:R-:W-:Y:S01]  /*161f0*/  SHFL.IDX PT, R46, R6, RZ, 0x1c1f ;  /* 0x001c1fff062e7589 */ /* 0x000fe200000e0000 */
[----:B------:R-:W-:Y:S01]  /*16200*/  IADD3 R7, P2, R20, 0x1800, RZ ;  /* 0x0000180014077810 */ /* 0x000fe20007f5e0ff */
[----:B------:R-:W-:Y:S02]  /*16210*/  ULDC.64 UR4, c[0x0][0xaa0] ;  /* 0x0002a80000047ab9 */ /* 0x000fe40000000a00 */
[----:B------:R-:W0:Y:S01]  /*16220*/  SHFL.IDX PT, R47, R4, RZ, 0x1c1f ;  /* 0x001c1fff042f7589 */ /* 0x000e2200000e0000 */
[----:B----4-:R-:W-:Y:S01]  /*16230*/  IMAD R5, R53, 0xc0, R10 ;  /* 0x000000c035057824 */ /* 0x010fe200078e020a */
[----:B------:R-:W-:Y:S01]  /*16240*/  LOP3.LUT P0, RZ, R14, 0x3, RZ, 0xc0, !PT ;  /* 0x000000030eff7812 */ /* 0x000fe2000780c0ff */
[----:B------:R-:W-:Y:S01]  /*16250*/  IMAD.X R9, RZ, RZ, R21, P2 ;  /* 0x000000ffff097224 */ /* 0x000fe200010e0615 */
[----:B------:R-:W-:Y:S01]  /*16260*/  IADD3 R13, P3, R20, 0x3000, RZ ;  /* 0x00003000140d7810 */ /* 0x000fe20007f7e0ff */
[----:B------:R-:W-:Y:S01]  /*16270*/  SHFL.IDX PT, R44, R6, 0x1, 0x1c1f ;  /* 0x003c1f00062c7f89 */ /* 0x000fe200000e0000 */
[----:B------:R-:W-:-:S03]  /*16280*/  ISETP.GE.OR P2, PT, R5, R50, P0 ;  /* 0x000000320500720c */ /* 0x000fc60000746670 */
[----:B------:R1:W2:Y:S01]  /*16290*/  SHFL.IDX PT, R45, R4, 0x1, 0x1c1f ;  /* 0x003c1f00042d7f89 */ /* 0x0002a200000e0000 */
[----:B------:R-:W-:Y:S01]  /*162a0*/  LOP3.LUT R12, R13, 0x180, RZ, 0xc0, !PT ;  /* 0x000001800d0c7812 */ /* 0x000fe200078ec0ff */
[----:B------:R-:W-:Y:S01]  /*162b0*/  VIADD R5, R5, 0x8 ;  /* 0x0000000805057836 */ /* 0x000fe20000000000 */
[----:B------:R-:W-:Y:S02]  /*162c0*/  LOP3.LUT R8, R7, 0x180, RZ, 0xc0, !PT ;  /* 0x0000018007087812 */ /* 0x000fe400078ec0ff */
[----:B------:R-:W-:Y:S02]  /*162d0*/  SHF.R.U64 R12, R12, 0x3, RZ ;  /* 0x000000030c0c7819 */ /* 0x000fe400000012ff */
[----:B------:R-:W-:Y:S02]  /*162e0*/  SHF.R.U64 R8, R8, 0x3, RZ ;  /* 0x0000000308087819 */ /* 0x000fe400000012ff */
[----:B------:R-:W-:Y:S02]  /*162f0*/  ISETP.GE.OR P0, PT, R5, R50, P0 ;  /* 0x000000320500720c */ /* 0x000fe40000706670 */
[----:B------:R-:W-:Y:S01]  /*16300*/  LOP3.LUT R12, R12, R13, RZ, 0x3c, !PT ;  /* 0x0000000d0c0c7212 */ /* 0x000fe200078e3cff */
[----:B------:R-:W-:Y:S01]  /*16310*/  IMAD.X R13, RZ, RZ, R21, P3 ;  /* 0x000000ffff0d7224 */ /* 0x000fe200018e0615 */
[----:B------:R-:W-:-:S02]  /*16320*/  LOP3.LUT R8, R8, R7, RZ, 0x3c, !PT ;  /* 0x0000000708087212 */ /* 0x000fc400078e3cff */
[C---:B------:R-:W-:Y:S01]  /*16330*/  IADD3 R7, P3, R20.reuse, 0x7800, RZ ;  /* 0x0000780014077810 */ /* 0x040fe20007f7e0ff */
[----:B0-----:R0:W-:Y:S01]  /*16340*/  @!P2 ST.E desc[UR60][R46.64], R0 ;  /* 0x000000002e00a985 */ /* 0x0011e2000c10193c */
[----:B------:R-:W-:Y:S02]  /*16350*/  LOP3.LUT R11, R20, 0x180, RZ, 0xc0, !PT ;  /* 0x00000180140b7812 */ /* 0x000fe400078ec0ff */
[----:B-1----:R-:W-:Y:S02]  /*16360*/  LOP3.LUT R4, R7, 0x180, RZ, 0xc0, !PT ;  /* 0x0000018007047812 */ /* 0x002fe400078ec0ff */
[----:B------:R-:W-:Y:S01]  /*16370*/  SHF.R.U64 R11, R11, 0x3, RZ ;  /* 0x000000030b0b7819 */ /* 0x000fe200000012ff */
[----:B0-----:R-:W0:Y:S01]  /*16380*/  @P1 LDC R47, c[0x0][0xbf0] ;  /* 0x0002fc00ff2f1b82 */ /* 0x001e220000000800 */
[----:B------:R-:W-:Y:S01]  /*16390*/  SHF.R.U64 R4, R4, 0x3, RZ ;  /* 0x0000000304047819 */ /* 0x000fe200000012ff */
[----:B--2---:R1:W-:Y:S01]  /*163a0*/  @!P0 ST.E desc[UR60][R44.64], R2 ;  /* 0x000000022c008985 */ /* 0x0043e2000c10193c */
[----:B------:R-:W-:Y:S01]  /*163b0*/  LOP3.LUT R20, R11, R20, RZ, 0x3c, !PT ;  /* 0x000000140b147212 */ /* 0x000fe200078e3cff */
[----:B------:R-:W-:Y:S01]  /*163c0*/  IMAD R52, R43, UR4, RZ ;  /* 0x000000042b347c24 */ /* 0x000fe2000f8e02ff */
[----:B------:R-:W-:Y:S01]  /*163d0*/  LOP3.LUT R32, R4, R7, RZ, 0x3c, !PT ;  /* 0x0000000704207212 */ /* 0x000fe200078e3cff */
[----:B------:R-:W-:Y:S01]  /*163e0*/  IMAD R0, R66, 0x60, R54 ;  /* 0x0000006042007824 */ /* 0x000fe200078e0236 */
[----:B------:R-:W5:Y:S01]  /*163f0*/  LD.E.128 R8, desc[UR60][R8.64] ;  /* 0x0000003c08087980 */ /* 0x000f62000c101d00 */
[----:B------:R-:W-:-:S03]  /*16400*/  IMAD R43, R41, UR5, R52 ;  /* 0x00000005292b7c24 */ /* 0x000fc6000f8e0234 */
[----:B------:R2:W5:Y:S01]  /*16410*/  LD.E.128 R4, desc[UR60][R20.64] ;  /* 0x0000003c14047980 */ /* 0x000562000c101d00 */
[----:B-1----:R-:W-:Y:S01]  /*16420*/  IMAD.WIDE.U32 R44, R41, UR4, RZ ;  /* 0x00000004292c7c25 */ /* 0x002fe2000f8e00ff */
[----:B------:R-:W-:Y:S02]  /*16430*/  ULDC.64 UR4, c[0x0][0xae8] ;  /* 0x0002ba0000047ab9 */ /* 0x000fe40000000a00 */
[----:B------:R-:W5:Y:S01]  /*16440*/  LD.E.128 R12, desc[UR60][R12.64] ;  /* 0x0000003c0c0c7980 */ /* 0x000f62000c101d00 */
[----:B------:R-:W-:-:S03]  /*16450*/  IMAD.X R33, RZ, RZ, R21, P3 ;  /* 0x000000ffff217224 */ /* 0x000fc600018e0615 */
[----:B------:R-:W5:Y:S01]  /*16460*/  LD.E.128 R24, desc[UR60][R24.64] ;  /* 0x0000003c18187980 */ /* 0x000f62000c101d00 */
[----:B--2---:R-:W-:Y:S02]  /*16470*/  IMAD.MOV.U32 R20, RZ, RZ, R44 ;  /* 0x000000ffff147224 */ /* 0x004fe400078e002c */
[----:B------:R-:W-:Y:S01]  /*16480*/  IMAD R44, R53, 0xc0, R0 ;  /* 0x000000c0352c7824 */ /* 0x000fe200078e0200 */
[----:B------:R-:W5:Y:S01]  /*16490*/  LD.E.128 R28, desc[UR60][R28.64] ;  /* 0x0000003c1c1c7980 */ /* 0x000f62000c101d00 */
[----:B------:R-:W-:Y:S02]  /*164a0*/  IMAD.IADD R21, R45, 0x1, R43 ;  /* 0x000000012d157824 */ /* 0x000fe400078e022b */
[----:B------:R-:W-:Y:S01]  /*164b0*/  IMAD R49, R49, UR4, RZ ;  /* 0x0000000431317c24 */ /* 0x000fe2000f8e02ff */
[----:B------:R-:W5:Y:S01]  /*164c0*/  LD.E.128 R32, desc[UR60][R32.64] ;  /* 0x0000003c20207980 */ /* 0x000f62000c101d00 */
[----:B------:R-:W-:Y:S01]  /*164d0*/  @P1 IMAD.HI.U32 R0, R44, R51, RZ ;  /* 0x000000332c001227 */ /* 0x000fe200078e00ff */
[----:B------:R-:W-:Y:S01]  /*164e0*/  MOV R41, R44 ;  /* 0x0000002c00297202 */ /* 0x000fe20000000f00 */
[----:B------:R-:W-:Y:S01]  /*164f0*/  @!PT LDS RZ, [RZ] ;  /* 0x00000000fffff984 */ /* 0x000fe20000000800 */
[----:B------:R-:W-:Y:S01]  /*16500*/  @!PT LDS RZ, [RZ] ;  /* 0x00000000fffff984 */ /* 0x000fe20000000800 */
[----:B------:R-:W-:Y:S01]  /*16510*/  @!PT LDS RZ, [RZ] ;  /* 0x00000000fffff984 */ /* 0x000fe20000000800 */
[----:B------:R-:W-:Y:S01]  /*16520*/  @!PT LDS RZ, [RZ] ;  /* 0x00000000fffff984 */ /* 0x000fe20000000800 */
[----:B------:R1:W-:Y:S06]  /*16530*/  MEMBAR.ALL.CTA ;  /* 0x0000000000007992 */ /* 0x0003ec0000008000 */
[----:B-1----:R-:W1:Y:S01]  /*16540*/  FENCE.VIEW.ASYNC.S ;  /* 0x00000000000073c6 */ /* 0x002e620000000000 */
[----:B------:R-:W-:-:S02]  /*16550*/  IMAD R49, R55, UR5, R49 ;  /* 0x0000000537317c24 */ /* 0x000fc4000f8e0231 */
[----:B------:R-:W-:Y:S01]  /*16560*/  IMAD.WIDE.U32 R20, R55, UR4, R20 ;  /* 0x0000000437147c25 */ /* 0x000fe2000f8e0014 */
[----:B------:R-:W-:Y:S01]  /*16570*/  ULDC.64 UR4, c[0x0][0xaf0] ;  /* 0x0002bc0000047ab9 */ /* 0x000fe20000000a00 */
[----:B0-----:R-:W-:Y:S02]  /*16580*/  @P1 SHF.R.U32.HI R41, RZ, R47, R0 ;  /* 0x0000002fff291219 */ /* 0x001fe40000011600 */
[----:B------:R-:W-:Y:S02]  /*16590*/  IMAD R43, R42, UR4, RZ ;  /* 0x000000042a2b7c24 */ /* 0x000fe4000f8e02ff */
[----:B------:R-:W-:Y:S01]  /*165a0*/  IMAD.IADD R21, R21, 0x1, R49 ;  /* 0x0000000115157824 */ /* 0x000fe200078e0231 */
[----:B------:R-:W-:Y:S01]  /*165b0*/  SHF.R.S32.HI R0, RZ, 0x1f, R41 ;  /* 0x0000001fff007819 */ /* 0x000fe20000011429 */
[----:B------:R-:W-:Y:S02]  /*165c0*/  IMAD R43, R48, UR5, R43 ;  /* 0x00000005302b7c24 */ /* 0x000fe4000f8e022b */
[----:B------:R-:W-:-:S02]  /*165d0*/  IMAD.MOV R2, RZ, RZ, -R41 ;  /* 0x000000ffff027224 */ /* 0x000fc400078e0a29 */
[----:B------:R-:W-:Y:S01]  /*165e0*/  IMAD.WIDE.U32 R48, R48, UR4, R20 ;  /* 0x0000000430307c25 */ /* 0x000fe2000f8e0014 */
[----:B------:R-:W-:-:S03]  /*165f0*/  ULDC.64 UR4, c[0x0][0xae0] ;  /* 0x0002b80000047ab9 */ /* 0x000fc60000000a00 */
[----:B------:R-:W-:Y:S02]  /*16600*/  IMAD R0, R0, UR4, RZ ;  /* 0x0000000400007c24 */ /* 0x000fe4000f8e02ff */
[----:B------:R-:W-:Y:S02]  /*16610*/  IMAD R21, R3, R2, R44 ;  /* 0x0000000203157224 */ /* 0x000fe400078e022c */
[----:B------:R-:W-:Y:S02]  /*16620*/  IMAD.IADD R49, R49, 0x1, R43 ;  /* 0x0000000131317824 */ /* 0x000fe400078e022b */
[C---:B------:R-:W-:Y:S01]  /*16630*/  IMAD R43, R41.reuse, UR5, R0 ;  /* 0x00000005292b7c24 */ /* 0x040fe2000f8e0200 */
[----:B------:R-:W-:Y:S01]  /*16640*/  SHF.R.S32.HI R0, RZ, 0x1f, R21 ;  /* 0x0000001fff007819 */ /* 0x000fe20000011415 */
[----:B------:R-:W-:Y:S01]  /*16650*/  IMAD.WIDE.U32 R2, R41, UR4, R48 ;  /* 0x0000000429027c25 */ /* 0x000fe2000f8e0030 */
[----:B------:R-:W-:-:S03]  /*16660*/  ULDC.64 UR4, c[0x0][0xad8] ;  /* 0x0002b60000047ab9 */ /* 0x000fc60000000a00 */
[----:B------:R-:W-:Y:S02]  /*16670*/  IMAD.IADD R3, R3, 0x1, R43 ;  /* 0x0000000103037824 */ /* 0x000fe400078e022b */
[----:B------:R-:W-:Y:S02]  /*16680*/  IMAD R0, R0, UR4, RZ ;  /* 0x0000000400007c24 */ /* 0x000fe4000f8e02ff */
[----:B------:R-:W-:Y:S02]  /*16690*/  IMAD R47, R53, 0xc0, R54 ;  /* 0x000000c0352f7824 */ /* 0x000fe400078e0236 */
[C---:B------:R-:W-:Y:S02]  /*166a0*/  IMAD R41, R21.reuse, UR5, R0 ;  /* 0x0000000515297c24 */ /* 0x040fe4000f8e0200 */
[----:B------:R-:W-:Y:S01]  /*166b0*/  IMAD.WIDE.U32 R2, R21, UR4, R2 ;  /* 0x0000000415027c25 */ /* 0x000fe2000f8e0002 */
[----:B------:R-:W-:Y:S01]  /*166c0*/  ISETP.GE.AND P0, PT, R47, R50, PT ;  /* 0x000000322f00720c */ /* 0x000fe20003f06270 */
[----:B------:R-:W-:-:S02]  /*166d0*/  ULDC.64 UR4, c[0x0][0xa80] ;  /* 0x0002a00000047ab9 */ /* 0x000fc40000000a00 */
[----:B------:R-:W-:Y:S01]  /*166e0*/  IMAD.IADD R3, R3, 0x1, R41 ;  /* 0x0000000103037824 */ /* 0x000fe200078e0229 */
[----:B------:R-:W-:Y:S01]  /*166f0*/  LEA R41, P1, R2, UR4, 0x1 ;  /* 0x0000000402297c11 */ /* 0x000fe2000f8208ff */
[----:B------:R-:W-:-:S03]  /*16700*/  VIADD R0, R16, 0x31c20 ;  /* 0x00031c2010007836 */ /* 0x000fc60000000000 */
[----:B------:R-:W-:Y:S02]  /*16710*/  LEA.HI.X R46, R2, UR5, R3, 0x1, P1 ;  /* 0x00000005022e7c11 */ /* 0x000fe400088f0c03 */
[----:B------:R-:W-:Y:S01]  /*16720*/  PRMT R0, RZ, 0x654, R0 ;  /* 0x00000654ff007816 */ /* 0x000fe20000000000 */
[----:B-1----:R0:W1:Y:S03]  /*16730*/  SHFL.IDX PT, R20, R41, RZ, 0x1c1f ;  /* 0x001c1fff29147589 */ /* 0x00206600000e0000 */
[----:B------:R0:W-:Y:S01]  /*16740*/  SYNCS.ARRIVE.TRANS64.RED.A1T0 RZ, [R0+URZ], RZ ;  /* 0x000000ff00ff79a7 */ /* 0x0001e2000810043f */
[----:B------:R0:W2:Y:S01]  /*16750*/  SHFL.IDX PT, R21, R46, RZ, 0x1c1f ;  /* 0x001c1fff2e157589 */ /* 0x0000a200000e0000 */
        /* <DEDUP_REMOVED lines=13> */
.L_x_534:
[----:B------:R-:W-:Y:S05]  /*16830*/  BSYNC B1 ;  /* 0x0000000000017941 */ /* 0x000fea0003800000 */
.L_x_533:
[----:B---3--:R-:W-:Y:S01]  /*16840*/  VIADD R3, R47, 0x60 ;  /* 0x000000602f037836 */ /* 0x008fe20000000000 */
[----:B-----5:R3:W4:Y:S04]  /*16850*/  SHFL.IDX PT, R5, R46, 0x1, 0x1c1f ;  /* 0x003c1f002e057f89 */ /* 0x02072800000e0000 */
        /* <DEDUP_REMOVED lines=17> */
.L_x_531:
[----:B------:R-:W-:Y:S01]  /*16970*/  ULDC.64 UR4, c[0x0][0xc00] ;  /* 0x0003000000047ab9 */ /* 0x000fe20000000a00 */
[----:B------:R-:W-:Y:S01]  /*16980*/  IMAD.MOV.U32 R0, RZ, RZ, RZ ;  /* 0x000000ffff007224 */ /* 0x000fe200078e00ff */
[----:B------:R-:W-:Y:S01]  /*16990*/  ISETP.NE.U32.AND P0, PT, RZ, UR4, PT ;  /* 0x00000004ff007c0c */ /* 0x000fe2000bf05070 */
[----:B------:R-:W2:Y:S01]  /*169a0*/  LDC R25, c[0x0][0xbe8] ;  /* 0x0002fa00ff197b82 */ /* 0x000ea20000000800 */
[----:B------:R-:W-:Y:S02]  /*169b0*/  IADD3 R2, P1, R42, UR4, RZ ;  /* 0x000000042a027c10 */ /* 0x000fe4000ff3e0ff */
[----:B------:R-:W-:Y:S02]  /*169c0*/  ISETP.NE.AND.EX P0, PT, RZ, UR5, PT, P0 ;  /* 0x00000005ff007c0c */ /* 0x000fe4000bf05300 */
[----:B------:R-:W-:Y:S01]  /*169d0*/  IADD3.X R3, R31, UR5, RZ, P1, !PT ;  /* 0x000000051f037c10 */ /* 0x000fe20008ffe4ff */
[----:B------:R-:W-:Y:S02]  /*169e0*/  ULDC.64 UR4, c[0x0][0xc08] ;  /* 0x0003020000047ab9 */ /* 0x000fe40000000a00 */
[----:B------:R-:W-:-:S04]  /*169f0*/  ISETP.NE.U32.AND P1, PT, RZ, UR4, PT ;  /* 0x00000004ff007c0c */ /* 0x000fc8000bf25070 */
[----:B------:R-:W-:-:S04]  /*16a00*/  ISETP.NE.AND.EX P1, PT, RZ, UR5, PT, P1 ;  /* 0x00000005ff007c0c */ /* 0x000fc8000bf25310 */
[----:B------:R3:W5:Y:S01]  /*16a10*/  @P0 LDG.E R0, desc[UR60][R2.64] ;  /* 0x0000003c02000981 */ /* 0x000762000c1e1900 */
[----:B------:R-:W4:Y:S08]  /*16a20*/  S2R R4, SR_TID.X ;  /* 0x0000000000047919 */ /* 0x000f300000002100 */
[----:B------:R-:W-:Y:S01]  /*16a30*/  @P1 IADD3 R42, P2, R42, UR4, RZ ;  /* 0x000000042a2a1c10 */ /* 0x000fe2000ff5e0ff */
[----:B------:R-:W-:-:S02]  /*16a40*/  ULDC UR4, c[0x0][0xa88] ;  /* 0x0002a20000047ab9 */ /* 0x000fc40000000800 */
[----:B------:R-:W-:Y:S01]  /*16a50*/  IMAD.U32 R6, RZ, RZ, UR4 ;  /* 0x00000004ff067e24 */ /* 0x000fe2000f8e00ff */
[----:B------:R-:W-:-:S05]  /*16a60*/  @P1 IADD3.X R43, R31, UR5, RZ, P2, !PT ;  /* 0x000000051f2b1c10 */ /* 0x000fca00097fe4ff */
[----:B------:R3:W5:Y:S01]  /*16a70*/  @P1 LDG.E R6, desc[UR60][R42.64] ;  /* 0x0000003c2a061981 */ /* 0x000762000c1e1900 */
[----:B--2---:R-:W-:-:S13]  /*16a80*/  ISETP.NE.AND P2, PT, R25, 0x1, PT ;  /* 0x000000011900780c */ /* 0x004fda0003f45270 */
[----:B------:R-:W2:Y:S01]  /*16a90*/  @P2 LDC R12, c[0x0][0xbec] ;  /* 0x0002fb00ff0c2b82 */ /* 0x000ea20000000800 */
[----:B----4-:R-:W-:-:S07]  /*16aa0*/  VIADD R24, R4, 0xffffff80 ;  /* 0xffffff8004187836 */ /* 0x010fce0000000000 */
[----:B------:R-:W4:Y:S01]  /*16ab0*/  @P2 LDC R27, c[0x0][0xbf0] ;  /* 0x0002fc00ff1b2b82 */ /* 0x000f220000000800 */
[----:B------:R-:W-:Y:S01]  /*16ac0*/  ISETP.GE.AND P3, PT, R24, 0xc0, PT ;  /* 0x000000c01800780c */ /* 0x000fe20003f66270 */
[----:B---3--:R-:W-:-:S12]  /*16ad0*/  @P1 BRA `(.L_x_536) ;  /* 0x0000000000101947 */ /* 0x008fd80003800000 */
[----:B------:R-:W-:Y:S05]  /*16ae0*/  @!P0 BRA `(.L_x_536) ;  /* 0x00000000000c8947 */ /* 0x000fea0003800000 */
[----:B------:R-:W3:Y:S04]  /*16af0*/  LDG.E R5, desc[UR60][R2.64] ;  /* 0x0000003c02057981 */ /* 0x000ee8000c1e1900 */
[----:B-----5:R-:W3:Y:S02]  /*16b00*/  LDG.E R6, desc[UR60][R2.64+0x4] ;  /* 0x0000043c02067981 */ /* 0x020ee4000c1e1900 */
[----:B---3--:R-:W-:-:S07]  /*16b10*/  IMAD.IADD R6, R6, 0x1, -R5 ;  /* 0x0000000106067824 */ /* 0x008fce00078e0a05 */
.L_x_536:
[----:B------:R-:W1:Y:S04]  /*16b20*/  LDL R14, [R1+0x90] ;  /* 0x00009000010e7983 */ /* 0x000e680000100800 */
[----:B------:R3:W5:Y:S01]  /*16b30*/  LDL R20, [R1+0x94] ;  /* 0x0000940001147983 */ /* 0x0007620000100800 */
[----:B------:R-:W-:Y:S01]  /*16b40*/  BSSY B1, `(.L_x_537) ;  /* 0x000002d000017945 */ /* 0x000fe20003800000 */
[----:B------:R-:W-:Y:S02]  /*16b50*/  SEL R13, R70, RZ, !P0 ;  /* 0x000000ff460d7207 */ /* 0x000fe40004000000 */
[----:B------:R-:W-:Y:S02]  /*16b60*/  SEL R30, R30, RZ, !P0 ;  /* 0x000000ff1e1e7207 */ /* 0x000fe40004000000 */
[----:B-----5:R-:W-:-:S02]  /*16b70*/  SHF.R.S32.HI R11, RZ, 0x1f, R0 ;  /* 0x0000001fff0b7819 */ /* 0x020fc40000011400 */
[----:B-1----:R-:W-:Y:S01]  /*16b80*/  SHF.R.S32.HI R10, RZ, 0x1f, R14 ;  /* 0x0000001fff0a7819 */ /* 0x002fe2000001140e */
[----:B---3--:R-:W-:Y:S06]  /*16b90*/  @P3 BRA `(.L_x_538) ;  /* 0x00000000009c3947 */ /* 0x008fec0003800000 */
[----:B------:R-:W1:Y:S01]  /*16ba0*/  LDC R9, c[0x0][0xbe8] ;  /* 0x0002fa00ff097b82 */ /* 0x000e620000000800 */
[----:B------:R-:W-:-:S04]  /*16bb0*/  IMAD R2, R20, 0xc0, R4 ;  /* 0x000000c014027824 */ /* 0x000fc800078e0204 */
[----:B------:R-:W-:Y:S02]  /*16bc0*/  VIADD R8, R2, 0xffffff80 ;  /* 0xffffff8002087836 */ /* 0x000fe40000000000 */
[----:B-1----:R-:W-:-:S05]  /*16bd0*/  IMAD R3, R6, R9, RZ ;  /* 0x0000000906037224 */ /* 0x002fca00078e02ff */
        /* <DEDUP_REMOVED lines=9> */
[----:B------:R-:W1:Y:S01]  /*16c70*/  @P0 LDC R15, c[0x0][0xbec] ;  /* 0x0002fb00ff0f0b82 */ /* 0x000e620000000800 */
[----:B------:R-:W-:Y:S01]  /*16c80*/  IMAD R7, R14, UR5, R7 ;  /* 0x000000050e077c24 */ /* 0x000fe2000f8e0207 */
[----:B------:R-:W-:-:S03]  /*16c90*/  ULDC.64 UR4, c[0x0][0xb98] ;  /* 0x0002e60000047ab9 */ /* 0x000fc60000000a00 */
[----:B------:R-:W-:-:S03]  /*16ca0*/  IMAD.IADD R3, R3, 0x1, R7 ;  /* 0x0000000103037824 */ /* 0x000fc600078e0207 */
[----:B0-----:R-:W0:Y:S01]  /*16cb0*/  @P0 LDC R21, c[0x0][0xbf0] ;  /* 0x0002fc00ff150b82 */ /* 0x001e220000000800 */
[----:B------:R-:W-:-:S04]  /*16cc0*/  IMAD.WIDE.U32 R2, R13, UR4, R2 ;  /* 0x000000040d027c25 */ /* 0x000fc8000f8e0002 */
[----:B-1----:R-:W-:-:S05]  /*16cd0*/  @P0 IMAD.HI.U32 R4, R8, R15, RZ ;  /* 0x0000000f08040227 */ /* 0x002fca00078e00ff */
[----:B0-----:R-:W-:Y:S01]  /*16ce0*/  @P0 SHF.R.U32.HI R5, RZ, R21, R4 ;  /* 0x00000015ff050219 */ /* 0x001fe20000011604 */
        /* <DEDUP_REMOVED lines=15> */
[----:B------:R-:W-:Y:S02]  /*16de0*/  LEA.HI.X R5, R2, UR5, R3, 0x2, P0 ;  /* 0x0000000502057c11 */ /* 0x000fe400080f1403 */
[----:B------:R-:W-:-:S05]  /*16df0*/  MOV R3, 0xff800000 ;  /* 0xff80000000037802 */ /* 0x000fca0000000f00 */
[----:B------:R1:W-:Y:S02]  /*16e00*/  STG.E desc[UR60][R4.64], R3 ;  /* 0x0000000304007986 */ /* 0x0003e4000c10193c */
.L_x_538:
[----:B------:R-:W-:Y:S05]  /*16e10*/  BSYNC B1 ;  /* 0x0000000000017941 */ /* 0x000fea0003800000 */
.L_x_537:
[----:B------:R-:W-:Y:S01]  /*16e20*/  SHF.R.S32.HI R8, RZ, 0x1f, R24 ;  /* 0x0000001fff087819 */ /* 0x000fe20000011418 */
[----:B------:R-:W-:Y:S02]  /*16e30*/  ULDC.64 UR4, c[0x0][0xaa0] ;  /* 0x0002a80000047ab9 */ /* 0x000fe40000000a00 */
[----:B-1----:R-:W-:Y:S01]  /*16e40*/  IMAD R3, R11, UR4, RZ ;  /* 0x000000040b037c24 */ /* 0x002fe2000f8e02ff */
[----:B------:R-:W-:-:S03]  /*16e50*/  LEA.HI R8, R8, R24, RZ, 0x2 ;  /* 0x0000001808087211 */ /* 0x000fc600078f10ff */
[C---:B------:R-:W-:Y:S01]  /*16e60*/  IMAD R5, R0.reuse, UR5, R3 ;  /* 0x0000000500057c24 */ /* 0x040fe2000f8e0203 */
[----:B------:R-:W-:Y:S01]  /*16e70*/  SHF.R.S32.HI R8, RZ, 0x2, R8 ;  /* 0x00000002ff087819 */ /* 0x000fe20000011408 */
[----:B------:R-:W-:Y:S01]  /*16e80*/  IMAD.WIDE.U32 R2, R0, UR4, RZ ;  /* 0x0000000400027c25 */ /* 0x000fe2000f8e00ff */
[----:B------:R-:W-:-:S03]  /*16e90*/  ULDC.64 UR4, c[0x0][0xae8] ;  /* 0x0002ba0000047ab9 */ /* 0x000fc60000000a00 */
[----:B------:R-:W-:Y:S02]  /*16ea0*/  IMAD R0, R66, 0x60, R8 ;  /* 0x0000006042007824 */ /* 0x000fe400078e0208 */
[----:B------:R-:W-:Y:S02]  /*16eb0*/  IMAD.IADD R3, R3, 0x1, R5 ;  /* 0x0000000103037824 */ /* 0x000fe400078e0205 */
[----:B------:R-:W-:Y:S02]  /*16ec0*/  IMAD R9, R20, 0xc0, R0 ;  /* 0x000000c014097824 */ /* 0x000fe400078e0200 */
[----:B------:R-:W-:Y:S02]  /*16ed0*/  IMAD R4, R10, UR4, RZ ;  /* 0x000000040a047c24 */ /* 0x000fe4000f8e02ff */
[----:B--2---:R-:W-:-:S04]  /*16ee0*/  @P2 IMAD.HI.U32 R0, R9, R12, RZ ;  /* 0x0000000c09002227 */ /* 0x004fc800078e00ff */
[C---:B------:R-:W-:Y:S02]  /*16ef0*/  IMAD R7, R14.reuse, UR5, R4 ;  /* 0x000000050e077c24 */ /* 0x040fe4000f8e0204 */
[----:B------:R-:W-:Y:S01]  /*16f00*/  IMAD.WIDE.U32 R2, R14, UR4, R2 ;  /* 0x000000040e027c25 */ /* 0x000fe2000f8e0002 */
[----:B------:R-:W-:-:S03]  /*16f10*/  ULDC.64 UR4, c[0x0][0xaf0] ;  /* 0x0002bc0000047ab9 */ /* 0x000fc60000000a00 */
[----:B------:R-:W-:Y:S01]  /*16f20*/  IMAD.MOV.U32 R5, RZ, RZ, R9 ;  /* 0x000000ffff057224 */ /* 0x000fe200078e0009 */
[----:B----4-:R-:W-:Y:S01]  /*16f30*/  @P2 SHF.R.U32.HI R5, RZ, R27, R0 ;  /* 0x0000001bff052219 */ /* 0x010fe20000011600 */
[----:B------:R-:W-:Y:S02]  /*16f40*/  IMAD R4, R30, UR4, RZ ;  /* 0x000000041e047c24 */ /* 0x000fe4000f8e02ff */
[----:B------:R-:W-:Y:S01]  /*16f50*/  IMAD.IADD R3, R3, 0x1, R7 ;  /* 0x0000000103037824 */ /* 0x000fe200078e0207 */
[----:B------:R-:W-:Y:S01]  /*16f60*/  SHF.R.S32.HI R0, RZ, 0x1f, R5 ;  /* 0x0000001fff007819 */ /* 0x000fe20000011405 */
[C---:B------:R-:W-:Y:S02]  /*16f70*/  IMAD R7, R13.reuse, UR5, R4 ;  /* 0x000000050d077c24 */ /* 0x040fe4000f8e0204 */
[----:B------:R-:W-:Y:S01]  /*16f80*/  IMAD.WIDE.U32 R2, R13, UR4, R2 ;  /* 0x000000040d027c25 */ /* 0x000fe2000f8e0002 */
[----:B------:R-:W-:-:S03]  /*16f90*/  ULDC.64 UR4, c[0x0][0xae0] ;  /* 0x0002b80000047ab9 */ /* 0x000fc60000000a00 */
[----:B------:R-:W-:Y:S02]  /*16fa0*/  IMAD.MOV R4, RZ, RZ, -R5 ;  /* 0x000000ffff047224 */ /* 0x000fe400078e0a05 */
[----:B------:R-:W-:Y:S02]  /*16fb0*/  IMAD.IADD R3, R3, 0x1, R7 ;  /* 0x0000000103037824 */ /* 0x000fe400078e0207 */
[----:B------:R-:W-:Y:S02]  /*16fc0*/  IMAD R0, R0, UR4, RZ ;  /* 0x0000000400007c24 */ /* 0x000fe4000f8e02ff */
[----:B------:R-:W-:Y:S02]  /*16fd0*/  IMAD R7, R25, R4, R9 ;  /* 0x0000000419077224 */ /* 0x000fe400078e0209 */
[C---:B------:R-:W-:Y:S02]  /*16fe0*/  IMAD R9, R5.reuse, UR5, R0 ;  /* 0x0000000505097c24 */ /* 0x040fe4000f8e0200 */
[----:B------:R-:W-:Y:S01]  /*16ff0*/  IMAD.WIDE.U32 R2, R5, UR4, R2 ;  /* 0x0000000405027c25 */ /* 0x000fe2000f8e0002 */
[----:B------:R-:W-:Y:S01]  /*17000*/  SHF.R.S32.HI R0, RZ, 0x1f, R7 ;  /* 0x0000001fff007819 */ /* 0x000fe20000011407 */
[----:B------:R-:W-:-:S02]  /*17010*/  ULDC.64 UR4, c[0x0][0xad8] ;  /* 0x0002b60000047ab9 */ /* 0x000fc40000000a00 */
[----:B------:R-:W-:Y:S02]  /*17020*/  IMAD.IADD R3, R3, 0x1, R9 ;  /* 0x0000000103037824 */ /* 0x000fe400078e0209 */
[----:B------:R-:W-:Y:S02]  /*17030*/  IMAD R0, R0, UR4, RZ ;  /* 0x0000000400007c24 */ /* 0x000fe4000f8e02ff */
[----:B------:R-:W-:-:S04]  /*17040*/  IMAD.WIDE.U32 R2, R7, UR4, R2 ;  /* 0x0000000407027c25 */ /* 0x000fc8000f8e0002 */
[----:B------:R-:W-:Y:S01]  /*17050*/  IMAD R7, R7, UR5, R0 ;  /* 0x0000000507077c24 */ /* 0x000fe2000f8e0200 */
[----:B------:R-:W-:Y:S02]  /*17060*/  ULDC.64 UR4, c[0x0][0xa80] ;  /* 0x0002a00000047ab9 */ /* 0x000fe40000000a00 */
[----:B------:R-:W-:Y:S01]  /*17070*/  LEA R0, P0, R2, UR4, 0x1 ;  /* 0x0000000402007c11 */ /* 0x000fe2000f8008ff */
[----:B------:R-:W-:Y:S01]  /*17080*/  IMAD.IADD R3, R3, 0x1, R7 ;  /* 0x0000000103037824 */ /* 0x000fe200078e0207 */
[----:B------:R-:W-:-:S04]  /*17090*/  UMOV UR4, 0xffffffff ;  /* 0xffffffff00047882 */ /* 0x000fc80000000000 */
[----:B------:R-:W-:Y:S01]  /*170a0*/  LEA.HI.X R2, R2, UR5, R3, 0x1, P0 ;  /* 0x0000000502027c11 */ /* 0x000fe200080f0c03 */
[----:B------:R-:W-:Y:S06]  /*170b0*/  BRA.DIV UR4, `(.L_x_539) ;  /* 0x0000008204287947 */ /* 0x000fec000b800000 */
[----:B------:R1:W2:Y:S04]  /*170c0*/  SHFL.IDX PT, R3, R2, RZ, 0x1c1f ;  /* 0x001c1fff02037589 */ /* 0x0002a800000e0000 */
[----:B------:R1:W3:Y:S02]  /*170d0*/  SHFL.IDX PT, R14, R0, RZ, 0x1c1f ;  /* 0x001c1fff000e7589 */ /* 0x0002e400000e0000 */
.L_x_731:
[----:B------:R-:W-:Y:S01]  /*170e0*/  IMAD R25, R6, R25, RZ ;  /* 0x0000001906197224 */ /* 0x000fe200078e02ff */
[----:B------:R-:W-:Y:S01]  /*170f0*/  BSSY B1, `(.L_x_540) ;  /* 0x0000011000017945 */ /* 0x000fe20003800000 */
[----:B------:R-:W-:-:S05]  /*17100*/  IMAD R4, R20, 0xc0, R8 ;  /* 0x000000c014047824 */ /* 0x000fca00078e0208 */
[----:B------:R-:W-:-:S13]  /*17110*/  ISETP.GE.AND P0, PT, R4, R25, PT ;  /* 0x000000190400720c */ /* 0x000fda0003f06270 */
[----:B------:R-:W-:Y:S05]  /*17120*/  @P0 BRA `(.L_x_541) ;  /* 0x0000000000340947 */ /* 0x000fea0003800000 */
[----:B------:R-:W-:Y:S02]  /*17130*/  ULDC UR4, c[0x0][0xac8] ;  /* 0x0002b20000047ab9 */ /* 0x000fe40000000800 */
[----:B------:R-:W-:Y:S02]  /*17140*/  ISETP.GE.AND P2, PT, R36, UR4, PT ;  /* 0x0000000424007c0c */ /* 0x000fe4000bf46270 */
[----:B------:R-:W-:Y:S02]  /*17150*/  ISETP.GE.AND P3, PT, R38, UR4, PT ;  /* 0x0000000426007c0c */ /* 0x000fe4000bf66270 */
[----:B------:R-:W-:-:S09]  /*17160*/  ISETP.GE.AND P4, PT, R37, UR4, PT ;  /* 0x0000000425007c0c */ /* 0x000fd2000bf86270 */
[----:B--2---:R-:W-:Y:S02]  /*17170*/  @!P2 IMAD.MOV.U32 R15, RZ, RZ, R3 ;  /* 0x000000ffff0fa224 */ /* 0x004fe400078e0003 */
[-C--:B---3--:R-:W-:Y:S02]  /*17180*/  @!P3 LEA R8, P0, R38, R14.reuse, 0x1 ;  /* 0x0000000e2608b211 */ /* 0x088fe400078008ff */
[C---:B------:R-:W-:Y:S01]  /*17190*/  @!P4 LEA R10, P1, R37.reuse, R14, 0x1 ;  /* 0x0000000e250ac211 */ /* 0x040fe200078208ff */
[----:B------:R-:W-:Y:S01]  /*171a0*/  @!P2 IMAD.WIDE R6, R36, 0x2, R14 ;  /* 0x000000022406a825 */ /* 0x000fe200078e020e */
[-C--:B------:R-:W-:Y:S02]  /*171b0*/  @!P3 LEA.HI.X R9, R38, R3.reuse, R39, 0x1, P0 ;  /* 0x000000032609b211 */ /* 0x080fe400000f0c27 */
[----:B------:R-:W-:Y:S02]  /*171c0*/  @!P4 LEA.HI.X R11, R37, R3, R40, 0x1, P1 ;  /* 0x00000003250bc211 */ /* 0x000fe400008f0c28 */
[----:B------:R4:W-:Y:S04]  /*171d0*/  @!P2 ST.E.128 desc[UR60][R6.64], RZ ;  /* 0x000000ff0600a985 */ /* 0x0009e8000c101d3c */
[----:B------:R4:W-:Y:S04]  /*171e0*/  @!P3 ST.E.128 desc[UR60][R8.64], RZ ;  /* 0x000000ff0800b985 */ /* 0x0009e8000c101d3c */
[----:B------:R4:W-:Y:S02]  /*171f0*/  @!P4 ST.E.128 desc[UR60][R10.64], RZ ;  /* 0x000000ff0a00c985 */ /* 0x0009e4000c101d3c */
.L_x_541:
[----:B------:R-:W-:Y:S05]  /*17200*/  BSYNC B1 ;  /* 0x0000000000017941 */ /* 0x000fea0003800000 */
.L_x_540:
[----:B------:R-:W-:-:S03]  /*17210*/  UMOV UR4, 0xffffffff ;  /* 0xffffffff00047882 */ /* 0x000fc60000000000 */
[----:B------:R-:W-:Y:S05]  /*17220*/  BRA.DIV UR4, `(.L_x_542) ;  /* 0x0000008204007947 */ /* 0x000fea000b800000 */
[----:B--2---:R2:W0:Y:S04]  /*17230*/  SHFL.IDX PT, R3, R2, 0x1, 0x1c1f ;  /* 0x003c1f0002037f89 */ /* 0x00442800000e0000 */
[----:B---3--:R2:W3:Y:S02]  /*17240*/  SHFL.IDX PT, R14, R0, 0x1, 0x1c1f ;  /* 0x003c1f00000e7f89 */ /* 0x0084e400000e0000 */
.L_x_735:
[----:B-12---:R-:W-:-:S05]  /*17250*/  VIADD R0, R4, 0x60 ;  /* 0x0000006004007836 */ /* 0x006fca0000000000 */
[----:B------:R-:W-:-:S13]  /*17260*/  ISETP.GE.AND P0, PT, R0, R25, PT ;  /* 0x000000190000720c */ /* 0x000fda0003f06270 */
[----:B------:R-:W-:Y:S05]  /*17270*/  @P0 BRA `(.L_x_535) ;  /* 0x0000000000340947 */ /* 0x000fea0003800000 */
[----:B------:R-:W-:Y:S02]  /*17280*/  ULDC UR4, c[0x0][0xac8] ;  /* 0x0002b20000047ab9 */ /* 0x000fe40000000800 */
[----:B------:R-:W-:Y:S02]  /*17290*/  ISETP.GE.AND P2, PT, R36, UR4, PT ;  /* 0x0000000424007c0c */ /* 0x000fe4000bf46270 */
[----:B------:R-:W-:Y:S02]  /*172a0*/  ISETP.GE.AND P3, PT, R38, UR4, PT ;  /* 0x0000000426007c0c */ /* 0x000fe4000bf66270 */
[----:B------:R-:W-:-:S09]  /*172b0*/  ISETP.GE.AND P4, PT, R37, UR4, PT ;  /* 0x0000000425007c0c */ /* 0x000fd2000bf86270 */
[----:B0-----:R-:W-:Y:S02]  /*172c0*/  @!P2 IMAD.MOV.U32 R15, RZ, RZ, R3 ;  /* 0x000000ffff0fa224 */ /* 0x001fe400078e0003 */
[-C--:B---34-:R-:W-:Y:S02]  /*172d0*/  @!P3 LEA R6, P0, R38, R14.reuse, 0x1 ;  /* 0x0000000e2606b211 */ /* 0x098fe400078008ff */
[C---:B------:R-:W-:Y:S01]  /*172e0*/  @!P4 LEA R2, P1, R37.reuse, R14, 0x1 ;  /* 0x0000000e2502c211 */ /* 0x040fe200078208ff */
[----:B------:R-:W-:Y:S01]  /*172f0*/  @!P2 IMAD.WIDE R4, R36, 0x2, R14 ;  /* 0x000000022404a825 */ /* 0x000fe200078e020e */
[-C--:B------:R-:W-:Y:S02]  /*17300*/  @!P3 LEA.HI.X R7, R38, R3.reuse, R39, 0x1, P0 ;  /* 0x000000032607b211 */ /* 0x080fe400000f0c27 */
[----:B------:R-:W-:Y:S02]  /*17310*/  @!P4 LEA.HI.X R3, R37, R3, R40, 0x1, P1 ;  /* 0x000000032503c211 */ /* 0x000fe400008f0c28 */
[----:B------:R1:W-:Y:S04]  /*17320*/  @!P2 ST.E.128 desc[UR60][R4.64], RZ ;  /* 0x000000ff0400a985 */ /* 0x0003e8000c101d3c */
[----:B------:R1:W-:Y:S04]  /*17330*/  @!P3 ST.E.128 desc[UR60][R6.64], RZ ;  /* 0x000000ff0600b985 */ /* 0x0003e8000c101d3c */
[----:B------:R1:W-:Y:S02]  /*17340*/  @!P4 ST.E.128 desc[UR60][R2.64], RZ ;  /* 0x000000ff0200c985 */ /* 0x0003e4000c101d3c */
.L_x_535:
[----:B------:R-:W-:Y:S05]  /*17350*/  BSYNC B0 ;  /* 0x0000000000007941 */ /* 0x000fea0003800000 */
.L_x_530:
[----:B------:R-:W-:Y:S02]  /*17360*/  ULDC UR4, c[0x0][0xc3c] ;  /* 0x00030f0000047ab9 */ /* 0x000fe40000000800 */
[----:B------:R-:W-:-:S13]  /*17370*/  ISETP.GE.AND P0, PT, R111, UR4, PT ;  /* 0x000000046f007c0c */ /* 0x000fda000bf06270 */
[----:B------:R-:W-:Y:S05]  /*17380*/  @!P0 BRA `(.L_x_543) ;  /* 0xfffffea0002c8947 */ /* 0x000fea000383ffff */
[----:B------:R-:W-:Y:S05]  /*17390*/  BRA `(.L_x_408) ;  /* 0x0000007400787947 */ /* 0x000fea0003800000 */
.L_x_406:
[----:B------:R-:W-:-:S08]  /*173a0*/  NOP ;  /* 0x0000000000007918 */ /* 0x000fd00000000000 */
[----:B--2---:R-:W0:-:S00]  /*173b0*/  USETMAXREG.DEALLOC.CTAPOOL 0x20 ;  /* 0x00000020000079c8 */ /* 0x004e0000080e0500 */
[----:B0-----:R-:W2:Y:S01]  /*173c0*/  LDL.LU R2, [R1+0x50] ;  /* 0x0000500001027983 */ /* 0x001ea20000300800 */
[----:B------:R-:W-:-:S06]  /*173d0*/  LOP3.LUT R0, R0, 0x3, RZ, 0xc0, !PT ;  /* 0x0000000300007812 */ /* 0x000fcc00078ec0ff */
[----:B------:R-:W0:Y:S02]  /*173e0*/  SHFL.IDX PT, R0, R0, RZ, 0x1f ;  /* 0x00001fff00007589 */ /* 0x000e2400000e0000 */
[----:B0-----:R-:W-:Y:S01]  /*173f0*/  ISETP.NE.AND P0, PT, R0, RZ, PT ;  /* 0x000000ff0000720c */ /* 0x001fe20003f05270 */
[----:B------:R-:W-:Y:S01]  /*17400*/  IMAD.MOV.U32 R0, RZ, RZ, RZ ;  /* 0x000000ffff007224 */ /* 0x000fe200078e00ff */
[----:B--2---:R-:W-:-:S11]  /*17410*/  LOP3.LUT R2, R2, 0xfffffffd, RZ, 0xc0, !PT ;  /* 0xfffffffd02027812 */ /* 0x004fd600078ec0ff */
[----:B------:R-:W-:-:S05]  /*17420*/  @P0 LOP3.LUT R2, R2, 0x2, RZ, 0xfc, !PT ;  /* 0x0000000202020812 */ /* 0x000fca00078efcff */
[----:B------:R0:W-:Y:S01]  /*17430*/  STL [R1+0x50], R2 ;  /* 0x0000500201007387 */ /* 0x0001e20000100800 */
        /* <DEDUP_REMOVED lines=8> */
.L_x_544:
        /* <DEDUP_REMOVED lines=33> */
[----:B0-----:R-:W-:-:S05]  /*176d0*/  IMAD R4, R4, UR5, RZ ;  /* 0x0000000504047c24 */ /* 0x001fca000f8e02ff */
[----:B-1----:R-:W-:Y:S02]  /*176e0*/  ISETP.GT.AND P6, PT, R4, UR6, PT ;  /* 0x0000000604007c0c */ /* 0x002fe4000bfc4270 */
[----:B------:R-:W-:-:S11]  /*176f0*/  MOV R3, R4 ;  /* 0x0000000400037202 */ /* 0x000fd60000000f00 */
[----:B------:R-:W-:Y:S05]  /*17700*/  @P6 BRA `(.L_x_546) ;  /* 0x00000000009c6947 */ /* 0x000fea0003800000 */
[----:B------:R-:W0:Y:S01]  /*17710*/  LDC R6, c[0x0][0xc3c] ;  /* 0x00030f00ff067b82 */ /* 0x000e220000000800 */
[----:B------:R-:W-:Y:S01]  /*17720*/  IMAD.MOV.U32 R4, RZ, RZ, R3 ;  /* 0x000000ffff047224 */ /* 0x000fe200078e0003 */
[----:B------:R-:W-:Y:S01]  /*17730*/  UMOV UR4, URZ ;  /* 0x0000003f00047c82 */ /* 0x000fe20008000000 */
[----:B------:R-:W-:Y:S01]  /*17740*/  ULDC UR7, c[0x0][0xc3c] ;  /* 0x00030f0000077ab9 */ /* 0x000fe20000000800 */
[----:B------:R-:W-:-:S05]  /*17750*/  ULDC UR5, c[0x0][0xc38] ;  /* 0x00030e0000057ab9 */ /* 0x000fca0000000800 */
.L_x_550:
[----:B------:R-:W-:Y:S01]  /*17760*/  UIADD3 UR4, UR4, 0x1f, URZ ;  /* 0x0000001f04047890 */ /* 0x000fe2000fffe03f */
[----:B------:R-:W-:-:S05]  /*17770*/  IMAD.U32 R19, RZ, RZ, UR7 ;  /* 0x00000007ff137e24 */ /* 0x000fca000f8e00ff */
[----:B0-----:R-:W-:-:S13]  /*17780*/  ISETP.LE.AND P6, PT, R6, UR4, PT ;  /* 0x0000000406007c0c */ /* 0x001fda000bfc3270 */
[----:B------:R-:W-:Y:S05]  /*17790*/  @P6 BRA `(.L_x_547) ;  /* 0x0000000400246947 */ /* 0x000fea0003800000 */
[----:B------:R-:W-:Y:S01]  /*177a0*/  VIADD R7, R5, UR4 ;  /* 0x0000000405077c36 */ /* 0x000fe20008000000 */
[----:B------:R-:W-:Y:S01]  /*177b0*/  BSSY B0, `(.L_x_548) ;  /* 0x0000007000007945 */ /* 0x000fe20003800000 */
[----:B------:R-:W-:-:S03]  /*177c0*/  IMAD.MOV.U32 R0, RZ, RZ, RZ ;  /* 0x000000ffff007224 */ /* 0x000fc600078e00ff */
[----:B------:R-:W-:-:S13]  /*177d0*/  ISETP.GE.OR P6, PT, R7, R6, !P0 ;  /* 0x000000060700720c */ /* 0x000fda00047c6670 */
[----:B------:R-:W-:Y:S05]  /*177e0*/  @P6 BRA `(.L_x_549) ;  /* 0x00000000000c6947 */ /* 0x000fea0003800000 */
[----:B------:R-:W0:Y:S02]  /*177f0*/  LDC.64 R2, c[0x0][0xc80] ;  /* 0x00032000ff027b82 */ /* 0x000e240000000a00 */
[----:B0-----:R-:W-:-:S05]  /*17800*/  IMAD.WIDE R2, R7, 0x4, R2 ;  /* 0x0000000407027825 */ /* 0x001fca00078e0202 */
[----:B------:R0:W5:Y:S02]  /*17810*/  LDG.E R0, desc[UR60][R2.64] ;  /* 0x0000003c02007981 */ /* 0x000164000c1e1900 */
.L_x_549:
[----:B------:R-:W-:Y:S05]  /*17820*/  BSYNC B0 ;  /* 0x0000000000007941 */ /* 0x000fea0003800000 */
.L_x_548:
        /* <DEDUP_REMOVED lines=21> */
.L_x_546:
        /* <DEDUP_REMOVED lines=15> */
.L_x_551:
[----:B---3--:R-:W-:Y:S01]  /*17a70*/  IMAD R16, R16, UR5, R9 ;  /* 0x0000000510107c24 */ /* 0x008fe2000f8e0209 */
[----:B0-----:R-:W-:Y:S01]  /*17a80*/  IABS R2, R0 ;  /* 0x0000000000027213 */ /* 0x001fe20000000000 */
[----:B-12---:R-:W-:Y:S02]  /*17a90*/  IMAD.MOV R7, RZ, RZ, -R3 ;  /* 0x000000ffff077224 */ /* 0x006fe400078e0a03 */
[----:B------:R-:W-:Y:S01]  /*17aa0*/  VIADD R19, R19, UR4 ;  /* 0x0000000413137c36 */ /* 0x000fe20008000000 */
[----:B------:R-:W-:Y:S01]  /*17ab0*/  IADD3 R9, -R16, UR6, RZ ;  /* 0x0000000610097c10 */ /* 0x000fe2000fffe1ff */
[----:B------:R-:W-:Y:S02]  /*17ac0*/  IMAD.MOV R8, RZ, RZ, -R2 ;  /* 0x000000ffff087224 */ /* 0x000fe400078e0a02 */
[----:B------:R-:W-:Y:S01]  /*17ad0*/  IMAD R7, R7, R4, RZ ;  /* 0x0000000407077224 */ /* 0x000fe200078e02ff */
[----:B------:R-:W-:Y:S01]  /*17ae0*/  IABS R6, R9 ;  /* 0x0000000900067213 */ /* 0x000fe20000000000 */
[----:B------:R-:W-:-:S04]  /*17af0*/  IMAD.MOV.U32 R2, RZ, RZ, RZ ;  /* 0x000000ffff027224 */ /* 0x000fc800078e00ff */
[----:B------:R-:W-:Y:S01]  /*17b00*/  IMAD.HI.U32 R2, R3, R7, R2 ;  /* 0x0000000703027227 */ /* 0x000fe200078e0002 */
[----:B------:R-:W-:-:S03]  /*17b10*/  MOV R3, R6 ;  /* 0x0000000600037202 */ /* 0x000fc60000000f00 */
        /* <DEDUP_REMOVED lines=17> */
.L_x_547:
[----:B------:R-:W-:Y:S02]  /*17c30*/  IMAD.MOV.U32 R17, RZ, RZ, RZ ;  /* 0x000000ffff117224 */ /* 0x000fe400078e00ff */
[----:B------:R-:W-:Y:S02]  /*17c40*/  IMAD.U32 R16, RZ, RZ, UR6 ;  /* 0x00000006ff107e24 */ /* 0x000fe4000f8e00ff */
[----:B------:R-:W-:-:S07]  /*17c50*/  IMAD.MOV.U32 R18, RZ, RZ, RZ ;  /* 0x000000ffff127224 */ /* 0x000fce00078e00ff */
.L_x_552:
[----:B------:R-:W-:-:S13]  /*17c60*/  ISETP.NE.AND P0, PT, R5, RZ, PT ;  /* 0x000000ff0500720c */ /* 0x000fda0003f05270 */
[----:B------:R-:W0:Y:S01]  /*17c70*/  @!P0 S2R R3, SR_CgaCtaId ;  /* 0x0000000000038919 */ /* 0x000e220000008800 */
[----:B------:R-:W-:-:S04]  /*17c80*/  @!P0 MOV R0, 0x400 ;  /* 0x0000040000008802 */ /* 0x000fc80000000f00 */
[----:B0-----:R-:W-:-:S05]  /*17c90*/  @!P0 LEA R0, R3, R0, 0x18 ;  /* 0x0000000003008211 */ /* 0x001fca00078ec0ff */
[----:B------:R2:W-:Y:S01]  /*17ca0*/  @!P0 STS.128 [R0+0x31cd0], R16 ;  /* 0x031cd01000008388 */ /* 0x0005e20000000c00 */
[----:B------:R-:W-:Y:S06]  /*17cb0*/  BAR.ARV 0x5, 0x200 ;  /* 0x0148000000007b1d */ /* 0x000fec0000002000 */
.L_x_545:
        /* <DEDUP_REMOVED lines=10> */
[----:B------:R-:W-:Y:S01]  /*17d60*/  IMAD.MOV.U32 R26, RZ, RZ, 0x1 ;  /* 0x00000001ff1a7424 */ /* 0x000fe200078e00ff */
[----:B------:R-:W-:Y:S01]  /*17d70*/  MOV R23, RZ ;  /* 0x000000ff00177202 */ /* 0x000fe20000000f00 */
[----:B------:R-:W-:Y:S01]  /*17d80*/  IMAD.MOV.U32 R29, RZ, RZ, RZ ;  /* 0x000000ffff1d7224 */ /* 0x000fe200078e00ff */
[----:B------:R-:W-:Y:S01]  /*17d90*/  ULDC.64 UR36, c[0x0][0x198] ;  /* 0x0000660000247ab9 */ /* 0x000fe20000000a00 */
[----:B------:R-:W-:Y:S01]  /*17da0*/  ULDC UR38, c[0x0][0xc] ;  /* 0x0000030000267ab9 */ /* 0x000fe20000000800 */
        /* <DEDUP_REMOVED lines=9> */
[----:B------:R-:W-:Y:S01]  /*17e40*/  SHF.R.U32.HI R4, RZ, 0x2, R5 ;  /* 0x00000002ff047819 */ /* 0x000fe20000011605 */
[----:B------:R-:W-:Y:S01]  /*17e50*/  IMAD.MOV.U32 R5, RZ, RZ, 0x1 ;  /* 0x00000001ff057424 */ /* 0x000fe200078e00ff */
[----:B------:R-:W-:Y:S01]  /*17e60*/  LOP3.LUT R3, R3, R2, RZ, 0xfc, !PT ;  /* 0x0000000203037212 */ /* 0x000fe200078efcff */
[----:B------:R-:W-:Y:S01]  /*17e70*/  IMAD.SHL.U32 R2, R6, 0x20, RZ ;  /* 0x0000002006027824 */ /* 0x000fe200078e00ff */
[----:B------:R-:W-:-:S02]  /*17e80*/  LOP3.LUT R0, R0, 0x18, RZ, 0xc0, !PT ;  /* 0x0000001800007812 */ /* 0x000fc400078ec0ff */
[----:B------:R-:W-:Y:S02]  /*17e90*/  STL [R1], R5 ;  /* 0x0000000501007387 */ /* 0x000fe40000100800 */
[----:B------:R-:W-:Y:S01]  /*17ea0*/  LOP3.LUT R4, R4, 0x60, R2, 0xf8, !PT ;  /* 0x0000006004047812 */ /* 0x000fe200078ef802 */
[----:B------:R-:W-:-:S05]  /*17eb0*/  IMAD R2, R3, 0x2, R22 ;  /* 0x0000000203027824 */ /* 0x000fca00078e0216 */
[----:B------:R0:W-:Y:S04]  /*17ec0*/  STL [R1+0x8], R2 ;  /* 0x0000080201007387 */ /* 0x0001e80000100800 */
[----:B------:R1:W-:Y:S01]  /*17ed0*/  STL [R1+0x28], RZ ;  /* 0x000028ff01007387 */ /* 0x0003e20000100800 */
[C---:B0-----:R-:W-:Y:S02]  /*17ee0*/  LOP3.LUT R2, R0.reuse, 0x20, RZ, 0xfc, !PT ;  /* 0x0000002000027812 */ /* 0x041fe400078efcff */
[----:B-1----:R-:W-:-:S07]  /*17ef0*/  LOP3.LUT R0, R0, 0x40, RZ, 0xfc, !PT ;  /* 0x0000004000007812 */ /* 0x002fce00078efcff */
.L_x_697:
[----:B0-----:R-:W0:Y:S02]  /*17f00*/  LDC.64 R2, c[0x0][0xc88] ;  /* 0x00032200ff027b82 */ /* 0x001e240000000a00 */
[----:B0-----:R-:W-:-:S05]  /*17f10*/  IMAD.WIDE R2, R19, 0x4, R2 ;  /* 0x0000000413027825 */ /* 0x001fca00078e0202 */
[----:B--2---:R-:W2:Y:S01]  /*17f20*/  LDG.E R13, desc[UR60][R2.64] ;  /* 0x0000003c020d7981 */ /* 0x004ea2000c1e1900 */
[----:B------:R-:W-:Y:S05]  /*17f30*/  YIELD ;  /* 0x0000000000007946 */ /* 0x000fea0003800000 */
[----:B------:R-:W-:Y:S01]  /*17f40*/  ULDC.64 UR4, c[0x0][0xa28] ;  /* 0x00028a0000047ab9 */ /* 0x000fe20000000a00 */
[----:B------:R-:W-:Y:S01]  /*17f50*/  ULDC.64 UR6, c[0x0][0xa00] ;  /* 0x0002800000067ab9 */ /* 0x000fe20000000a00 */
[----:B------:R-:W-:Y:S02]  /*17f60*/  ISETP.NE.U32.AND P0, PT, RZ, UR4, PT ;  /* 0x00000004ff007c0c */ /* 0x000fe4000bf05070 */
[----:B------:R-:W-:Y:S01]  /*17f70*/  CS2R R8, SRZ ;  /* 0x0000000000087805 */ /* 0x000fe2000001ff00 */
[----:B------:R-:W-:Y:S01]  /*17f80*/  ULDC.64 UR8, c[0x0][0xa18] ;  /* 0x0002860000087ab9 */ /* 0x000fe20000000a00 */
[----:B------:R-:W-:-:S02]  /*17f90*/  ISETP.NE.AND.EX P1, PT, RZ, UR5, PT, P0 ;  /* 0x00000005ff007c0c */ /* 0x000fc4000bf25300 */
[----:B------:R-:W-:-:S04]  /*17fa0*/  ISETP.NE.U32.AND P0, PT, RZ, UR6, PT ;  /* 0x00000006ff007c0c */ /* 0x000fc8000bf05070 */
[----:B------:R-:W-:Y:S02]  /*17fb0*/  ISETP.NE.AND.EX P0, PT, RZ, UR7, PT, P0 ;  /* 0x00000007ff007c0c */ /* 0x000fe4000bf05300 */
[----:B--2---:R-:W-:Y:S01]  /*17fc0*/  SHF.R.S32.HI R0, RZ, 0x1f, R13 ;  /* 0x0000001fff007819 */ /* 0x004fe2000001140d */
[----:B------:R-:W-:-:S04]  /*17fd0*/  IMAD.SHL.U32 R24, R13, 0x4, RZ ;  /* 0x000000040d187824 */ /* 0x000fc800078e00ff */
[C---:B------:R-:W-:Y:S01]  /*17fe0*/  @P1 LEA R4, P2, R13.reuse, UR4, 0x2 ;  /* 0x000000040d041c11 */ /* 0x040fe2000f8410ff */
[----:B------:R-:W-:Y:S01]  /*17ff0*/  STL [R1+0xc], R13 ;  /* 0x00000c0d01007387 */ /* 0x000fe20000100800 */
[C-C-:B------:R-:W-:Y:S02]  /*18000*/  SHF.L.U64.HI R12, R13.reuse, 0x2, R0.reuse ;  /* 0x000000020d0c7819 */ /* 0x140fe40000010200 */
[----:B------:R-:W-:Y:S01]  /*18010*/  @P1 LEA.HI.X R5, R13, UR5, R0, 0x2, P2 ;  /* 0x000000050d051c11 */ /* 0x000fe200090f1400 */
[----:B------:R-:W-:Y:S01]  /*18020*/  ULDC.64 UR4, c[0x0][0xa08] ;  /* 0x0002820000047ab9 */ /* 0x000fe20000000a00 */
[----:B------:R-:W-:Y:S01]  /*18030*/  IADD3 R2, P2, R24, UR6, RZ ;  /* 0x0000000618027c10 */ /* 0x000fe2000ff5e0ff */
[----:B------:R0:W-:Y:S03]  /*18040*/  STL [R1+0x2c], R0 ;  /* 0x00002c0001007387 */ /* 0x0001e60000100800 */
[----:B------:R-:W-:Y:S01]  /*18050*/  IADD3.X R3, R12, UR7, RZ, P2, !PT ;  /* 0x000000070c037c10 */ /* 0x000fe200097fe4ff */
[----:B------:R-:W-:Y:S01]  /*18060*/  ULDC.64 UR6, c[0x0][0xa10] ;  /* 0x0002840000067ab9 */ /* 0x000fe20000000a00 */
[----:B------:R-:W-:Y:S01]  /*18070*/  ISETP.NE.U32.AND P3, PT, RZ, UR8, PT ;  /* 0x00000008ff007c0c */ /* 0x000fe2000bf65070 */
[----:B-1----:R1:W5:Y:S04]  /*18080*/  @P1 LDG.E R8, desc[UR60][R4.64] ;  /* 0x0000003c04081981 */ /* 0x002368000c1e1900 */
[----:B------:R-:W2:Y:S01]  /*18090*/  @P0 LDG.E R9, desc[UR60][R2.64] ;  /* 0x0000003c02090981 */ /* 0x000ea2000c1e1900 */
[----:B------:R-:W-:-:S02]  /*180a0*/  ISETP.NE.AND.EX P3, PT, RZ, UR9, PT, P3 ;  /* 0x00000009ff007c0c */ /* 0x000fc4000bf65330 */
[----:B------:R-:W-:Y:S01]  /*180b0*/  IADD3 R6, P4, R24, UR4, RZ ;  /* 0x0000000418067c10 */ /* 0x000fe2000ff9e0ff */
[----:B------:R-:W-:Y:S03]  /*180c0*/  STL [R1+0x4], R12 ;  /* 0x0000040c01007387 */ /* 0x000fe60000100800 */
[----:B------:R-:W-:Y:S02]  /*180d0*/  IADD3.X R7, R12, UR5, RZ, P4, !PT ;  /* 0x000000050c077c10 */ /* 0x000fe4000a7fe4ff */
[----:B-1----:R-:W-:Y:S02]  /*180e0*/  IADD3 R4, P4, R24, UR6, RZ ;  /* 0x0000000618047c10 */ /* 0x002fe4000ff9e0ff */
[----:B------:R-:W-:Y:S02]  /*180f0*/  ISETP.NE.U32.AND P1, PT, RZ, UR4, PT ;  /* 0x00000004ff007c0c */ /* 0x000fe4000bf25070 */
[----:B------:R-:W-:Y:S01]  /*18100*/  IADD3.X R5, R12, UR7, RZ, P4, !PT ;  /* 0x000000070c057c10 */ /* 0x000fe2000a7fe4ff */
[----:B------:R-:W-:Y:S01]  /*18110*/  ULDC UR4, c[0x0][0x288] ;  /* 0x0000a20000047ab9 */ /* 0x000fe20000000800 */
[----:B------:R-:W-:-:S02]  /*18120*/  ISETP.NE.U32.AND P2, PT, RZ, UR6, PT ;  /* 0x00000006ff007c0c */ /* 0x000fc4000bf45070 */
[----:B------:R-:W-:Y:S02]  /*18130*/  @P3 IADD3 R10, P4, R24, UR8, RZ ;  /* 0x00000008180a3c10 */ /* 0x000fe4000ff9e0ff */
[----:B------:R-:W-:Y:S02]  /*18140*/  ISETP.NE.AND.EX P1, PT, RZ, UR5, PT, P1 ;  /* 0x00000005ff007c0c */ /* 0x000fe4000bf25310 */
[----:B------:R-:W-:Y:S02]  /*18150*/  ISETP.NE.AND.EX P2, PT, RZ, UR7, PT, P2 ;  /* 0x00000007ff007c0c */ /* 0x000fe4000bf45320 */
[----:B------:R-:W-:Y:S01]  /*18160*/  @P3 IADD3.X R11, R12, UR9, RZ, P4, !PT ;  /* 0x000000090c0b3c10 */ /* 0x000fe2000a7fe4ff */
[----:B------:R-:W-:Y:S02]  /*18170*/  IMAD.MOV.U32 R28, RZ, RZ, RZ ;  /* 0x000000ffff1c7224 */ /* 0x000fe400078e00ff */
[----:B0-----:R-:W-:-:S06]  /*18180*/  IMAD.MOV.U32 R0, RZ, RZ, RZ ;  /* 0x000000ffff007224 */ /* 0x001fcc00078e00ff */
[----:B------:R-:W5:Y:S04]  /*18190*/  @P1 LDG.E R28, desc[UR60][R6.64] ;  /* 0x0000003c061c1981 */ /* 0x000f68000c1e1900 */
[----:B------:R-:W5:Y:S04]  /*181a0*/  @P2 LDG.E R0, desc[UR60][R4.64] ;  /* 0x0000003c04002981 */ /* 0x000f68000c1e1900 */
[----:B--2---:R0:W-:Y:S02]  /*181b0*/  STL [R1+0x18], R9 ;  /* 0x0000180901007387 */ /* 0x0041e40000100800 */
[----:B0-----:R-:W-:Y:S01]  /*181c0*/  IMAD.U32 R9, RZ, RZ, UR4 ;  /* 0x00000004ff097e24 */ /* 0x001fe2000f8e00ff */
[----:B------:R-:W-:-:S05]  /*181d0*/  ULDC.64 UR4, c[0x0][0x418] ;  /* 0x0001060000047ab9 */ /* 0x000fca0000000a00 */
[----:B------:R0:W2:Y:S01]  /*181e0*/  @P3 LDG.E R9, desc[UR60][R10.64] ;  /* 0x0000003c0a093981 */ /* 0x0000a2000c1e1900 */
[----:B------:R-:W-:-:S03]  /*181f0*/  UISETP.NE.U32.AND UP0, UPT, UR4, URZ, UPT ;  /* 0x0000003f0400728c */ /* 0x000fc6000bf05070 */
[----:B------:R-:W-:Y:S01]  /*18200*/  ULDC UR4, c[0x0][0x424] ;  /* 0x0001090000047ab9 */ /* 0x000fe20000000800 */
[----:B------:R-:W-:-:S03]  /*18210*/  UISETP.NE.AND.EX UP0, UPT, UR5, URZ, UPT, UP0 ;  /* 0x0000003f0500728c */ /* 0x000fc6000bf05300 */
[----:B------:R-:W-:Y:S01]  /*18220*/  ULDC UR5, c[0x0][0x2f0] ;  /* 0x0000bc0000057ab9 */ /* 0x000fe20000000800 */
[----:B------:R-:W-:-:S04]  /*18230*/  USEL UR4, UR4, 0x1, UP0 ;  /* 0x0000000104047887 */ /* 0x000fc80008000000 */
[----:B------:R-:W-:-:S03]  /*18240*/  UIMAD UR4, UR4, UR5, URZ ;  /* 0x00000005040472a4 */ /* 0x000fc6000f8e023f */
[----:B------:R-:W-:-:S03]  /*18250*/  ULDC UR5, c[0x0][0x348] ;  /* 0x0000d20000057ab9 */ /* 0x000fc60000000800 */
[----:B0-----:R-:W-:Y:S01]  /*18260*/  IMAD.U32 R10, RZ, RZ, UR4 ;  /* 0x00000004ff0a7e24 */ /* 0x001fe2000f8e00ff */
[----:B--2---:R0:W-:Y:S02]  /*18270*/  STL [R1+0x34], R9 ;  /* 0x0000340901007387 */ /* 0x0041e40000100800 */
[----:B0-----:R-:W-:Y:S01]  /*18280*/  IMAD.U32 R9, RZ, RZ, UR5 ;  /* 0x00000005ff097e24 */ /* 0x001fe2000f8e00ff */
[----:B------:R-:W-:Y:S06]  /*18290*/  @P3 BRA `(.L_x_554) ;  /* 0x0000000000143947 */ /* 0x000fec0003800000 */
[----:B------:R-:W-:Y:S05]  /*182a0*/  @!P0 BRA `(.L_x_554) ;  /* 0x0000000000108947 */ /* 0x000fea0003800000 */
[----:B------:R-:W2:Y:S04]  /*182b0*/  LDG.E R11, desc[UR60][R2.64] ;  /* 0x0000003c020b7981 */ /* 0x000ea8000c1e1900 */
[----:B------:R-:W2:Y:S02]  /*182c0*/  LDG.E R2, desc[UR60][R2.64+0x4] ;  /* 0x0000043c02027981 */ /* 0x000ea4000c1e1900 */
[----:B--2---:R-:W-:-:S05]  /*182d0*/  IMAD.IADD R2, R2, 0x1, -R11 ;  /* 0x0000000102027824 */ /* 0x004fca00078e0a0b */
[----:B------:R0:W-:Y:S02]  /*182e0*/  STL [R1+0x34], R2 ;  /* 0x0000340201007387 */ /* 0x0001e40000100800 */
.L_x_554:
[----:B------:R-:W-:Y:S01]  /*182f0*/  ULDC.64 UR4, c[0x0][0xa20] ;  /* 0x0002880000047ab9 */ /* 0x000fe20000000a00 */
[----:B-----5:R-:W-:Y:S01]  /*18300*/  IMAD.IADD R28, R28, 0x1, R8 ;  /* 0x000000011c1c7824 */ /* 0x020fe200078e0208 */
[----:B------:R-:W-:Y:S01]  /*18310*/  ISETP.NE.U32.AND P0, PT, RZ, UR4, PT ;  /* 0x00000004ff007c0c */ /* 0x000fe2000bf05070 */
[----:B------:R-:W-:-:S03]  /*18320*/  IMAD.MOV.U32 R25, RZ, RZ, R13 ;  /* 0x000000ffff197224 */ /* 0x000fc600078e000d */
[----:B------:R-:W-:-:S13]  /*18330*/  ISETP.NE.AND.EX P0, PT, RZ, UR5, PT, P0 ;  /* 0x00000005ff007c0c */ /* 0x000fda000bf05300 */
[----:B------:R-:W-:Y:S05]  /*18340*/  @!P0 BRA `(.L_x_555) ;  /* 0x0000000000108947 */ /* 0x000fea0003800000 */
[----:B0-----:R-:W-:-:S04]  /*18350*/  IADD3 R2, P0, R24, UR4, RZ ;  /* 0x0000000418027c10 */ /* 0x001fc8000ff1e0ff */
[----:B------:R-:W-:-:S05]  /*18360*/  IADD3.X R3, R12, UR5, RZ, P0, !PT ;  /* 0x000000050c037c10 */ /* 0x000fca00087fe4ff */
[----:B------:R1:W5:Y:S01]  /*18370*/  LDG.E R10, desc[UR60][R2.64] ;  /* 0x0000003c020a7981 */ /* 0x000362000c1e1900 */
[----:B------:R-:W-:Y:S05]  /*18380*/  BRA `(.L_x_556) ;  /* 0x0000000000107947 */ /* 0x000fea0003800000 */
.L_x_555:
[----:B------:R-:W-:Y:S05]  /*18390*/  @!P1 BRA `(.L_x_556) ;  /* 0x00000000000c9947 */ /* 0x000fea0003800000 */
[----:B------:R-:W2:Y:S04]  /*183a0*/  LDG.E R10, desc[UR60][R6.64] ;  /* 0x0000003c060a7981 */ /* 0x000ea8000c1e1900 */
[----:B------:R-:W2:Y:S02]  /*183b0*/  LDG.E R6, desc[UR60][R6.64+0x4] ;  /* 0x0000043c06067981 */ /* 0x000ea4000c1e1900 */
[----:B--2---:R-:W-:-:S07]  /*183c0*/  IMAD.IADD R10, R6, 0x1, -R10 ;  /* 0x00000001060a7824 */ /* 0x004fce00078e0a0a */
.L_x_556:
[----:B01----:R-:W2:Y:S01]  /*183d0*/  @P2 LDG.E R2, desc[UR60][R4.64] ;  /* 0x0000003c04022981 */ /* 0x003ea2000c1e1900 */
[----:B-----5:R-:W-:-:S03]  /*183e0*/  IMAD.IADD R10, R10, 0x1, -R8 ;  /* 0x000000010a0a7824 */ /* 0x020fc600078e0a08 */
[----:B------:R-:W2:Y:S01]  /*183f0*/  @P2 LDG.E R4, desc[UR60][R4.64+0x4] ;  /* 0x0000043c04042981 */ /* 0x000ea2000c1e1900 */
[----:B------:R-:W-:Y:S01]  /*18400*/  BSSY B0, `(.L_x_557) ;  /* 0x000015e000007945 */ /* 0x000fe20003800000 */
[----:B--2---:R-:W-:-:S04]  /*18410*/  @P2 IMAD.IADD R9, R4, 0x1, -R2 ;  /* 0x0000000104092824 */ /* 0x004fc800078e0a02 */
[----:B------:R-:W-:-:S05]  /*18420*/  IMAD.IADD R3, R10, 0x1, R9 ;  /* 0x000000010a037824 */ /* 0x000fca00078e0209 */
[----:B------:R-:W-:Y:S01]  /*18430*/  IADD3 R2, R3, 0x8f, RZ ;  /* 0x0000008f03027810 */ /* 0x000fe20007ffe0ff */
[----:B------:R0:W-:Y:S04]  /*18440*/  STL [R1+0x30], R3 ;  /* 0x0000300301007387 */ /* 0x0001e80000100800 */
[----:B------:R-:W-:-:S05]  /*18450*/  IMAD.HI R2, R2, 0x38e38e39, RZ ;  /* 0x38e38e3902027827 */ /* 0x000fca00078e02ff */
[----:B0-----:R-:W-:-:S04]  /*18460*/  SHF.R.U32.HI R3, RZ, 0x1f, R2 ;  /* 0x0000001fff037819 */ /* 0x001fc80000011602 */
[----:B------:R-:W-:-:S05]  /*18470*/  LEA.HI.SX32 R4, R2, R3, 0x1b ;  /* 0x0000000302047211 */ /* 0x000fca00078fdaff */
[--C-:B------:R-:W-:Y:S02]  /*18480*/  IMAD R2, R4, 0x90, -R10.reuse ;  /* 0x0000009004027824 */ /* 0x100fe400078e0a0a */
[----:B------:R-:W-:-:S03]  /*18490*/  IMAD.MOV R10, RZ, RZ, -R10 ;  /* 0x000000ffff0a7224 */ /* 0x000fc600078e0a0a */
[----:B------:R-:W-:Y:S02]  /*184a0*/  VIMNMX R2, R2, R9, PT ;  /* 0x0000000902027248 */ /* 0x000fe40003fe0100 */
[----:B------:R-:W-:-:S04]  /*184b0*/  VIMNMX R10, RZ, R10, !PT ;  /* 0x0000000aff0a7248 */ /* 0x000fc80007fe0100 */
[----:B------:R-:W-:Y:S01]  /*184c0*/  ISETP.GT.AND P0, PT, R2, R10, PT ;  /* 0x0000000a0200720c */ /* 0x000fe20003f04270 */
[----:B------:R0:W-:-:S12]  /*184d0*/  STL [R1+0x10], R4 ;  /* 0x0000100401007387 */ /* 0x0001d80000100800 */
[----:B0-----:R-:W-:Y:S02]  /*184e0*/  @P0 VIADD R4, R2, 0x8f ;  /* 0x0000008f02040836 */ /* 0x001fe40000000000 */
[----:B------:R-:W-:-:S04]  /*184f0*/  IMAD.WIDE.U32 R2, R10, 0x38e38e39, RZ ;  /* 0x38e38e390a027825 */ /* 0x000fc800078e00ff */
[----:B------:R-:W-:Y:S01]  /*18500*/  @P0 IMAD.HI R2, R4, 0x38e38e39, RZ ;  /* 0x38e38e3904020827 */ /* 0x000fe200078e02ff */
[----:B------:R-:W-:-:S04]  /*18510*/  SHF.R.U32.HI R3, RZ, 0x5, R3 ;  /* 0x00000005ff037819 */ /* 0x000fc80000011603 */
[----:B------:R-:W-:Y:S01]  /*18520*/  @P0 SHF.R.U32.HI R5, RZ, 0x1f, R2 ;  /* 0x0000001fff050819 */ /* 0x000fe20000011602 */
[----:B------:R-:W-:-:S03]  /*18530*/  IMAD.MOV.U32 R4, RZ, RZ, R3 ;  /* 0x000000ffff047224 */ /* 0x000fc600078e0003 */
[----:B------:R-:W-:-:S04]  /*18540*/  @P0 LEA.HI.SX32 R4, R2, R5, 0x1b ;  /* 0x0000000502040211 */ /* 0x000fc800078fdaff */
[----:B------:R-:W-:Y:S02]  /*18550*/  ISETP.GT.AND P1, PT, R4, R3, PT ;  /* 0x000000030400720c */ /* 0x000fe40003f24270 */
[----:B------:R-:W-:-:S11]  /*18560*/  PLOP3.LUT P0, PT, PT, PT, PT, 0x80, 0x0 ;  /* 0x000000000000781c */ /* 0x000fd60003f0f070 */
[----:B------:R-:W-:Y:S05]  /*18570*/  @!P1 BRA `(.L_x_558) ;  /* 0x0000001400189947 */ /* 0x000fea0003800000 */
[----:B------:R-:W-:Y:S01]  /*18580*/  UMOV UR4, 0xffffffff ;  /* 0xffffffff00047882 */ /* 0x000fe20000000000 */
[----:B------:R-:W-:Y:S02]  /*18590*/  SEL R2, R25, RZ, !P2 ;  /* 0x000000ff19027207 */ /* 0x000fe40005000000 */
[----:B------:R-:W-:Y:S05]  /*185a0*/  BRA.DIV UR4, `(.L_x_559) ;  /* 0x0000006e04687947 */ /* 0x000fea000b800000 */
[----:B------:R-:W0:Y:S02]  /*185b0*/  S2R R5, SR_TID.X ;  /* 0x0000000000057919 */ /* 0x000e240000002100 */
[----:B0-----:R-:W-:-:S04]  /*185c0*/  SHF.R.U32.HI R5, RZ, 0x5, R5 ;  /* 0x00000005ff057819 */ /* 0x001fc80000011605 */
[----:B------:R-:W-:-:S05]  /*185d0*/  LOP3.LUT R5, R5, 0x3, RZ, 0xc0, !PT ;  /* 0x0000000305057812 */ /* 0x000fca00078ec0ff */
[----:B------:R0:W1:Y:S02]  /*185e0*/  SHFL.IDX PT, R14, R5, RZ, 0x1f ;  /* 0x00001fff050e7589 */ /* 0x00006400000e0000 */
.L_x_738:
[----:B-1----:R-:W-:Y:S02]  /*185f0*/  ISETP.NE.AND P0, PT, R14, RZ, PT ;  /* 0x000000ff0e00720c */ /* 0x002fe40003f05270 */
[----:B------:R-:W-:-:S11]  /*18600*/  PLOP3.LUT P6, PT, PT, PT, PT, 0x8, 0x0 ;  /* 0x000000000000781c */ /* 0x000fd60003fce170 */
[----:B------:R-:W-:Y:S05]  /*18610*/  @P0 BRA `(.L_x_560) ;  /* 0x00000000000c0947 */ /* 0x000fea0003800000 */
[----:B------:R-:W-:-:S03]  /*18620*/  UMOV UR4, 0xffffffff ;  /* 0xffffffff00047882 */ /* 0x000fc60000000000 */
[----:B------:R-:W-:Y:S05]  /*18630*/  BRA.DIV UR4, `(.L_x_561) ;  /* 0x0000006e04787947 */ /* 0x000fea000b800000 */
[----:B------:R-:W-:-:S13]  /*18640*/  ELECT P6, URZ, PT ;  /* 0x00000000003f782f */ /* 0x000fda00038c0000 */
.L_x_560:
[----:B0-----:R-:W2:Y:S01]  /*18650*/  LDL R5, [R1+0x28] ;  /* 0x0000280001057983 */ /* 0x001ea20000100800 */
[----:B------:R-:W-:Y:S01]  /*18660*/  BSSY B1, `(.L_x_562) ;  /* 0x0000008000017945 */ /* 0x000fe20003800000 */
[----:B--2---:R-:W-:-:S05]  /*18670*/  VIADD R5, R5, 0x1 ;  /* 0x0000000105057836 */ /* 0x004fca0000000000 */
[----:B------:R-:W-:-:S04]  /*18680*/  LEA.HI R6, R5, R5, RZ, 0x1 ;  /* 0x0000000505067211 */ /* 0x000fc800078f08ff */
[----:B------:R-:W-:-:S05]  /*18690*/  LOP3.LUT R6, R6, 0xfffffffe, RZ, 0xc0, !PT ;  /* 0xfffffffe06067812 */ /* 0x000fca00078ec0ff */
[----:B------:R-:W-:-:S05]  /*186a0*/  IMAD.IADD R5, R5, 0x1, -R6 ;  /* 0x0000000105057824 */ /* 0x000fca00078e0a06 */
[----:B------:R-:W-:-:S04]  /*186b0*/  SHF.L.U32 R5, R5, 0x1f, RZ ;  /* 0x0000001f05057819 */ /* 0x000fc800000006ff */
[----:B------:R-:W0:Y:S02]  /*186c0*/  SYNCS.PHASECHK.TRANS64.TRYWAIT P0, [R22+URZ+0x31c20], R5 ;  /* 0x031c2005160075a7 */ /* 0x000e24000800017f */
[----:B0-----:R-:W-:Y:S05]  /*186d0*/  @!P0 BRA `(.L_x_563) ;  /* 0x0000006c00708947 */ /* 0x001fea0003800000 */
.L_x_741:
[----:B------:R-:W-:Y:S05]  /*186e0*/  BSYNC B1 ;  /* 0x0000000000017941 */ /* 0x000fea0003800000 */
.L_x_562:
[----:B------:R-:W-:Y:S04]  /*186f0*/  BSSY B1, `(.L_x_564) ;  /* 0x000008c000017945 */ /* 0x000fe80003800000 */
[----:B------:R-:W-:Y:S05]  /*18700*/  @!P6 BRA `(.L_x_565) ;  /* 0x000000080028e947 */ /* 0x000fea0003800000 */
[----:B------:R-:W2:Y:S01]  /*18710*/  LDL R7, [R1] ;  /* 0x0000000001077983 */ /* 0x000ea20000100800 */
[----:B------:R-:W-:Y:S01]  /*18720*/  IMAD R8, R29, 0x8, R22 ;  /* 0x000000081d087824 */ /* 0x000fe200078e0216 */
[----:B------:R-:W1:Y:S01]  /*18730*/  S2R R6, SR_TID.X ;  /* 0x0000000000067919 */ /* 0x000e620000002100 */
[----:B------:R-:W-:Y:S01]  /*18740*/  BSSY B2, `(.L_x_566) ;  /* 0x0000006000027945 */ /* 0x000fe20003800000 */
[----:B-1----:R-:W-:-:S04]  /*18750*/  LOP3.LUT R6, R6, 0x7f, RZ, 0xc0, !PT ;  /* 0x0000007f06067812 */ /* 0x002fc800078ec0ff */
[----:B------:R-:W-:Y:S02]  /*18760*/  ISETP.NE.AND P1, PT, R6, RZ, PT ;  /* 0x000000ff0600720c */ /* 0x000fe40003f25270 */
[----:B--2---:R-:W-:-:S04]  /*18770*/  SHF.L.U32 R10, R7, 0x1f, RZ ;  /* 0x0000001f070a7819 */ /* 0x004fc800000006ff */
[----:B------:R-:W1:Y:S02]  /*18780*/  SYNCS.PHASECHK.TRANS64.TRYWAIT P0, [R8+URZ+0x31ca0], R10 ;  /* 0x031ca00a080075a7 */ /* 0x000e64000800017f */
[----:B-1----:R-:W-:Y:S05]  /*18790*/  @!P0 BRA `(.L_x_567) ;  /* 0x0000006c00548947 */ /* 0x002fea0003800000 */
.L_x_742:
[----:B------:R-:W-:Y:S05]  /*187a0*/  BSYNC B2 ;  /* 0x0000000000027941 */ /* 0x000fea0003800000 */
.L_x_566:
[----:B------:R-:W-:Y:S04]  /*187b0*/  BSSY B2, `(.L_x_568) ;  /* 0x0000009000027945 */ /* 0x000fe80003800000 */
[----:B------:R-:W-:Y:S05]  /*187c0*/  @P1 BRA `(.L_x_569) ;  /* 0x00000000001c1947 */ /* 0x000fea0003800000 */
[----:B0-----:R-:W0:Y:S02]  /*187d0*/  S2R R5, SR_TID.X ;  /* 0x0000000000057919 */ /* 0x001e240000002100 */
[----:B0-----:R-:W-:Y:S01]  /*187e0*/  LOP3.LUT R6, R5, 0x1f, RZ, 0xc0, !PT ;  /* 0x0000001f05067812 */ /* 0x001fe200078ec0ff */
[----:B------:R-:W-:-:S03]  /*187f0*/  IMAD.MOV.U32 R5, RZ, RZ, 0x6c00 ;  /* 0x00006c00ff057424 */ /* 0x000fc600078e00ff */
[----:B------:R-:W-:Y:S01]  /*18800*/  ISETP.NE.AND P0, PT, R6, RZ, PT ;  /* 0x000000ff0600720c */ /* 0x000fe20003f05270 */
[----:B------:R2:W-:-:S12]  /*18810*/  SYNCS.ARRIVE.TRANS64 RZ, [R8+URZ+0x31c90], R5 ;  /* 0x031c900508ff79a7 */ /* 0x0005d8000800003f */
[----:B--2---:R-:W-:Y:S05]  /*18820*/  @!P0 BRA `(.L_x_569) ;  /* 0x0000000000048947 */ /* 0x004fea0003800000 */
[----:B------:R-:W-:Y:S01]  /*18830*/  BPT.TRAP 0x1 ;  /* 0x000000040000795c */ /* 0x000fe20000300000 */
.L_x_569:
[----:B------:R-:W-:Y:S05]  /*18840*/  BSYNC B2 ;  /* 0x0000000000027941 */ /* 0x000fea0003800000 */
.L_x_568:
[----:B------:R-:W-:Y:S01]  /*18850*/  IMAD.MOV.U32 R14, RZ, RZ, RZ ;  /* 0x000000ffff0e7224 */ /* 0x000fe200078e00ff */
[----:B------:R-:W-:Y:S01]  /*18860*/  UIADD3 UR4, UP0, UR36, 0x570, URZ ;  /* 0x0000057024047890 */ /* 0x000fe2000ff1e03f */
[----:B------:R-:W-:Y:S01]  /*18870*/  IMAD R6, R4, 0x90, R0 ;  /* 0x0000009004067824 */ /* 0x000fe200078e0200 */
[----:B------:R-:W-:Y:S01]  /*18880*/  PLOP3.LUT P0, PT, PT, PT, PT, 0x80, 0x0 ;  /* 0x000000000000781c */ /* 0x000fe20003f0f070 */
[----:B------:R-:W-:Y:S01]  /*18890*/  IMAD R7, R29, 0x6c00, R22 ;  /* 0x00006c001d077824 */ /* 0x000fe200078e0216 */
[----:B------:R-:W-:Y:S01]  /*188a0*/  R2UR UR10, R14 ;  /* 0x000000000e0a72ca */ /* 0x000fe200000e0000 */
[----:B------:R-:W-:Y:S01]  /*188b0*/  VIADD R6, R6, 0xffffff70 ;  /* 0xffffff7006067836 */ /* 0x000fe20000000000 */
[----:B------:R-:W-:Y:S01]  /*188c0*/  UIADD3.X UR5, URZ, UR37, URZ, UP0, !UPT ;  /* 0x000000253f057290 */ /* 0x000fe200087fe43f */
[----:B0-----:R-:W-:Y:S01]  /*188d0*/  VIADD R5, R8, 0x31c90 ;  /* 0x00031c9008057836 */ /* 0x001fe20000000000 */
[----:B------:R-:W-:Y:S01]  /*188e0*/  UMOV UR6, 0x0 ;  /* 0x0000000000067882 */ /* 0x000fe20000000000 */
[----:B------:R-:W-:Y:S01]  /*188f0*/  VIADD R9, R7, 0x16a00 ;  /* 0x00016a0007097836 */ /* 0x000fe20000000000 */
[----:B------:R-:W-:-:S09]  /*18900*/  UMOV UR7, 0x12f00000 ;  /* 0x12f0000000077882 */ /* 0x000fd20000000000 */
.L_x_570:
        /* <DEDUP_REMOVED lines=16> */
.L_x_571:
        /* <DEDUP_REMOVED lines=16> */
.L_x_572:
        /* <DEDUP_REMOVED lines=10> */
[----:B------:R-:W0:Y:S01]  /*18bb0*/  SYNCS.PHASECHK.TRANS64.TRYWAIT P0, [R8+URZ+0x31cc0], R10 ;  /* 0x031cc00a080075a7 */ /* 0x000e22000800017f */
[----:B------:R-:W-:Y:S04]  /*18bc0*/  BSSY B2, `(.L_x_573) ;  /* 0x0000002000027945 */ /* 0x000fe80003800000 */
[----:B0-----:R-:W-:Y:S05]  /*18bd0*/  @!P0 BRA `(.L_x_574) ;  /* 0x0000006800588947 */ /* 0x001fea0003800000 */
.L_x_743:
[----:B------:R-:W-:Y:S05]  /*18be0*/  BSYNC B2 ;  /* 0x0000000000027941 */ /* 0x000fea0003800000 */
.L_x_573:
[----:B------:R-:W-:Y:S01]  /*18bf0*/  BSSY B2, `(.L_x_575) ;  /* 0x000000b000027945 */ /* 0x000fe20003800000 */
[----:B01----:R-:W-:Y:S02]  /*18c00*/  IMAD.MOV.U32 R10, RZ, RZ, 0x0 ;  /* 0x00000000ff0a7424 */ /* 0x003fe400078e00ff */
[----:B------:R-:W-:Y:S01]  /*18c10*/  IMAD.MOV.U32 R11, RZ, RZ, 0x12f00000 ;  /* 0x12f00000ff0b7424 */ /* 0x000fe200078e00ff */
[----:B------:R-:W-:Y:S06]  /*18c20*/  @P1 BRA `(.L_x_576) ;  /* 0x00000000001c1947 */ /* 0x000fec0003800000 */
[----:B------:R-:W0:Y:S02]  /*18c30*/  S2R R5, SR_TID.X ;  /* 0x0000000000057919 */ /* 0x000e240000002100 */
[----:B0-----:R-:W-:Y:S02]  /*18c40*/  LOP3.LUT R9, R5, 0x1f, RZ, 0xc0, !PT ;  /* 0x0000001f05097812 */ /* 0x001fe400078ec0ff */
[----:B------:R-:W-:Y:S02]  /*18c50*/  MOV R5, 0x6c00 ;  /* 0x00006c0000057802 */ /* 0x000fe40000000f00 */
[----:B------:R-:W-:Y:S02]  /*18c60*/  ISETP.NE.AND P0, PT, R9, RZ, PT ;  /* 0x000000ff0900720c */ /* 0x000fe40003f05270 */
[----:B------:R0:W-:Y:S11]  /*18c70*/  SYNCS.ARRIVE.TRANS64 RZ, [R8+URZ+0x31cb0], R5 ;  /* 0x031cb00508ff79a7 */ /* 0x0001f6000800003f */
[----:B0-----:R-:W-:Y:S05]  /*18c80*/  @!P0 BRA `(.L_x_576) ;  /* 0x0000000000048947 */ /* 0x001fea0003800000 */
[----:B------:R-:W-:Y:S01]  /*18c90*/  BPT.TRAP 0x1 ;  /* 0x000000040000795c */ /* 0x000fe20000300000 */
.L_x_576:
[----:B------:R-:W-:Y:S05]  /*18ca0*/  BSYNC B2 ;  /* 0x0000000000027941 */ /* 0x000fea0003800000 */
.L_x_575:
[----:B------:R-:W-:Y:S01]  /*18cb0*/  R2UR UR10, R14 ;  /* 0x000000000e0a72ca */ /* 0x000fe200000e0000 */
[----:B------:R-:W-:Y:S01]  /*18cc0*/  UIADD3 UR4, UP0, UR36, 0x670, URZ ;  /* 0x0000067024047890 */ /* 0x000fe2000ff1e03f */
[----:B------:R-:W-:Y:S01]  /*18cd0*/  R2UR UR6, R10 ;  /* 0x000000000a0672ca */ /* 0x000fe200000e0000 */
[----:B------:R-:W-:Y:S01]  /*18ce0*/  VIADD R8, R8, 0x31cb0 ;  /* 0x00031cb008087836 */ /* 0x000fe20000000000 */
[----:B------:R-:W-:Y:S01]  /*18cf0*/  R2UR UR7, R11 ;  /* 0x000000000b0772ca */ /* 0x000fe200000e0000 */
[----:B------:R-:W-:Y:S01]  /*18d00*/  VIADD R5, R7, 0x200 ;  /* 0x0000020007057836 */ /* 0x000fe20000000000 */
[----:B------:R-:W-:Y:S01]  /*18d10*/  PLOP3.LUT P0, PT, PT, PT, PT, 0x80, 0x0 ;  /* 0x000000000000781c */ /* 0x000fe20003f0f070 */
[----:B------:R-:W-:-:S12]  /*18d20*/  UIADD3.X UR5, URZ, UR37, URZ, UP0, !UPT ;  /* 0x000000253f057290 */ /* 0x000fd800087fe43f */
.L_x_577:
        /* <DEDUP_REMOVED lines=15> */
.L_x_578:
        /* <DEDUP_REMOVED lines=15> */
.L_x_579:
        /* <DEDUP_REMOVED lines=10> */
.L_x_565:
[----:B------:R-:W-:Y:S05]  /*18fb0*/  BSYNC B1 ;  /* 0x0000000000017941 */ /* 0x000fea0003800000 */
.L_x_564:
[----:B0-----:R-:W2:Y:S01]  /*18fc0*/  LDL.LU R5, [R1] ;  /* 0x0000000001057983 */ /* 0x001ea20000300800 */
[----:B------:R-:W-:Y:S01]  /*18fd0*/  VIADD R29, R29, 0x1 ;  /* 0x000000011d1d7836 */ /* 0x000fe20000000000 */
[----:B------:R-:W-:Y:S01]  /*18fe0*/  PLOP3.LUT P0, PT, PT, PT, PT, 0x8, 0x0 ;  /* 0x000000000000781c */ /* 0x000fe20003f0e170 */
[----:B------:R-:W-:-:S03]  /*18ff0*/  VIADD R9, R4, 0xfffffffe ;  /* 0xfffffffe04097836 */ /* 0x000fc60000000000 */
[----:B------:R-:W-:Y:S02]  /*19000*/  ISETP.NE.AND P1, PT, R29, 0x2, PT ;  /* 0x000000021d00780c */ /* 0x000fe40003f25270 */
[----:B------:R-:W-:Y:S02]  /*19010*/  ISETP.GE.AND P2, PT, R9, R3, PT ;  /* 0x000000030900720c */ /* 0x000fe40003f46270 */
[----:B------:R-:W-:Y:S02]  /*19020*/  SEL R4, RZ, 0x1, P1 ;  /* 0x00000001ff047807 */ /* 0x000fe40000800000 */
[----:B------:R-:W-:Y:S02]  /*19030*/  SEL R29, R29, RZ, P1 ;  /* 0x000000ff1d1d7207 */ /* 0x000fe40000800000 */
[----:B--2---:R-:W-:-:S05]  /*19040*/  LOP3.LUT R5, R5, R4, RZ, 0x3c, !PT ;  /* 0x0000000405057212 */ /* 0x004fca00078e3cff */
[----:B------:R0:W-:Y:S02]  /*19050*/  STL [R1], R5 ;  /* 0x0000000501007387 */ /* 0x0001e40000100800 */
[----:B------:R-:W-:Y:S05]  /*19060*/  @!P2 BRA `(.L_x_558) ;  /* 0x00000008005ca947 */ /* 0x000fea0003800000 */
.L_x_596:
[----:B------:R-:W-:Y:S05]  /*19070*/  YIELD ;  /* 0x0000000000007946 */ /* 0x000fea0003800000 */
[----:B------:R-:W-:Y:S04]  /*19080*/  BSSY B1, `(.L_x_580) ;  /* 0x000008b000017945 */ /* 0x000fe80003800000 */
[----:B-1----:R-:W-:Y:S05]  /*19090*/  @!P6 BRA `(.L_x_581) ;  /* 0x000000080024e947 */ /* 0x002fea0003800000 */
[----:B0-----:R-:W2:Y:S01]  /*190a0*/  LDL R5, [R1] ;  /* 0x0000000001057983 */ /* 0x001ea20000100800 */
[----:B------:R-:W-:Y:S01]  /*190b0*/  IMAD R8, R29, 0x8, R22 ;  /* 0x000000081d087824 */ /* 0x000fe200078e0216 */
[----:B------:R-:W0:Y:S01]  /*190c0*/  S2R R4, SR_TID.X ;  /* 0x0000000000047919 */ /* 0x000e220000002100 */
[----:B------:R-:W-:Y:S01]  /*190d0*/  BSSY B2, `(.L_x_582) ;  /* 0x0000006000027945 */ /* 0x000fe20003800000 */
[----:B0-----:R-:W-:-:S04]  /*190e0*/  LOP3.LUT R4, R4, 0x7f, RZ, 0xc0, !PT ;  /* 0x0000007f04047812 */ /* 0x001fc800078ec0ff */
[----:B------:R-:W-:Y:S02]  /*190f0*/  ISETP.NE.AND P2, PT, R4, RZ, PT ;  /* 0x000000ff0400720c */ /* 0x000fe40003f45270 */
[----:B--2---:R-:W-:-:S04]  /*19100*/  SHF.L.U32 R7, R5, 0x1f, RZ ;  /* 0x0000001f05077819 */ /* 0x004fc800000006ff */
[----:B------:R-:W0:Y:S02]  /*19110*/  SYNCS.PHASECHK.TRANS64.TRYWAIT P1, [R8+URZ+0x31ca0], R7 ;  /* 0x031ca007080075a7 */ /* 0x000e24000802017f */
[----:B0-----:R-:W-:Y:S05]  /*19120*/  @!P1 BRA `(.L_x_583) ;  /* 0x0000006400189947 */ /* 0x001fea0003800000 */
.L_x_744:
[----:B------:R-:W-:Y:S05]  /*19130*/  BSYNC B2 ;  /* 0x0000000000027941 */ /* 0x000fea0003800000 */
.L_x_582:
[----:B------:R-:W-:Y:S04]  /*19140*/  BSSY B2, `(.L_x_584) ;  /* 0x0000009000027945 */ /* 0x000fe80003800000 */
[----:B------:R-:W-:Y:S05]  /*19150*/  @P2 BRA `(.L_x_585) ;  /* 0x00000000001c2947 */ /* 0x000fea0003800000 */
[----:B------:R-:W1:Y:S02]  /*19160*/  S2R R4, SR_TID.X ;  /* 0x0000000000047919 */ /* 0x000e640000002100 */
[----:B-1----:R-:W-:Y:S01]  /*19170*/  LOP3.LUT R5, R4, 0x1f, RZ, 0xc0, !PT ;  /* 0x0000001f04057812 */ /* 0x002fe200078ec0ff */
[----:B------:R-:W-:-:S03]  /*19180*/  IMAD.MOV.U32 R4, RZ, RZ, 0x6c00 ;  /* 0x00006c00ff047424 */ /* 0x000fc600078e00ff */
[----:B------:R-:W-:Y:S01]  /*19190*/  ISETP.NE.AND P1, PT, R5, RZ, PT ;  /* 0x000000ff0500720c */ /* 0x000fe20003f25270 */
[----:B------:R1:W-:-:S12]  /*191a0*/  SYNCS.ARRIVE.TRANS64 RZ, [R8+URZ+0x31c90], R4 ;  /* 0x031c900408ff79a7 */ /* 0x0003d8000800003f */
[----:B-1----:R-:W-:Y:S05]  /*191b0*/  @!P1 BRA `(.L_x_585) ;  /* 0x0000000000049947 */ /* 0x002fea0003800000 */
[----:B------:R-:W-:Y:S01]  /*191c0*/  BPT.TRAP 0x1 ;  /* 0x000000040000795c */ /* 0x000fe20000300000 */
.L_x_585:
[----:B------:R-:W-:Y:S05]  /*191d0*/  BSYNC B2 ;  /* 0x0000000000027941 */ /* 0x000fea0003800000 */
.L_x_584:
        /* <DEDUP_REMOVED lines=8> */
[----:B------:R-:W-:Y:S01]  /*19260*/  VIADD R10, R6, 0x16a00 ;  /* 0x00016a00060a7836 */ /* 0x000fe20000000000 */
[----:B------:R-:W-:Y:S01]  /*19270*/  UMOV UR6, 0x0 ;  /* 0x0000000000067882 */ /* 0x000fe20000000000 */
[----:B------:R-:W-:-:S10]  /*19280*/  UMOV UR7, 0x12f00000 ;  /* 0x12f0000000077882 */ /* 0x000fd40000000000 */
.L_x_586:
        /* <DEDUP_REMOVED lines=10> */
[----:B------:R-:W-:Y:S01]  /*19330*/  IMAD.MOV.U32 R14, RZ, RZ, 0x20 ;  /* 0x00000020ff0e7424 */ /* 0x000fe200078e00ff */
[----:B------:R-:W-:Y:S01]  /*19340*/  PLOP3.LUT P1, PT, PT, PT, PT, 0x80, 0x0 ;  /* 0x000000000000781c */ /* 0x000fe20003f2f070 */
[----:B------:R-:W-:Y:S01]  /*19350*/  VIADD R10, R6, 0x18e00 ;  /* 0x00018e00060a7836 */ /* 0x000fe20000000000 */
[----:B------:R-:W-:Y:S01]  /*19360*/  UMOV UR6, 0x0 ;  /* 0x0000000000067882 */ /* 0x000fe20000000000 */
[----:B------:R-:W-:Y:S01]  /*19370*/  UMOV UR7, 0x12f00000 ;  /* 0x12f0000000077882 */ /* 0x000fe20000000000 */
[----:B------:R-:W-:-:S15]  /*19380*/  R2UR UR10, R14 ;  /* 0x000000000e0a72ca */ /* 0x000fde00000e0000 */
.L_x_587:
        /* <DEDUP_REMOVED lines=16> */
.L_x_588:
        /* <DEDUP_REMOVED lines=10> */
[----:B------:R-:W1:Y:S01]  /*19530*/  SYNCS.PHASECHK.TRANS64.TRYWAIT P1, [R8+URZ+0x31cc0], R7 ;  /* 0x031cc007080075a7 */ /* 0x000e62000802017f */
[----:B------:R-:W-:Y:S04]  /*19540*/  BSSY B2, `(.L_x_589) ;  /* 0x0000002000027945 */ /* 0x000fe80003800000 */
[----:B-1----:R-:W-:Y:S05]  /*19550*/  @!P1 BRA `(.L_x_590) ;  /* 0x0000006000209947 */ /* 0x002fea0003800000 */
.L_x_745:
[----:B------:R-:W-:Y:S05]  /*19560*/  BSYNC B2 ;  /* 0x0000000000027941 */ /* 0x000fea0003800000 */
.L_x_589:
[----:B------:R-:W-:Y:S01]  /*19570*/  BSSY B2, `(.L_x_591) ;  /* 0x000000b000027945 */ /* 0x000fe20003800000 */
[----:B------:R-:W-:Y:S02]  /*19580*/  IMAD.MOV.U32 R10, RZ, RZ, 0x0 ;  /* 0x00000000ff0a7424 */ /* 0x000fe400078e00ff */
[----:B------:R-:W-:Y:S01]  /*19590*/  IMAD.MOV.U32 R11, RZ, RZ, 0x12f00000 ;  /* 0x12f00000ff0b7424 */ /* 0x000fe200078e00ff */
[----:B------:R-:W-:Y:S06]  /*195a0*/  @P2 BRA `(.L_x_592) ;  /* 0x00000000001c2947 */ /* 0x000fec0003800000 */
[----:B------:R-:W2:Y:S02]  /*195b0*/  S2R R4, SR_TID.X ;  /* 0x0000000000047919 */ /* 0x000ea40000002100 */
[----:B--2---:R-:W-:Y:S02]  /*195c0*/  LOP3.LUT R15, R4, 0x1f, RZ, 0xc0, !PT ;  /* 0x0000001f040f7812 */ /* 0x004fe400078ec0ff */
[----:B------:R-:W-:Y:S02]  /*195d0*/  MOV R4, 0x6c00 ;  /* 0x00006c0000047802 */ /* 0x000fe40000000f00 */
[----:B------:R-:W-:Y:S02]  /*195e0*/  ISETP.NE.AND P1, PT, R15, RZ, PT ;  /* 0x000000ff0f00720c */ /* 0x000fe40003f25270 */
[----:B------:R2:W-:Y:S11]  /*195f0*/  SYNCS.ARRIVE.TRANS64 RZ, [R8+URZ+0x31cb0], R4 ;  /* 0x031cb00408ff79a7 */ /* 0x0005f6000800003f */
[----:B--2---:R-:W-:Y:S05]  /*19600*/  @!P1 BRA `(.L_x_592) ;  /* 0x0000000000049947 */ /* 0x004fea0003800000 */
[----:B------:R-:W-:Y:S01]  /*19610*/  BPT.TRAP 0x1 ;  /* 0x000000040000795c */ /* 0x000fe20000300000 */
.L_x_592:
[----:B------:R-:W-:Y:S05]  /*19620*/  BSYNC B2 ;  /* 0x0000000000027941 */ /* 0x000fea0003800000 */
.L_x_591:
[----:B------:R-:W-:Y:S01]  /*19630*/  R2UR UR10, R12 ;  /* 0x000000000c0a72ca */ /* 0x000fe200000e0000 */
[----:B------:R-:W-:Y:S01]  /*19640*/  UIADD3 UR4, UP0, UR36, 0x670, URZ ;  /* 0x0000067024047890 */ /* 0x000fe2000ff1e03f */
[----:B------:R-:W-:Y:S01]  /*19650*/  R2UR UR6, R10 ;  /* 0x000000000a0672ca */ /* 0x000fe200000e0000 */
[----:B01----:R-:W-:Y:S01]  /*19660*/  VIADD R8, R8, 0x31cb0 ;  /* 0x00031cb008087836 */ /* 0x003fe20000000000 */
[----:B------:R-:W-:Y:S01]  /*19670*/  R2UR UR7, R11 ;  /* 0x000000000b0772ca */ /* 0x000fe200000e0000 */
[----:B------:R-:W-:Y:S01]  /*19680*/  VIADD R4, R6, 0x200 ;  /* 0x0000020006047836 */ /* 0x000fe20000000000 */
[----:B------:R-:W-:Y:S01]  /*19690*/  PLOP3.LUT P1, PT, PT, PT, PT, 0x80, 0x0 ;  /* 0x000000000000781c */ /* 0x000fe20003f2f070 */
[----:B------:R-:W-:-:S12]  /*196a0*/  UIADD3.X UR5, URZ, UR37, URZ, UP0, !UPT ;  /* 0x000000253f057290 */ /* 0x000fd800087fe43f */
.L_x_593:
        /* <DEDUP_REMOVED lines=15> */
.L_x_594:
        /* <DEDUP_REMOVED lines=15> */
.L_x_595:
        /* <DEDUP_REMOVED lines=10> */
.L_x_581:
[----:B------:R-:W-:Y:S05]  /*19930*/  BSYNC B1 ;  /* 0x0000000000017941 */ /* 0x000fea0003800000 */
.L_x_580:
[----:B------:R-:W2:Y:S01]  /*19940*/  LDL.LU R7, [R1] ;  /* 0x0000000001077983 */ /* 0x000ea20000300800 */
[----:B------:R-:W-:Y:S01]  /*19950*/  VIADD R29, R29, 0x1 ;  /* 0x000000011d1d7836 */ /* 0x000fe20000000000 */
[C---:B------:R-:W-:Y:S01]  /*19960*/  ISETP.GT.AND P2, PT, R9.reuse, R3, PT ;  /* 0x000000030900720c */ /* 0x040fe20003f44270 */
[----:B------:R-:W-:-:S03]  /*19970*/  VIADD R9, R9, 0xffffffff ;  /* 0xffffffff09097836 */ /* 0x000fc60000000000 */
[----:B------:R-:W-:-:S04]  /*19980*/  ISETP.NE.AND P1, PT, R29, 0x2, PT ;  /* 0x000000021d00780c */ /* 0x000fc80003f25270 */
[----:B------:R-:W-:Y:S02]  /*19990*/  SEL R4, RZ, 0x1, P1 ;  /* 0x00000001ff047807 */ /* 0x000fe40000800000 */
[----:B------:R-:W-:Y:S02]  /*199a0*/  SEL R29, R29, RZ, P1 ;  /* 0x000000ff1d1d7207 */ /* 0x000fe40000800000 */
[----:B--2---:R-:W-:-:S05]  /*199b0*/  LOP3.LUT R7, R7, R4, RZ, 0x3c, !PT ;  /* 0x0000000407077212 */ /* 0x004fca00078e3cff */
[----:B------:R1:W-:Y:S01]  /*199c0*/  STL [R1], R7 ;  /* 0x0000000701007387 */ /* 0x0003e20000100800 */
[----:B------:R-:W-:Y:S05]  /*199d0*/  @P2 BRA `(.L_x_596) ;  /* 0xfffffff400a42947 */ /* 0x000fea000383ffff */
.L_x_558:
[----:B------:R-:W-:Y:S05]  /*199e0*/  BSYNC B0 ;  /* 0x0000000000007941 */ /* 0x000fea0003800000 */
.L_x_557:
[----:B------:R-:W2:Y:S01]  /*199f0*/  LDL R4, [R1+0x30] ;  /* 0x0000300001047983 */ /* 0x000ea20000100800 */
[----:B------:R-:W-:Y:S05]  /*19a00*/  @!P0 WARPSYNC.ALL ;  /* 0x0000000000008948 */ /* 0x000fea0003800000 */
[----:B------:R-:W-:Y:S06]  /*19a10*/  @!P0 BAR.SYNC.DEFER_BLOCKING 0xc, 0x200 ;  /* 0x0308000000008b1d */ /* 0x000fec0000010000 */
[----:B------:R-:W-:Y:S01]  /*19a20*/  BSSY B7, `(.L_x_597) ;  /* 0x000041e000077945 */ /* 0x000fe20003800000 */
[----:B--2---:R-:W-:-:S13]  /*19a30*/  ISETP.GT.AND P0, PT, R4, RZ, PT ;  /* 0x000000ff0400720c */ /* 0x004fda0003f04270 */
[----:B------:R-:W-:Y:S05]  /*19a40*/  @P0 BRA `(.L_x_598) ;  /* 0x0000000000440947 */ /* 0x000fea0003800000 */
[----:B------:R-:W2:Y:S02]  /*19a50*/  S2R R4, SR_TID.X ;  /* 0x0000000000047919 */ /* 0x000ea40000002100 */
[----:B--2---:R-:W-:-:S04]  /*19a60*/  LOP3.LUT R4, R4, 0x7f, RZ, 0xc0, !PT ;  /* 0x0000007f04047812 */ /* 0x004fc800078ec0ff */
[----:B------:R-:W-:-:S13]  /*19a70*/  ISETP.NE.AND P0, PT, R4, RZ, PT ;  /* 0x000000ff0400720c */ /* 0x000fda0003f05270 */
[----:B------:R-:W-:Y:S05]  /*19a80*/  @P0 BRA `(.L_x_599) ;  /* 0x00000040005c0947 */ /* 0x000fea0003800000 */
[----:B0-----:R-:W0:Y:S01]  /*19a90*/  S2R R5, SR_LANEID ;  /* 0x0000000000057919 */ /* 0x001e220000000000 */
[----:B------:R-:W-:Y:S01]  /*19aa0*/  VOTEU.ANY UR4, UPT, PT ;  /* 0x0000000000047886 */ /* 0x000fe200038e0100 */
[----:B------:R-:W2:Y:S01]  /*19ab0*/  LDC.64 R2, c[0x0][0xc60] ;  /* 0x00031800ff027b82 */ /* 0x000ea20000000a00 */
[----:B------:R-:W0:Y:S02]  /*19ac0*/  FLO.U32 R0, UR4 ;  /* 0x0000000400007d00 */ /* 0x000e2400080e0000 */
[----:B0-----:R-:W-:-:S06]  /*19ad0*/  ISETP.EQ.U32.AND P0, PT, R0, R5, PT ;  /* 0x000000050000720c */ /* 0x001fcc0003f02070 */
[----:B------:R-:W2:Y:S07]  /*19ae0*/  POPC R5, UR4 ;  /* 0x0000000400057d09 */ /* 0x000eae0008000000 */
[----:B--2---:R-:W2:Y:S01]  /*19af0*/  @P0 ATOMG.E.ADD.STRONG.GPU PT, R3, desc[UR60][R2.64], R5 ;  /* 0x00000005020309a8 */ /* 0x004ea200081ee1fc */
[----:B------:R-:W0:Y:S02]  /*19b00*/  S2R R4, SR_LTMASK ;  /* 0x0000000000047919 */ /* 0x000e240000003900 */
[----:B0-----:R-:W-:-:S04]  /*19b10*/  LOP3.LUT R4, R4, UR4, RZ, 0xc0, !PT ;  /* 0x0000000404047c12 */ /* 0x001fc8000f8ec0ff */
[----:B-1----:R-:W0:Y:S01]  /*19b20*/  POPC R7, R4 ;  /* 0x0000000400077309 */ /* 0x002e220000000000 */
[----:B--2---:R-:W0:Y:S02]  /*19b30*/  SHFL.IDX PT, R0, R3, R0, 0x1f ;  /* 0x00001f0003007589 */ /* 0x004e2400000e0000 */
[----:B0-----:R-:W-:Y:S01]  /*19b40*/  IADD3 R16, R0, UR38, R7 ;  /* 0x0000002600107c10 */ /* 0x001fe2000fffe007 */
[----:B------:R-:W-:Y:S06]  /*19b50*/  BRA `(.L_x_599) ;  /* 0x0000004000287947 */ /* 0x000fec0003800000 */
.L_x_598:
        /* <DEDUP_REMOVED lines=9> */
[----:B------:R-:W2:Y:S01]  /*19bf0*/  LDC.64 R2, c[0x4][R2] ;  /* 0x0100000002027b82 */ /* 0x000ea20000000a00 */
[----:B0-----:R-:W-:Y:S02]  /*19c00*/  IMAD.U32 R5, RZ, RZ, UR7 ;  /* 0x00000007ff057e24 */ /* 0x001fe4000f8e00ff */
[----:B------:R-:W-:Y:S02]  /*19c10*/  IMAD.U32 R6, RZ, RZ, UR8 ;  /* 0x00000008ff067e24 */ /* 0x000fe4000f8e00ff */
[----:B-1----:R-:W-:-:S02]  /*19c20*/  IMAD.U32 R7, RZ, RZ, UR9 ;  /* 0x00000009ff077e24 */ /* 0x002fc4000f8e00ff */
[----:B------:R-:W-:Y:S02]  /*19c30*/  IMAD.U32 R10, RZ, RZ, UR4 ;  /* 0x00000004ff0a7e24 */ /* 0x000fe4000f8e00ff */
[----:B------:R-:W-:Y:S02]  /*19c40*/  IMAD.U32 R11, RZ, RZ, UR5 ;  /* 0x00000005ff0b7e24 */ /* 0x000fe4000f8e00ff */
[----:B------:R-:W-:Y:S02]  /*19c50*/  IMAD.MOV.U32 R8, RZ, RZ, 0x70 ;  /* 0x00000070ff087424 */ /* 0x000fe400078e00ff */
[----:B------:R-:W-:Y:S02]  /*19c60*/  IMAD.MOV.U32 R12, RZ, RZ, 0x1 ;  /* 0x00000001ff0c7424 */ /* 0x000fe400078e00ff */
[----:B------:R-:W-:-:S07]  /*19c70*/  IMAD.MOV.U32 R13, RZ, RZ, RZ ;  /* 0x000000ffff0d7224 */ /* 0x000fce00078e00ff */
[----:B------:R-:W-:-:S07]  /*19c80*/  LEPC R20, `(.L_x_601) ;  /* 0x000000001014794e */ /* 0x000fce0000000000 */
[----:B--2---:R-:W-:Y:S05]  /*19c90*/  CALL.ABS.NOINC R2 ;  /* 0x0000000002007343 */ /* 0x004fea0003c00000 */
.L_x_601:
[----:B------:R-:W-:Y:S05]  /*19ca0*/  BSYNC B6 ;  /* 0x0000000000067941 */ /* 0x000fea0003800000 */
.L_x_600:
        /* <DEDUP_REMOVED lines=8> */
[----:B------:R2:W3:Y:S01]  /*19d30*/  LDC.64 R2, c[0x4][R0] ;  /* 0x0100000000027b82 */ /* 0x0004e20000000a00 */
[----:B------:R-:W-:Y:S01]  /*19d40*/  MOV R4, UR6 ;  /* 0x0000000600047c02 */ /* 0x000fe20008000f00 */
[----:B0-----:R-:W-:Y:S02]  /*19d50*/  IMAD.U32 R5, RZ, RZ, UR7 ;  /* 0x00000007ff057e24 */ /* 0x001fe4000f8e00ff */
[----:B------:R-:W-:Y:S02]  /*19d60*/  IMAD.U32 R6, RZ, RZ, UR8 ;  /* 0x00000008ff067e24 */ /* 0x000fe4000f8e00ff */
[----:B-1----:R-:W-:-:S02]  /*19d70*/  IMAD.U32 R7, RZ, RZ, UR9 ;  /* 0x00000009ff077e24 */ /* 0x002fc4000f8e00ff */
[----:B------:R-:W-:Y:S02]  /*19d80*/  IMAD.U32 R10, RZ, RZ, UR4 ;  /* 0x00000004ff0a7e24 */ /* 0x000fe4000f8e00ff */
[----:B------:R-:W-:Y:S02]  /*19d90*/  IMAD.U32 R11, RZ, RZ, UR5 ;  /* 0x00000005ff0b7e24 */ /* 0x000fe4000f8e00ff */
[----:B------:R-:W-:Y:S02]  /*19da0*/  IMAD.MOV.U32 R8, RZ, RZ, 0x70 ;  /* 0x00000070ff087424 */ /* 0x000fe400078e00ff */
[----:B------:R-:W-:Y:S02]  /*19db0*/  IMAD.MOV.U32 R12, RZ, RZ, 0x1 ;  /* 0x00000001ff0c7424 */ /* 0x000fe400078e00ff */
[----:B--2---:R-:W-:-:S07]  /*19dc0*/  IMAD.MOV.U32 R13, RZ, RZ, RZ ;  /* 0x000000ffff0d7224 */ /* 0x004fce00078e00ff */
[----:B------:R-:W-:-:S07]  /*19dd0*/  LEPC R20, `(.L_x_604) ;  /* 0x000000001014794e */ /* 0x000fce0000000000 */
[----:B---3--:R-:W-:Y:S05]  /*19de0*/  CALL.ABS.NOINC R2 ;  /* 0x0000000002007343 */ /* 0x008fea0003c00000 */
.L_x_604:
        /* <DEDUP_REMOVED lines=16> */
.L_x_603:
[----:B------:R-:W-:Y:S05]  /*19ef0*/  BSYNC B6 ;  /* 0x0000000000067941 */ /* 0x000fea0003800000 */
.L_x_602:
[----:B------:R-:W2:Y:S01]  /*19f00*/  LDL.LU R21, [R1+0x4] ;  /* 0x0000040001157983 */ /* 0x000ea20000300800 */
[----:B------:R-:W-:Y:S02]  /*19f10*/  ULDC.64 UR4, c[0x0][0x9f8] ;  /* 0x00027e0000047ab9 */ /* 0x000fe40000000a00 */
[----:B------:R-:W-:Y:S01]  /*19f20*/  ISETP.NE.U32.AND P0, PT, RZ, UR4, PT ;  /* 0x00000004ff007c0c */ /* 0x000fe2000bf05070 */
[----:B------:R-:W3:Y:S03]  /*19f30*/  LDL R20, [R1+0x10] ;  /* 0x0000100001147983 */ /* 0x000ee60000100800 */
[----:B------:R-:W-:-:S13]  /*19f40*/  ISETP.NE.AND.EX P0, PT, RZ, UR5, PT, P0 ;  /* 0x00000005ff007c0c */ /* 0x000fda000bf05300 */
[----:B------:R-:W-:-:S04]  /*19f50*/  @P0 IADD3 R2, P1, R24, UR4, RZ ;  /* 0x0000000418020c10 */ /* 0x000fc8000ff3e0ff */
[----:B--2---:R-:W-:Y:S01]  /*19f60*/  @P0 IADD3.X R3, R21, UR5, RZ, P1, !PT ;  /* 0x0000000515030c10 */ /* 0x004fe20008ffe4ff */
[----:B------:R-:W-:-:S04]  /*19f70*/  ULDC.64 UR4, c[0x0][0xa08] ;  /* 0x0002820000047ab9 */ /* 0x000fc80000000a00 */
[----:B------:R2:W1:Y:S01]  /*19f80*/  @P0 LDG.E R25, desc[UR60][R2.64] ;  /* 0x0000003c02190981 */ /* 0x000462000c1e1900 */
[----:B---3--:R-:W-:-:S05]  /*19f90*/  IADD3 R8, R20, -0x1, RZ ;  /* 0xffffffff14087810 */ /* 0x008fca0007ffe0ff */
[----:B------:R3:W-:Y:S01]  /*19fa0*/  STL [R1+0x14], R8 ;  /* 0x0000140801007387 */ /* 0x0007e20000100800 */
[----:B--2---:R-:W2:Y:S02]  /*19fb0*/  LDC.64 R2, c[0x0][0x418] ;  /* 0x00010600ff027b82 */ /* 0x004ea40000000a00 */
[----:B--2---:R-:W-:Y:S01]  /*19fc0*/  LOP3.LUT P0, RZ, R2, UR4, RZ, 0xfc, !PT ;  /* 0x0000000402ff7c12 */ /* 0x004fe2000f80fcff */
[----:B------:R-:W-:-:S03]  /*19fd0*/  UMOV UR4, 0xffffffff ;  /* 0xffffffff00047882 */ /* 0x000fc60000000000 */
[----:B------:R-:W-:Y:S02]  /*19fe0*/  LOP3.LUT P0, RZ, R3, UR5, RZ, 0xfc, P0 ;  /* 0x0000000503ff7c12 */ /* 0x000fe4000800fcff */
[----:B-1----:R-:W-:Y:S02]  /*19ff0*/  SHF.R.S32.HI R7, RZ, 0x1f, R25 ;  /* 0x0000001fff077819 */ /* 0x002fe40000011419 */
[----:B------:R-:W-:-:S03]  /*1a000*/  SEL R24, R25, RZ, !P0 ;  /* 0x000000ff19187207 */ /* 0x000fc60004000000 */
[----:B------:R3:W-:Y:S01]  /*1a010*/  STL [R1+0x4], R7 ;  /* 0x0000040701007387 */ /* 0x0007e20000100800 */
[----:B------:R-:W-:Y:S05]  /*1a020*/  BRA.DIV UR4, `(.L_x_605) ;  /* 0x0000005604807947 */ /* 0x000fea000b800000 */
[----:B------:R-:W1:Y:S02]  /*1a030*/  S2R R0, SR_TID.X ;  /* 0x0000000000007919 */ /* 0x000e640000002100 */
[----:B-1----:R-:W-:-:S04]  /*1a040*/  SHF.R.U32.HI R0, RZ, 0x5, R0 ;  /* 0x00000005ff007819 */ /* 0x002fc80000011600 */
[----:B------:R-:W-:-:S05]  /*1a050*/  LOP3.LUT R0, R0, 0x3, RZ, 0xc0, !PT ;  /* 0x0000000300007812 */ /* 0x000fca00078ec0ff */
[----:B------:R1:W2:Y:S02]  /*1a060*/  SHFL.IDX PT, R14, R0, RZ, 0x1f ;  /* 0x00001fff000e7589 */ /* 0x0002a400000e0000 */
.L_x_748:
[----:B-1----:R-:W4:Y:S01]  /*1a070*/  LDL.LU R0, [R1+0x50] ;  /* 0x0000500001007983 */ /* 0x002f220000300800 */
[----:B------:R-:W-:Y:S02]  /*1a080*/  PLOP3.LUT P1, PT, PT, PT, PT, 0x8, 0x0 ;  /* 0x000000000000781c */ /* 0x000fe40003f2e170 */
[----:B--2---:R-:W-:Y:S02]  /*1a090*/  ISETP.NE.AND P0, PT, R14, RZ, PT ;  /* 0x000000ff0e00720c */ /* 0x004fe40003f05270 */
[----:B----4-:R-:W-:-:S09]  /*1a0a0*/  LOP3.LUT R0, R0, 0xfffffffe, RZ, 0xc0, !PT ;  /* 0xfffffffe00007812 */ /* 0x010fd200078ec0ff */
[----:B------:R-:W-:-:S05]  /*1a0b0*/  @P1 LOP3.LUT R0, R0, 0x1, RZ, 0xfc, !PT ;  /* 0x0000000100001812 */ /* 0x000fca00078efcff */
[----:B------:R1:W-:Y:S01]  /*1a0c0*/  STL [R1+0x50], R0 ;  /* 0x0000500001007387 */ /* 0x0003e20000100800 */
[----:B------:R-:W-:Y:S05]  /*1a0d0*/  @P0 BRA `(.L_x_606) ;  /* 0x0000000400280947 */ /* 0x000fea0003800000 */
[----:B------:R-:W-:-:S03]  /*1a0e0*/  UMOV UR4, 0xffffffff ;  /* 0xffffffff00047882 */ /* 0x000fc60000000000 */
[----:B------:R-:W-:Y:S05]  /*1a0f0*/  BRA.DIV UR4, `(.L_x_607) ;  /* 0x0000005604807947 */ /* 0x000fea000b800000 */
[----:B------:R-:W-:-:S13]  /*1a100*/  ELECT P6, URZ, PT ;  /* 0x00000000003f782f */ /* 0x000fda00038c0000 */
.L_x_751:
[----:B------:R-:W-:Y:S05]  /*1a110*/  @!P6 BRA `(.L_x_606) ;  /* 0x000000040018e947 */ /* 0x000fea0003800000 */
[----:B------:R-:W-:Y:S01]  /*1a120*/  ISETP.NE.U32.AND P0, PT, R2, RZ, PT ;  /* 0x000000ff0200720c */ /* 0x000fe20003f05070 */
[----:B------:R-:W-:-:S03]  /*1a130*/  IMAD.MOV.U32 R27, RZ, RZ, R8 ;  /* 0x000000ffff1b7224 */ /* 0x000fc600078e0008 */
[----:B------:R-:W-:-:S13]  /*1a140*/  ISETP.NE.AND.EX P0, PT, R3, RZ, PT, P0 ;  /* 0x000000ff0300720c */ /* 0x000fda0003f05300 */
[----:B------:R-:W-:Y:S05]  /*1a150*/  @!P0 BRA `(.L_x_608) ;  /* 0x0000000000488947 */ /* 0x000fea0003800000 */
[----:B------:R-:W2:Y:S01]  /*1a160*/  LDC R6, c[0x0][0x43c] ;  /* 0x00010f00ff067b82 */ /* 0x000ea20000000800 */
[----:B-1----:R-:W-:Y:S01]  /*1a170*/  IMAD.MOV.U32 R0, RZ, RZ, R8 ;  /* 0x000000ffff007224 */ /* 0x002fe200078e0008 */
[----:B------:R-:W-:Y:S01]  /*1a180*/  ULDC.64 UR4, c[0x0][0x428] ;  /* 0x00010a0000047ab9 */ /* 0x000fe20000000a00 */
[----:B--2---:R-:W-:-:S13]  /*1a190*/  ISETP.NE.AND P0, PT, R6, 0x1, PT ;  /* 0x000000010600780c */ /* 0x004fda0003f05270 */
[----:B0-----:R-:W0:Y:S02]  /*1a1a0*/  @P0 LDC.64 R4, c[0x0][0x440] ;  /* 0x00011000ff040b82 */ /* 0x001e240000000a00 */
[----:B0-----:R-:W-:-:S05]  /*1a1b0*/  @P0 IMAD.HI.U32 R4, R8, R4, RZ ;  /* 0x0000000408040227 */ /* 0x001fca00078e00ff */
[----:B------:R-:W-:-:S04]  /*1a1c0*/  @P0 SHF.R.U32.HI R0, RZ, R5, R4 ;  /* 0x00000005ff000219 */ /* 0x000fc80000011604 */
[--C-:B------:R-:W-:Y:S01]  /*1a1d0*/  SHF.R.S32.HI R5, RZ, 0x1f, R0.reuse ;  /* 0x0000001fff057819 */ /* 0x100fe20000011400 */
[--C-:B------:R-:W-:Y:S02]  /*1a1e0*/  IMAD.MOV R27, RZ, RZ, -R0.reuse ;  /* 0x000000ffff1b7224 */ /* 0x100fe400078e0a00 */
[----:B------:R-:W-:Y:S02]  /*1a1f0*/  IMAD.MOV.U32 R4, RZ, RZ, R0 ;  /* 0x000000ffff047224 */ /* 0x000fe400078e0000 */
        /* <DEDUP_REMOVED lines=8> */
.L_x_608:
[----:B-1----:R-:W-:Y:S01]  /*1a280*/  IMAD R0, R23, 0x8, R22 ;  /* 0x0000000817007824 */ /* 0x002fe200078e0216 */
[----:B--2---:R-:W-:-:S04]  /*1a290*/  SHF.L.U32 R2, R26, 0x1f, RZ ;  /* 0x0000001f1a027819 */ /* 0x004fc800000006ff */
[----:B------:R-:W1:Y:S02]  /*1a2a0*/  SYNCS.PHASECHK.TRANS64.TRYWAIT P0, [R0+URZ+0x31c40], R2 ;  /* 0x031c4002000075a7 */ /* 0x000e64000800017f */
[----:B-1----:R-:W-:Y:S05]  /*1a2b0*/  @!P0 BRA `(.L_x_609) ;  /* 0x0000005400308947 */ /* 0x002fea0003800000 */
.L_x_752:
        /* <DEDUP_REMOVED lines=9> */
[----:B----4-:R-:W-:Y:S05]  /*1a350*/  @!P0 BRA `(.L_x_610) ;  /* 0x0000000000048947 */ /* 0x010fea0003800000 */
[----:B------:R-:W-:Y:S01]  /*1a360*/  BPT.TRAP 0x1 ;  /* 0x000000040000795c */ /* 0x000fe20000300000 */
.L_x_610:
[----:B-1----:R-:W2:Y:S01]  /*1a370*/  LDL.LU R2, [R1+0x50] ;  /* 0x0000500001027983 */ /* 0x002ea20000300800 */
[----:B------:R-:W-:Y:S01]  /*1a380*/  R2UR UR9, R0 ;  /* 0x00000000000972ca */ /* 0x000fe200000e0000 */
[----:B------:R-:W-:Y:S01]  /*1a390*/  IMAD R0, R23, 0x6c00, R22 ;  /* 0x00006c0017007824 */ /* 0x000fe200078e0216 */
        /* <DEDUP_REMOVED lines=11> */
[----:B------:R-:W-:-:S04]  /*1a450*/  UIADD3 UR9, UR9, 0x31c30, URZ ;  /* 0x00031c3009097890 */ /* 0x000fc8000fffe03f */
[----:B------:R-:W-:Y:S02]  /*1a460*/  UIMAD UR11, UR11, 0x90, UR5 ;  /* 0x000000900b0b78a4 */ /* 0x000fe4000f8e0205 */
[----:B------:R-:W-:Y:S02]  /*1a470*/  UIADD3 UR14, UR8, 0x16a00, URZ ;  /* 0x00016a00080e7890 */ /* 0x000fe4000fffe03f */
[----:B------:R-:W-:Y:S02]  /*1a480*/  UIADD3.X UR5, URZ, UR37, URZ, UP0, !UPT ;  /* 0x000000253f057290 */ /* 0x000fe400087fe43f */
        /* <DEDUP_REMOVED lines=10> */
[----:B------:R4:W-:Y:S01]  /*1a530*/  UTMALDG.4D [UR8], [UR4], desc[UR6] ;  /* 0x00000608040075b4 */ /* 0x0009e20008019000 */
[----:B--2---:R-:W-:-:S04]  /*1a540*/  LOP3.LUT R2, R2, 0xfffffffe, RZ, 0xc0, !PT ;  /* 0xfffffffe02027812 */ /* 0x004fc800078ec0ff */
[----:B------:R-:W-:-:S05]  /*1a550*/  @P0 LOP3.LUT R2, R2, 0x1, RZ, 0xfc, !PT ;  /* 0x0000000102020812 */ /* 0x000fca00078efcff */
[----:B------:R4:W-:Y:S01]  /*1a560*/  STL [R1+0x50], R2 ;  /* 0x0000500201007387 */ /* 0x0009e20000100800 */
[----:B------:R-:W-:Y:S01]  /*1a570*/  NOP ;  /* 0x0000000000007918 */ /* 0x000fe20000000000 */
.L_x_606:
[----:B------:R-:W2:Y:S04]  /*1a580*/  LDL.LU R4, [R1+0x18] ;  /* 0x0000180001047983 */ /* 0x000ea80000300800 */
[----:B------:R-:W5:Y:S04]  /*1a590*/  LDL.LU R6, [R1+0xc] ;  /* 0x00000c0001067983 */ /* 0x000f680000300800 */
[----:B------:R-:W3:Y:S01]  /*1a5a0*/  LDL.LU R3, [R1+0x2c] ;  /* 0x00002c0001037983 */ /* 0x000ee20000300800 */
[----:B------:R-:W-:Y:S05]  /*1a5b0*/  WARPSYNC.ALL ;  /* 0x0000000000007948 */ /* 0x000fea0003800000 */
[----:B----4-:R-:W-:Y:S01]  /*1a5c0*/  ULDC.64 UR6, c[0x0][0xa00] ;  /* 0x0002800000067ab9 */ /* 0x010fe20000000a00 */
        /* <DEDUP_REMOVED lines=9> */
[----:B---3--:R-:W-:-:S03]  /*1a660*/  SEL R3, R3, RZ, !P0 ;  /* 0x000000ff03037207 */ /* 0x008fc60004000000 */
[----:B------:R-:W-:Y:S01]  /*1a670*/  IMAD R0, R4, UR5, R2 ;  /* 0x0000000504007c24 */ /* 0x000fe2000f8e0202 */
[----:B-----5:R-:W-:Y:S01]  /*1a680*/  SEL R2, R6, RZ, !P0 ;  /* 0x000000ff06027207 */ /* 0x020fe20004000000 */
[----:B0-----:R-:W-:-:S05]  /*1a690*/  IMAD.WIDE.U32 R4, R4, UR4, RZ ;  /* 0x0000000404047c25 */ /* 0x001fca000f8e00ff */
[----:B------:R-:W-:Y:S04]  /*1a6a0*/  STL.64 [R1+0x20], R4 ;  /* 0x0000200401007387 */ /* 0x000fe80000100a00 */
[----:B------:R0:W-:Y:S04]  /*1a6b0*/  STL [R1+0xc], R2 ;  /* 0x00000c0201007387 */ /* 0x0001e80000100800 */
[----:B------:R1:W-:Y:S01]  /*1a6c0*/  STL [R1+0x38], R3 ;  /* 0x0000380301007387 */ /* 0x0003e20000100800 */
[----:B0-----:R-:W-:Y:S01]  /*1a6d0*/  IMAD.IADD R2, R5, 0x1, R0 ;  /* 0x0000000105027824 */ /* 0x001fe200078e0200 */
[----:B------:R-:W-:-:S05]  /*1a6e0*/  SHF.R.S32.HI R0, RZ, 0x1f, R18 ;  /* 0x0000001fff007819 */ /* 0x000fca0000011412 */
[----:B------:R1:W-:Y:S04]  /*1a6f0*/  STL [R1+0x2c], R0 ;  /* 0x00002c0001007387 */ /* 0x0003e80000100800 */
[----:B------:R1:W-:Y:S01]  /*1a700*/  STL [R1+0x18], R2 ;  /* 0x0000180201007387 */ /* 0x0003e20000100800 */
[----:B------:R-:W-:Y:S05]  /*1a710*/  @!P1 BRA `(.L_x_612) ;  /* 0x0000000000409947 */ /* 0x000fea0003800000 */
[----:B-1----:R-:W-:Y:S01]  /*1a720*/  MOV R2, 0x0 ;  /* 0x0000000000027802 */ /* 0x002fe20000000f00 */
[----:B------:R-:W-:Y:S01]  /*1a730*/  ULDC.64 UR4, c[0x4][0xa8] ;  /* 0x01002a0000047ab9 */ /* 0x000fe20000000a00 */
[----:B------:R-:W-:Y:S01]  /*1a740*/  ULDC.64 UR6, c[0x4][0xb0] ;  /* 0x01002c0000067ab9 */ /* 0x000fe20000000a00 */
[----:B------:R-:W-:Y:S01]  /*1a750*/  ULDC.64 UR8, c[0x4][0x20] ;  /* 0x0100080000087ab9 */ /* 0x000fe20000000a00 */
[----:B------:R-:W-:Y:S01]  /*1a760*/  IMAD.U32 R4, RZ, RZ, UR4 ;  /* 0x00000004ff047e24 */ /* 0x000fe2000f8e00ff */
[----:B------:R-:W-:Y:S01]  /*1a770*/  MOV R13, RZ ;  /* 0x000000ff000d7202 */ /* 0x000fe20000000f00 */
[----:B------:R-:W0:Y:S01]  /*1a780*/  LDC.64 R2, c[0x4][R2] ;  /* 0x0100000002027b82 */ /* 0x000e220000000a00 */
[----:B------:R-:W-:Y:S02]  /*1a790*/  IMAD.U32 R5, RZ, RZ, UR5 ;  /* 0x00000005ff057e24 */ /* 0x000fe4000f8e00ff */
[----:B------:R-:W-:Y:S02]  /*1a7a0*/  IMAD.U32 R6, RZ, RZ, UR6 ;  /* 0x00000006ff067e24 */ /* 0x000fe4000f8e00ff */
[----:B------:R-:W-:-:S02]  /*1a7b0*/  IMAD.U32 R7, RZ, RZ, UR7 ;  /* 0x00000007ff077e24 */ /* 0x000fc4000f8e00ff */
[----:B------:R-:W-:Y:S02]  /*1a7c0*/  IMAD.U32 R10, RZ, RZ, UR8 ;  /* 0x00000008ff0a7e24 */ /* 0x000fe4000f8e00ff */
[----:B------:R-:W-:Y:S02]  /*1a7d0*/  IMAD.U32 R11, RZ, RZ, UR9 ;  /* 0x00000009ff0b7e24 */ /* 0x000fe4000f8e00ff */
[----:B------:R-:W-:Y:S02]  /*1a7e0*/  IMAD.MOV.U32 R8, RZ, RZ, 0x70 ;  /* 0x00000070ff087424 */ /* 0x000fe400078e00ff */
[----:B------:R-:W-:-:S07]  /*1a7f0*/  IMAD.MOV.U32 R12, RZ, RZ, 0x1 ;  /* 0x00000001ff0c7424 */ /* 0x000fce00078e00ff */
[----:B------:R-:W-:-:S07]  /*1a800*/  LEPC R20, `(.L_x_612) ;  /* 0x000000001014794e */ /* 0x000fce0000000000 */
[----:B0-----:R-:W-:Y:S05]  /*1a810*/  CALL.ABS.NOINC R2 ;  /* 0x0000000002007343 */ /* 0x001fea0003c00000 */
.L_x_612:
[----:B------:R-:W-:Y:S05]  /*1a820*/  BSYNC B6 ;  /* 0x0000000000067941 */ /* 0x000fea0003800000 */
.L_x_611:
[----:B-1----:R-:W2:Y:S01]  /*1a830*/  LDL.LU R0, [R1+0x18] ;  /* 0x0000180001007983 */ /* 0x002ea20000300800 */
[----:B------:R-:W0:Y:S01]  /*1a840*/  LDC R10, c[0x0][0x448] ;  /* 0x00011200ff0a7b82 */ /* 0x000e220000000800 */
        /* <DEDUP_REMOVED lines=10> */
[----:B------:R-:W0:Y:S01]  /*1a8f0*/  @P0 LDC R5, c[0x0][0x44c] ;  /* 0x00011300ff050b82 */ /* 0x000e220000000800 */
[----:B--2---:R-:W-:Y:S02]  /*1a900*/  IMAD.MOV.U32 R3, RZ, RZ, R0 ;  /* 0x000000ffff037224 */ /* 0x004fe400078e0000 */
[----:B---3--:R-:W-:Y:S02]  /*1a910*/  IMAD R0, R20, UR4, RZ ;  /* 0x0000000414007c24 */ /* 0x008fe4000f8e02ff */
        /* <DEDUP_REMOVED lines=20> */
[----:B------:R-:W-:Y:S02]  /*1aa60*/  LOP3.LUT R20, R20, 0x18, RZ, 0xc0, !PT ;  /* 0x0000001814147812 */ /* 0x000fe400078ec0ff */
[C---:B------:R-:W-:Y:S01]  /*1aa70*/  LOP3.LUT R13, R21.reuse, 0x20, RZ, 0xfc, !PT ;  /* 0x00000020150d7812 */ /* 0x040fe200078efcff */
[----:B0-----:R-:W-:Y:S01]  /*1aa80*/  @P0 IMAD.HI.U32 R0, R8, R5, RZ ;  /* 0x0000000508000227 */ /* 0x001fe200078e00ff */
[----:B------:R-:W-:-:S03]  /*1aa90*/  LOP3.LUT R12, R21, 0x40, RZ, 0xfc, !PT ;  /* 0x00000040150c7812 */ /* 0x000fc600078efcff */
[----:B------:R-:W-:Y:S01]  /*1aaa0*/  IMAD.MOV.U32 R5, RZ, RZ, R8 ;  /* 0x000000ffff057224 */ /* 0x000fe200078e0008 */
[----:B----4-:R-:W-:-:S04]  /*1aab0*/  @P0 SHF.R.U32.HI R5, RZ, R4, R0 ;  /* 0x00000004ff050219 */ /* 0x010fc80000011600 */
[----:B------:R-:W-:-:S05]  /*1aac0*/  SHF.R.S32.HI R0, RZ, 0x1f, R5 ;  /* 0x0000001fff007819 */ /* 0x000fca0000011405 */
[----:B------:R-:W-:-:S04]  /*1aad0*/  IMAD R0, R0, UR4, RZ ;  /* 0x0000000400007c24 */ /* 0x000fc8000f8e02ff */
[C---:B------:R-:W-:Y:S02]  /*1aae0*/  IMAD R6, R5.reuse, UR5, R0 ;  /* 0x0000000505067c24 */ /* 0x040fe4000f8e0200 */
[----:B------:R-:W-:Y:S02]  /*1aaf0*/  IMAD.MOV R0, RZ, RZ, -R5 ;  /* 0x000000ffff007224 */ /* 0x000fe400078e0a05 */
[----:B------:R-:W-:-:S04]  /*1ab00*/  IMAD.WIDE.U32 R4, R5, UR4, R2 ;  /* 0x0000000405047c25 */ /* 0x000fc8000f8e0002 */
[----:B------:R-:W-:Y:S02]  /*1ab10*/  IMAD R0, R10, R0, R8 ;  /* 0x000000000a007224 */ /* 0x000fe400078e0208 */
[----:B------:R-:W-:Y:S02]  /*1ab20*/  IMAD.IADD R5, R5, 0x1, R6 ;  /* 0x0000000105057824 */ /* 0x000fe400078e0206 */
[----:B------:R-:W-:Y:S01]  /*1ab30*/  VIADD R8, R8, 0x80 ;  /* 0x0000008008087836 */ /* 0x000fe20000000000 */
[----:B------:R-:W-:Y:S01]  /*1ab40*/  SHF.R.S32.HI R9, RZ, 0x1f, R0 ;  /* 0x0000001fff097819 */ /* 0x000fe20000011400 */
[----:B------:R-:W-:Y:S02]  /*1ab50*/  IMAD.WIDE.U32 R6, R0, UR6, R4 ;  /* 0x0000000600067c25 */ /* 0x000fe4000f8e0004 */
[----:B------:R-:W0:Y:S02]  /*1ab60*/  @P0 LDC R5, c[0x0][0x44c] ;  /* 0x00011300ff050b82 */ /* 0x000e240000000800 */
[----:B------:R-:W-:Y:S01]  /*1ab70*/  IMAD R9, R9, UR6, RZ ;  /* 0x0000000609097c24 */ /* 0x000fe2000f8e02ff */
[----:B------:R-:W-:-:S03]  /*1ab80*/  LEA R4, P1, R6, UR8, 0x1 ;  /* 0x0000000806047c11 */ /* 0x000fc6000f8208ff */
[----:B------:R-:W-:Y:S02]  /*1ab90*/  IMAD R0, R0, UR7, R9 ;  /* 0x0000000700007c24 */ /* 0x000fe4000f8e0209 */
[----:B------:R1:W5:Y:S02]  /*1aba0*/  LDL R9, [R1+0x8] ;  /* 0x0000080001097983 */ /* 0x0003640000100800 */
[----:B------:R-:W-:Y:S02]  /*1abb0*/  IMAD.IADD R0, R7, 0x1, R0 ;  /* 0x0000000107007824 */ /* 0x000fe400078e0200 */
[----:B------:R-:W2:Y:S03]  /*1abc0*/  @P0 LDC R7, c[0x0][0x450] ;  /* 0x00011400ff070b82 */ /* 0x000ea60000000800 */
[----:B------:R-:W-:Y:S01]  /*1abd0*/  LEA.HI.X R0, R6, UR9, R0, 0x1, P1 ;  /* 0x0000000906007c11 */ /* 0x000fe200088f0c00 */
[----:B------:R-:W-:-:S02]  /*1abe0*/  IMAD.MOV.U32 R6, RZ, RZ, R8 ;  /* 0x000000ffff067224 */ /* 0x000fc400078e0008 */
[----:B0-----:R-:W-:-:S05]  /*1abf0*/  @P0 IMAD.HI.U32 R5, R8, R5, RZ ;  /* 0x0000000508050227 */ /* 0x001fca00078e00ff */
[----:B--2---:R-:W-:-:S04]  /*1ac00*/  @P0 SHF.R.U32.HI R6, RZ, R7, R5 ;  /* 0x00000007ff060219 */ /* 0x004fc80000011605 */
[--C-:B------:R-:W-:Y:S01]  /*1ac10*/  SHF.R.S32.HI R7, RZ, 0x1f, R6.reuse ;  /* 0x0000001fff077819 */ /* 0x100fe20000011406 */
[----:B------:R-:W-:Y:S02]  /*1ac20*/  IMAD.MOV R5, RZ, RZ, -R6 ;  /* 0x000000ffff057224 */ /* 0x000fe400078e0a06 */
[----:B------:R-:W-:-:S04]  /*1ac30*/  IMAD.WIDE.U32 R2, R6, UR4, R2 ;  /* 0x0000000406027c25 */ /* 0x000fc8000f8e0002 */
[----:B------:R-:W-:Y:S02]  /*1ac40*/  IMAD R5, R10, R5, R8 ;  /* 0x000000050a057224 */ /* 0x000fe400078e0208 */
        /* <DEDUP_REMOVED lines=8> */
[----:B------:R-:W-:-:S02]  /*1acd0*/  IMAD R6, R6, UR6, RZ ;  /* 0x0000000606067c24 */ /* 0x000fc4000f8e02ff */
        /* <DEDUP_REMOVED lines=8> */
[----:B-1----:R-:W-:Y:S06]  /*1ad60*/  BRA.DIV UR4, `(.L_x_613) ;  /* 0x0000004a04987947 */ /* 0x002fec000b800000 */
        /* <DEDUP_REMOVED lines=19> */
[----:B0-----:R-:W-:-:S04]  /*1aea0*/  @!P3 LEA R3, P4, R20, R3, 0x1 ;  /* 0x000000031403b211 */ /* 0x001fc800078808ff */
[----:B-1----:R-:W-:-:S04]  /*1aeb0*/  @!P3 IADD3.X R2, RZ, R2, RZ, P4, !PT ;  /* 0x00000002ff02b210 */ /* 0x002fc800027fe4ff */
        /* <DEDUP_REMOVED lines=19> */
[----:B0-----:R-:W0:Y:S01]  /*1aff0*/  SHFL.IDX PT, R2, R4, 0x3, 0x1c1f ;  /* 0x007c1f0004027f89 */ /* 0x001e2200000e0000 */
[----:B------:R-:W-:-:S03]  /*1b000*/  VIADD R3, R17, 0x80 ;  /* 0x0000008011037836 */ /* 0x000fc60000000000 */
[----:B------:R-:W1:Y:S02]  /*1b010*/  SHFL.IDX PT, R4, R7, RZ, 0x1c1f ;  /* 0x001c1fff07047589 */ /* 0x000e6400000e0000 */
[----:B------:R-:W-:Y:S01]  /*1b020*/  ISETP.GE.AND P3, PT, R3, R5, PT ;  /* 0x000000050300720c */ /* 0x000fe20003f66270 */
[----:B------:R-:W-:-:S05]  /*1b030*/  VIADD R3, R17, 0x60 ;  /* 0x0000006011037836 */ /* 0x000fca0000000000 */
[----:B------:R-:W-:-:S13]  /*1b040*/  ISETP.GE.AND P4, PT, R3, R5, PT ;  /* 0x000000050300720c */ /* 0x000fda0003f86270 */
[----:B0-----:R-:W-:-:S05]  /*1b050*/  @!P4 LEA R2, P5, R20, R2, 0x1 ;  /* 0x000000021402c211 */ /* 0x001fca00078a08ff */
[----:B------:R-:W-:Y:S01]  /*1b060*/  @!P4 IMAD.X R3, RZ, RZ, R0, P5 ;  /* 0x000000ffff03c224 */ /* 0x000fe200028e0600 */
[----:B-1----:R-:W-:Y:S01]  /*1b070*/  @!P3 LEA R4, P5, R20, R4, 0x1 ;  /* 0x000000041404b211 */ /* 0x002fe200078a08ff */
[----:B------:R-:W0:Y:S04]  /*1b080*/  SHFL.IDX PT, R0, R6, RZ, 0x1c1f ;  /* 0x001c1fff06007589 */ /* 0x000e2800000e0000 */
[----:B------:R-:W-:Y:S04]  /*1b090*/  @!P4 LDGSTS.E.BYPASS.LTC128B.128 [R9+0xf200], desc[UR60][R2.64], !P2 ;  /* 0x0f2000000209cfae */ /* 0x000fe8000d101d7c */
[----:B------:R-:W-:Y:S04]  /*1b0a0*/  @!P4 LDGSTS.E.BYPASS.LTC128B.128 [R9+0x12200], desc[UR60][R2.64+0x40], !P1 ;  /* 0x122000400209cfae */ /* 0x000fe8000c901d7c */
[----:B------:R1:W-:Y:S04]  /*1b0b0*/  @!P4 LDGSTS.E.BYPASS.LTC128B.128 [R9+0x15200], desc[UR60][R2.64+0x80], !P0 ;  /* 0x152000800209cfae */ /* 0x0003e8000c101d7c */
[----:B------:R-:W2:Y:S01]  /*1b0c0*/  SHFL.IDX PT, R6, R6, 0x1, 0x1c1f ;  /* 0x003c1f0006067f89 */ /* 0x000ea200000e0000 */
[----:B0-----:R-:W-:-:S02]  /*1b0d0*/  @!P3 IMAD.X R0, RZ, RZ, R0, P5 ;  /* 0x000000ffff00b224 */ /* 0x001fc400028e0600 */
[----:B-1----:R-:W-:Y:S02]  /*1b0e0*/  @!P3 IMAD.MOV.U32 R2, RZ, RZ, R4 ;  /* 0x000000ffff02b224 */ /* 0x002fe400078e0004 */
[----:B------:R-:W-:-:S05]  /*1b0f0*/  @!P3 IMAD.MOV.U32 R3, RZ, RZ, R0 ;  /* 0x000000ffff03b224 */ /* 0x000fca00078e0000 */
[----:B------:R-:W-:Y:S04]  /*1b100*/  @!P3 LDGSTS.E.BYPASS.LTC128B.128 [R9+0xfa00], desc[UR60][R2.64], !P2 ;  /* 0x0fa000000209bfae */ /* 0x000fe8000d101d7c */
[----:B------:R-:W-:Y:S04]  /*1b110*/  @!P3 LDGSTS.E.BYPASS.LTC128B.128 [R9+0x12a00], desc[UR60][R2.64+0x40], !P1 ;  /* 0x12a000400209bfae */ /* 0x000fe8000c901d7c */
[----:B------:R0:W-:Y:S04]  /*1b120*/  @!P3 LDGSTS.E.BYPASS.LTC128B.128 [R9+0x15a00], desc[UR60][R2.64+0x80], !P0 ;  /* 0x15a000800209bfae */ /* 0x0001e8000c101d7c */
[----:B0-2---:R0:W1:Y:S02]  /*1b130*/  SHFL.IDX PT, R2, R7, 0x1, 0x1c1f ;  /* 0x003c1f0007027f89 */ /* 0x00506400000e0000 */
.L_x_765:
        /* <DEDUP_REMOVED lines=13> */
.L_x_614:
        /* <DEDUP_REMOVED lines=8> */
[----:B------:R1:W-:Y:S01]  /*1b290*/  STL [R1+0x28], R2 ;  /* 0x0000280201007387 */ /* 0x0003e20000100800 */
[----:B------:R-:W-:-:S04]  /*1b2a0*/  LEA.HI R0, R2, R2, RZ, 0x1 ;  /* 0x0000000202007211 */ /* 0x000fc800078f08ff */
[----:B------:R-:W-:-:S05]  /*1b2b0*/  LOP3.LUT R0, R0, 0xfffffffe, RZ, 0xc0, !PT ;  /* 0xfffffffe00007812 */ /* 0x000fca00078ec0ff */
[----:B------:R-:W-:-:S05]  /*1b2c0*/  IMAD.IADD R0, R2, 0x1, -R0 ;  /* 0x0000000102007824 */ /* 0x000fca00078e0a00 */
[----:B------:R-:W-:Y:S01]  /*1b2d0*/  SHF.L.U32 R0, R0, 0x1f, RZ ;  /* 0x0000001f00007819 */ /* 0x000fe200000006ff */
[----:B------:R-:W-:Y:S01]  /*1b2e0*/  NOP ;  /* 0x0000000000007918 */ /* 0x000fe20000000000 */
[----:B------:R1:W-:Y:S01]  /*1b2f0*/  SYNCS.ARRIVE.TRANS64.A1T0 RZ, [R22+URZ+0x31c00], RZ ;  /* 0x031c00ff16ff79a7 */ /* 0x0003e2000810003f */
[----:B------:R-:W-:Y:S01]  /*1b300*/  BSSY B0, `(.L_x_615) ;  /* 0x0000003000007945 */ /* 0x000fe20003800000 */
[----:B------:R-:W2:Y:S03]  /*1b310*/  SYNCS.PHASECHK.TRANS64.TRYWAIT P0, [R22+URZ+0x31c20], R0 ;  /* 0x031c2000160075a7 */ /* 0x000ea6000800017f */
[----:B-12---:R-:W-:Y:S05]  /*1b320*/  @!P0 BRA `(.L_x_616) ;  /* 0x0000004c00508947 */ /* 0x006fea0003800000 */
.L_x_766:
[----:B------:R-:W-:Y:S05]  /*1b330*/  BSYNC B0 ;  /* 0x0000000000007941 */ /* 0x000fea0003800000 */
.L_x_615:
[----:B------:R-:W2:Y:S01]  /*1b340*/  LDL.LU R2, [R1+0x30] ;  /* 0x0000300001027983 */ /* 0x000ea20000300800 */
[----:B------:R-:W-:Y:S01]  /*1b350*/  BSSY B0, `(.L_x_617) ;  /* 0x000022b000007945 */ /* 0x000fe20003800000 */
[----:B--2---:R-:W-:-:S13]  /*1b360*/  ISETP.GE.AND P0, PT, R2, 0x91, PT ;  /* 0x000000910200780c */ /* 0x004fda0003f06270 */
[----:B------:R-:W-:Y:S05]  /*1b370*/  @!P0 BRA `(.L_x_618) ;  /* 0x0000002000a08947 */ /* 0x000fea0003800000 */
[----:B------:R-:W0:Y:S01]  /*1b380*/  LDL R2, [R1+0x10] ;  /* 0x0000100001027983 */ /* 0x000e220000100800 */
[----:B-1----:R-:W-:Y:S01]  /*1b390*/  IMAD.MOV.U32 R0, RZ, RZ, 0x1 ;  /* 0x00000001ff007424 */ /* 0x002fe200078e00ff */
[----:B------:R-:W-:Y:S01]  /*1b3a0*/  BSSY B2, `(.L_x_619) ;  /* 0x00000bd000027945 */ /* 0x000fe20003800000 */
[----:B0-----:R-:W-:-:S05]  /*1b3b0*/  IMAD.MOV R7, RZ, RZ, -R2 ;  /* 0x000000ffff077224 */ /* 0x001fca00078e0a02 */
[----:B------:R-:W-:-:S05]  /*1b3c0*/  VIADDMNMX R7, R7, R0, 0xffffffff, !PT ;  /* 0xffffffff07077446 */ /* 0x000fca0007800100 */
[----:B------:R-:W-:-:S05]  /*1b3d0*/  IMAD.IADD R0, R2, 0x1, R7 ;  /* 0x0000000102007824 */ /* 0x000fca00078e0207 */
[----:B------:R-:W-:-:S04]  /*1b3e0*/  LOP3.LUT R0, R0, 0x1, RZ, 0xc0, !PT ;  /* 0x0000000100007812 */ /* 0x000fc800078ec0ff */
[----:B------:R-:W-:Y:S01]  /*1b3f0*/  ISETP.NE.U32.AND P0, PT, R0, 0x1, PT ;  /* 0x000000010000780c */ /* 0x000fe20003f05070 */
[----:B------:R-:W-:-:S12]  /*1b400*/  VIADD R0, R2, 0xfffffffe ;  /* 0xfffffffe02007836 */ /* 0x000fd80000000000 */
[----:B------:R-:W-:Y:S05]  /*1b410*/  @P0 BRA `(.L_x_620) ;  /* 0x0000000800d40947 */ /* 0x000fea0003800000 */
[----:B------:R-:W2:Y:S01]  /*1b420*/  LDL R2, [R1+0x50] ;  /* 0x0000500001027983 */ /* 0x000ea20000100800 */
[----:B------:R-:W-:Y:S01]  /*1b430*/  IADD3 R6, R23, 0x1, RZ ;  /* 0x0000000117067810 */ /* 0x000fe20007ffe0ff */
[----:B------:R-:W-:Y:S03]  /*1b440*/  BSSY B1, `(.L_x_621) ;  /* 0x00000ae000017945 */ /* 0x000fe60003800000 */
[----:B------:R-:W-:-:S04]  /*1b450*/  ISETP.NE.AND P0, PT, R6, 0x2, PT ;  /* 0x000000020600780c */ /* 0x000fc80003f05270 */
[----:B------:R-:W-:Y:S02]  /*1b460*/  SEL R9, RZ, 0x1, P0 ;  /* 0x00000001ff097807 */ /* 0x000fe40000000000 */
[----:B------:R-:W-:Y:S02]  /*1b470*/  SEL R6, R6, RZ, P0 ;  /* 0x000000ff06067207 */ /* 0x000fe40000000000 */
[----:B------:R-:W-:Y:S02]  /*1b480*/  LOP3.LUT R9, R26, R9, RZ, 0x3c, !PT ;  /* 0x000000091a097212 */ /* 0x000fe400078e3cff */
[----:B--2---:R-:W-:-:S13]  /*1b490*/  LOP3.LUT P1, RZ, R2, 0x1, RZ, 0xc0, !PT ;  /* 0x0000000102ff7812 */ /* 0x004fda000782c0ff */
[----:B------:R-:W-:Y:S05]  /*1b4a0*/  @!P1 BRA `(.L_x_622) ;  /* 0x00000008009c9947 */ /* 0x000fea0003800000 */
[----:B------:R-:W-:Y:S01]  /*1b4b0*/  ULDC.64 UR4, c[0x0][0x418] ;  /* 0x0001060000047ab9 */ /* 0x000fe20000000a00 */
[----:B------:R-:W-:Y:S01]  /*1b4c0*/  IMAD.MOV.U32 R5, RZ, RZ, R24 ;  /* 0x000000ffff057224 */ /* 0x000fe200078e0018 */
[----:B------:R-:W-:-:S04]  /*1b4d0*/  ISETP.NE.U32.AND P0, PT, RZ, UR4, PT ;  /* 0x00000004ff007c0c */ /* 0x000fc8000bf05070 */
[----:B------:R-:W-:-:S13]  /*1b4e0*/  ISETP.NE.AND.EX P0, PT, RZ, UR5, PT, P0 ;  /* 0x00000005ff007c0c */ /* 0x000fda000bf05300 */
[----:B------:R-:W-:Y:S05]  /*1b4f0*/  @!P0 BRA `(.L_x_623) ;  /* 0x0000000000488947 */ /* 0x000fea0003800000 */
[----:B------:R-:W2:Y:S01]  /*1b500*/  LDL R10, [R1+0x4] ;  /* 0x00000400010a7983 */ /* 0x000ea20000100800 */
        /* <DEDUP_REMOVED lines=9> */
[----:B------:R-:W-:-:S03]  /*1b5a0*/  SHF.R.S32.HI R3, RZ, 0x1f, R2 ;  /* 0x0000001fff037819 */ /* 0x000fc60000011402 */
[----:B------:R-:W-:-:S04]  /*1b5b0*/  IMAD.WIDE.U32 R2, R25, UR6, R2 ;  /* 0x0000000619027c25 */ /* 0x000fc8000f8e0002 */
[----:B--2---:R-:W-:-:S04]  /*1b5c0*/  IMAD R4, R10, UR6, RZ ;  /* 0x000000060a047c24 */ /* 0x004fc8000f8e02ff */
[----:B------:R-:W-:-:S04]  /*1b5d0*/  IMAD R4, R25, UR7, R4 ;  /* 0x0000000719047c24 */ /* 0x000fc8000f8e0204 */
[----:B------:R-:W-:Y:S01]  /*1b5e0*/  IMAD.IADD R3, R4, 0x1, R3 ;  /* 0x0000000104037824 */ /* 0x000fe200078e0203 */
[----:B------:R-:W-:-:S04]  /*1b5f0*/  LEA R4, P0, R2, UR4, 0x2 ;  /* 0x0000000402047c11 */ /* 0x000fc8000f8010ff */
[----:B------:R-:W-:-:S06]  /*1b600*/  LEA.HI.X R5, R2, UR5, R3, 0x2, P0 ;  /* 0x0000000502057c11 */ /* 0x000fcc00080f1403 */
[----:B------:R0:W5:Y:S03]  /*1b610*/  LDG.E R5, desc[UR60][R4.64] ;  /* 0x0000003c04057981 */ /* 0x000166000c1e1900 */
.L_x_623:
[----:B------:R-:W-:Y:S01]  /*1b620*/  IMAD R3, R6, 0x8, R22 ;  /* 0x0000000806037824 */ /* 0x000fe200078e0216 */
[----:B------:R-:W-:Y:S01]  /*1b630*/  SHF.L.U32 R2, R9, 0x1f, RZ ;  /* 0x0000001f09027819 */ /* 0x000fe200000006ff */
[----:B------:R-:W-:Y:S03]  /*1b640*/  BSSY B3, `(.L_x_624) ;  /* 0x0000003000037945 */ /* 0x000fe60003800000 */
[----:B------:R-:W1:Y:S02]  /*1b650*/  SYNCS.PHASECHK.TRANS64.TRYWAIT P0, [R3+URZ+0x31c40], R2 ;  /* 0x031c4002030075a7 */ /* 0x000e64000800017f */
[----:B-1----:R-:W-:Y:S05]  /*1b660*/  @!P0 BRA `(.L_x_625) ;  /* 0x0000004800948947 */ /* 0x002fea0003800000 */
.L_x_767:
[----:B------:R-:W-:Y:S05]  /*1b670*/  BSYNC B3 ;  /* 0x0000000000037941 */ /* 0x000fea0003800000 */
.L_x_624:
        /* <DEDUP_REMOVED lines=12> */
.L_x_627:
[----:B------:R-:W-:Y:S05]  /*1b740*/  BSYNC B3 ;  /* 0x0000000000037941 */ /* 0x000fea0003800000 */
.L_x_626:
        /* <DEDUP_REMOVED lines=11> */
.L_x_628:
        /* <DEDUP_REMOVED lines=16> */
.L_x_629:
        /* <DEDUP_REMOVED lines=16> */
.L_x_630:
        /* <DEDUP_REMOVED lines=15> */
.L_x_768:
[----:B------:R-:W-:Y:S05]  /*1baf0*/  BSYNC B3 ;  /* 0x0000000000037941 */ /* 0x000fea0003800000 */
.L_x_631:
[----:B------:R-:W-:Y:S01]  /*1bb00*/  BSSY B3, `(.L_x_633) ;  /* 0x000000c000037945 */ /* 0x000fe20003800000 */
[----:B------:R-:W-:Y:S02]  /*1bb10*/  IMAD.MOV.U32 R12, RZ, RZ, 0x0 ;  /* 0x00000000ff0c7424 */ /* 0x000fe400078e00ff */
[----:B------:R-:W-:Y:S01]  /*1bb20*/  IMAD.MOV.U32 R13, RZ, RZ, 0x14f00000 ;  /* 0x14f00000ff0d7424 */ /* 0x000fe200078e00ff */
[----:B------:R-:W-:Y:S06]  /*1bb30*/  @P1 BRA `(.L_x_634) ;  /* 0x0000000000201947 */ /* 0x000fec0003800000 */
[----:B------:R-:W1:Y:S01]  /*1bb40*/  S2R R4, SR_TID.X ;  /* 0x0000000000047919 */ /* 0x000e620000002100 */
[----:B0-----:R-:W-:Y:S01]  /*1bb50*/  IMAD R2, R23, 0x8, R22 ;  /* 0x0000000817027824 */ /* 0x001fe200078e0216 */
[----:B------:R-:W-:-:S04]  /*1bb60*/  MOV R3, 0x6c00 ;  /* 0x00006c0000037802 */ /* 0x000fc80000000f00 */
[----:B------:R2:W-:Y:S01]  /*1bb70*/  SYNCS.ARRIVE.TRANS64 RZ, [R2+URZ+0x31c50], R3 ;  /* 0x031c500302ff79a7 */ /* 0x0005e2000800003f */
[----:B-1----:R-:W-:-:S04]  /*1bb80*/  LOP3.LUT R4, R4, 0x1f, RZ, 0xc0, !PT ;  /* 0x0000001f04047812 */ /* 0x002fc800078ec0ff */
[----:B------:R-:W-:-:S13]  /*1bb90*/  ISETP.NE.AND P0, PT, R4, RZ, PT ;  /* 0x000000ff0400720c */ /* 0x000fda0003f05270 */
[----:B--2---:R-:W-:Y:S05]  /*1bba0*/  @!P0 BRA `(.L_x_634) ;  /* 0x0000000000048947 */ /* 0x004fea0003800000 */
[----:B------:R-:W-:Y:S01]  /*1bbb0*/  BPT.TRAP 0x1 ;  /* 0x000000040000795c */ /* 0x000fe20000300000 */
.L_x_634:
[----:B------:R-:W-:Y:S05]  /*1bbc0*/  BSYNC B3 ;  /* 0x0000000000037941 */ /* 0x000fea0003800000 */
.L_x_633:
        /* <DEDUP_REMOVED lines=11> */
.L_x_635:
        /* <DEDUP_REMOVED lines=15> */
.L_x_636:
        /* <DEDUP_REMOVED lines=15> */
.L_x_637:
        /* <DEDUP_REMOVED lines=12> */
.L_x_622:
[----:B------:R-:W-:Y:S05]  /*1bf20*/  BSYNC B1 ;  /* 0x0000000000017941 */ /* 0x000fea0003800000 */
.L_x_621:
[----:B------:R-:W2:Y:S01]  /*1bf30*/  LDL.LU R0, [R1+0x10] ;  /* 0x0000100001007983 */ /* 0x000ea20000300800 */
[----:B------:R-:W-:Y:S02]  /*1bf40*/  IMAD.MOV.U32 R23, RZ, RZ, R6 ;  /* 0x000000ffff177224 */ /* 0x000fe400078e0006 */
[----:B------:R-:W-:Y:S02]  /*1bf50*/  IMAD.MOV.U32 R26, RZ, RZ, R9 ;  /* 0x000000ffff1a7224 */ /* 0x000fe400078e0009 */
[----:B--2---:R-:W-:-:S07]  /*1bf60*/  VIADD R0, R0, 0xfffffffd ;  /* 0xfffffffd00007836 */ /* 0x004fce0000000000 */
.L_x_620:
[----:B------:R-:W-:Y:S05]  /*1bf70*/  BSYNC B2 ;  /* 0x0000000000027941 */ /* 0x000fea0003800000 */
.L_x_619:
[----:B------:R-:W2:Y:S01]  /*1bf80*/  LDL.LU R2, [R1+0x14] ;  /* 0x0000140001027983 */ /* 0x000ea20000300800 */
[----:B------:R-:W-:-:S05]  /*1bf90*/  IMAD.MOV R7, RZ, RZ, -R7 ;  /* 0x000000ffff077224 */ /* 0x000fca00078e0a07 */
[----:B--2---:R-:W-:-:S13]  /*1bfa0*/  ISETP.NE.AND P0, PT, R2, R7, PT ;  /* 0x000000070200720c */ /* 0x004fda0003f05270 */
[----:B------:R-:W-:Y:S05]  /*1bfb0*/  @!P0 BRA `(.L_x_618) ;  /* 0x0000001400908947 */ /* 0x000fea0003800000 */
[----:B------:R-:W-:-:S07]  /*1bfc0*/  IMAD.MOV.U32 R4, RZ, RZ, R24 ;  /* 0x000000ffff047224 */ /* 0x000fce00078e0018 */
.L_x_672:
[----:B------:R-:W2:Y:S01]  /*1bfd0*/  LDL R2, [R1+0x50] ;  /* 0x0000500001027983 */ /* 0x000ea20000100800 */
[----:B------:R-:W-:Y:S01]  /*1bfe0*/  VIADD R6, R23, 0x1 ;  /* 0x0000000117067836 */ /* 0x000fe20000000000 */
[----:B------:R-:W-:Y:S05]  /*1bff0*/  YIELD ;  /* 0x0000000000007946 */ /* 0x000fea0003800000 */
[----:B------:R-:W-:Y:S01]  /*1c000*/  ISETP.NE.AND P0, PT, R6, 0x2, PT ;  /* 0x000000020600780c */ /* 0x000fe20003f05270 */
[----:B------:R-:W-:Y:S03]  /*1c010*/  BSSY B1, `(.L_x_638) ;  /* 0x00000ab000017945 */ /* 0x000fe60003800000 */
[----:B------:R-:W-:-:S02]  /*1c020*/  SEL R7, RZ, 0x1, P0 ;  /* 0x00000001ff077807 */ /* 0x000fc40000000000 */
        /* <DEDUP_REMOVED lines=25> */
[----:B------:R-:W-:-:S05]  /*1c1c0*/  LEA.HI.X R5, R2, UR5, R3, 0x2, P0 ;  /* 0x0000000502057c11 */ /* 0x000fca00080f1403 */
[----:B------:R0:W5:Y:S04]  /*1c1d0*/  LDG.E R4, desc[UR60][R4.64] ;  /* 0x0000003c04047981 */ /* 0x000168000c1e1900 */
.L_x_640:
[----:B------:R-:W-:Y:S01]  /*1c1e0*/  LEA R3, R6, R22, 0x3 ;  /* 0x0000001606037211 */ /* 0x000fe200078e18ff */
[----:B------:R-:W-:Y:S01]  /*1c1f0*/  BSSY B2, `(.L_x_641) ;  /* 0x0000004000027945 */ /* 0x000fe20003800000 */
[----:B------:R-:W-:-:S04]  /*1c200*/  SHF.L.U32 R2, R7, 0x1f, RZ ;  /* 0x0000001f07027819 */ /* 0x000fc800000006ff */
[----:B------:R-:W1:Y:S02]  /*1c210*/  SYNCS.PHASECHK.TRANS64.TRYWAIT P0, [R3+URZ+0x31c40], R2 ;  /* 0x031c4002030075a7 */ /* 0x000e64000800017f */
[----:B-1----:R-:W-:Y:S05]  /*1c220*/  @!P0 BRA `(.L_x_642) ;  /* 0x0000003c00cc8947 */ /* 0x002fea0003800000 */
.L_x_769:
[----:B------:R-:W-:Y:S05]  /*1c230*/  BSYNC B2 ;  /* 0x0000000000027941 */ /* 0x000fea0003800000 */
.L_x_641:
        /* <DEDUP_REMOVED lines=12> */
.L_x_644:
[----:B------:R-:W-:Y:S05]  /*1c300*/  BSYNC B2 ;  /* 0x0000000000027941 */ /* 0x000fea0003800000 */
.L_x_643:
        /* <DEDUP_REMOVED lines=11> */
.L_x_645:
        /* <DEDUP_REMOVED lines=16> */
.L_x_646:
        /* <DEDUP_REMOVED lines=16> */
.L_x_647:
        /* <DEDUP_REMOVED lines=15> */
.L_x_770:
[----:B------:R-:W-:Y:S05]  /*1c6b0*/  BSYNC B2 ;  /* 0x0000000000027941 */ /* 0x000fea0003800000 */
.L_x_648:
        /* <DEDUP_REMOVED lines=11> */
.L_x_651:
[----:B------:R-:W-:Y:S05]  /*1c770*/  BSYNC B2 ;  /* 0x0000000000027941 */ /* 0x000fea0003800000 */
.L_x_650:
        /* <DEDUP_REMOVED lines=10> */
.L_x_652:
        /* <DEDUP_REMOVED lines=15> */
.L_x_653:
        /* <DEDUP_REMOVED lines=15> */
.L_x_654:
        /* <DEDUP_REMOVED lines=10> */
[----:B------:R-:W-:Y:S01]  /*1caa0*/  IMAD.MOV.U32 R27, RZ, RZ, R9 ;  /* 0x000000ffff1b7224 */ /* 0x000fe200078e0009 */
[----:B------:R-:W-:-:S07]  /*1cab0*/  MOV R24, R4 ;  /* 0x0000000400187202 */ /* 0x000fce0000000f00 */
.L_x_639:
[----:B------:R-:W-:Y:S05]  /*1cac0*/  BSYNC B1 ;  /* 0x0000000000017941 */ /* 0x000fea0003800000 */
.L_x_638:
[----:B------:R-:W2:Y:S01]  /*1cad0*/  LDL R2, [R1+0x50] ;  /* 0x0000500001027983 */ /* 0x000ea20000100800 */
[----:B------:R-:W-:Y:S01]  /*1cae0*/  VIADD R23, R6, 0x1 ;  /* 0x0000000106177836 */ /* 0x000fe20000000000 */
[----:B------:R-:W-:Y:S04]  /*1caf0*/  BSSY B1, `(.L_x_655) ;  /* 0x00000ad000017945 */ /* 0x000fe80003800000 */
[----:B------:R-:W-:-:S04]  /*1cb00*/  ISETP.NE.AND P0, PT, R23, 0x2, PT ;  /* 0x000000021700780c */ /* 0x000fc80003f05270 */
[----:B------:R-:W-:Y:S02]  /*1cb10*/  SEL R26, RZ, 0x1, P0 ;  /* 0x00000001ff1a7807 */ /* 0x000fe40000000000 */
[----:B------:R-:W-:Y:S02]  /*1cb20*/  SEL R23, R23, RZ, P0 ;  /* 0x000000ff17177207 */ /* 0x000fe40000000000 */
[----:B------:R-:W-:Y:S02]  /*1cb30*/  LOP3.LUT R26, R7, R26, RZ, 0x3c, !PT ;  /* 0x0000001a071a7212 */ /* 0x000fe400078e3cff */
[----:B--2---:R-:W-:-:S13]  /*1cb40*/  LOP3.LUT P1, RZ, R2, 0x1, RZ, 0xc0, !PT ;  /* 0x0000000102ff7812 */ /* 0x004fda000782c0ff */
[----:B------:R-:W-:Y:S05]  /*1cb50*/  @!P1 BRA `(.L_x_656) ;  /* 0x0000000800989947 */ /* 0x000fea0003800000 */
[----:B------:R-:W-:Y:S01]  /*1cb60*/  ULDC.64 UR4, c[0x0][0x418] ;  /* 0x0001060000047ab9 */ /* 0x000fe20000000a00 */
[----:B------:R-:W-:Y:S01]  /*1cb70*/  VIADD R9, R0, 0xffffffff ;  /* 0xffffffff00097836 */ /* 0x000fe20000000000 */
        /* <DEDUP_REMOVED lines=21> */
.L_x_657:
[----:B------:R-:W-:Y:S01]  /*1ccd0*/  IMAD R2, R23, 0x8, R22 ;  /* 0x0000000817027824 */ /* 0x000fe200078e0216 */
[----:B------:R-:W-:Y:S01]  /*1cce0*/  SHF.L.U32 R3, R26, 0x1f, RZ ;  /* 0x0000001f1a037819 */ /* 0x000fe200000006ff */
[----:B------:R-:W-:Y:S03]  /*1ccf0*/  BSSY B2, `(.L_x_658) ;  /* 0x0000003000027945 */ /* 0x000fe60003800000 */
[----:B------:R-:W1:Y:S02]  /*1cd00*/  SYNCS.PHASECHK.TRANS64.TRYWAIT P0, [R2+URZ+0x31c40], R3 ;  /* 0x031c4003020075a7 */ /* 0x000e64000800017f */
[----:B-1----:R-:W-:Y:S05]  /*1cd10*/  @!P0 BRA `(.L_x_659) ;  /* 0x0000003400388947 */ /* 0x002fea0003800000 */
.L_x_771:
[----:B------:R-:W-:Y:S05]  /*1cd20*/  BSYNC B2 ;  /* 0x0000000000027941 */ /* 0x000fea0003800000 */
.L_x_658:
        /* <DEDUP_REMOVED lines=12> */
.L_x_661:
[----:B------:R-:W-:Y:S05]  /*1cdf0*/  BSYNC B2 ;  /* 0x0000000000027941 */ /* 0x000fea0003800000 */
.L_x_660:
        /* <DEDUP_REMOVED lines=12> */
.L_x_662:
        /* <DEDUP_REMOVED lines=16> */
.L_x_663:
        /* <DEDUP_REMOVED lines=16> */
.L_x_664:
        /* <DEDUP_REMOVED lines=15> */
.L_x_772:
[----:B------:R-:W-:Y:S05]  /*1d1b0*/  BSYNC B2 ;  /* 0x0000000000027941 */ /* 0x000fea0003800000 */
.L_x_665:
[----:B------:R-:W-:Y:S01]  /*1d1c0*/  BSSY B2, `(.L_x_667) ;  /* 0x000000b000027945 */ /* 0x000fe20003800000 */
[----:B0-----:R-:W-:Y:S01]  /*1d1d0*/  IMAD.MOV.U32 R2, RZ, RZ, 0x0 ;  /* 0x00000000ff027424 */ /* 0x001fe200078e00ff */
[----:B------:R-:W-:Y:S02]  /*1d1e0*/  MOV R3, 0x14f00000 ;  /* 0x14f0000000037802 */ /* 0x000fe40000000f00 */
[----:B------:R-:W-:Y:S05]  /*1d1f0*/  @P1 BRA `(.L_x_668) ;  /* 0x00000000001c1947 */ /* 0x000fea0003800000 */
[----:B------:R-:W0:Y:S02]  /*1d200*/  S2R R12, SR_TID.X ;  /* 0x00000000000c7919 */ /* 0x000e240000002100 */
[----:B0-----:R-:W-:Y:S01]  /*1d210*/  LOP3.LUT R13, R12, 0x1f, RZ, 0xc0, !PT ;  /* 0x0000001f0c0d7812 */ /* 0x001fe200078ec0ff */
[----:B------:R-:W-:-:S03]  /*1d220*/  IMAD.MOV.U32 R12, RZ, RZ, 0x6c00 ;  /* 0x00006c00ff0c7424 */ /* 0x000fc600078e00ff */
[----:B------:R-:W-:Y:S01]  /*1d230*/  ISETP.NE.AND P0, PT, R13, RZ, PT ;  /* 0x000000ff0d00720c */ /* 0x000fe20003f05270 */
[----:B------:R0:W-:-:S12]  /*1d240*/  SYNCS.ARRIVE.TRANS64 RZ, [R7+URZ+0x50], R12 ;  /* 0x0000500c07ff79a7 */ /* 0x0001d8000800003f */
[----:B0-----:R-:W-:Y:S05]  /*1d250*/  @!P0 BRA `(.L_x_668) ;  /* 0x0000000000048947 */ /* 0x001fea0003800000 */
[----:B------:R-:W-:Y:S01]  /*1d260*/  BPT.TRAP 0x1 ;  /* 0x000000040000795c */ /* 0x000fe20000300000 */
.L_x_668:
[----:B------:R-:W-:Y:S05]  /*1d270*/  BSYNC B2 ;  /* 0x0000000000027941 */ /* 0x000fea0003800000 */
.L_x_667:
        /* <DEDUP_REMOVED lines=10> */
.L_x_669:
        /* <DEDUP_REMOVED lines=15> */
.L_x_670:
        /* <DEDUP_REMOVED lines=15> */
.L_x_671:
        /* <DEDUP_REMOVED lines=12> */
.L_x_656:
[----:B------:R-:W-:Y:S05]  /*1d5c0*/  BSYNC B1 ;  /* 0x0000000000017941 */ /* 0x000fea0003800000 */
.L_x_655:
[C---:B------:R-:W-:Y:S01]  /*1d5d0*/  ISETP.GT.AND P0, PT, R0.reuse, 0x1, PT ;  /* 0x000000010000780c */ /* 0x040fe20003f04270 */
[----:B------:R-:W-:-:S12]  /*1d5e0*/  VIADD R0, R0, 0xfffffffe ;  /* 0xfffffffe00007836 */ /* 0x000fd80000000000 */
[----:B------:R-:W-:Y:S05]  /*1d5f0*/  @P0 BRA `(.L_x_672) ;  /* 0xffffffe800740947 */ /* 0x000fea000383ffff */
.L_x_618:
[----:B------:R-:W-:Y:S05]  /*1d600*/  BSYNC B0 ;  /* 0x0000000000007941 */ /* 0x000fea0003800000 */
.L_x_617:
[----:B------:R-:W2:Y:S01]  /*1d610*/  S2R R2, SR_TID.X ;  /* 0x0000000000027919 */ /* 0x000ea20000002100 */
[----:B------:R-:W-:Y:S01]  /*1d620*/  BSSY B0, `(.L_x_673) ;  /* 0x0000010000007945 */ /* 0x000fe20003800000 */
        /* <DEDUP_REMOVED lines=12> */
[----:B0-----:R-:W0:Y:S01]  /*1d6f0*/  POPC R7, R4 ;  /* 0x0000000400077309 */ /* 0x001e220000000000 */
[----:B--2---:R-:W0:Y:S02]  /*1d700*/  SHFL.IDX PT, R0, R3, R0, 0x1f ;  /* 0x00001f0003007589 */ /* 0x004e2400000e0000 */
[----:B0-----:R-:W-:-:S07]  /*1d710*/  IADD3 R16, R0, UR38, R7 ;  /* 0x0000002600107c10 */ /* 0x001fce000fffe007 */
.L_x_674:
[----:B------:R-:W-:Y:S05]  /*1d720*/  BSYNC B0 ;  /* 0x0000000000007941 */ /* 0x000fea0003800000 */
.L_x_673:
[----:B-1----:R-:W2:Y:S01]  /*1d730*/  LDL R0, [R1+0x50] ;  /* 0x0000500001007983 */ /* 0x002ea20000100800 */
[----:B------:R-:W-:Y:S01]  /*1d740*/  BSSY B0, `(.L_x_675) ;  /* 0x0000046000007945 */ /* 0x000fe20003800000 */
[----:B--2---:R-:W-:-:S13]  /*1d750*/  LOP3.LUT P0, RZ, R0, 0x1, RZ, 0xc0, !PT ;  /* 0x0000000100ff7812 */ /* 0x004fda000780c0ff */
[----:B------:R-:W-:Y:S05]  /*1d760*/  @!P0 BRA `(.L_x_676) ;  /* 0x00000004000c8947 */ /* 0x000fea0003800000 */
[----:B------:R-:W-:Y:S01]  /*1d770*/  IMAD R3, R23, 0x8, R22 ;  /* 0x0000000817037824 */ /* 0x000fe200078e0216 */
[----:B------:R-:W-:Y:S01]  /*1d780*/  SHF.L.U32 R0, R26, 0x1f, RZ ;  /* 0x0000001f1a007819 */ /* 0x000fe200000006ff */
[----:B------:R-:W-:Y:S01]  /*1d790*/  BSSY B1, `(.L_x_677) ;  /* 0x0000004000017945 */ /* 0x000fe20003800000 */
[----:B------:R-:W-:Y:S02]  /*1d7a0*/  ISETP.NE.AND P1, PT, R6, RZ, PT ;  /* 0x000000ff0600720c */ /* 0x000fe40003f25270 */
[----:B------:R-:W1:Y:S02]  /*1d7b0*/  SYNCS.PHASECHK.TRANS64.TRYWAIT P0, [R3+URZ+0x31c60], R0 ;  /* 0x031c6000030075a7 */ /* 0x000e64000800017f */
[----:B-1----:R-:W-:Y:S09]  /*1d7c0*/  @!P0 BRA `(.L_x_678) ;  /* 0x0000002800b48947 */ /* 0x002ff20003800000 */
.L_x_773:
[----:B------:R-:W-:Y:S05]  /*1d7d0*/  BSYNC B1 ;  /* 0x0000000000017941 */ /* 0x000fea0003800000 */
.L_x_677:
        /* <DEDUP_REMOVED lines=9> */
.L_x_680:
[----:B------:R-:W-:Y:S05]  /*1d870*/  BSYNC B1 ;  /* 0x0000000000017941 */ /* 0x000fea0003800000 */
.L_x_679:
        /* <DEDUP_REMOVED lines=10> */
.L_x_681:
        /* <DEDUP_REMOVED lines=15> */
.L_x_682:
        /* <DEDUP_REMOVED lines=15> */
.L_x_683:
        /* <DEDUP_REMOVED lines=10> */
.L_x_676:
[----:B------:R-:W-:Y:S05]  /*1dba0*/  BSYNC B0 ;  /* 0x0000000000007941 */ /* 0x000fea0003800000 */
.L_x_675:
[----:B------:R-:W-:-:S05]  /*1dbb0*/  VIADD R23, R23, 0x1 ;  /* 0x0000000117177836 */ /* 0x000fca0000000000 */
[----:B------:R-:W-:-:S04]  /*1dbc0*/  ISETP.NE.AND P0, PT, R23, 0x2, PT ;  /* 0x000000021700780c */ /* 0x000fc80003f05270 */
[----:B------:R-:W-:Y:S02]  /*1dbd0*/  SEL R3, RZ, 0x1, P0 ;  /* 0x00000001ff037807 */ /* 0x000fe40000000000 */
[----:B------:R-:W-:Y:S02]  /*1dbe0*/  SEL R23, R23, RZ, P0 ;  /* 0x000000ff17177207 */ /* 0x000fe40000000000 */
[----:B------:R-:W-:-:S07]  /*1dbf0*/  LOP3.LUT R26, R26, R3, RZ, 0x3c, !PT ;  /* 0x000000031a1a7212 */ /* 0x000fce00078e3cff */
.L_x_599:
[----:B------:R-:W-:Y:S05]  /*1dc00*/  BSYNC B7 ;  /* 0x0000000000077941 */ /* 0x000fea0003800000 */
.L_x_597:
[----:B------:R-:W2:Y:S02]  /*1dc10*/  LDL R0, [R1+0x50] ;  /* 0x0000500001007983 */ /* 0x000ea40000100800 */
[----:B--2---:R-:W-:-:S13]  /*1dc20*/  LOP3.LUT P0, RZ, R0, 0x2, RZ, 0xc0, !PT ;  /* 0x0000000200ff7812 */ /* 0x004fda000780c0ff */
[----:B------:R-:W-:Y:S05]  /*1dc30*/  @!P0 BRA `(.L_x_684) ;  /* 0x0000000000248947 */ /* 0x000fea0003800000 */
[----:B------:R-:W-:Y:S05]  /*1dc40*/  WARPSYNC.ALL ;  /* 0x0000000000007948 */ /* 0x000fea0003800000 */
[----:B------:R-:W2:Y:S08]  /*1dc50*/  S2UR UR5, SR_CgaCtaId ;  /* 0x00000000000579c3 */ /* 0x000eb00000008800 */
[----:B------:R-:W-:Y:S06]  /*1dc60*/  BAR.SYNC.DEFER_BLOCKING 0x5, 0x200 ;  /* 0x0148000000007b1d */ /* 0x000fec0000010000 */
[----:B------:R-:W-:-:S02]  /*1dc70*/  UMOV UR4, 0x400 ;  /* 0x0000040000047882 */ /* 0x000fc40000000000 */
[----:B--2---:R-:W-:-:S06]  /*1dc80*/  ULEA UR4, UR5, UR4, 0x18 ;  /* 0x0000000405047291 */ /* 0x004fcc000f8ec03f */
[----:B------:R-:W-:-:S05]  /*1dc90*/  IMAD.U32 R22, RZ, RZ, UR4 ;  /* 0x00000004ff167e24 */ /* 0x000fca000f8e00ff */
[----:B------:R2:W3:Y:S01]  /*1dca0*/  LDS.128 R16, [R22+0x31cd0] ;  /* 0x031cd00016107984 */ /* 0x0004e20000000c00 */
[----:B------:R-:W-:Y:S06]  /*1dcb0*/  BAR.ARV 0x4, 0x200 ;  /* 0x0108000000007b1d */ /* 0x000fec0000002000 */
[----:B------:R-:W-:Y:S05]  /*1dcc0*/  BRA `(.L_x_685) ;  /* 0x0000000800407947 */ /* 0x000fea0003800000 */
.L_x_684:
[----:B------:R-:W2:Y:S01]  /*1dcd0*/  S2R R0, SR_TID.X ;  /* 0x0000000000007919 */ /* 0x000ea20000002100 */
[----:B------:R-:W-:Y:S01]  /*1dce0*/  UMOV UR4, 0xffffffff ;  /* 0xffffffff00047882 */ /* 0x000fe20000000000 */
[----:B--2---:R-:W-:-:S04]  /*1dcf0*/  LOP3.LUT R8, R0, 0x1f, RZ, 0xc0, !PT ;  /* 0x0000001f00087812 */ /* 0x004fc800078ec0ff */
[----:B------:R-:W-:Y:S01]  /*1dd00*/  ISETP.NE.AND P0, PT, R8, 0x1f, PT ;  /* 0x0000001f0800780c */ /* 0x000fe20003f05270 */
[----:B------:R-:W-:-:S12]  /*1dd10*/  BRA.DIV UR4, `(.L_x_686) ;  /* 0x0000002604747947 */ /* 0x000fd8000b800000 */
[----:B0-----:R-:W-:Y:S01]  /*1dd20*/  IMAD.IADD R5, R19, 0x1, R8 ;  /* 0x0000000113057824 */ /* 0x001fe200078e0208 */
[----:B------:R-:W-:-:S04]  /*1dd30*/  ULDC UR4, c[0x0][0xc3c] ;  /* 0x00030f0000047ab9 */ /* 0x000fc80000000800 */
[----:B------:R-:W-:-:S13]  /*1dd40*/  ISETP.GE.OR P1, PT, R5, UR4, !P0 ;  /* 0x0000000405007c0c */ /* 0x000fda000c726670 */
[----:B------:R-:W0:Y:S02]  /*1dd50*/  @!P1 LDC.64 R2, c[0x0][0xc80] ;  /* 0x00032000ff029b82 */ /* 0x000e240000000a00 */
[----:B0-----:R-:W-:-:S06]  /*1dd60*/  @!P1 IMAD.WIDE R2, R5, 0x4, R2 ;  /* 0x0000000405029825 */ /* 0x001fcc00078e0202 */
[----:B------:R0:W2:Y:S01]  /*1dd70*/  @!P1 LDG.E R3, desc[UR60][R2.64] ;  /* 0x0000003c02039981 */ /* 0x0000a2000c1e1900 */
[C---:B------:R-:W-:Y:S02]  /*1dd80*/  ISETP.GE.U32.AND P2, PT, R8.reuse, 0x2, PT ;  /* 0x000000020800780c */ /* 0x040fe40003f46070 */
[C---:B------:R-:W-:Y:S01]  /*1dd90*/  ISETP.GE.U32.AND P3, PT, R8.reuse, 0x4, PT ;  /* 0x000000040800780c */ /* 0x040fe20003f66070 */
[----:B------:R-:W-:Y:S01]  /*1dda0*/  SHFL.IDX PT, R0, R16, RZ, 0x1f ;  /* 0x00001fff10007589 */ /* 0x000fe200000e0000 */
[C---:B------:R-:W-:Y:S02]  /*1ddb0*/  ISETP.GE.U32.AND P4, PT, R8.reuse, 0x8, PT ;  /* 0x000000080800780c */ /* 0x040fe40003f86070 */
[C---:B------:R-:W-:Y:S01]  /*1ddc0*/  ISETP.GE.U32.AND P5, PT, R8.reuse, 0x10, PT ;  /* 0x000000100800780c */ /* 0x040fe20003fa6070 */
[----:B------:R-:W-:Y:S01]  /*1ddd0*/  SHFL.IDX PT, R4, R16, 0x1, 0x1f ;  /* 0x00201f0010047f89 */ /* 0x000fe200000e0000 */
[----:B0-----:R-:W-:Y:S01]  /*1dde0*/  MOV R2, RZ ;  /* 0x000000ff00027202 */ /* 0x001fe20000000f00 */
[----:B--2---:R-:W-:Y:S01]  /*1ddf0*/  @!P1 IMAD.MOV.U32 R2, RZ, RZ, R3 ;  /* 0x000000ffff029224 */ /* 0x004fe200078e0003 */
[----:B------:R-:W-:-:S04]  /*1de00*/  ISETP.NE.AND P1, PT, R8, RZ, PT ;  /* 0x000000ff0800720c */ /* 0x000fc80003f25270 */
[----:B------:R-:W0:Y:S02]  /*1de10*/  SHFL.UP PT, R14, R2, 0x1, RZ ;  /* 0x04200000020e7989 */ /* 0x000e2400000e00ff */
[----:B0-----:R-:W-:-:S05]  /*1de20*/  SEL R5, R14, RZ, P1 ;  /* 0x000000ff0e057207 */ /* 0x001fca0000800000 */
[----:B------:R-:W-:-:S05]  /*1de30*/  IMAD.IADD R5, R2, 0x1, R5 ;  /* 0x0000000102057824 */ /* 0x000fca00078e0205 */
[----:B------:R-:W0:Y:S02]  /*1de40*/  SHFL.UP PT, R14, R5, 0x2, RZ ;  /* 0x04400000050e7989 */ /* 0x000e2400000e00ff */
[----:B0-----:R-:W-:-:S05]  /*1de50*/  SEL R6, R14, RZ, P2 ;  /* 0x000000ff0e067207 */ /* 0x001fca0001000000 */
        /* <DEDUP_REMOVED lines=11> */
.L_x_783:
[----:B------:R-:W-:Y:S02]  /*1df10*/  ULDC UR4, c[0x0][0xc38] ;  /* 0x00030e0000047ab9 */ /* 0x000fe40000000800 */
[----:B------:R-:W-:-:S04]  /*1df20*/  IMAD.U32 R16, RZ, RZ, UR4 ;  /* 0x00000004ff107e24 */ /* 0x000fc8000f8e00ff */
[----:B-1----:R-:W-:-:S04]  /*1df30*/  IMAD R5, R14, R16, RZ ;  /* 0x000000100e057224 */ /* 0x002fc800078e02ff */
[----:B------:R-:W-:-:S05]  /*1df40*/  IMAD.IADD R4, R4, 0x1, R5 ;  /* 0x0000000104047824 */ /* 0x000fca00078e0205 */
[----:B------:R-:W-:-:S13]  /*1df50*/  ISETP.GT.AND P6, PT, R4, R0, PT ;  /* 0x000000000400720c */ /* 0x000fda0003fc4270 */
[----:B------:R-:W-:Y:S05]  /*1df60*/  @P6 BRA `(.L_x_687) ;  /* 0x00000000009c6947 */ /* 0x000fea0003800000 */
.L_x_692:
        /* <DEDUP_REMOVED lines=14> */
.L_x_690:
[----:B------:R-:W-:Y:S05]  /*1e050*/  BSYNC B0 ;  /* 0x0000000000007941 */ /* 0x000fea0003800000 */
.L_x_689:
        /* <DEDUP_REMOVED lines=18> */
.L_x_791:
[----:B------:R-:W-:Y:S02]  /*1e180*/  ULDC UR4, c[0x0][0xc38] ;  /* 0x00030e0000047ab9 */ /* 0x000fe40000000800 */
[----:B------:R-:W-:-:S04]  /*1e190*/  IMAD.U32 R16, RZ, RZ, UR4 ;  /* 0x00000004ff107e24 */ /* 0x000fc8000f8e00ff */
[----:B-1----:R-:W-:-:S05]  /*1e1a0*/  IMAD R5, R14, R16, RZ ;  /* 0x000000100e057224 */ /* 0x002fca00078e02ff */
[----:B------:R-:W-:-:S04]  /*1e1b0*/  IADD3 R4, R5, R4, RZ ;  /* 0x0000000405047210 */ /* 0x000fc80007ffe0ff */
[----:B------:R-:W-:-:S13]  /*1e1c0*/  ISETP.GT.AND P6, PT, R4, R0, PT ;  /* 0x000000000400720c */ /* 0x000fda0003fc4270 */
[----:B------:R-:W-:Y:S05]  /*1e1d0*/  @!P6 BRA `(.L_x_692) ;  /* 0xfffffffc0064e947 */ /* 0x000fea000383ffff */
.L_x_687:
        /* <DEDUP_REMOVED lines=8> */
.L_x_795:
[----:B------:R-:W-:Y:S01]  /*1e260*/  ISETP.NE.AND P0, PT, R6, RZ, PT ;  /* 0x000000ff0600720c */ /* 0x000fe20003f05270 */
[----:B------:R-:W-:-:S12]  /*1e270*/  IMAD.MOV.U32 R14, RZ, RZ, RZ ;  /* 0x000000ffff0e7224 */ /* 0x000fd800078e00ff */
[----:B------:R-:W-:Y:S05]  /*1e280*/  @!P0 BRA `(.L_x_694) ;  /* 0x0000000000108947 */ /* 0x000fea0003800000 */
[----:B------:R-:W-:Y:S01]  /*1e290*/  UMOV UR4, 0xffffffff ;  /* 0xffffffff00047882 */ /* 0x000fe20000000000 */
[----:B------:R-:W-:Y:S02]  /*1e2a0*/  VIADD R12, R4, 0xffffffff ;  /* 0xffffffff040c7836 */ /* 0x000fe40000000000 */
[----:B------:R-:W-:Y:S05]  /*1e2b0*/  BRA.DIV UR4, `(.L_x_695) ;  /* 0x0000002a04347947 */ /* 0x000fea000b800000 */
[----:B------:R3:W4:Y:S02]  /*1e2c0*/  SHFL.IDX PT, R14, R3, R12, 0x1f ;  /* 0x00001f0c030e7589 */ /* 0x00072400000e0000 */
.L_x_694:
[----:B--2---:R-:W-:Y:S01]  /*1e2d0*/  IABS R6, R17 ;  /* 0x0000001100067213 */ /* 0x004fe20000000000 */
[----:B----4-:R-:W-:Y:S02]  /*1e2e0*/  IMAD R16, R14, R16, R5 ;  /* 0x000000100e107224 */ /* 0x010fe400078e0205 */
[----:B-1----:R-:W-:Y:S01]  /*1e2f0*/  IMAD.MOV.U32 R2, RZ, RZ, RZ ;  /* 0x000000ffff027224 */ /* 0x002fe200078e00ff */
[----:B------:R-:W1:Y:S01]  /*1e300*/  I2F.RP R7, R6 ;  /* 0x0000000600077306 */ /* 0x000e620000209400 */
[----:B------:R-:W-:Y:S02]  /*1e310*/  IMAD.IADD R0, R0, 0x1, -R16 ;  /* 0x0000000100007824 */ /* 0x000fe400078e0a10 */
[----:B------:R-:W-:-:S05]  /*1e320*/  IMAD.IADD R19, R4, 0x1, R19 ;  /* 0x0000000104137824 */ /* 0x000fca00078e0213 */
[----:B-1----:R-:W0:Y:S02]  /*1e330*/  MUFU.RCP R7, R7 ;  /* 0x0000000700077308 */ /* 0x002e240000001000 */
[----:B0--3--:R-:W-:-:S06]  /*1e340*/  VIADD R3, R7, 0xffffffe ;  /* 0x0ffffffe07037836 */ /* 0x009fcc0000000000 */
[----:B------:R-:W0:Y:S02]  /*1e350*/  F2I.FTZ.U32.TRUNC.NTZ R3, R3 ;  /* 0x0000000300037305 */ /* 0x000e24000021f000 */
[----:B0-----:R-:W-:-:S04]  /*1e360*/  IMAD.MOV R5, RZ, RZ, -R3 ;  /* 0x000000ffff057224 */ /* 0x001fc800078e0a03 */
[----:B------:R-:W-:-:S04]  /*1e370*/  IMAD R5, R5, R6, RZ ;  /* 0x0000000605057224 */ /* 0x000fc800078e02ff */
[----:B------:R-:W-:Y:S01]  /*1e380*/  IMAD.HI.U32 R2, R3, R5, R2 ;  /* 0x0000000503027227 */ /* 0x000fe200078e0002 */
[----:B------:R-:W-:Y:S02]  /*1e390*/  IABS R5, R17 ;  /* 0x0000001100057213 */ /* 0x000fe40000000000 */
[----:B------:R-:W-:-:S03]  /*1e3a0*/  IABS R3, R0 ;  /* 0x0000000000037213 */ /* 0x000fc60000000000 */
[----:B------:R-:W-:Y:S02]  /*1e3b0*/  IMAD.MOV R5, RZ, RZ, -R5 ;  /* 0x000000ffff057224 */ /* 0x000fe400078e0a05 */
        /* <DEDUP_REMOVED lines=16> */
.L_x_688:
[----:B------:R-:W-:Y:S01]  /*1e4c0*/  UMOV UR4, URZ ;  /* 0x0000003f00047c82 */ /* 0x000fe20008000000 */
[----:B------:R-:W-:Y:S01]  /*1e4d0*/  UMOV UR5, URZ ;  /* 0x0000003f00057c82 */ /* 0x000fe20008000000 */
[----:B------:R-:W-:Y:S01]  /*1e4e0*/  ULDC UR6, c[0x0][0xc3c] ;  /* 0x00030f0000067ab9 */ /* 0x000fe20000000800 */
[----:B------:R-:W-:Y:S01]  /*1e4f0*/  IMAD.MOV.U32 R16, RZ, RZ, R0 ;  /* 0x000000ffff107224 */ /* 0x000fe200078e0000 */
[----:B------:R-:W-:Y:S01]  /*1e500*/  MOV R18, UR5 ;  /* 0x0000000500127c02 */ /* 0x000fe20008000f00 */
[----:B------:R-:W-:Y:S02]  /*1e510*/  IMAD.U32 R17, RZ, RZ, UR4 ;  /* 0x00000004ff117e24 */ /* 0x000fe4000f8e00ff */
[----:B------:R-:W-:-:S07]  /*1e520*/  IMAD.U32 R19, RZ, RZ, UR6 ;  /* 0x00000006ff137e24 */ /* 0x000fce000f8e00ff */
.L_x_696:
        /* <DEDUP_REMOVED lines=10> */
.L_x_685:
[----:B------:R-:W-:Y:S02]  /*1e5d0*/  ULDC UR4, c[0x0][0xc3c] ;  /* 0x00030f0000047ab9 */ /* 0x000fe40000000800 */
[----:B---3--:R-:W-:-:S13]  /*1e5e0*/  ISETP.GE.AND P0, PT, R19, UR4, PT ;  /* 0x0000000413007c0c */ /* 0x008fda000bf06270 */
[----:B------:R-:W-:Y:S05]  /*1e5f0*/  @!P0 BRA `(.L_x_697) ;  /* 0xffffff9800408947 */ /* 0x000fea000383ffff */
[----:B------:R-:W-:Y:S05]  /*1e600*/  BSYNC B8 ;  /* 0x0000000000087941 */ /* 0x000fea0003800000 */
.L_x_553:
[----:B--2---:R-:W2:Y:S01]  /*1e610*/  LDL.LU R0, [R1+0x28] ;  /* 0x0000280001007983 */ /* 0x004ea20000300800 */
[----:B------:R-:W-:Y:S01]  /*1e620*/  BSSY B0, `(.L_x_698) ;  /* 0x000000b000007945 */ /* 0x000fe20003800000 */
[----:B0-----:R-:W0:Y:S01]  /*1e630*/  S2R R5, SR_CgaCtaId ;  /* 0x0000000000057919 */ /* 0x001e220000008800 */
[----:B--2---:R-:W-:-:S05]  /*1e640*/  VIADD R0, R0, 0x1 ;  /* 0x0000000100007836 */ /* 0x004fca0000000000 */
[----:B------:R-:W-:-:S04]  /*1e650*/  LEA.HI R2, R0, R0, RZ, 0x1 ;  /* 0x0000000000027211 */ /* 0x000fc800078f08ff */
[----:B------:R-:W-:Y:S02]  /*1e660*/  LOP3.LUT R3, R2, 0xfffffffe, RZ, 0xc0, !PT ;  /* 0xfffffffe02037812 */ /* 0x000fe400078ec0ff */
[----:B------:R-:W-:-:S03]  /*1e670*/  MOV R2, 0x400 ;  /* 0x0000040000027802 */ /* 0x000fc60000000f00 */
[----:B------:R-:W-:Y:S01]  /*1e680*/  IMAD.IADD R0, R0, 0x1, -R3 ;  /* 0x0000000100007824 */ /* 0x000fe200078e0a03 */
[----:B0-----:R-:W-:-:S04]  /*1e690*/  LEA R9, R5, R2, 0x18 ;  /* 0x0000000205097211 */ /* 0x001fc800078ec0ff */
[----:B------:R-:W-:-:S04]  /*1e6a0*/  SHF.L.U32 R0, R0, 0x1f, RZ ;  /* 0x0000001f00007819 */ /* 0x000fc800000006ff */
[----:B------:R-:W0:Y:S02]  /*1e6b0*/  SYNCS.PHASECHK.TRANS64.TRYWAIT P0, [R9+URZ+0x31c20], R0 ;  /* 0x031c2000090075a7 */ /* 0x000e24000800017f */
[----:B0-----:R-:W-:Y:S05]  /*1e6c0*/  @!P0 BRA `(.L_x_699) ;  /* 0x0000002400548947 */ /* 0x001fea0003800000 */
.L_x_798:
[----:B------:R-:W-:Y:S05]  /*1e6d0*/  BSYNC B0 ;  /* 0x0000000000007941 */ /* 0x000fea0003800000 */
.L_x_698:
[----:B------:R-:W-:-:S03]  /*1e6e0*/  UMOV UR4, 0xffffffff ;  /* 0xffffffff00047882 */ /* 0x000fc60000000000 */
[----:B------:R-:W-:Y:S05]  /*1e6f0*/  BRA.DIV UR4, `(.L_x_700) ;  /* 0x00000026045c7947 */ /* 0x000fea000b800000 */
[----:B0-----:R-:W0:Y:S02]  /*1e700*/  S2R R0, SR_TID.X ;  /* 0x0000000000007919 */ /* 0x001e240000002100 */
[----:B0-----:R-:W-:-:S04]  /*1e710*/  SHF.R.U32.HI R0, RZ, 0x5, R0 ;  /* 0x00000005ff007819 */ /* 0x001fc80000011600 */
[----:B------:R-:W-:-:S05]  /*1e720*/  LOP3.LUT R0, R0, 0x3, RZ, 0xc0, !PT ;  /* 0x0000000300007812 */ /* 0x000fca00078ec0ff */
[----:B------:R0:W2:Y:S02]  /*1e730*/  SHFL.IDX PT, R14, R0, RZ, 0x1f ;  /* 0x00001fff000e7589 */ /* 0x0000a400000e0000 */
.L_x_801:
[----:B--2---:R-:W-:-:S13]  /*1e740*/  ISETP.NE.AND P0, PT, R14, RZ, PT ;  /* 0x000000ff0e00720c */ /* 0x004fda0003f05270 */
[----:B------:R-:W-:Y:S05]  /*1e750*/  @P0 BRA `(.L_x_408) ;  /* 0x0000000000880947 */ /* 0x000fea0003800000 */
[----:B------:R-:W-:-:S03]  /*1e760*/  UMOV UR4, 0xffffffff ;  /* 0xffffffff00047882 */ /* 0x000fc60000000000 */
[----:B------:R-:W-:Y:S05]  /*1e770*/  BRA.DIV UR4, `(.L_x_701) ;  /* 0x0000002604707947 */ /* 0x000fea000b800000 */
[----:B------:R-:W-:-:S13]  /*1e780*/  ELECT P6, URZ, PT ;  /* 0x00000000003f782f */ /* 0x000fda00038c0000 */
.L_x_804:
[----:B------:R-:W-:Y:S05]  /*1e790*/  @!P6 BRA `(.L_x_408) ;  /* 0x000000000078e947 */ /* 0x000fea0003800000 */
[----:B0-----:R-:W2:Y:S02]  /*1e7a0*/  LDL.LU R0, [R1+0x60] ;  /* 0x0000600001007983 */ /* 0x001ea40000300800 */
[----:B--2---:R-:W-:-:S04]  /*1e7b0*/  LOP3.LUT R0, R0, 0x2, RZ, 0xfc, !PT ;  /* 0x0000000200007812 */ /* 0x004fc800078efcff */
[----:B------:R-:W-:-:S13]  /*1e7c0*/  ISETP.NE.AND P2, PT, R0, 0x3, PT ;  /* 0x000000030000780c */ /* 0x000fda0003f45270 */
[----:B------:R-:W-:Y:S05]  /*1e7d0*/  @!P2 BRA `(.L_x_702) ;  /* 0x000000000004a947 */ /* 0x000fea0003800000 */
[----:B------:R-:W-:Y:S01]  /*1e7e0*/  BPT.TRAP 0x1 ;  /* 0x000000040000795c */ /* 0x000fe20000300000 */
.L_x_702:
[----:B------:R-:W-:Y:S01]  /*1e7f0*/  VIADD R0, R9, 0x31c40 ;  /* 0x00031c4009007836 */ /* 0x000fe20000000000 */
[----:B------:R-:W-:Y:S01]  /*1e800*/  SHF.L.U32 R4, R26, 0x1f, RZ ;  /* 0x0000001f1a047819 */ /* 0x000fe200000006ff */
[C---:B------:R-:W-:Y:S02]  /*1e810*/  VIADD R2, R23.reuse, 0x1 ;  /* 0x0000000117027836 */ /* 0x040fe40000000000 */
[----:B------:R-:W-:-:S03]  /*1e820*/  IMAD R5, R23, 0x8, R0 ;  /* 0x0000000817057824 */ /* 0x000fc600078e0200 */
[C---:B------:R-:W-:Y:S01]  /*1e830*/  ISETP.NE.AND P1, PT, R2.reuse, 0x2, PT ;  /* 0x000000020200780c */ /* 0x040fe20003f25270 */
[----:B------:R-:W0:Y:S03]  /*1e840*/  SYNCS.PHASECHK.TRANS64.TRYWAIT P0, [R5+URZ], R4 ;  /* 0x00000004050075a7 */ /* 0x000e26000800017f */
[----:B------:R-:W-:Y:S02]  /*1e850*/  SEL R3, RZ, 0x1, P1 ;  /* 0x00000001ff037807 */ /* 0x000fe40000800000 */
[----:B-1----:R-:W-:Y:S02]  /*1e860*/  SEL R7, R2, RZ, P1 ;  /* 0x000000ff02077207 */ /* 0x002fe40000800000 */
[----:B------:R-:W-:-:S03]  /*1e870*/  LOP3.LUT R2, R26, R3, RZ, 0x3c, !PT ;  /* 0x000000031a027212 */ /* 0x000fc600078e3cff */
[----:B------:R-:W-:Y:S01]  /*1e880*/  IMAD R3, R7, 0x8, R0 ;  /* 0x0000000807037824 */ /* 0x000fe200078e0200 */
[----:B------:R-:W-:Y:S01]  /*1e890*/  SHF.L.U32 R2, R2, 0x1f, RZ ;  /* 0x0000001f02027819 */ /* 0x000fe200000006ff */
[----:B0-----:R-:W-:Y:S06]  /*1e8a0*/  @!P0 BRA `(.L_x_703) ;  /* 0x0000002400448947 */ /* 0x001fec0003800000 */
.L_x_805:
[----:B------:R-:W1:Y:S02]  /*1e8b0*/  SYNCS.PHASECHK.TRANS64.TRYWAIT P0, [R3+URZ], R2 ;  /* 0x00000002030075a7 */ /* 0x000e64000800017f */
[----:B-1----:R-:W-:Y:S05]  /*1e8c0*/  @!P0 BRA `(.L_x_704) ;  /* 0x0000002400508947 */ /* 0x002fea0003800000 */
.L_x_806:
[----:B------:R-:W-:Y:S05]  /*1e8d0*/  @!P2 BRA `(.L_x_705) ;  /* 0x000000000004a947 */ /* 0x000fea0003800000 */
[----:B------:R-:W-:Y:S01]  /*1e8e0*/  BPT.TRAP 0x1 ;  /* 0x000000040000795c */ /* 0x000fe20000300000 */
.L_x_705:
[----:B------:R-:W-:-:S04]  /*1e8f0*/  VIADD R0, R9, 0x31c60 ;  /* 0x00031c6009007836 */ /* 0x000fc80000000000 */
[----:B------:R-:W-:-:S04]  /*1e900*/  IMAD R23, R23, 0x8, R0 ;  /* 0x0000000817177824 */ /* 0x000fc800078e0200 */
[----:B------:R-:W2:Y:S02]  /*1e910*/  SYNCS.PHASECHK.TRANS64.TRYWAIT P0, [R23+URZ], R4 ;  /* 0x00000004170075a7 */ /* 0x000ea4000800017f */
[----:B--2---:R-:W-:Y:S05]  /*1e920*/  @!P0 BRA `(.L_x_706) ;  /* 0x00000024004c8947 */ /* 0x004fea0003800000 */
.L_x_807:
[----:B------:R-:W-:-:S07]  /*1e930*/  IMAD R7, R7, 0x8, R0 ;  /* 0x0000000807077824 */ /* 0x000fce00078e0200 */
.L_x_707:
[----:B---3--:R3:W4:Y:S02]  /*1e940*/  SYNCS.PHASECHK.TRANS64.TRYWAIT P0, [R7+URZ], R2 ;  /* 0x00000002070075a7 */ /* 0x008724000800017f */
[----:B----4-:R-:W-:Y:S05]  /*1e950*/  @!P0 NANOSLEEP.SYNCS 0x989680 ;  /* 0x009896800000895d */ /* 0x010fea0003900000 */
[----:B------:R-:W4:Y:S02]  /*1e960*/  @!P0 SYNCS.PHASECHK.TRANS64 P0, [R7+URZ], R2 ;  /* 0x00000002070085a7 */ /* 0x000f24000800007f */
[----:B----4-:R-:W-:Y:S05]  /*1e970*/  @!P0 BRA `(.L_x_707) ;  /* 0xfffffffc00f08947 */ /* 0x010fea000383ffff */
.L_x_408:
[----:B------:R-:W-:Y:S05]  /*1e980*/  BSYNC B9 ;  /* 0x0000000000097941 */ /* 0x000fea0003800000 */
.L_x_405:
[----:B------:R-:W-:Y:S05]  /*1e990*/  EXIT ;  /* 0x000000000000794d */ /* 0x000fea0003800000 */
.L_x_424:
[----:B0-----:R0:W1:Y:S02]  /*1e9a0*/  SYNCS.PHASECHK.TRANS64.TRYWAIT P5, [R21+URZ+0x31c90], R91 ;  /* 0x031c905b150075a7 */ /* 0x00106400080a017f */
[----:B-1----:R-:W-:Y:S05]  /*1e9b0*/  @!P5 NANOSLEEP.SYNCS 0x989680 ;  /* 0x009896800000d95d */ /* 0x002fea0003900000 */
[----:B------:R-:W1:Y:S02]  /*1e9c0*/  @!P5 SYNCS.PHASECHK.TRANS64 P5, [R21+URZ+0x31c90], R91 ;  /* 0x031c905b1500d5a7 */ /* 0x000e6400080a007f */
[----:B-1----:R-:W-:Y:S05]  /*1e9d0*/  @!P5 BRA `(.L_x_424) ;  /* 0xfffffffc00f0d947 */ /* 0x002fea000383ffff */
[----:B------:R-:W-:Y:S05]  /*1e9e0*/  BRA `(.L_x_708) ;  /* 0xfffffe4400dc7947 */ /* 0x000fea000383ffff */
.L_x_452:
[----:B0-----:R0:W1:Y:S02]  /*1e9f0*/  SYNCS.PHASECHK.TRANS64.TRYWAIT P5, [R21+URZ+0x31c90], R91 ;  /* 0x031c905b150075a7 */ /* 0x00106400080a017f */
[----:B-1----:R-:W-:Y:S05]  /*1ea00*/  @!P5 NANOSLEEP.SYNCS 0x989680 ;  /* 0x009896800000d95d */ /* 0x002fea0003900000 */
[----:B------:R-:W1:Y:S02]  /*1ea10*/  @!P5 SYNCS.PHASECHK.TRANS64 P5, [R21+URZ+0x31c90], R91 ;  /* 0x031c905b1500d5a7 */ /* 0x000e6400080a007f */
[----:B-1----:R-:W-:Y:S05]  /*1ea20*/  @!P5 BRA `(.L_x_452) ;  /* 0xfffffffc00f0d947 */ /* 0x002fea000383ffff */
[----:B------:R-:W-:Y:S05]  /*1ea30*/  BRA `(.L_x_709) ;  /* 0xfffffe6000487947 */ /* 0x000fea000383ffff */
.L_x_465:
[----:B0-----:R0:W1:Y:S02]  /*1ea40*/  SYNCS.PHASECHK.TRANS64.TRYWAIT P4, [R21+URZ+0x31c90], R91 ;  /* 0x031c905b150075a7 */ /* 0x001064000808017f */
[----:B-1----:R-:W-:Y:S05]  /*1ea50*/  @!P4 NANOSLEEP.SYNCS 0x989680 ;  /* 0x009896800000c95d */ /* 0x002fea0003900000 */
[----:B------:R-:W1:Y:S02]  /*1ea60*/  @!P4 SYNCS.PHASECHK.TRANS64 P4, [R21+URZ+0x31c90], R91 ;  /* 0x031c905b1500c5a7 */ /* 0x000e64000808007f */
[----:B-1----:R-:W-:Y:S05]  /*1ea70*/  @!P4 BRA `(.L_x_465) ;  /* 0xfffffffc00f0c947 */ /* 0x002fea000383ffff */
[----:B------:R-:W-:Y:S05]  /*1ea80*/  BRA `(.L_x_710) ;  /* 0xfffffe7800b87947 */ /* 0x000fea000383ffff */
.L_x_469:
[----:B--2---:R2:W3:Y:S02]  /*1ea90*/  SYNCS.PHASECHK.TRANS64.TRYWAIT P3, [R21+URZ+0x31cb0], R91 ;  /* 0x031cb05b150075a7 */ /* 0x0044e4000806017f */
[----:B---3--:R-:W-:Y:S05]  /*1eaa0*/  @!P3 NANOSLEEP.SYNCS 0x989680 ;  /* 0x009896800000b95d */ /* 0x008fea0003900000 */
[----:B------:R-:W3:Y:S02]  /*1eab0*/  @!P3 SYNCS.PHASECHK.TRANS64 P3, [R21+URZ+0x31cb0], R91 ;  /* 0x031cb05b1500b5a7 */ /* 0x000ee4000806007f */
[----:B---3--:R-:W-:Y:S05]  /*1eac0*/  @!P3 BRA `(.L_x_469) ;  /* 0xfffffffc00f0b947 */ /* 0x008fea000383ffff */
[----:B------:R-:W-:Y:S05]  /*1ead0*/  BRA `(.L_x_711) ;  /* 0xfffffe7c00507947 */ /* 0x000fea000383ffff */
.L_x_475:
[----:B------:R-:W1:Y:S01]  /*1eae0*/  S2R R4, SR_TID.X ;  /* 0x0000000000047919 */ /* 0x000e620000002100 */
[----:B------:R-:W-:Y:S01]  /*1eaf0*/  BSSY B0, `(.L_x_712) ;  /* 0x000000c000007945 */ /* 0x000fe20003800000 */
[----:B------:R-:W-:Y:S02]  /*1eb00*/  IMAD.MOV.U32 R12, RZ, RZ, RZ ;  /* 0x000000ffff0c7224 */ /* 0x000fe400078e00ff */
[----:B------:R-:W-:Y:S02]  /*1eb10*/  IMAD.MOV.U32 R11, RZ, RZ, 0x1f ;  /* 0x0000001fff0b7424 */ /* 0x000fe400078e00ff */
[----:B------:R-:W-:Y:S02]  /*1eb20*/  IMAD.MOV.U32 R15, RZ, RZ, -0x1 ;  /* 0xffffffffff0f7424 */ /* 0x000fe400078e00ff */
[----:B-1----:R-:W-:-:S05]  /*1eb30*/  VIADD R5, R4, 0xffffff80 ;  /* 0xffffff8004057836 */ /* 0x002fca0000000000 */
[----:B------:R-:W-:-:S04]  /*1eb40*/  SHF.R.S32.HI R4, RZ, 0x1f, R5 ;  /* 0x0000001fff047819 */ /* 0x000fc80000011405 */
[----:B------:R-:W-:-:S04]  /*1eb50*/  LEA.HI R4, R4, R5, RZ, 0x7 ;  /* 0x0000000504047211 */ /* 0x000fc800078f38ff */
[----:B------:R-:W-:-:S05]  /*1eb60*/  SHF.R.S32.HI R4, RZ, 0x7, R4 ;  /* 0x00000007ff047819 */ /* 0x000fca0000011404 */
[----:B------:R-:W-:-:S07]  /*1eb70*/  IMAD.MOV.U32 R13, RZ, RZ, R4 ;  /* 0x000000ffff0d7224 */ /* 0x000fce00078e0004 */
[----:B0----5:R-:W-:Y:S05]  /*1eb80*/  WARPSYNC.COLLECTIVE R15, `(.L_x_713) ;  /* 0x000000000f087348 */ /* 0x021fea0003c00000 */
[----:B------:R1:W2:Y:S02]  /*1eb90*/  SHFL.IDX P6, R14, R13, R12, R11 ;  /* 0x0000000c0d0e7389 */ /* 0x0002a400000c000b */
[----:B012--5:R-:W-:Y:S01]  /*1eba0*/  ENDCOLLECTIVE ;  /* 0x000000000000791b */ /* 0x027fe20003800000 */
.L_x_713:
[----:B------:R-:W-:Y:S05]  /*1ebb0*/  BSYNC B0 ;  /* 0x0000000000007941 */ /* 0x000fea0003800000 */
.L_x_712:
[----:B------:R0:W-:Y:S01]  /*1ebc0*/  STL [R1+0x78], R14 ;  /* 0x0000780e01007387 */ /* 0x0001e20000100800 */
[----:B------:R-:W-:Y:S05]  /*1ebd0*/  BRA `(.L_x_714) ;  /* 0xfffffe8000a87947 */ /* 0x000fea000383ffff */
.L_x_486:
[----:B------:R-:W-:Y:S01]  /*1ebe0*/  BSSY B1, `(.L_x_715) ;  /* 0x0000008000017945 */ /* 0x000fe20003800000 */
[----:B------:R-:W-:Y:S01]  /*1ebf0*/  IMAD.MOV.U32 R13, RZ, RZ, R25 ;  /* 0x000000ffff0d7224 */ /* 0x000fe200078e0019 */
[----:B------:R-:W-:Y:S01]  /*1ec00*/  MOV R11, 0x1e1f ;  /* 0x00001e1f000b7802 */ /* 0x000fe20000000f00 */
[----:B------:R-:W-:Y:S02]  /*1ec10*/  IMAD.MOV.U32 R12, RZ, RZ, RZ ;  /* 0x000000ffff0c7224 */ /* 0x000fe400078e00ff */
[----:B------:R-:W-:-:S07]  /*1ec20*/  IMAD.MOV.U32 R15, RZ, RZ, -0x1 ;  /* 0xffffffffff0f7424 */ /* 0x000fce00078e00ff */
[----:B0-----:R-:W-:Y:S05]  /*1ec30*/  WARPSYNC.COLLECTIVE R15, `(.L_x_716) ;  /* 0x000000000f087348 */ /* 0x001fea0003c00000 */
[----:B0-----:R0:W1:Y:S02]  /*1ec40*/  SHFL.IDX P6, R14, R13, R12, R11 ;  /* 0x0000000c0d0e7389 */ /* 0x00106400000c000b */
[----:B01----:R-:W-:Y:S01]  /*1ec50*/  ENDCOLLECTIVE ;  /* 0x000000000000791b */ /* 0x003fe20003800000 */
.L_x_716:
[----:B------:R-:W-:Y:S05]  /*1ec60*/  BSYNC B1 ;  /* 0x0000000000017941 */ /* 0x000fea0003800000 */
.L_x_715:
[----:B------:R-:W-:Y:S02]  /*1ec70*/  IMAD.MOV.U32 R13, RZ, RZ, R24 ;  /* 0x000000ffff0d7224 */ /* 0x000fe400078e0018 */
[----:B------:R-:W-:Y:S02]  /*1ec80*/  IMAD.MOV.U32 R12, RZ, RZ, RZ ;  /* 0x000000ffff0c7224 */ /* 0x000fe400078e00ff */
[----:B------:R-:W-:Y:S02]  /*1ec90*/  IMAD.MOV.U32 R11, RZ, RZ, 0x1e1f ;  /* 0x00001e1fff0b7424 */ /* 0x000fe400078e00ff */
[----:B------:R-:W-:Y:S02]  /*1eca0*/  IMAD.MOV.U32 R15, RZ, RZ, -0x1 ;  /* 0xffffffffff0f7424 */ /* 0x000fe400078e00ff */
[----:B------:R-:W-:-:S07]  /*1ecb0*/  IMAD.MOV.U32 R3, RZ, RZ, R14 ;  /* 0x000000ffff037224 */ /* 0x000fce00078e000e */
[----:B------:R-:W-:Y:S05]  /*1ecc0*/  WARPSYNC.COLLECTIVE R15, `(.L_x_717) ;  /* 0x000000000f087348 */ /* 0x000fea0003c00000 */
[----:B------:R0:W1:Y:S02]  /*1ecd0*/  SHFL.IDX P6, R14, R13, R12, R11 ;  /* 0x0000000c0d0e7389 */ /* 0x00006400000c000b */
[----:B01----:R-:W-:Y:S01]  /*1ece0*/  ENDCOLLECTIVE ;  /* 0x000000000000791b */ /* 0x003fe20003800000 */
.L_x_717:
[----:B------:R-:W-:Y:S02]  /*1ecf0*/  IMAD.MOV.U32 R13, RZ, RZ, R27 ;  /* 0x000000ffff0d7224 */ /* 0x000fe400078e001b */
[----:B------:R-:W-:-:S07]  /*1ed00*/  IMAD.MOV.U32 R0, RZ, RZ, R14 ;  /* 0x000000ffff007224 */ /* 0x000fce00078e000e */
[----:B------:R-:W-:Y:S05]  /*1ed10*/  WARPSYNC.COLLECTIVE R15, `(.L_x_718) ;  /* 0x000000000f087348 */ /* 0x000fea0003c00000 */
[----:B------:R0:W1:Y:S02]  /*1ed20*/  SHFL.IDX P6, R14, R13, R12, R11 ;  /* 0x0000000c0d0e7389 */ /* 0x00006400000c000b */
[----:B01----:R-:W-:Y:S01]  /*1ed30*/  ENDCOLLECTIVE ;  /* 0x000000000000791b */ /* 0x003fe20003800000 */
.L_x_718:
[----:B------:R-:W-:Y:S02]  /*1ed40*/  IMAD.MOV.U32 R13, RZ, RZ, R26 ;  /* 0x000000ffff0d7224 */ /* 0x000fe400078e001a */
[----:B------:R-:W-:-:S07]  /*1ed50*/  IMAD.MOV.U32 R5, RZ, RZ, R14 ;  /* 0x000000ffff057224 */ /* 0x000fce00078e000e */
[----:B------:R-:W-:Y:S05]  /*1ed60*/  WARPSYNC.COLLECTIVE R15, `(.L_x_719) ;  /* 0x000000000f087348 */ /* 0x000fea0003c00000 */
[----:B------:R0:W1:Y:S02]  /*1ed70*/  SHFL.IDX P6, R14, R13, R12, R11 ;  /* 0x0000000c0d0e7389 */ /* 0x00006400000c000b */
[----:B01----:R-:W-:Y:S01]  /*1ed80*/  ENDCOLLECTIVE ;  /* 0x000000000000791b */ /* 0x003fe20003800000 */
.L_x_719:
[----:B------:R-:W-:Y:S05]  /*1ed90*/  BRA `(.L_x_720) ;  /* 0xfffffe8400b47947 */ /* 0x000fea000383ffff */
.L_x_490:
[----:B0-----:R0:W1:Y:S02]  /*1eda0*/  SYNCS.PHASECHK.TRANS64.TRYWAIT P1, [R16+URZ+0x31c00], R3 ;  /* 0x031c0003100075a7 */ /* 0x001064000802017f */
[----:B-1----:R-:W-:Y:S05]  /*1edb0*/  @!P1 NANOSLEEP.SYNCS 0x989680 ;  /* 0x009896800000995d */ /* 0x002fea0003900000 */
[----:B------:R-:W1:Y:S02]  /*1edc0*/  @!P1 SYNCS.PHASECHK.TRANS64 P1, [R16+URZ+0x31c00], R3 ;  /* 0x031c0003100095a7 */ /* 0x000e64000802007f */
[----:B-1----:R-:W-:Y:S05]  /*1edd0*/  @!P1 BRA `(.L_x_490) ;  /* 0xfffffffc00f09947 */ /* 0x002fea000383ffff */
[----:B------:R-:W-:Y:S05]  /*1ede0*/  BRA `(.L_x_721) ;  /* 0xfffffe8c00e87947 */ /* 0x000fea000383ffff */
.L_x_502:
[----:B------:R-:W-:Y:S01]  /*1edf0*/  BSSY B1, `(.L_x_722) ;  /* 0x0000008000017945 */ /* 0x000fe20003800000 */
[----:B------:R-:W-:Y:S02]  /*1ee00*/  IMAD.MOV.U32 R13, RZ, RZ, R25 ;  /* 0x000000ffff0d7224 */ /* 0x000fe400078e0019 */
[----:B------:R-:W-:Y:S02]  /*1ee10*/  IMAD.MOV.U32 R12, RZ, RZ, RZ ;  /* 0x000000ffff0c7224 */ /* 0x000fe400078e00ff */
[----:B------:R-:W-:Y:S02]  /*1ee20*/  IMAD.MOV.U32 R11, RZ, RZ, 0x1e1f ;  /* 0x00001e1fff0b7424 */ /* 0x000fe400078e00ff */
[----:B------:R-:W-:-:S07]  /*1ee30*/  IMAD.MOV.U32 R15, RZ, RZ, -0x1 ;  /* 0xffffffffff0f7424 */ /* 0x000fce00078e00ff */
[----:B0-----:R-:W-:Y:S05]  /*1ee40*/  WARPSYNC.COLLECTIVE R15, `(.L_x_723) ;  /* 0x000000000f087348 */ /* 0x001fea0003c00000 */
[----:B0-----:R0:W1:Y:S02]  /*1ee50*/  SHFL.IDX P6, R14, R13, R12, R11 ;  /* 0x0000000c0d0e7389 */ /* 0x00106400000c000b */
[----:B01----:R-:W-:Y:S01]  /*1ee60*/  ENDCOLLECTIVE ;  /* 0x000000000000791b */ /* 0x003fe20003800000 */
.L_x_723:
[----:B------:R-:W-:Y:S05]  /*1ee70*/  BSYNC B1 ;  /* 0x0000000000017941 */ /* 0x000fea0003800000 */
.L_x_722:
[----:B------:R-:W-:Y:S01]  /*1ee80*/  IMAD.MOV.U32 R13, RZ, RZ, R24 ;  /* 0x000000ffff0d7224 */ /* 0x000fe200078e0018 */
[----:B------:R-:W-:Y:S01]  /*1ee90*/  MOV R11, 0x1e1f ;  /* 0x00001e1f000b7802 */ /* 0x000fe20000000f00 */
[----:B------:R-:W-:Y:S02]  /*1eea0*/  IMAD.MOV.U32 R12, RZ, RZ, RZ ;  /* 0x000000ffff0c7224 */ /* 0x000fe400078e00ff */
[----:B------:R-:W-:Y:S02]  /*1eeb0*/  IMAD.MOV.U32 R15, RZ, RZ, -0x1 ;  /* 0xffffffffff0f7424 */ /* 0x000fe400078e00ff */
[----:B------:R-:W-:-:S07]  /*1eec0*/  IMAD.MOV.U32 R3, RZ, RZ, R14 ;  /* 0x000000ffff037224 */ /* 0x000fce00078e000e */
[----:B------:R-:W-:Y:S05]  /*1eed0*/  WARPSYNC.COLLECTIVE R15, `(.L_x_724) ;  /* 0x000000000f087348 */ /* 0x000fea0003c00000 */
[----:B------:R0:W1:Y:S02]  /*1eee0*/  SHFL.IDX P6, R14, R13, R12, R11 ;  /* 0x0000000c0d0e7389 */ /* 0x00006400000c000b */
[----:B01----:R-:W-:Y:S01]  /*1eef0*/  ENDCOLLECTIVE ;  /* 0x000000000000791b */ /* 0x003fe20003800000 */
.L_x_724:
[----:B------:R-:W-:Y:S02]  /*1ef00*/  IMAD.MOV.U32 R21, RZ, RZ, R3 ;  /* 0x000000ffff157224 */ /* 0x000fe400078e0003 */
[----:B------:R-:W-:Y:S02]  /*1ef10*/  IMAD.MOV.U32 R13, RZ, RZ, R27 ;  /* 0x000000ffff0d7224 */ /* 0x000fe400078e001b */
[----:B------:R-:W-:-:S07]  /*1ef20*/  IMAD.MOV.U32 R0, RZ, RZ, R14 ;  /* 0x000000ffff007224 */ /* 0x000fce00078e000e */
[----:B------:R-:W-:Y:S05]  /*1ef30*/  WARPSYNC.COLLECTIVE R15, `(.L_x_725) ;  /* 0x000000000f087348 */ /* 0x000fea0003c00000 */
[----:B------:R0:W1:Y:S02]  /*1ef40*/  SHFL.IDX P6, R14, R13, R12, R11 ;  /* 0x0000000c0d0e7389 */ /* 0x00006400000c000b */
[----:B01----:R-:W-:Y:S01]  /*1ef50*/  ENDCOLLECTIVE ;  /* 0x000000000000791b */ /* 0x003fe20003800000 */
.L_x_725:
[----:B------:R-:W-:Y:S02]  /*1ef60*/  IMAD.MOV.U32 R20, RZ, RZ, R0 ;  /* 0x000000ffff147224 */ /* 0x000fe400078e0000 */
[----:B------:R-:W-:Y:S02]  /*1ef70*/  IMAD.MOV.U32 R13, RZ, RZ, R26 ;  /* 0x000000ffff0d7224 */ /* 0x000fe400078e001a */
[----:B------:R-:W-:-:S07]  /*1ef80*/  IMAD.MOV.U32 R5, RZ, RZ, R14 ;  /* 0x000000ffff057224 */ /* 0x000fce00078e000e */
[----:B------:R-:W-:Y:S05]  /*1ef90*/  WARPSYNC.COLLECTIVE R15, `(.L_x_726) ;  /* 0x000000000f087348 */ /* 0x000fea0003c00000 */
[----:B------:R0:W1:Y:S02]  /*1efa0*/  SHFL.IDX P6, R14, R13, R12, R11 ;  /* 0x0000000c0d0e7389 */ /* 0x00006400000c000b */
[----:B01----:R-:W-:Y:S01]  /*1efb0*/  ENDCOLLECTIVE ;  /* 0x000000000000791b */ /* 0x003fe20003800000 */
.L_x_726:
[----:B------:R-:W-:Y:S05]  /*1efc0*/  BRA `(.L_x_727) ;  /* 0xfffffea0001c7947 */ /* 0x000fea000383ffff */
.L_x_506:
[----:B0-----:R0:W1:Y:S02]  /*1efd0*/  SYNCS.PHASECHK.TRANS64.TRYWAIT P1, [R16+URZ+0x31c00], R3 ;  /* 0x031c0003100075a7 */ /* 0x001064000802017f */
[----:B-1----:R-:W-:Y:S05]  /*1efe0*/  @!P1 NANOSLEEP.SYNCS 0x989680 ;  /* 0x009896800000995d */ /* 0x002fea0003900000 */
[----:B------:R-:W1:Y:S02]  /*1eff0*/  @!P1 SYNCS.PHASECHK.TRANS64 P1, [R16+URZ+0x31c00], R3 ;  /* 0x031c0003100095a7 */ /* 0x000e64000802007f */
[----:B-1----:R-:W-:Y:S05]  /*1f000*/  @!P1 BRA `(.L_x_506) ;  /* 0xfffffffc00f09947 */ /* 0x002fea000383ffff */
[----:B------:R-:W-:Y:S05]  /*1f010*/  BRA `(.L_x_728) ;  /* 0xfffffea400b87947 */ /* 0x000fea000383ffff */
.L_x_514:
[----:B-1----:R1:W3:Y:S02]  /*1f020*/  SYNCS.PHASECHK.TRANS64.TRYWAIT P1, [R0+URZ+0x31c30], R5 ;  /* 0x031c3005000075a7 */ /* 0x0022e4000802017f */
[----:B---3--:R-:W-:Y:S05]  /*1f030*/  @!P1 NANOSLEEP.SYNCS 0x989680 ;  /* 0x009896800000995d */ /* 0x008fea0003900000 */
[----:B------:R-:W3:Y:S02]  /*1f040*/  @!P1 SYNCS.PHASECHK.TRANS64 P1, [R0+URZ+0x31c30], R5 ;  /* 0x031c3005000095a7 */ /* 0x000ee4000802007f */
[----:B---3--:R-:W-:Y:S05]  /*1f050*/  @!P1 BRA `(.L_x_514) ;  /* 0xfffffffc00f09947 */ /* 0x008fea000383ffff */
[----:B------:R-:W-:Y:S05]  /*1f060*/  BRA `(.L_x_513) ;  /* 0xfffffeb800fc7947 */ /* 0x000fea000383ffff */
.L_x_520:
[----:B-1----:R1:W2:Y:S02]  /*1f070*/  SYNCS.PHASECHK.TRANS64.TRYWAIT P3, [R14+URZ+0x31c30], R15 ;  /* 0x031c300f0e0075a7 */ /* 0x0022a4000806017f */
[----:B--2---:R-:W-:Y:S05]  /*1f080*/  @!P3 NANOSLEEP.SYNCS 0x989680 ;  /* 0x009896800000b95d */ /* 0x004fea0003900000 */
[----:B------:R-:W2:Y:S02]  /*1f090*/  @!P3 SYNCS.PHASECHK.TRANS64 P3, [R14+URZ+0x31c30], R15 ;  /* 0x031c300f0e00b5a7 */ /* 0x000ea4000806007f */
[----:B--2---:R-:W-:Y:S05]  /*1f0a0*/  @!P3 BRA `(.L_x_520) ;  /* 0xfffffffc00f0b947 */ /* 0x004fea000383ffff */
[----:B------:R-:W-:Y:S05]  /*1f0b0*/  BRA `(.L_x_519) ;  /* 0xffffff0400dc7947 */ /* 0x000fea000383ffff */
.L_x_524:
[----:B-1----:R1:W2:Y:S02]  /*1f0c0*/  SYNCS.PHASECHK.TRANS64.TRYWAIT P2, [R15+URZ+0x31c50], R14 ;  /* 0x031c500e0f0075a7 */ /* 0x0022a4000804017f */
[----:B--2---:R-:W-:Y:S05]  /*1f0d0*/  @!P2 NANOSLEEP.SYNCS 0x989680 ;  /* 0x009896800000a95d */ /* 0x004fea0003900000 */
[----:B------:R-:W2:Y:S02]  /*1f0e0*/  @!P2 SYNCS.PHASECHK.TRANS64 P2, [R15+URZ+0x31c50], R14 ;  /* 0x031c500e0f00a5a7 */ /* 0x000ea4000804007f */
[----:B--2---:R-:W-:Y:S05]  /*1f0f0*/  @!P2 BRA `(.L_x_524) ;  /* 0xfffffffc00f0a947 */ /* 0x004fea000383ffff */
[----:B------:R-:W-:Y:S05]  /*1f100*/  BRA `(.L_x_521) ;  /* 0xffffff2c00407947 */ /* 0x000fea000383ffff */
.L_x_529:
[----:B--2---:R2:W3:Y:S02]  /*1f110*/  SYNCS.PHASECHK.TRANS64.TRYWAIT P0, [R9+URZ+0x31c50], R0 ;  /* 0x031c5000090075a7 */ /* 0x0044e4000800017f */
[----:B---3--:R-:W-:Y:S05]  /*1f120*/  @!P0 NANOSLEEP.SYNCS 0x989680 ;  /* 0x009896800000895d */ /* 0x008fea0003900000 */
[----:B------:R-:W3:Y:S02]  /*1f130*/  @!P0 SYNCS.PHASECHK.TRANS64 P0, [R9+URZ+0x31c50], R0 ;  /* 0x031c5000090085a7 */ /* 0x000ee4000800007f */
[----:B---3--:R-:W-:Y:S05]  /*1f140*/  @!P0 BRA `(.L_x_529) ;  /* 0xfffffffc00f08947 */ /* 0x008fea000383ffff */
[----:B------:R-:W-:Y:S05]  /*1f150*/  BRA `(.L_x_528) ;  /* 0xffffff5800707947 */ /* 0x000fea000383ffff */
.L_x_539:
[----:B------:R-:W-:Y:S02]  /*1f160*/  IMAD.MOV.U32 R13, RZ, RZ, R2 ;  /* 0x000000ffff0d7224 */ /* 0x000fe400078e0002 */
[----:B------:R-:W-:Y:S02]  /*1f170*/  IMAD.MOV.U32 R12, RZ, RZ, RZ ;  /* 0x000000ffff0c7224 */ /* 0x000fe400078e00ff */
[----:B------:R-:W-:Y:S02]  /*1f180*/  IMAD.MOV.U32 R11, RZ, RZ, 0x1c1f ;  /* 0x00001c1fff0b7424 */ /* 0x000fe400078e00ff */
[----:B------:R-:W-:-:S07]  /*1f190*/  IMAD.MOV.U32 R15, RZ, RZ, -0x1 ;  /* 0xffffffffff0f7424 */ /* 0x000fce00078e00ff */
[----:B0-----:R-:W-:Y:S05]  /*1f1a0*/  WARPSYNC.COLLECTIVE R15, `(.L_x_729) ;  /* 0x000000000f087348 */ /* 0x001fea0003c00000 */
[----:B------:R1:W2:Y:S02]  /*1f1b0*/  SHFL.IDX P6, R14, R13, R12, R11 ;  /* 0x0000000c0d0e7389 */ /* 0x0002a400000c000b */
[----:B012---:R-:W-:Y:S01]  /*1f1c0*/  ENDCOLLECTIVE ;  /* 0x000000000000791b */ /* 0x007fe20003800000 */
.L_x_729:
[----:B------:R-:W-:Y:S02]  /*1f1d0*/  IMAD.MOV.U32 R13, RZ, RZ, R0 ;  /* 0x000000ffff0d7224 */ /* 0x000fe400078e0000 */
[----:B------:R-:W-:-:S07]  /*1f1e0*/  IMAD.MOV.U32 R3, RZ, RZ, R14 ;  /* 0x000000ffff037224 */ /* 0x000fce00078e000e */
[----:B------:R-:W-:Y:S05]  /*1f1f0*/  WARPSYNC.COLLECTIVE R15, `(.L_x_730) ;  /* 0x000000000f087348 */ /* 0x000fea0003c00000 */
[----:B------:R0:W1:Y:S02]  /*1f200*/  SHFL.IDX P6, R14, R13, R12, R11 ;  /* 0x0000000c0d0e7389 */ /* 0x00006400000c000b */
[----:B01----:R-:W-:Y:S01]  /*1f210*/  ENDCOLLECTIVE ;  /* 0x000000000000791b */ /* 0x003fe20003800000 */
.L_x_730:
[----:B------:R-:W-:Y:S05]  /*1f220*/  BRA `(.L_x_731) ;  /* 0xffffff7c00ac7947 */ /* 0x000fea000383ffff */
.L_x_542:
[----:B------:R-:W-:Y:S01]  /*1f230*/  BSSY B1, `(.L_x_732) ;  /* 0x0000008000017945 */ /* 0x000fe20003800000 */
[----:B------:R-:W-:Y:S02]  /*1f240*/  IMAD.MOV.U32 R13, RZ, RZ, R2 ;  /* 0x000000ffff0d7224 */ /* 0x000fe400078e0002 */
[----:B------:R-:W-:Y:S02]  /*1f250*/  IMAD.MOV.U32 R12, RZ, RZ, 0x1 ;  /* 0x00000001ff0c7424 */ /* 0x000fe400078e00ff */
[----:B----4-:R-:W-:Y:S02]  /*1f260*/  IMAD.MOV.U32 R11, RZ, RZ, 0x1c1f ;  /* 0x00001c1fff0b7424 */ /* 0x010fe400078e00ff */
[----:B------:R-:W-:-:S07]  /*1f270*/  IMAD.MOV.U32 R15, RZ, RZ, -0x1 ;  /* 0xffffffffff0f7424 */ /* 0x000fce00078e00ff */
[----:B0123--:R-:W-:Y:S05]  /*1f280*/  WARPSYNC.COLLECTIVE R15, `(.L_x_733) ;  /* 0x000000000f087348 */ /* 0x00ffea0003c00000 */
[----:B---3--:R3:W4:Y:S02]  /*1f290*/  SHFL.IDX P6, R14, R13, R12, R11 ;  /* 0x0000000c0d0e7389 */ /* 0x00872400000c000b */
[----:B01234-:R-:W-:Y:S01]  /*1f2a0*/  ENDCOLLECTIVE ;  /* 0x000000000000791b */ /* 0x01ffe20003800000 */
.L_x_733:
[----:B------:R-:W-:Y:S05]  /*1f2b0*/  BSYNC B1 ;  /* 0x0000000000017941 */ /* 0x000fea0003800000 */
.L_x_732:
[----:B------:R-:W-:Y:S01]  /*1f2c0*/  IMAD.MOV.U32 R13, RZ, RZ, R0 ;  /* 0x000000ffff0d7224 */ /* 0x000fe200078e0000 */
[----:B------:R-:W-:Y:S01]  /*1f2d0*/  MOV R3, R14 ;  /* 0x0000000e00037202 */ /* 0x000fe20000000f00 */
[----:B------:R-:W-:Y:S02]  /*1f2e0*/  IMAD.MOV.U32 R12, RZ, RZ, 0x1 ;  /* 0x00000001ff0c7424 */ /* 0x000fe400078e00ff */
[----:B------:R-:W-:Y:S02]  /*1f2f0*/  IMAD.MOV.U32 R11, RZ, RZ, 0x1c1f ;  /* 0x00001c1fff0b7424 */ /* 0x000fe400078e00ff */
[----:B------:R-:W-:-:S07]  /*1f300*/  IMAD.MOV.U32 R15, RZ, RZ, -0x1 ;  /* 0xffffffffff0f7424 */ /* 0x000fce00078e00ff */
[----:B------:R-:W-:Y:S05]  /*1f310*/  WARPSYNC.COLLECTIVE R15, `(.L_x_734) ;  /* 0x000000000f087348 */ /* 0x000fea0003c00000 */
[----:B------:R0:W1:Y:S02]  /*1f320*/  SHFL.IDX P6, R14, R13, R12, R11 ;  /* 0x0000000c0d0e7389 */ /* 0x00006400000c000b */
[----:B01----:R-:W-:Y:S01]  /*1f330*/  ENDCOLLECTIVE ;  /* 0x000000000000791b */ /* 0x003fe20003800000 */
.L_x_734:
[----:B------:R-:W-:Y:S05]  /*1f340*/  BRA `(.L_x_735) ;  /* 0xffffff7c00c07947 */ /* 0x000fea000383ffff */
.L_x_559:
        /* <DEDUP_REMOVED lines=11> */
.L_x_737:
[----:B------:R-:W-:Y:S05]  /*1f400*/  BSYNC B1 ;  /* 0x0000000000017941 */ /* 0x000fea0003800000 */
.L_x_736:
[----:B------:R-:W-:Y:S05]  /*1f410*/  BRA `(.L_x_738) ;  /* 0xffffff9000747947 */ /* 0x000fea000383ffff */
.L_x_561:
[----:B------:R-:W-:Y:S01]  /*1f420*/  BSSY B1, `(.L_x_739) ;  /* 0x0000006000017945 */ /* 0x000fe20003800000 */
[----:B------:R-:W-:-:S07]  /*1f430*/  IMAD.MOV.U32 R15, RZ, RZ, -0x1 ;  /* 0xffffffffff0f7424 */ /* 0x000fce00078e00ff */
[----:B0-----:R-:W-:Y:S05]  /*1f440*/  WARPSYNC.COLLECTIVE R15, `(.L_x_740) ;  /* 0x000000000f0c7348 */ /* 0x001fea0003c00000 */
[----:B------:R-:W-:Y:S02]  /*1f450*/  ELECT P6, UR62, PT ;  /* 0x00000000003e782f */ /* 0x000fe400038c0000 */
[----:B------:R-:W-:Y:S01]  /*1f460*/  MOV R14, UR62 ;  /* 0x0000003e000e7c02 */ /* 0x000fe20008000f00 */
[----:B0-----:R-:W-:Y:S10]  /*1f470*/  ENDCOLLECTIVE ;  /* 0x000000000000791b */ /* 0x001ff40003800000 */
.L_x_740:
[----:B------:R-:W-:Y:S05]  /*1f480*/  BSYNC B1 ;  /* 0x0000000000017941 */ /* 0x000fea0003800000 */
.L_x_739:
[----:B------:R-:W-:Y:S05]  /*1f490*/  BRA `(.L_x_560) ;  /* 0xffffff90006c7947 */ /* 0x000fea000383ffff */
.L_x_563:
[----:B0-----:R0:W1:Y:S02]  /*1f4a0*/  SYNCS.PHASECHK.TRANS64.TRYWAIT P0, [R22+URZ+0x31c20], R5 ;  /* 0x031c2005160075a7 */ /* 0x001064000800017f */
[----:B-1----:R-:W-:Y:S05]  /*1f4b0*/  @!P0 NANOSLEEP.SYNCS 0x989680 ;  /* 0x009896800000895d */ /* 0x002fea0003900000 */
[----:B------:R-:W1:Y:S02]  /*1f4c0*/  @!P0 SYNCS.PHASECHK.TRANS64 P0, [R22+URZ+0x31c20], R5 ;  /* 0x031c2005160085a7 */ /* 0x000e64000800007f */
[----:B-1----:R-:W-:Y:S05]  /*1f4d0*/  @!P0 BRA `(.L_x_563) ;  /* 0xfffffffc00f08947 */ /* 0x002fea000383ffff */
[----:B------:R-:W-:Y:S05]  /*1f4e0*/  BRA `(.L_x_741) ;  /* 0xffffff90007c7947 */ /* 0x000fea000383ffff */
.L_x_567:
[----:B-1----:R1:W2:Y:S02]  /*1f4f0*/  SYNCS.PHASECHK.TRANS64.TRYWAIT P0, [R8+URZ+0x31ca0], R10 ;  /* 0x031ca00a080075a7 */ /* 0x0022a4000800017f */
[----:B--2---:R-:W-:Y:S05]  /*1f500*/  @!P0 NANOSLEEP.SYNCS 0x989680 ;  /* 0x009896800000895d */ /* 0x004fea0003900000 */
[----:B------:R-:W2:Y:S02]  /*1f510*/  @!P0 SYNCS.PHASECHK.TRANS64 P0, [R8+URZ+0x31ca0], R10 ;  /* 0x031ca00a080085a7 */ /* 0x000ea4000800007f */
[----:B--2---:R-:W-:Y:S05]  /*1f520*/  @!P0 BRA `(.L_x_567) ;  /* 0xfffffffc00f08947 */ /* 0x004fea000383ffff */
[----:B------:R-:W-:Y:S05]  /*1f530*/  BRA `(.L_x_742) ;  /* 0xffffff9000987947 */ /* 0x000fea000383ffff */
.L_x_574:
[----:B0-----:R0:W2:Y:S02]  /*1f540*/  SYNCS.PHASECHK.TRANS64.TRYWAIT P0, [R8+URZ+0x31cc0], R10 ;  /* 0x031cc00a080075a7 */ /* 0x0010a4000800017f */
[----:B--2---:R-:W-:Y:S05]  /*1f550*/  @!P0 NANOSLEEP.SYNCS 0x989680 ;  /* 0x009896800000895d */ /* 0x004fea0003900000 */
[----:B------:R-:W2:Y:S02]  /*1f560*/  @!P0 SYNCS.PHASECHK.TRANS64 P0, [R8+URZ+0x31cc0], R10 ;  /* 0x031cc00a080085a7 */ /* 0x000ea4000800007f */
[----:B--2---:R-:W-:Y:S05]  /*1f570*/  @!P0 BRA `(.L_x_574) ;  /* 0xfffffffc00f08947 */ /* 0x004fea000383ffff */
[----:B------:R-:W-:Y:S05]  /*1f580*/  BRA `(.L_x_743) ;  /* 0xffffff9400947947 */ /* 0x000fea000383ffff */
.L_x_583:
[----:B0-----:R0:W1:Y:S02]  /*1f590*/  SYNCS.PHASECHK.TRANS64.TRYWAIT P1, [R8+URZ+0x31ca0], R7 ;  /* 0x031ca007080075a7 */ /* 0x001064000802017f */
[----:B-1----:R-:W-:Y:S05]  /*1f5a0*/  @!P1 NANOSLEEP.SYNCS 0x989680 ;  /* 0x009896800000995d */ /* 0x002fea0003900000 */
[----:B------:R-:W1:Y:S02]  /*1f5b0*/  @!P1 SYNCS.PHASECHK.TRANS64 P1, [R8+URZ+0x31ca0], R7 ;  /* 0x031ca007080095a7 */ /* 0x000e64000802007f */
[----:B-1----:R-:W-:Y:S05]  /*1f5c0*/  @!P1 BRA `(.L_x_583) ;  /* 0xfffffffc00f09947 */ /* 0x002fea000383ffff */
[----:B------:R-:W-:Y:S05]  /*1f5d0*/  BRA `(.L_x_744) ;  /* 0xffffff9800d47947 */ /* 0x000fea000383ffff */
.L_x_590:
[----:B-1----:R1:W2:Y:S02]  /*1f5e0*/  SYNCS.PHASECHK.TRANS64.TRYWAIT P1, [R8+URZ+0x31cc0], R7 ;  /* 0x031cc007080075a7 */ /* 0x0022a4000802017f */
[----:B--2---:R-:W-:Y:S05]  /*1f5f0*/  @!P1 NANOSLEEP.SYNCS 0x989680 ;  /* 0x009896800000995d */ /* 0x004fea0003900000 */
[----:B------:R-:W2:Y:S02]  /*1f600*/  @!P1 SYNCS.PHASECHK.TRANS64 P1, [R8+URZ+0x31cc0], R7 ;  /* 0x031cc007080095a7 */ /* 0x000ea4000802007f */
[----:B--2---:R-:W-:Y:S05]  /*1f610*/  @!P1 BRA `(.L_x_590) ;  /* 0xfffffffc00f09947 */ /* 0x004fea000383ffff */
[----:B------:R-:W-:Y:S05]  /*1f620*/  BRA `(.L_x_745) ;  /* 0xffffff9c00cc7947 */ /* 0x000fea000383ffff */
.L_x_605:
        /* <DEDUP_REMOVED lines=8> */
[----:B0--3--:R-:W-:Y:S05]  /*1f6b0*/  WARPSYNC.COLLECTIVE R15, `(.L_x_747) ;  /* 0x000000000f087348 */ /* 0x009fea0003c00000 */
[----:B------:R1:W2:Y:S02]  /*1f6c0*/  SHFL.IDX P6, R14, R13, R12, R11 ;  /* 0x0000000c0d0e7389 */ /* 0x0002a400000c000b */
[----:B0123--:R-:W-:Y:S01]  /*1f6d0*/  ENDCOLLECTIVE ;  /* 0x000000000000791b */ /* 0x00ffe20003800000 */
.L_x_747:
[----:B------:R-:W-:Y:S05]  /*1f6e0*/  BSYNC B0 ;  /* 0x0000000000007941 */ /* 0x000fea0003800000 */
.L_x_746:
[----:B------:R-:W-:Y:S05]  /*1f6f0*/  BRA `(.L_x_748) ;  /* 0xffffffa8005c7947 */ /* 0x000fea000383ffff */
.L_x_607:
[----:B------:R-:W-:Y:S01]  /*1f700*/  BSSY B0, `(.L_x_749) ;  /* 0x0000006000007945 */ /* 0x000fe20003800000 */
[----:B------:R-:W-:-:S07]  /*1f710*/  IMAD.MOV.U32 R15, RZ, RZ, -0x1 ;  /* 0xffffffffff0f7424 */ /* 0x000fce00078e00ff */
[----:B01-3--:R-:W-:Y:S05]  /*1f720*/  WARPSYNC.COLLECTIVE R15, `(.L_x_750) ;  /* 0x000000000f0c7348 */ /* 0x00bfea0003c00000 */
[----:B------:R-:W-:Y:S02]  /*1f730*/  ELECT P6, UR62, PT ;  /* 0x00000000003e782f */ /* 0x000fe400038c0000 */
[----:B------:R-:W-:Y:S01]  /*1f740*/  MOV R14, UR62 ;  /* 0x0000003e000e7c02 */ /* 0x000fe20008000f00 */
[----:B01-3--:R-:W-:Y:S10]  /*1f750*/  ENDCOLLECTIVE ;  /* 0x000000000000791b */ /* 0x00bff40003800000 */
.L_x_750:
[----:B------:R-:W-:Y:S05]  /*1f760*/  BSYNC B0 ;  /* 0x0000000000007941 */ /* 0x000fea0003800000 */
.L_x_749:
[----:B------:R-:W-:Y:S05]  /*1f770*/  BRA `(.L_x_751) ;  /* 0xffffffa800647947 */ /* 0x000fea000383ffff */
.L_x_609:
[----:B-1----:R1:W2:Y:S02]  /*1f780*/  SYNCS.PHASECHK.TRANS64.TRYWAIT P0, [R0+URZ+0x31c40], R2 ;  /* 0x031c4002000075a7 */ /* 0x0022a4000800017f */
[----:B--2---:R-:W-:Y:S05]  /*1f790*/  @!P0 NANOSLEEP.SYNCS 0x989680 ;  /* 0x009896800000895d */ /* 0x004fea0003900000 */
[----:B------:R-:W2:Y:S02]  /*1f7a0*/  @!P0 SYNCS.PHASECHK.TRANS64 P0, [R0+URZ+0x31c40], R2 ;  /* 0x031c4002000085a7 */ /* 0x000ea4000800007f */
[----:B--2---:R-:W-:Y:S05]  /*1f7b0*/  @!P0 BRA `(.L_x_609) ;  /* 0xfffffffc00f08947 */ /* 0x004fea000383ffff */
[----:B------:R-:W-:Y:S05]  /*1f7c0*/  BRA `(.L_x_752) ;  /* 0xffffffa800bc7947 */ /* 0x000fea000383ffff */
.L_x_613:
[----:B------:R-:W2:Y:S01]  /*1f7d0*/  LDL.LU R11, [R1+0x34] ;  /* 0x00003400010b7983 */ /* 0x000ea20000300800 */
[----:B------:R-:W-:Y:S01]  /*1f7e0*/  IMAD.MOV.U32 R13, RZ, RZ, R0 ;  /* 0x000000ffff0d7224 */ /* 0x000fe200078e0000 */
[----:B------:R-:W-:Y:S01]  /*1f7f0*/  MOV R15, 0xffffffff ;  /* 0xffffffff000f7802 */ /* 0x000fe20000000f00 */
[----:B------:R-:W-:Y:S02]  /*1f800*/  IMAD.MOV.U32 R12, RZ, RZ, RZ ;  /* 0x000000ffff0c7224 */ /* 0x000fe400078e00ff */
        /* <DEDUP_REMOVED lines=8> */
.L_x_753:
[----:B------:R-:W-:Y:S02]  /*1f890*/  IMAD.MOV.U32 R13, RZ, RZ, R4 ;  /* 0x000000ffff0d7224 */ /* 0x000fe400078e0004 */
[----:B------:R-:W-:-:S07]  /*1f8a0*/  IMAD.MOV.U32 R2, RZ, RZ, R14 ;  /* 0x000000ffff027224 */ /* 0x000fce00078e000e */
[----:B------:R-:W-:Y:S05]  /*1f8b0*/  WARPSYNC.COLLECTIVE R15, `(.L_x_754) ;  /* 0x000000000f087348 */ /* 0x000fea0003c00000 */
[----:B------:R0:W1:Y:S02]  /*1f8c0*/  SHFL.IDX P6, R14, R13, R12, R11 ;  /* 0x0000000c0d0e7389 */ /* 0x00006400000c000b */
[----:B01----:R-:W-:Y:S01]  /*1f8d0*/  ENDCOLLECTIVE ;  /* 0x000000000000791b */ /* 0x003fe20003800000 */
.L_x_754:
[----:B------:R-:W-:Y:S02]  /*1f8e0*/  IMAD.MOV.U32 R13, RZ, RZ, R0 ;  /* 0x000000ffff0d7224 */ /* 0x000fe400078e0000 */
[----:B------:R-:W-:Y:S02]  /*1f8f0*/  IMAD.MOV.U32 R12, RZ, RZ, 0x1 ;  /* 0x00000001ff0c7424 */ /* 0x000fe400078e00ff */
[----:B------:R-:W-:-:S07]  /*1f900*/  IMAD.MOV.U32 R3, RZ, RZ, R14 ;  /* 0x000000ffff037224 */ /* 0x000fce00078e000e */
[----:B------:R-:W-:Y:S05]  /*1f910*/  WARPSYNC.COLLECTIVE R15, `(.L_x_755) ;  /* 0x000000000f087348 */ /* 0x000fea0003c00000 */
[----:B------:R0:W1:Y:S02]  /*1f920*/  SHFL.IDX P6, R14, R13, R12, R11 ;  /* 0x0000000c0d0e7389 */ /* 0x00006400000c000b */
[----:B01----:R-:W-:Y:S01]  /*1f930*/  ENDCOLLECTIVE ;  /* 0x000000000000791b */ /* 0x003fe20003800000 */
.L_x_755:
        /* <DEDUP_REMOVED lines=17> */
.L_x_756:
[----:B------:R-:W-:Y:S02]  /*1fa50*/  IMAD.MOV.U32 R13, RZ, RZ, R0 ;  /* 0x000000ffff0d7224 */ /* 0x000fe400078e0000 */
[----:B------:R-:W-:Y:S02]  /*1fa60*/  IMAD.MOV.U32 R12, RZ, RZ, 0x2 ;  /* 0x00000002ff0c7424 */ /* 0x000fe400078e00ff */
[----:B------:R-:W-:-:S07]  /*1fa70*/  IMAD.MOV.U32 R3, RZ, RZ, R14 ;  /* 0x000000ffff037224 */ /* 0x000fce00078e000e */
[----:B------:R-:W-:Y:S05]  /*1fa80*/  WARPSYNC.COLLECTIVE R15, `(.L_x_757) ;  /* 0x000000000f087348 */ /* 0x000fea0003c00000 */
[----:B------:R0:W1:Y:S02]  /*1fa90*/  SHFL.IDX P6, R14, R13, R12, R11 ;  /* 0x0000000c0d0e7389 */ /* 0x00006400000c000b */
[----:B01----:R-:W-:Y:S01]  /*1faa0*/  ENDCOLLECTIVE ;  /* 0x000000000000791b */ /* 0x003fe20003800000 */
.L_x_757:
        /* <DEDUP_REMOVED lines=18> */
.L_x_758:
[----:B------:R-:W-:Y:S02]  /*1fbd0*/  IMAD.MOV.U32 R13, RZ, RZ, R0 ;  /* 0x000000ffff0d7224 */ /* 0x000fe400078e0000 */
[----:B------:R-:W-:Y:S02]  /*1fbe0*/  IMAD.MOV.U32 R12, RZ, RZ, 0x3 ;  /* 0x00000003ff0c7424 */ /* 0x000fe400078e00ff */
[----:B------:R-:W-:-:S07]  /*1fbf0*/  IMAD.MOV.U32 R3, RZ, RZ, R14 ;  /* 0x000000ffff037224 */ /* 0x000fce00078e000e */
[----:B------:R-:W-:Y:S05]  /*1fc00*/  WARPSYNC.COLLECTIVE R15, `(.L_x_759) ;  /* 0x000000000f087348 */ /* 0x000fea0003c00000 */
[----:B------:R0:W1:Y:S02]  /*1fc10*/  SHFL.IDX P6, R14, R13, R12, R11 ;  /* 0x0000000c0d0e7389 */ /* 0x00006400000c000b */
[----:B01----:R-:W-:Y:S01]  /*1fc20*/  ENDCOLLECTIVE ;  /* 0x000000000000791b */ /* 0x003fe20003800000 */
.L_x_759:
[----:B------:R-:W-:-:S04]  /*1fc30*/  @!P3 LEA R3, P4, R20, R3, 0x1 ;  /* 0x000000031403b211 */ /* 0x000fc800078808ff */
[----:B------:R-:W-:-:S04]  /*1fc40*/  @!P3 IADD3.X R2, RZ, R2, RZ, P4, !PT ;  /* 0x00000002ff02b210 */ /* 0x000fc800027fe4ff */
[----:B------:R-:W-:Y:S01]  /*1fc50*/  @!P3 LOP3.LUT R3, R3, R2, RZ, 0x3c, !PT ;  /* 0x000000020303b212 */ /* 0x000fe200078e3cff */
[----:B------:R-:W-:-:S03]  /*1fc60*/  IMAD.MOV.U32 R13, RZ, RZ, R4 ;  /* 0x000000ffff0d7224 */ /* 0x000fc600078e0004 */
[----:B------:R-:W-:-:S04]  /*1fc70*/  @!P3 LOP3.LUT R2, R3, R2, RZ, 0x3c, !PT ;  /* 0x000000020302b212 */ /* 0x000fc800078e3cff */
[----:B------:R-:W-:Y:S01]  /*1fc80*/  @!P3 LOP3.LUT R3, R3, R2, RZ, 0x3c, !PT ;  /* 0x000000020303b212 */ /* 0x000fe200078e3cff */
[----:B------:R-:W-:-:S04]  /*1fc90*/  IMAD.MOV.U32 R0, RZ, RZ, R14 ;  /* 0x000000ffff007224 */ /* 0x000fc800078e000e */
[----:B------:R-:W-:Y:S01]  /*1fca0*/  @!PT LDS RZ, [RZ] ;  /* 0x00000000fffff984 */ /* 0x000fe20000000800 */
[----:B------:R-:W-:Y:S01]  /*1fcb0*/  @!PT LDS RZ, [RZ] ;  /* 0x00000000fffff984 */ /* 0x000fe20000000800 */
[----:B------:R-:W-:Y:S01]  /*1fcc0*/  @!PT LDS RZ, [RZ] ;  /* 0x00000000fffff984 */ /* 0x000fe20000000800 */
[----:B------:R0:W-:Y:S03]  /*1fcd0*/  @!P3 LDGSTS.E.BYPASS.LTC128B.128 [R9+0xea00], desc[UR60][R2.64], !P2 ;  /* 0x0ea000000209bfae */ /* 0x0001e6000d101d7c */
[----:B0-----:R-:W-:Y:S05]  /*1fce0*/  WARPSYNC.COLLECTIVE R15, `(.L_x_760) ;  /* 0x000000000f087348 */ /* 0x001fea0003c00000 */
[----:B------:R1:W2:Y:S02]  /*1fcf0*/  SHFL.IDX P6, R14, R13, R12, R11 ;  /* 0x0000000c0d0e7389 */ /* 0x0002a400000c000b */
[----:B012---:R-:W-:Y:S01]  /*1fd00*/  ENDCOLLECTIVE ;  /* 0x000000000000791b */ /* 0x007fe20003800000 */
.L_x_760:
[----:B------:R-:W-:Y:S01]  /*1fd10*/  @!PT LDS RZ, [RZ] ;  /* 0x00000000fffff984 */ /* 0x000fe20000000800 */
[----:B------:R-:W-:Y:S01]  /*1fd20*/  @!PT LDS RZ, [RZ] ;  /* 0x00000000fffff984 */ /* 0x000fe20000000800 */
[----:B------:R-:W-:Y:S01]  /*1fd30*/  @!PT LDS RZ, [RZ] ;  /* 0x00000000fffff984 */ /* 0x000fe20000000800 */
[----:B------:R-:W-:Y:S04]  /*1fd40*/  @!P3 LDGSTS.E.BYPASS.LTC128B.128 [R9+0x11a00], desc[UR60][R2.64+0x40], !P1 ;  /* 0x11a000400209bfae */ /* 0x000fe8000c901d7c */
[----:B------:R0:W-:Y:S01]  /*1fd50*/  @!P3 LDGSTS.E.BYPASS.LTC128B.128 [R9+0x14a00], desc[UR60][R2.64+0x80], !P0 ;  /* 0x14a000800209bfae */ /* 0x0001e2000c101d7c */
[----:B------:R-:W-:Y:S02]  /*1fd60*/  IMAD.MOV.U32 R13, RZ, RZ, R6 ;  /* 0x000000ffff0d7224 */ /* 0x000fe400078e0006 */
[----:B------:R-:W-:Y:S02]  /*1fd70*/  IMAD.MOV.U32 R12, RZ, RZ, RZ ;  /* 0x000000ffff0c7224 */ /* 0x000fe400078e00ff */
[----:B0-----:R-:W-:Y:S02]  /*1fd80*/  VIADD R3, R17, 0x60 ;  /* 0x0000006011037836 */ /* 0x001fe40000000000 */
[----:B------:R-:W-:-:S03]  /*1fd90*/  IMAD.MOV.U32 R2, RZ, RZ, R14 ;  /* 0x000000ffff027224 */ /* 0x000fc600078e000e */
[----:B------:R-:W-:-:S13]  /*1fda0*/  ISETP.GE.AND P3, PT, R3, R5, PT ;  /* 0x000000050300720c */ /* 0x000fda0003f66270 */
[----:B------:R-:W-:Y:S05]  /*1fdb0*/  WARPSYNC.COLLECTIVE R15, `(.L_x_761) ;  /* 0x000000000f087348 */ /* 0x000fea0003c00000 */
[----:B------:R0:W1:Y:S02]  /*1fdc0*/  SHFL.IDX P6, R14, R13, R12, R11 ;  /* 0x0000000c0d0e7389 */ /* 0x00006400000c000b */
[----:B01----:R-:W-:Y:S01]  /*1fdd0*/  ENDCOLLECTIVE ;  /* 0x000000000000791b */ /* 0x003fe20003800000 */
.L_x_761:
[----:B------:R-:W-:Y:S01]  /*1fde0*/  @!P3 LEA R2, P5, R20, R2, 0x1 ;  /* 0x000000021402b211 */ /* 0x000fe200078a08ff */
[----:B------:R-:W-:-:S04]  /*1fdf0*/  IMAD.MOV.U32 R13, RZ, RZ, R7 ;  /* 0x000000ffff0d7224 */ /* 0x000fc800078e0007 */
[----:B------:R-:W-:-:S05]  /*1fe00*/  @!P3 IMAD.X R3, RZ, RZ, R0, P5 ;  /* 0x000000ffff03b224 */ /* 0x000fca00028e0600 */
[----:B------:R-:W-:Y:S01]  /*1fe10*/  @!PT LDS RZ, [RZ] ;  /* 0x00000000fffff984 */ /* 0x000fe20000000800 */
[----:B------:R-:W-:Y:S01]  /*1fe20*/  @!PT LDS RZ, [RZ] ;  /* 0x00000000fffff984 */ /* 0x000fe20000000800 */
[----:B------:R-:W-:Y:S01]  /*1fe30*/  @!PT LDS RZ, [RZ] ;  /* 0x00000000fffff984 */ /* 0x000fe20000000800 */
[----:B------:R0:W-:Y:S01]  /*1fe40*/  @!P3 LDGSTS.E.BYPASS.LTC128B.128 [R9+0xf200], desc[UR60][R2.64], !P2 ;  /* 0x0f2000000209bfae */ /* 0x0001e2000d101d7c */
[----:B------:R-:W-:-:S07]  /*1fe50*/  IMAD.MOV.U32 R0, RZ, RZ, R14 ;  /* 0x000000ffff007224 */ /* 0x000fce00078e000e */
[----:B0-----:R-:W-:Y:S05]  /*1fe60*/  WARPSYNC.COLLECTIVE R15, `(.L_x_762) ;  /* 0x000000000f087348 */ /* 0x001fea0003c00000 */
[----:B------:R1:W2:Y:S02]  /*1fe70*/  SHFL.IDX P6, R14, R13, R12, R11 ;  /* 0x0000000c0d0e7389 */ /* 0x0002a400000c000b */
[----:B012---:R-:W-:Y:S01]  /*1fe80*/  ENDCOLLECTIVE ;  /* 0x000000000000791b */ /* 0x007fe20003800000 */
.L_x_762:
[----:B------:R-:W-:Y:S01]  /*1fe90*/  @!PT LDS RZ, [RZ] ;  /* 0x00000000fffff984 */ /* 0x000fe20000000800 */
[----:B------:R-:W-:Y:S01]  /*1fea0*/  @!PT LDS RZ, [RZ] ;  /* 0x00000000fffff984 */ /* 0x000fe20000000800 */
[----:B------:R-:W-:Y:S01]  /*1feb0*/  @!PT LDS RZ, [RZ] ;  /* 0x00000000fffff984 */ /* 0x000fe20000000800 */
[----:B------:R-:W-:Y:S04]  /*1fec0*/  @!P3 LDGSTS.E.BYPASS.LTC128B.128 [R9+0x12200], desc[UR60][R2.64+0x40], !P1 ;  /* 0x122000400209bfae */ /* 0x000fe8000c901d7c */
[----:B------:R0:W-:Y:S01]  /*1fed0*/  @!P3 LDGSTS.E.BYPASS.LTC128B.128 [R9+0x15200], desc[UR60][R2.64+0x80], !P0 ;  /* 0x152000800209bfae */ /* 0x0001e2000c101d7c */
[----:B------:R-:W-:Y:S01]  /*1fee0*/  IMAD.MOV.U32 R13, RZ, RZ, R6 ;  /* 0x000000ffff0d7224 */ /* 0x000fe200078e0006 */
[----:B------:R-:W-:Y:S01]  /*1fef0*/  MOV R12, 0x1 ;  /* 0x00000001000c7802 */ /* 0x000fe20000000f00 */
[----:B0-----:R-:W-:Y:S02]  /*1ff00*/  VIADD R2, R17, 0x80 ;  /* 0x0000008011027836 */ /* 0x001fe40000000000 */
[----:B------:R-:W-:-:S03]  /*1ff10*/  IMAD.MOV.U32 R4, RZ, RZ, R14 ;  /* 0x000000ffff047224 */ /* 0x000fc600078e000e */
[----:B------:R-:W-:-:S13]  /*1ff20*/  ISETP.GE.AND P3, PT, R2, R5, PT ;  /* 0x000000050200720c */ /* 0x000fda0003f66270 */
[----:B------:R-:W-:Y:S05]  /*1ff30*/  WARPSYNC.COLLECTIVE R15, `(.L_x_763) ;  /* 0x000000000f087348 */ /* 0x000fea0003c00000 */
[----:B------:R0:W1:Y:S02]  /*1ff40*/  SHFL.IDX P6, R14, R13, R12, R11 ;  /* 0x0000000c0d0e7389 */ /* 0x00006400000c000b */
[----:B01----:R-:W-:Y:S01]  /*1ff50*/  ENDCOLLECTIVE ;  /* 0x000000000000791b */ /* 0x003fe20003800000 */
.L_x_763:
[----:B------:R-:W-:Y:S01]  /*1ff60*/  @!P3 LEA R4, P5, R20, R4, 0x1 ;  /* 0x000000041404b211 */ /* 0x000fe200078a08ff */
[----:B------:R-:W-:-:S04]  /*1ff70*/  IMAD.MOV.U32 R13, RZ, RZ, R7 ;  /* 0x000000ffff0d7224 */ /* 0x000fc800078e0007 */
[----:B------:R-:W-:Y:S02]  /*1ff80*/  @!P3 IMAD.X R0, RZ, RZ, R0, P5 ;  /* 0x000000ffff00b224 */ /* 0x000fe400028e0600 */
[----:B------:R-:W-:Y:S02]  /*1ff90*/  @!P3 IMAD.MOV.U32 R2, RZ, RZ, R4 ;  /* 0x000000ffff02b224 */ /* 0x000fe400078e0004 */
[----:B------:R-:W-:Y:S02]  /*1ffa0*/  @!P3 IMAD.MOV.U32 R3, RZ, RZ, R0 ;  /* 0x000000ffff03b224 */ /* 0x000fe400078e0000 */
[----:B------:R-:W-:-:S07]  /*1ffb0*/  IMAD.MOV.U32 R6, RZ, RZ, R14 ;  /* 0x000000ffff067224 */ /* 0x000fce00078e000e */
[----:B------:R-:W-:Y:S05]  /*1ffc0*/  WARPSYNC.COLLECTIVE R15, `(.L_x_764) ;  /* 0x000000000f087348 */ /* 0x000fea0003c00000 */
[----:B------:R0:W1:Y:S02]  /*1ffd0*/  SHFL.IDX P6, R14, R13, R12, R11 ;  /* 0x0000000c0d0e7389 */ /* 0x00006400000c000b */
[----:B01----:R-:W-:Y:S01]  /*1ffe0*/  ENDCOLLECTIVE ;  /* 0x000000000000791b */ /* 0x003fe20003800000 */
.L_x_764:
[----:B------:R-:W-:Y:S01]  /*1fff0*/  @!PT LDS RZ, [RZ] ;  /* 0x00000000fffff984 */ /* 0x000fe20000000800 */
[----:B------:R-:W-:Y:S01]  /*20000*/  @!PT LDS RZ, [RZ] ;  /* 0x00000000fffff984 */ /* 0x000fe20000000800 */
[----:B------:R-:W-:Y:S01]  /*20010*/  @!PT LDS RZ, [RZ] ;  /* 0x00000000fffff984 */ /* 0x000fe20000000800 */
[----:B------:R-:W-:Y:S04]  /*20020*/  @!P3 LDGSTS.E.BYPASS.LTC128B.128 [R9+0xfa00], desc[UR60][R2.64], !P2 ;  /* 0x0fa000000209bfae */ /* 0x000fe8000d101d7c */
[----:B------:R-:W-:Y:S04]  /*20030*/  @!P3 LDGSTS.E.BYPASS.LTC128B.128 [R9+0x12a00], desc[UR60][R2.64+0x40], !P1 ;  /* 0x12a000400209bfae */ /* 0x000fe8000c901d7c */
[----:B------:R0:W-:Y:S02]  /*20040*/  @!P3 LDGSTS.E.BYPASS.LTC128B.128 [R9+0x15a00], desc[UR60][R2.64+0x80], !P0 ;  /* 0x15a000800209bfae */ /* 0x0001e4000c101d7c */
[----:B0-----:R-:W-:Y:S01]  /*20050*/  IMAD.MOV.U32 R2, RZ, RZ, R14 ;  /* 0x000000ffff027224 */ /* 0x001fe200078e000e */
[----:B------:R-:W-:Y:S06]  /*20060*/  BRA `(.L_x_765) ;  /* 0xffffffb000347947 */ /* 0x000fec000383ffff */
.L_x_616:
[----:B-1----:R1:W2:Y:S02]  /*20070*/  SYNCS.PHASECHK.TRANS64.TRYWAIT P0, [R22+URZ+0x31c20], R0 ;  /* 0x031c2000160075a7 */ /* 0x0022a4000800017f */
[----:B--2---:R-:W-:Y:S05]  /*20080*/  @!P0 NANOSLEEP.SYNCS 0x989680 ;  /* 0x009896800000895d */ /* 0x004fea0003900000 */
[----:B------:R-:W2:Y:S02]  /*20090*/  @!P0 SYNCS.PHASECHK.TRANS64 P0, [R22+URZ+0x31c20], R0 ;  /* 0x031c2000160085a7 */ /* 0x000ea4000800007f */
[----:B--2---:R-:W-:Y:S05]  /*200a0*/  @!P0 BRA `(.L_x_616) ;  /* 0xfffffffc00f08947 */ /* 0x004fea000383ffff */
[----:B------:R-:W-:Y:S05]  /*200b0*/  BRA `(.L_x_766) ;  /* 0xffffffb0009c7947 */ /* 0x000fea000383ffff */
.L_x_625:
[----:B-1----:R1:W2:Y:S02]  /*200c0*/  SYNCS.PHASECHK.TRANS64.TRYWAIT P0, [R3+URZ+0x31c40], R2 ;  /* 0x031c4002030075a7 */ /* 0x0022a4000800017f */
[----:B--2---:R-:W-:Y:S05]  /*200d0*/  @!P0 NANOSLEEP.SYNCS 0x989680 ;  /* 0x009896800000895d */ /* 0x004fea0003900000 */
[----:B------:R-:W2:Y:S02]  /*200e0*/  @!P0 SYNCS.PHASECHK.TRANS64 P0, [R3+URZ+0x31c40], R2 ;  /* 0x031c4002030085a7 */ /* 0x000ea4000800007f */
[----:B--2---:R-:W-:Y:S05]  /*200f0*/  @!P0 BRA `(.L_x_625) ;  /* 0xfffffffc00f08947 */ /* 0x004fea000383ffff */
[----:B------:R-:W-:Y:S05]  /*20100*/  BRA `(.L_x_767) ;  /* 0xffffffb400587947 */ /* 0x000fea000383ffff */
.L_x_632:
[----:B0-----:R0:W1:Y:S02]  /*20110*/  SYNCS.PHASECHK.TRANS64.TRYWAIT P0, [R3+URZ+0x60], R2 ;  /* 0x00006002030075a7 */ /* 0x001064000800017f */
[----:B-1----:R-:W-:Y:S05]  /*20120*/  @!P0 NANOSLEEP.SYNCS 0x989680 ;  /* 0x009896800000895d */ /* 0x002fea0003900000 */
[----:B------:R-:W1:Y:S02]  /*20130*/  @!P0 SYNCS.PHASECHK.TRANS64 P0, [R3+URZ+0x60], R2 ;  /* 0x00006002030085a7 */ /* 0x000e64000800007f */
[----:B-1----:R-:W-:Y:S05]  /*20140*/  @!P0 BRA `(.L_x_632) ;  /* 0xfffffffc00f08947 */ /* 0x002fea000383ffff */
[----:B------:R-:W-:Y:S05]  /*20150*/  BRA `(.L_x_768) ;  /* 0xffffffb800647947 */ /* 0x000fea000383ffff */
.L_x_642:
[----:B-1----:R1:W2:Y:S02]  /*20160*/  SYNCS.PHASECHK.TRANS64.TRYWAIT P0, [R3+URZ+0x31c40], R2 ;  /* 0x031c4002030075a7 */ /* 0x0022a4000800017f */
[----:B--2---:R-:W-:Y:S05]  /*20170*/  @!P0 NANOSLEEP.SYNCS 0x989680 ;  /* 0x009896800000895d */ /* 0x004fea0003900000 */
[----:B------:R-:W2:Y:S02]  /*20180*/  @!P0 SYNCS.PHASECHK.TRANS64 P0, [R3+URZ+0x31c40], R2 ;  /* 0x031c4002030085a7 */ /* 0x000ea4000800007f */
[----:B--2---:R-:W-:Y:S05]  /*20190*/  @!P0 BRA `(.L_x_642) ;  /* 0xfffffffc00f08947 */ /* 0x004fea000383ffff */
[----:B------:R-:W-:Y:S05]  /*201a0*/  BRA `(.L_x_769) ;  /* 0xffffffc000207947 */ /* 0x000fea000383ffff */
.L_x_649:
[----:B0-----:R0:W1:Y:S02]  /*201b0*/  SYNCS.PHASECHK.TRANS64.TRYWAIT P0, [R12+URZ+0x60], R26 ;  /* 0x0000601a0c0075a7 */ /* 0x001064000800017f */
[----:B-1----:R-:W-:Y:S05]  /*201c0*/  @!P0 NANOSLEEP.SYNCS 0x989680 ;  /* 0x009896800000895d */ /* 0x002fea0003900000 */
[----:B------:R-:W1:Y:S02]  /*201d0*/  @!P0 SYNCS.PHASECHK.TRANS64 P0, [R12+URZ+0x60], R26 ;  /* 0x0000601a0c0085a7 */ /* 0x000e64000800007f */
[----:B-1----:R-:W-:Y:S05]  /*201e0*/  @!P0 BRA `(.L_x_649) ;  /* 0xfffffffc00f08947 */ /* 0x002fea000383ffff */
[----:B------:R-:W-:Y:S05]  /*201f0*/  BRA `(.L_x_770) ;  /* 0xffffffc4002c7947 */ /* 0x000fea000383ffff */
.L_x_659:
[----:B-1----:R1:W2:Y:S02]  /*20200*/  SYNCS.PHASECHK.TRANS64.TRYWAIT P0, [R2+URZ+0x31c40], R3 ;  /* 0x031c4003020075a7 */ /* 0x0022a4000800017f */
[----:B--2---:R-:W-:Y:S05]  /*20210*/  @!P0 NANOSLEEP.SYNCS 0x989680 ;  /* 0x009896800000895d */ /* 0x004fea0003900000 */
[----:B------:R-:W2:Y:S02]  /*20220*/  @!P0 SYNCS.PHASECHK.TRANS64 P0, [R2+URZ+0x31c40], R3 ;  /* 0x031c4003020085a7 */ /* 0x000ea4000800007f */
[----:B--2---:R-:W-:Y:S05]  /*20230*/  @!P0 BRA `(.L_x_659) ;  /* 0xfffffffc00f08947 */ /* 0x004fea000383ffff */
[----:B------:R-:W-:Y:S05]  /*20240*/  BRA `(.L_x_771) ;  /* 0xffffffc800b47947 */ /* 0x000fea000383ffff */
.L_x_666:
[----:B0-----:R0:W1:Y:S02]  /*20250*/  SYNCS.PHASECHK.TRANS64.TRYWAIT P0, [R7+URZ+0x60], R2 ;  /* 0x00006002070075a7 */ /* 0x001064000800017f */
[----:B-1----:R-:W-:Y:S05]  /*20260*/  @!P0 NANOSLEEP.SYNCS 0x989680 ;  /* 0x009896800000895d */ /* 0x002fea0003900000 */
[----:B------:R-:W1:Y:S02]  /*20270*/  @!P0 SYNCS.PHASECHK.TRANS64 P0, [R7+URZ+0x60], R2 ;  /* 0x00006002070085a7 */ /* 0x000e64000800007f */
[----:B-1----:R-:W-:Y:S05]  /*20280*/  @!P0 BRA `(.L_x_666) ;  /* 0xfffffffc00f08947 */ /* 0x002fea000383ffff */
[----:B------:R-:W-:Y:S05]  /*20290*/  BRA `(.L_x_772) ;  /* 0xffffffcc00c47947 */ /* 0x000fea000383ffff */
.L_x_678:
[----:B-1----:R1:W2:Y:S02]  /*202a0*/  SYNCS.PHASECHK.TRANS64.TRYWAIT P0, [R3+URZ+0x31c60], R0 ;  /* 0x031c6000030075a7 */ /* 0x0022a4000800017f */
[----:B--2---:R-:W-:Y:S05]  /*202b0*/  @!P0 NANOSLEEP.SYNCS 0x989680 ;  /* 0x009896800000895d */ /* 0x004fea0003900000 */
[----:B------:R-:W2:Y:S02]  /*202c0*/  @!P0 SYNCS.PHASECHK.TRANS64 P0, [R3+URZ+0x31c60], R0 ;  /* 0x031c6000030085a7 */ /* 0x000ea4000800007f */
[----:B--2---:R-:W-:Y:S05]  /*202d0*/  @!P0 BRA `(.L_x_678) ;  /* 0xfffffffc00f08947 */ /* 0x004fea000383ffff */
[----:B------:R-:W-:Y:S05]  /*202e0*/  BRA `(.L_x_773) ;  /* 0xffffffd400387947 */ /* 0x000fea000383ffff */
.L_x_686:
[----:B------:R-:W-:Y:S01]  /*202f0*/  BSSY B0, `(.L_x_774) ;  /* 0x0000008000007945 */ /* 0x000fe20003800000 */
[----:B------:R-:W-:Y:S02]  /*20300*/  IMAD.MOV.U32 R13, RZ, RZ, R16 ;  /* 0x000000ffff0d7224 */ /* 0x000fe400078e0010 */
[----:B------:R-:W-:Y:S02]  /*20310*/  IMAD.MOV.U32 R12, RZ, RZ, RZ ;  /* 0x000000ffff0c7224 */ /* 0x000fe400078e00ff */
[----:B------:R-:W-:Y:S02]  /*20320*/  IMAD.MOV.U32 R11, RZ, RZ, 0x1f ;  /* 0x0000001fff0b7424 */ /* 0x000fe400078e00ff */
[----:B------:R-:W-:-:S07]  /*20330*/  IMAD.MOV.U32 R15, RZ, RZ, -0x1 ;  /* 0xffffffffff0f7424 */ /* 0x000fce00078e00ff */
[----:B01----:R-:W-:Y:S05]  /*20340*/  WARPSYNC.COLLECTIVE R15, `(.L_x_775) ;  /* 0x000000000f087348 */ /* 0x003fea0003c00000 */
[----:B------:R2:W3:Y:S02]  /*20350*/  SHFL.IDX P6, R14, R13, R12, R11 ;  /* 0x0000000c0d0e7389 */ /* 0x0004e400000c000b */
[----:B0123--:R-:W-:Y:S01]  /*20360*/  ENDCOLLECTIVE ;  /* 0x000000000000791b */ /* 0x00ffe20003800000 */
.L_x_775:
[----:B------:R-:W-:Y:S05]  /*20370*/  BSYNC B0 ;  /* 0x0000000000007941 */ /* 0x000fea0003800000 */
.L_x_774:
[----:B------:R-:W-:Y:S02]  /*20380*/  IMAD.MOV.U32 R13, RZ, RZ, R16 ;  /* 0x000000ffff0d7224 */ /* 0x000fe400078e0010 */
[----:B------:R-:W-:Y:S02]  /*20390*/  IMAD.MOV.U32 R12, RZ, RZ, 0x1 ;  /* 0x00000001ff0c7424 */ /* 0x000fe400078e00ff */
[----:B------:R-:W-:Y:S02]  /*203a0*/  IMAD.MOV.U32 R11, RZ, RZ, 0x1f ;  /* 0x0000001fff0b7424 */ /* 0x000fe400078e00ff */
[----:B------:R-:W-:Y:S02]  /*203b0*/  IMAD.MOV.U32 R15, RZ, RZ, -0x1 ;  /* 0xffffffffff0f7424 */ /* 0x000fe400078e00ff */
[----:B------:R-:W-:Y:S02]  /*203c0*/  IMAD.IADD R5, R19, 0x1, R8 ;  /* 0x0000000113057824 */ /* 0x000fe400078e0208 */
[----:B------:R-:W-:-:S07]  /*203d0*/  IMAD.MOV.U32 R0, RZ, RZ, R14 ;  /* 0x000000ffff007224 */ /* 0x000fce00078e000e */
[----:B------:R-:W-:Y:S05]  /*203e0*/  WARPSYNC.COLLECTIVE R15, `(.L_x_776) ;  /* 0x000000000f087348 */ /* 0x000fea0003c00000 */
[----:B------:R0:W1:Y:S02]  /*203f0*/  SHFL.IDX P6, R14, R13, R12, R11 ;  /* 0x0000000c0d0e7389 */ /* 0x00006400000c000b */
[----:B01----:R-:W-:Y:S01]  /*20400*/  ENDCOLLECTIVE ;  /* 0x000000000000791b */ /* 0x003fe20003800000 */
.L_x_776:
[----:B------:R-:W-:Y:S02]  /*20410*/  ULDC UR4, c[0x0][0xc3c] ;  /* 0x00030f0000047ab9 */ /* 0x000fe40000000800 */
[----:B------:R-:W-:-:S13]  /*20420*/  ISETP.GE.OR P1, PT, R5, UR4, !P0 ;  /* 0x0000000405007c0c */ /* 0x000fda000c726670 */
[----:B------:R-:W0:Y:S01]  /*20430*/  @!P1 LDC.64 R2, c[0x0][0xc80] ;  /* 0x00032000ff029b82 */ /* 0x000e220000000a00 */
[----:B------:R-:W-:Y:S01]  /*20440*/  MOV R11, RZ ;  /* 0x000000ff000b7202 */ /* 0x000fe20000000f00 */
        /* <DEDUP_REMOVED lines=14> */
.L_x_777:
[----:B------:R-:W-:Y:S01]  /*20530*/  IMAD.MOV.U32 R12, RZ, RZ, 0x2 ;  /* 0x00000002ff0c7424 */ /* 0x000fe200078e00ff */
[----:B------:R-:W-:-:S05]  /*20540*/  SEL R5, R14, RZ, P1 ;  /* 0x000000ff0e057207 */ /* 0x000fca0000800000 */
[----:B------:R-:W-:-:S04]  /*20550*/  IMAD.IADD R5, R2, 0x1, R5 ;  /* 0x0000000102057824 */ /* 0x000fc800078e0205 */
[----:B------:R-:W-:-:S07]  /*20560*/  IMAD.MOV.U32 R13, RZ, RZ, R5 ;  /* 0x000000ffff0d7224 */ /* 0x000fce00078e0005 */
[----:B------:R-:W-:Y:S05]  /*20570*/  WARPSYNC.COLLECTIVE R15, `(.L_x_778) ;  /* 0x000000000f087348 */ /* 0x000fea0003c00000 */
[----:B------:R0:W1:Y:S02]  /*20580*/  SHFL.UP P6, R14, R13, R12, R11 ;  /* 0x0400000c0d0e7389 */ /* 0x00006400000c000b */
[----:B01----:R-:W-:Y:S01]  /*20590*/  ENDCOLLECTIVE ;  /* 0x000000000000791b */ /* 0x003fe20003800000 */
.L_x_778:
[----:B------:R-:W-:Y:S01]  /*205a0*/  IMAD.MOV.U32 R12, RZ, RZ, 0x4 ;  /* 0x00000004ff0c7424 */ /* 0x000fe200078e00ff */
[----:B------:R-:W-:-:S05]  /*205b0*/  SEL R6, R14, RZ, P2 ;  /* 0x000000ff0e067207 */ /* 0x000fca0001000000 */
[----:B------:R-:W-:-:S04]  /*205c0*/  IMAD.IADD R6, R5, 0x1, R6 ;  /* 0x0000000105067824 */ /* 0x000fc800078e0206 */
[----:B------:R-:W-:-:S07]  /*205d0*/  IMAD.MOV.U32 R13, RZ, RZ, R6 ;  /* 0x000000ffff0d7224 */ /* 0x000fce00078e0006 */
[----:B------:R-:W-:Y:S05]  /*205e0*/  WARPSYNC.COLLECTIVE R15, `(.L_x_779) ;  /* 0x000000000f087348 */ /* 0x000fea0003c00000 */
[----:B------:R0:W1:Y:S02]  /*205f0*/  SHFL.UP P6, R14, R13, R12, R11 ;  /* 0x0400000c0d0e7389 */ /* 0x00006400000c000b */
[----:B01----:R-:W-:Y:S01]  /*20600*/  ENDCOLLECTIVE ;  /* 0x000000000000791b */ /* 0x003fe20003800000 */
.L_x_779:
[----:B------:R-:W-:Y:S01]  /*20610*/  IMAD.MOV.U32 R12, RZ, RZ, 0x8 ;  /* 0x00000008ff0c7424 */ /* 0x000fe200078e00ff */
[----:B------:R-:W-:-:S05]  /*20620*/  SEL R7, R14, RZ, P3 ;  /* 0x000000ff0e077207 */ /* 0x000fca0001800000 */
[----:B------:R-:W-:-:S04]  /*20630*/  IMAD.IADD R7, R6, 0x1, R7 ;  /* 0x0000000106077824 */ /* 0x000fc800078e0207 */
[----:B------:R-:W-:-:S07]  /*20640*/  IMAD.MOV.U32 R13, RZ, RZ, R7 ;  /* 0x000000ffff0d7224 */ /* 0x000fce00078e0007 */
[----:B------:R-:W-:Y:S05]  /*20650*/  WARPSYNC.COLLECTIVE R15, `(.L_x_780) ;  /* 0x000000000f087348 */ /* 0x000fea0003c00000 */
[----:B------:R0:W1:Y:S02]  /*20660*/  SHFL.UP P6, R14, R13, R12, R11 ;  /* 0x0400000c0d0e7389 */ /* 0x00006400000c000b */
[----:B01----:R-:W-:Y:S01]  /*20670*/  ENDCOLLECTIVE ;  /* 0x000000000000791b */ /* 0x003fe20003800000 */
.L_x_780:
[----:B------:R-:W-:Y:S01]  /*20680*/  IMAD.MOV.U32 R12, RZ, RZ, 0x10 ;  /* 0x00000010ff0c7424 */ /* 0x000fe200078e00ff */
[----:B------:R-:W-:-:S05]  /*20690*/  SEL R14, R14, RZ, P4 ;  /* 0x000000ff0e0e7207 */ /* 0x000fca0002000000 */
[----:B------:R-:W-:-:S04]  /*206a0*/  IMAD.IADD R5, R7, 0x1, R14 ;  /* 0x0000000107057824 */ /* 0x000fc800078e020e */
[----:B------:R-:W-:-:S07]  /*206b0*/  IMAD.MOV.U32 R13, RZ, RZ, R5 ;  /* 0x000000ffff0d7224 */ /* 0x000fce00078e0005 */
[----:B------:R-:W-:Y:S05]  /*206c0*/  WARPSYNC.COLLECTIVE R15, `(.L_x_781) ;  /* 0x000000000f087348 */ /* 0x000fea0003c00000 */
[----:B------:R0:W1:Y:S02]  /*206d0*/  SHFL.UP P6, R14, R13, R12, R11 ;  /* 0x0400000c0d0e7389 */ /* 0x00006400000c000b */
[----:B01----:R-:W-:Y:S01]  /*206e0*/  ENDCOLLECTIVE ;  /* 0x000000000000791b */ /* 0x003fe20003800000 */
.L_x_781:
[----:B------:R-:W-:Y:S02]  /*206f0*/  IMAD.MOV.U32 R12, RZ, RZ, 0x1f ;  /* 0x0000001fff0c7424 */ /* 0x000fe400078e00ff */
[----:B------:R-:W-:Y:S01]  /*20700*/  IMAD.MOV.U32 R11, RZ, RZ, 0x1f ;  /* 0x0000001fff0b7424 */ /* 0x000fe200078e00ff */
[----:B------:R-:W-:-:S05]  /*20710*/  SEL R14, R14, RZ, P5 ;  /* 0x000000ff0e0e7207 */ /* 0x000fca0002800000 */
[----:B------:R-:W-:-:S04]  /*20720*/  IMAD.IADD R3, R5, 0x1, R14 ;  /* 0x0000000105037824 */ /* 0x000fc800078e020e */
[----:B------:R-:W-:-:S07]  /*20730*/  IMAD.MOV.U32 R13, RZ, RZ, R3 ;  /* 0x000000ffff0d7224 */ /* 0x000fce00078e0003 */
[----:B------:R-:W-:Y:S05]  /*20740*/  WARPSYNC.COLLECTIVE R15, `(.L_x_782) ;  /* 0x000000000f087348 */ /* 0x000fea0003c00000 */
[----:B------:R0:W1:Y:S02]  /*20750*/  SHFL.IDX P6, R14, R13, R12, R11 ;  /* 0x0000000c0d0e7389 */ /* 0x00006400000c000b */
[----:B01----:R-:W-:Y:S01]  /*20760*/  ENDCOLLECTIVE ;  /* 0x000000000000791b */ /* 0x003fe20003800000 */
.L_x_782:
[----:B------:R-:W-:Y:S05]  /*20770*/  BRA `(.L_x_783) ;  /* 0xffffffd400e47947 */ /* 0x000fea000383ffff */
.L_x_691:
[----:B------:R-:W-:Y:S01]  /*20780*/  BSSY B0, `(.L_x_784) ;  /* 0x0000008000007945 */ /* 0x000fe20003800000 */
[----:B-----5:R-:W-:Y:S01]  /*20790*/  IMAD.MOV.U32 R13, RZ, RZ, R2 ;  /* 0x000000ffff0d7224 */ /* 0x020fe200078e0002 */
[----:B------:R-:W-:Y:S01]  /*207a0*/  MOV R12, 0x1 ;  /* 0x00000001000c7802 */ /* 0x000fe20000000f00 */
[----:B------:R-:W-:Y:S02]  /*207b0*/  IMAD.MOV.U32 R11, RZ, RZ, RZ ;  /* 0x000000ffff0b7224 */ /* 0x000fe400078e00ff */
[----:B------:R-:W-:-:S07]  /*207c0*/  IMAD.MOV.U32 R15, RZ, RZ, -0x1 ;  /* 0xffffffffff0f7424 */ /* 0x000fce00078e00ff */
[----:B01----:R-:W-:Y:S05]  /*207d0*/  WARPSYNC.COLLECTIVE R15, `(.L_x_785) ;  /* 0x000000000f087348 */ /* 0x003fea0003c00000 */
[----:B------:R2:W3:Y:S02]  /*207e0*/  SHFL.UP P6, R14, R13, R12, R11 ;  /* 0x0400000c0d0e7389 */ /* 0x0004e400000c000b */
[----:B0123--:R-:W-:Y:S01]  /*207f0*/  ENDCOLLECTIVE ;  /* 0x000000000000791b */ /* 0x00ffe20003800000 */
.L_x_785:
[----:B------:R-:W-:Y:S05]  /*20800*/  BSYNC B0 ;  /* 0x0000000000007941 */ /* 0x000fea0003800000 */
.L_x_784:
        /* <DEDUP_REMOVED lines=8> */
.L_x_786:
[----:B------:R-:W-:Y:S01]  /*20890*/  IMAD.MOV.U32 R12, RZ, RZ, 0x4 ;  /* 0x00000004ff0c7424 */ /* 0x000fe200078e00ff */
[----:B------:R-:W-:-:S05]  /*208a0*/  SEL R14, R14, RZ, P2 ;  /* 0x000000ff0e0e7207 */ /* 0x000fca0001000000 */
[----:B------:R-:W-:-:S04]  /*208b0*/  IMAD.IADD R3, R13, 0x1, R14 ;  /* 0x000000010d037824 */ /* 0x000fc800078e020e */
[----:B------:R-:W-:-:S07]  /*208c0*/  IMAD.MOV.U32 R13, RZ, RZ, R3 ;  /* 0x000000ffff0d7224 */ /* 0x000fce00078e0003 */
[----:B------:R-:W-:Y:S05]  /*208d0*/  WARPSYNC.COLLECTIVE R15, `(.L_x_787) ;  /* 0x000000000f087348 */ /* 0x000fea0003c00000 */
[----:B------:R0:W1:Y:S02]  /*208e0*/  SHFL.UP P6, R14, R13, R12, R11 ;  /* 0x0400000c0d0e7389 */ /* 0x00006400000c000b */
[----:B01----:R-:W-:Y:S01]  /*208f0*/  ENDCOLLECTIVE ;  /* 0x000000000000791b */ /* 0x003fe20003800000 */
.L_x_787:
[----:B------:R-:W-:Y:S01]  /*20900*/  IMAD.MOV.U32 R12, RZ, RZ, 0x8 ;  /* 0x00000008ff0c7424 */ /* 0x000fe200078e00ff */
[----:B------:R-:W-:-:S05]  /*20910*/  SEL R14, R14, RZ, P3 ;  /* 0x000000ff0e0e7207 */ /* 0x000fca0001800000 */
[----:B------:R-:W-:-:S04]  /*20920*/  IMAD.IADD R5, R3, 0x1, R14 ;  /* 0x0000000103057824 */ /* 0x000fc800078e020e */
[----:B------:R-:W-:-:S07]  /*20930*/  IMAD.MOV.U32 R13, RZ, RZ, R5 ;  /* 0x000000ffff0d7224 */ /* 0x000fce00078e0005 */
[----:B------:R-:W-:Y:S05]  /*20940*/  WARPSYNC.COLLECTIVE R15, `(.L_x_788) ;  /* 0x000000000f087348 */ /* 0x000fea0003c00000 */
[----:B------:R0:W1:Y:S02]  /*20950*/  SHFL.UP P6, R14, R13, R12, R11 ;  /* 0x0400000c0d0e7389 */ /* 0x00006400000c000b */
[----:B01----:R-:W-:Y:S01]  /*20960*/  ENDCOLLECTIVE ;  /* 0x000000000000791b */ /* 0x003fe20003800000 */
.L_x_788:
[----:B------:R-:W-:Y:S01]  /*20970*/  IMAD.MOV.U32 R12, RZ, RZ, 0x10 ;  /* 0x00000010ff0c7424 */ /* 0x000fe200078e00ff */
[----:B------:R-:W-:-:S05]  /*20980*/  SEL R6, R14, RZ, P4 ;  /* 0x000000ff0e067207 */ /* 0x000fca0002000000 */
[----:B------:R-:W-:-:S04]  /*20990*/  IMAD.IADD R6, R5, 0x1, R6 ;  /* 0x0000000105067824 */ /* 0x000fc800078e0206 */
[----:B------:R-:W-:-:S07]  /*209a0*/  IMAD.MOV.U32 R13, RZ, RZ, R6 ;  /* 0x000000ffff0d7224 */ /* 0x000fce00078e0006 */
[----:B------:R-:W-:Y:S05]  /*209b0*/  WARPSYNC.COLLECTIVE R15, `(.L_x_789) ;  /* 0x000000000f087348 */ /* 0x000fea0003c00000 */
[----:B------:R0:W1:Y:S02]  /*209c0*/  SHFL.UP P6, R14, R13, R12, R11 ;  /* 0x0400000c0d0e7389 */ /* 0x00006400000c000b */
[----:B01----:R-:W-:Y:S01]  /*209d0*/  ENDCOLLECTIVE ;  /* 0x000000000000791b */ /* 0x003fe20003800000 */
.L_x_789:
[----:B------:R-:W-:Y:S01]  /*209e0*/  MOV R12, 0x1f ;  /* 0x0000001f000c7802 */ /* 0x000fe20000000f00 */
[----:B------:R-:W-:Y:S01]  /*209f0*/  IMAD.MOV.U32 R11, RZ, RZ, 0x1f ;  /* 0x0000001fff0b7424 */ /* 0x000fe200078e00ff */
[----:B------:R-:W-:-:S05]  /*20a00*/  SEL R3, R14, RZ, P5 ;  /* 0x000000ff0e037207 */ /* 0x000fca0002800000 */
[----:B------:R-:W-:-:S04]  /*20a10*/  IMAD.IADD R3, R6, 0x1, R3 ;  /* 0x0000000106037824 */ /* 0x000fc800078e0203 */
[----:B------:R-:W-:-:S07]  /*20a20*/  IMAD.MOV.U32 R13, RZ, RZ, R3 ;  /* 0x000000ffff0d7224 */ /* 0x000fce00078e0003 */
[----:B------:R-:W-:Y:S05]  /*20a30*/  WARPSYNC.COLLECTIVE R15, `(.L_x_790) ;  /* 0x000000000f087348 */ /* 0x000fea0003c00000 */
[----:B------:R0:W1:Y:S02]  /*20a40*/  SHFL.IDX P6, R14, R13, R12, R11 ;  /* 0x0000000c0d0e7389 */ /* 0x00006400000c000b */
[----:B01----:R-:W-:Y:S01]  /*20a50*/  ENDCOLLECTIVE ;  /* 0x000000000000791b */ /* 0x003fe20003800000 */
.L_x_790:
[----:B------:R-:W-:Y:S05]  /*20a60*/  BRA `(.L_x_791) ;  /* 0xffffffd400c47947 */ /* 0x000fea000383ffff */
.L_x_693:
[----:B------:R-:W-:Y:S01]  /*20a70*/  BSSY B0, `(.L_x_792) ;  /* 0x0000006000007945 */ /* 0x000fe20003800000 */
[----:B------:R-:W-:Y:S01]  /*20a80*/  PLOP3.LUT P6, PT, P6, PT, PT, 0x8, 0x0 ;  /* 0x000000000000781c */ /* 0x000fe200037ce170 */
[----:B------:R-:W-:-:S12]  /*20a90*/  IMAD.MOV.U32 R15, RZ, RZ, -0x1 ;  /* 0xffffffffff0f7424 */ /* 0x000fd800078e00ff */
[----:B0-----:R-:W-:Y:S05]  /*20aa0*/  WARPSYNC.COLLECTIVE R15, `(.L_x_793) ;  /* 0x000000000f087348 */ /* 0x001fea0003c00000 */
[----:B------:R-:W-:Y:S01]  /*20ab0*/  VOTE.ANY R14, PT, P6 ;  /* 0x00000000000e7806 */ /* 0x000fe200030e0100 */
[----:B0-----:R-:W-:Y:S06]  /*20ac0*/  ENDCOLLECTIVE ;  /* 0x000000000000791b */ /* 0x001fec0003800000 */
.L_x_793:
[----:B------:R-:W-:Y:S05]  /*20ad0*/  BSYNC B0 ;  /* 0x0000000000007941 */ /* 0x000fea0003800000 */
.L_x_792:
        /* <DEDUP_REMOVED lines=9> */
.L_x_794:
[----:B------:R-:W-:Y:S01]  /*20b70*/  IMAD.MOV.U32 R17, RZ, RZ, R14 ;  /* 0x000000ffff117224 */ /* 0x000fe200078e000e */
[----:B------:R-:W-:Y:S06]  /*20b80*/  BRA `(.L_x_795) ;  /* 0xffffffd400b47947 */ /* 0x000fec000383ffff */
.L_x_695:
[----:B------:R-:W-:Y:S01]  /*20b90*/  BSSY B0, `(.L_x_796) ;  /* 0x0000007000007945 */ /* 0x000fe20003800000 */
[----:B------:R-:W-:Y:S02]  /*20ba0*/  IMAD.MOV.U32 R13, RZ, RZ, R3 ;  /* 0x000000ffff0d7224 */ /* 0x000fe400078e0003 */
[----:B------:R-:W-:Y:S02]  /*20bb0*/  IMAD.MOV.U32 R11, RZ, RZ, 0x1f ;  /* 0x0000001fff0b7424 */ /* 0x000fe400078e00ff */
[----:B------:R-:W-:-:S07]  /*20bc0*/  IMAD.MOV.U32 R15, RZ, RZ, -0x1 ;  /* 0xffffffffff0f7424 */ /* 0x000fce00078e00ff */
[----:B012---:R-:W-:Y:S05]  /*20bd0*/  WARPSYNC.COLLECTIVE R15, `(.L_x_797) ;  /* 0x000000000f087348 */ /* 0x007fea0003c00000 */
[----:B------:R3:W4:Y:S02]  /*20be0*/  SHFL.IDX P6, R14, R13, R12, R11 ;  /* 0x0000000c0d0e7389 */ /* 0x00072400000c000b */
[----:B01234-:R-:W-:Y:S01]  /*20bf0*/  ENDCOLLECTIVE ;  /* 0x000000000000791b */ /* 0x01ffe20003800000 */
.L_x_797:
[----:B------:R-:W-:Y:S05]  /*20c00*/  BSYNC B0 ;  /* 0x0000000000007941 */ /* 0x000fea0003800000 */
.L_x_796:
[----:B------:R-:W-:Y:S05]  /*20c10*/  BRA `(.L_x_694) ;  /* 0xffffffd400ac7947 */ /* 0x000fea000383ffff */
.L_x_699:
[----:B0-----:R0:W2:Y:S02]  /*20c20*/  SYNCS.PHASECHK.TRANS64.TRYWAIT P0, [R9+URZ+0x31c20], R0 ;  /* 0x031c2000090075a7 */ /* 0x0010a4000800017f */
[----:B--2---:R-:W-:Y:S05]  /*20c30*/  @!P0 NANOSLEEP.SYNCS 0x989680 ;  /* 0x009896800000895d */ /* 0x004fea0003900000 */
[----:B------:R-:W2:Y:S02]  /*20c40*/  @!P0 SYNCS.PHASECHK.TRANS64 P0, [R9+URZ+0x31c20], R0 ;  /* 0x031c2000090085a7 */ /* 0x000ea4000800007f */
[----:B--2---:R-:W-:Y:S05]  /*20c50*/  @!P0 BRA `(.L_x_699) ;  /* 0xfffffffc00f08947 */ /* 0x004fea000383ffff */
[----:B------:R-:W-:Y:S05]  /*20c60*/  BRA `(.L_x_798) ;  /* 0xffffffd800987947 */ /* 0x000fea000383ffff */
.L_x_700:
        /* <DEDUP_REMOVED lines=8> */
[----:B01----:R-:W-:Y:S05]  /*20cf0*/  WARPSYNC.COLLECTIVE R15, `(.L_x_800) ;  /* 0x000000000f087348 */ /* 0x003fea0003c00000 */
[----:B------:R2:W3:Y:S02]  /*20d00*/  SHFL.IDX P6, R14, R13, R12, R11 ;  /* 0x0000000c0d0e7389 */ /* 0x0004e400000c000b */
[----:B0123--:R-:W-:Y:S01]  /*20d10*/  ENDCOLLECTIVE ;  /* 0x000000000000791b */ /* 0x00ffe20003800000 */
.L_x_800:
[----:B------:R-:W-:Y:S05]  /*20d20*/  BSYNC B0 ;  /* 0x0000000000007941 */ /* 0x000fea0003800000 */
.L_x_799:
[----:B------:R-:W-:Y:S05]  /*20d30*/  BRA `(.L_x_801) ;  /* 0xffffffd800807947 */ /* 0x000fea000383ffff */
.L_x_701:
[----:B------:R-:W-:Y:S01]  /*20d40*/  BSSY B0, `(.L_x_802) ;  /* 0x0000006000007945 */ /* 0x000fe20003800000 */
[----:B------:R-:W-:-:S07]  /*20d50*/  IMAD.MOV.U32 R15, RZ, RZ, -0x1 ;  /* 0xffffffffff0f7424 */ /* 0x000fce00078e00ff */
[----:B01----:R-:W-:Y:S05]  /*20d60*/  WARPSYNC.COLLECTIVE R15, `(.L_x_803) ;  /* 0x000000000f0c7348 */ /* 0x003fea0003c00000 */
[----:B------:R-:W-:Y:S02]  /*20d70*/  ELECT P6, UR62, PT ;  /* 0x00000000003e782f */ /* 0x000fe400038c0000 */
[----:B------:R-:W-:Y:S01]  /*20d80*/  MOV R14, UR62 ;  /* 0x0000003e000e7c02 */ /* 0x000fe20008000f00 */
[----:B01----:R-:W-:Y:S10]  /*20d90*/  ENDCOLLECTIVE ;  /* 0x000000000000791b */ /* 0x003ff40003800000 */
.L_x_803:
[----:B------:R-:W-:Y:S05]  /*20da0*/  BSYNC B0 ;  /* 0x0000000000007941 */ /* 0x000fea0003800000 */
.L_x_802:
[----:B------:R-:W-:Y:S05]  /*20db0*/  BRA `(.L_x_804) ;  /* 0xffffffd800747947 */ /* 0x000fea000383ffff */
.L_x_703:
[----:B0-----:R0:W1:Y:S02]  /*20dc0*/  SYNCS.PHASECHK.TRANS64.TRYWAIT P0, [R5+URZ], R4 ;  /* 0x00000004050075a7 */ /* 0x001064000800017f */
[----:B-1----:R-:W-:Y:S05]  /*20dd0*/  @!P0 NANOSLEEP.SYNCS 0x989680 ;  /* 0x009896800000895d */ /* 0x002fea0003900000 */
[----:B------:R-:W1:Y:S02]  /*20de0*/  @!P0 SYNCS.PHASECHK.TRANS64 P0, [R5+URZ], R4 ;  /* 0x00000004050085a7 */ /* 0x000e64000800007f */
[----:B-1----:R-:W-:Y:S05]  /*20df0*/  @!P0 BRA `(.L_x_703) ;  /* 0xfffffffc00f08947 */ /* 0x002fea000383ffff */
[----:B------:R-:W-:Y:S05]  /*20e00*/  BRA `(.L_x_805) ;  /* 0xffffffd800a87947 */ /* 0x000fea000383ffff */
.L_x_704:
[----:B-1----:R1:W2:Y:S02]  /*20e10*/  SYNCS.PHASECHK.TRANS64.TRYWAIT P0, [R3+URZ], R2 ;  /* 0x00000002030075a7 */ /* 0x0022a4000800017f */
[----:B--2---:R-:W-:Y:S05]  /*20e20*/  @!P0 NANOSLEEP.SYNCS 0x989680 ;  /* 0x009896800000895d */ /* 0x004fea0003900000 */
[----:B------:R-:W2:Y:S02]  /*20e30*/  @!P0 SYNCS.PHASECHK.TRANS64 P0, [R3+URZ], R2 ;  /* 0x00000002030085a7 */ /* 0x000ea4000800007f */
[----:B--2---:R-:W-:Y:S05]  /*20e40*/  @!P0 BRA `(.L_x_704) ;  /* 0xfffffffc00f08947 */ /* 0x004fea000383ffff */
[----:B------:R-:W-:Y:S05]  /*20e50*/  BRA `(.L_x_806) ;  /* 0xffffffd8009c7947 */ /* 0x000fea000383ffff */
.L_x_706:
[----:B--2---:R2:W3:Y:S02]  /*20e60*/  SYNCS.PHASECHK.TRANS64.TRYWAIT P0, [R23+URZ], R4 ;  /* 0x00000004170075a7 */ /* 0x0044e4000800017f */
[----:B---3--:R-:W-:Y:S05]  /*20e70*/  @!P0 NANOSLEEP.SYNCS 0x989680 ;  /* 0x009896800000895d */ /* 0x008fea0003900000 */
[----:B------:R-:W3:Y:S02]  /*20e80*/  @!P0 SYNCS.PHASECHK.TRANS64 P0, [R23+URZ], R4 ;  /* 0x00000004170085a7 */ /* 0x000ee4000800007f */
[----:B---3--:R-:W-:Y:S05]  /*20e90*/  @!P0 BRA `(.L_x_706) ;  /* 0xfffffffc00f08947 */ /* 0x008fea000383ffff */
[----:B------:R-:W-:Y:S05]  /*20ea0*/  BRA `(.L_x_807) ;  /* 0xffffffd800a07947 */ /* 0x000fea000383ffff */
.L_x_808:
        /* <DEDUP_REMOVED lines=13> */
.L_x_2726:


//--------------------- .text._ZN7cutlass13device_kernelIN5flash11enable_sm90INS1_16FlashAttnFwdSm90INS1_25CollectiveMainloopFwdSm90ILi2EN4cute5tupleIJNS5_1CILi1EEES8_S8_EEENS6_IJNS7_ILi192EEENS7_ILi128EEENS7_ILi96EEEEEELi96ENS_6half_tEfNS_4arch4Sm90ELb0ELb1ELb1ELb0ELb0ELb0ELb0ELb0ELb1ELb1ELb0ELb0EEENS1_21CollectiveEpilogueFwdINS6_IJSA_SC_SB_EEES9_SE_SG_Li384ELb0ELb1ELb0ELb0EEENS1_30DynamicPersistentTileSchedulerILi384ELi128ELb0ELb1ELb1EEEEEEEEEvNT_6ParamsE --------------------------
	.section	.text._ZN7cutlass13device_kernelIN5flash11enable_sm90INS1_16FlashAttnFwdSm90INS1_25CollectiveMainloopFwdSm90ILi2EN4cute5tupleIJNS5_1CILi1EEES8_S8_EEENS6_IJNS7_ILi192EEENS7_ILi128EEENS7_ILi96EEEEEELi96ENS_6half_tEfNS_4arch4Sm90ELb0ELb1ELb1ELb0ELb0ELb0ELb0ELb0ELb1ELb1ELb0ELb0EEENS1_21CollectiveEpilogueFwdINS6_IJSA_SC_SB_EEES9_SE_SG_Li384ELb0ELb1ELb0ELb0EEENS1_30DynamicPersistentTileSchedulerILi384ELi128ELb0ELb1ELb1EEEEEEEEEvNT_6ParamsE,"ax",@progbits
	.align	128
.text._ZN7cutlass13device_kernelIN5flash11enable_sm90INS1_16FlashAttnFwdSm90INS1_25CollectiveMainloopFwdSm90ILi2EN4cute5tupleIJNS5_1CILi1EEES8_S8_EEENS6_IJNS7_ILi192EEENS7_ILi128EEENS7_ILi96EEEEEELi96ENS_6half_tEfNS_4arch4Sm90ELb0ELb1ELb1ELb0ELb0ELb0ELb0ELb0ELb1ELb1ELb0ELb0EEENS1_21CollectiveEpilogueFwdINS6_IJSA_SC_SB_EEES9_SE_SG_Li384ELb0ELb1ELb0ELb0EEENS1_30DynamicPersistentTileSchedulerILi384ELi128ELb0ELb1ELb1EEEEEEEEEvNT_6ParamsE:
        .type           _ZN7cutlass13device_kernelIN5flash11enable_sm90INS1_16FlashAttnFwdSm90INS1_25CollectiveMainloopFwdSm90ILi2EN4cute5tupleIJNS5_1CILi1EEES8_S8_EEENS6_IJNS7_ILi192EEENS7_ILi128EEENS7_ILi96EEEEEELi96ENS_6half_tEfNS_4arch4Sm90ELb0ELb1ELb1ELb0ELb0ELb0ELb0ELb0ELb1ELb1ELb0ELb0EEENS1_21CollectiveEpilogueFwdINS6_IJSA_SC_SB_EEES9_SE_SG_Li384ELb0ELb1ELb0ELb0EEENS1_30DynamicPersistentTileSchedulerILi384ELi128ELb0ELb1ELb1EEEEEEEEEvNT_6ParamsE,@function
        .size           _ZN7cutlass13device_kernelIN5flash11enable_sm90INS1_16FlashAttnFwdSm90INS1_25CollectiveMainloopFwdSm90ILi2EN4cute5tupleIJNS5_1CILi1EEES8_S8_EEENS6_IJNS7_ILi192EEENS7_ILi128EEENS7_ILi96EEEEEELi96ENS_6half_tEfNS_4arch4Sm90ELb0ELb1ELb1ELb0ELb0ELb0ELb0ELb0ELb1ELb1ELb0ELb0EEENS1_21CollectiveEpilogueFwdINS6_IJSA_SC_SB_EEES9_SE_SG_Li384ELb0ELb1ELb0ELb0EEENS1_30DynamicPersistentTileSchedulerILi384ELi128ELb0ELb1ELb1EEEEEEEEEvNT_6ParamsE,(.L_x_2727 - _ZN7cutlass13device_kernelIN5flash11enable_sm90INS1_16FlashAttnFwdSm90INS1_25CollectiveMainloopFwdSm90ILi2EN4cute5tupleIJNS5_1CILi1EEES8_S8_EEENS6_IJNS7_ILi192EEENS7_ILi128EEENS7_ILi96EEEEEELi96ENS_6half_tEfNS_4arch4Sm90ELb0ELb1ELb1ELb0ELb0ELb0ELb0ELb0ELb1ELb1ELb0ELb0EEENS1_21CollectiveEpilogueFwdINS6_IJSA_SC_SB_EEES9_SE_SG_Li384ELb0ELb1ELb0ELb0EEENS1_30DynamicPersistentTileSchedulerILi384ELi128ELb0ELb1ELb1EEEEEEEEEvNT_6ParamsE)
        .other          _ZN7cutlass13device_kernelIN5flash11enable_sm90INS1_16FlashAttnFwdSm90INS1_25CollectiveMainloopFwdSm90ILi2EN4cute5tupleIJNS5_1CILi1EEES8_S8_EEENS6_IJNS7_ILi192EEENS7_ILi128EEENS7_ILi96EEEEEELi96ENS_6half_tEfNS_4arch4Sm90ELb0ELb1ELb1ELb0ELb0ELb0ELb0ELb0ELb1ELb1ELb0ELb0EEENS1_21CollectiveEpilogueFwdINS6_IJSA_SC_SB_EEES9_SE_SG_Li384ELb0ELb1ELb0ELb0EEENS1_30DynamicPersistentTileSchedulerILi384ELi128ELb0ELb1ELb1EEEEEEEEEvNT_6ParamsE,@"STO_CUDA_ENTRY STV_DEFAULT"
_ZN7cutlass13device_kernelIN5flash11enable_sm90INS1_16FlashAttnFwdSm90INS1_25CollectiveMainloopFwdSm90ILi2EN4cute5tupleIJNS5_1CILi1EEES8_S8_EEENS6_IJNS7_ILi192EEENS7_ILi128EEENS7_ILi96EEEEEELi96ENS_6half_tEfNS_4arch4Sm90ELb0ELb1ELb1ELb0ELb0ELb0ELb0ELb0ELb1ELb1ELb0ELb0EEENS1_21CollectiveEpilogueFwdINS6_IJSA_SC_SB_EEES9_SE_SG_Li384ELb0ELb1ELb0ELb0EEENS1_30DynamicPersistentTileSchedulerILi384ELi128ELb0ELb1ELb1EEEEEEEEEvNT_6ParamsE:
[----:B------:R-:W0:Y:S01]  /*0000*/  LDC R1, c[0x0][0x28] ;  /* 0x00000a00ff017b82 */ /* 0x000e220000000800 */
[----:B------:R-:W1:Y:S01]  /*0010*/  S2R R3, SR_TID.X ;  /* 0x0000000000037919 */ /* 0x000e620000002100 */
[----:B------:R-:W-:Y:S01]  /*0020*/  ELECT P0, URZ, PT ;  /* 0x00000000003f782f */ /* 0x000fe20003800000 */
[----:B------:R-:W-:Y:S01]  /*0030*/  BSSY B0, `(.L_x_809) ;  /* 0x000000e000007945 */ /* 0x000fe20003800000 */
[--C-:B-1----:R-:W-:Y:S02]  /*0040*/  SHF.R.U32.HI R0, RZ, 0x5, R3.reuse ;  /* 0x00000005ff007819 */ /* 0x102fe40000011603 */
[----:B------:R-:W-:-:S03]  /*0050*/  SHF.R.U32.HI R3, RZ, 0x7, R3 ;  /* 0x00000007ff037819 */ /* 0x000fc60000011603 */
[----:B------:R-:W1:Y:S02]  /*0060*/  SHFL.IDX PT, R2, R0, RZ, 0x1f ;  /* 0x00001fff00027589 */ /* 0x000e6400000e0000 */
[----:B-1----:R-:W-:-:S13]  /*0070*/  ISETP.EQ.AND P0, PT, R2, RZ, P0 ;  /* 0x000000ff0200720c */ /* 0x002fda0000702270 */
[----:B0-----:R-:W-:Y:S05]  /*0080*/  @!P0 BRA `(.L_x_810) ;  /* 0x0000000000208947 */ /* 0x001fea0003800000 */
        /* <DEDUP_REMOVED lines=8> */
.L_x_810:
[----:B------:R-:W-:Y:S05]  /*0110*/  BSYNC B0 ;  /* 0x0000000000007941 */ /* 0x000fea0003800000 */
.L_x_809:
[----:B------:R-:W-:Y:S01]  /*0120*/  VOTEU.ANY UP0, P0 ;  /* 0x00000000003f7886 */ /* 0x000fe20000000100 */
[----:B------:R-:W0:Y:S01]  /*0130*/  SHFL.IDX PT, R3, R3, RZ, 0x1f ;  /* 0x00001fff03037589 */ /* 0x000e2200000e0000 */
[----:B------:R-:W-:Y:S01]  /*0140*/  UMOV UR4, 0x80 ;  /* 0x0000008000047882 */ /* 0x000fe20000000000 */
[----:B------:R-:W-:Y:S01]  /*0150*/  UMOV UR7, 0x180 ;  /* 0x0000018000077882 */ /* 0x000fe20000000000 */
[----:B------:R-:W-:Y:S01]  /*0160*/  VOTEU.ANY UP1, P0 ;  /* 0x00000000003f7886 */ /* 0x000fe20000020100 */
[----:B------:R-:W1:Y:S01]  /*0170*/  @UP0 S2UR UR8, SR_CgaCtaId ;  /* 0x00000000000809c3 */ /* 0x000e620000008800 */
[----:B------:R-:W2:Y:S01]  /*0180*/  SHFL.IDX PT, R2, R0, RZ, 0x1f ;  /* 0x00001fff00027589 */ /* 0x000ea200000e0000 */
[----:B------:R-:W-:Y:S01]  /*0190*/  @UP0 UMOV UR6, 0x400 ;  /* 0x0000040000060882 */ /* 0x000fe20000000000 */
[----:B------:R-:W-:-:S04]  /*01a0*/  @UP0 UIADD3 UR4, -UR4, 0x100000, URZ ;  /* 0x0010000004040890 */ /* 0x000fc8000fffe13f */
[----:B------:R-:W-:Y:S02]  /*01b0*/  @UP0 USHF.L.U32 UR5, UR4, 0xb, URZ ;  /* 0x0000000b04050899 */ /* 0x000fe4000800063f */
[----:B------:R-:W-:Y:S01]  /*01c0*/  @UP0 USHF.L.U32 UR4, UR4, 0x1, URZ ;  /* 0x0000000104040899 */ /* 0x000fe2000800063f */
[----:B------:R-:W-:Y:S01]  /*01d0*/  VOTEU.ANY UP2, P0 ;  /* 0x00000000003f7886 */ /* 0x000fe20000040100 */
[----:B0-----:R-:W-:Y:S01]  /*01e0*/  R2UR UR9, R3 ;  /* 0x00000000030972ca */ /* 0x001fe200000e0000 */
[----:B-1----:R-:W-:Y:S01]  /*01f0*/  @UP0 ULEA UR8, UR8, UR6, 0x18 ;  /* 0x0000000608080291 */ /* 0x002fe2000f8ec03f */
[----:B--2---:R-:W-:Y:S01]  /*0200*/  ISETP.NE.AND P1, PT, R2, RZ, PT ;  /* 0x000000ff0200720c */ /* 0x004fe20003f25270 */
[----:B------:R-:W-:-:S04]  /*0210*/  @UP0 UIADD3 UR6, -UR7, 0x100000, URZ ;  /* 0x0010000007060890 */ /* 0x000fc8000fffe13f */
[----:B------:R-:W-:Y:S02]  /*0220*/  @UP0 USHF.L.U32 UR7, UR6, 0xb, URZ ;  /* 0x0000000b06070899 */ /* 0x000fe4000800063f */
[----:B------:R-:W-:-:S04]  /*0230*/  @UP0 USHF.L.U32 UR6, UR6, 0x1, URZ ;  /* 0x0000000106060899 */ /* 0x000fc8000800063f */
[----:B------:R-:W-:Y:S01]  /*0240*/  UISETP.NE.AND UP0, UPT, UR9, URZ, UPT ;  /* 0x0000003f0900728c */ /* 0x000fe2000bf05270 */
[----:B------:R-:W0:Y:S02]  /*0250*/  FENCE.VIEW.ASYNC.S ;  /* 0x00000000000073c6 */ /* 0x000e240000000000 */
[----:B0-----:R0:W1:Y:S05]  /*0260*/  @UP1 SYNCS.EXCH.64 URZ, [UR8+0x2d800], UR4 ;  /* 0x02d80004083f15b2 */ /* 0x00106a0008000100 */
[----:B------:R0:W2:Y:S01]  /*0270*/  @UP2 SYNCS.EXCH.64 URZ, [UR8+0x2d820], UR6 ;  /* 0x02d82006083f25b2 */ /* 0x0000a20008000100 */
        /* <DEDUP_REMOVED lines=17> */
[----:B------:R3:W0:Y:S02]  /*0390*/  SYNCS.EXCH.64 URZ, [UR8+0x2d848], UR6 ;  /* 0x02d84806083f75b2 */ /* 0x0006240008000100 */
[----:B---3--:R-:W-:Y:S01]  /*03a0*/  NOP ;  /* 0x0000000000007918 */ /* 0x008fe20000000000 */
.L_x_811:
[----:B------:R-:W3:Y:S01]  /*03b0*/  SHFL.IDX PT, R2, R0, RZ, 0x1f ;  /* 0x00001fff00027589 */ /* 0x000ee200000e0000 */
[----:B------:R-:W-:Y:S01]  /*03c0*/  NOP ;  /* 0x0000000000007918 */ /* 0x000fe20000000000 */
[----:B---3--:R-:W-:-:S13]  /*03d0*/  ISETP.NE.AND P0, PT, R2, RZ, PT ;  /* 0x000000ff0200720c */ /* 0x008fda0003f05270 */
        /* <DEDUP_REMOVED lines=17> */
[----:B------:R3:W0:Y:S02]  /*04f0*/  SYNCS.EXCH.64 URZ, [UR8+0x2d868], UR6 ;  /* 0x02d86806083f75b2 */ /* 0x0006240008000100 */
[----:B---3--:R-:W-:Y:S01]  /*0500*/  NOP ;  /* 0x0000000000007918 */ /* 0x008fe20000000000 */
.L_x_812:
[----:B------:R-:W3:Y:S01]  /*0510*/  SHFL.IDX PT, R2, R0, RZ, 0x1f ;  /* 0x00001fff00027589 */ /* 0x000ee200000e0000 */
[----:B------:R-:W-:Y:S01]  /*0520*/  NOP ;  /* 0x0000000000007918 */ /* 0x000fe20000000000 */
[----:B---3--:R-:W-:-:S13]  /*0530*/  ISETP.NE.AND P0, PT, R2, RZ, PT ;  /* 0x000000ff0200720c */ /* 0x008fda0003f05270 */
        /* <DEDUP_REMOVED lines=13> */
[----:B------:R3:W0:Y:S02]  /*0610*/  SYNCS.EXCH.64 URZ, [UR6+0x2d888], UR4 ;  /* 0x02d88804063f75b2 */ /* 0x0006240008000100 */
[----:B---3--:R-:W-:Y:S01]  /*0620*/  NOP ;  /* 0x0000000000007918 */ /* 0x008fe20000000000 */
.L_x_813:
        /* <DEDUP_REMOVED lines=22> */
.L_x_814:
        /* <DEDUP_REMOVED lines=22> */
.L_x_815:
[----:B------:R-:W-:Y:S01]  /*08f0*/  PLOP3.LUT P0, PT, PT, PT, UP0, 0x80, 0x0 ;  /* 0x000000000000781c */ /* 0x000fe20003f0f008 */
[----:B------:R-:W-:Y:S01]  /*0900*/  UMOV UR38, 0x1 ;  /* 0x0000000100267882 */ /* 0x000fe20000000000 */
[----:B------:R-:W-:Y:S01]  /*0910*/  NOP ;  /* 0x0000000000007918 */ /* 0x000fe20000000000 */
[----:B------:R-:W-:Y:S01]  /*0920*/  USEL UR38, UR38, 0x2, !UP0 ;  /* 0x0000000226267887 */ /* 0x000fe2000c000000 */
[----:B------:R-:W-:Y:S01]  /*0930*/  ULDC.64 UR48, c[0x0][0x208] ;  /* 0x0000820000307ab9 */ /* 0x000fe20000000a00 */
[----:B012-4-:R-:W-:Y:S08]  /*0940*/  BAR.SYNC.DEFER_BLOCKING 0x0 ;  /* 0x0000000000007b1d */ /* 0x017ff00000010000 */
[----:B------:R-:W-:Y:S05]  /*0950*/  @!P0 BRA `(.L_x_816) ;  /* 0x0000010c00508947 */ /* 0x000fea0003800000 */
.L_x_817:
[----:B------:R-:W-:-:S08]  /*0960*/  NOP ;  /* 0x0000000000007918 */ /* 0x000fd00000000000 */
[----:B------:R-:W0:Y:S02]  /*0970*/  USETMAXREG.TRY_ALLOC.CTAPOOL UP0, 0xa0 ;  /* 0x000000a0000079c8 */ /* 0x000e240008000600 */
[----:B0-----:R-:W-:-:S13]  /*0980*/  PLOP3.LUT P0, PT, PT, PT, UP0, 0x80, 0x0 ;  /* 0x000000000000781c */ /* 0x001fda0003f0f008 */
[----:B------:R-:W-:Y:S05]  /*0990*/  @!P0 BRA `(.L_x_817) ;  /* 0xfffffffc00f08947 */ /* 0x000fea000383ffff */
[----:B------:R-:W0:Y:S01]  /*09a0*/  S2R R2, SR_TID.X ;  /* 0x0000000000027919 */ /* 0x000e220000002100 */
[----:B------:R-:W1:Y:S08]  /*09b0*/  S2UR UR4, SR_CTAID.X ;  /* 0x00000000000479c3 */ /* 0x000e700000002500 */
[----:B------:R-:W-:Y:S08]  /*09c0*/  BAR.ARV 0x4, 0x200 ;  /* 0x0108000000007b1d */ /* 0x000ff00000002000 */
[----:B------:R-:W-:Y:S06]  /*09d0*/  BAR.ARV 0x8, 0x200 ;  /* 0x0208000000007b1d */ /* 0x000fec0000002000 */
[----:B0-----:R-:W-:-:S04]  /*09e0*/  LOP3.LUT R0, R2, 0xffffff80, RZ, 0xc0, !PT ;  /* 0xffffff8002007812 */ /* 0x001fc800078ec0ff */
[----:B------:R-:W-:Y:S02]  /*09f0*/  ISETP.NE.AND P0, PT, R0, 0x80, PT ;  /* 0x000000800000780c */ /* 0x000fe40003f05270 */
[----:B------:R-:W1:Y:S11]  /*0a00*/  LDC R0, c[0x0][0xc38] ;  /* 0x00030e00ff007b82 */ /* 0x000e760000000800 */
[----:B------:R-:W-:Y:S06]  /*0a10*/  @!P0 BAR.ARV 0x9, 0x100 ;  /* 0x0244000000008b1d */ /* 0x000fec0000002000 */
[----:B-1----:R-:W-:-:S13]  /*0a20*/  ISETP.LE.AND P0, PT, R0, UR4, PT ;  /* 0x0000000400007c0c */ /* 0x002fda000bf03270 */
[----:B------:R-:W-:Y:S05]  /*0a30*/  @P0 EXIT ;  /* 0x000000000000094d */ /* 0x000fea0003800000 */
[----:B------:R-:W-:Y:S01]  /*0a40*/  VIADD R150, R2, 0xffffff80 ;  /* 0xffffff8002967836 */ /* 0x000fe20000000000 */
[----:B------:R-:W0:Y:S01]  /*0a50*/  S2UR UR5, SR_CgaCtaId ;  /* 0x00000000000579c3 */ /* 0x000e220000008800 */
[----:B------:R-:W-:Y:S01]  /*0a60*/  UMOV UR42, 0x400 ;  /* 0x00000400002a7882 */ /* 0x000fe20000000000 */
[----:B------:R-:W-:Y:S01]  /*0a70*/  IMAD.MOV.U32 R18, RZ, RZ, 0x40 ;  /* 0x00000040ff127424 */ /* 0x000fe200078e00ff */
[----:B------:R-:W-:Y:S01]  /*0a80*/  ULOP3.LUT UR47, UR38, 0x1, URZ, 0xfc, !UPT ;  /* 0x00000001262f7892 */ /* 0x000fe2000f8efc3f */
[----:B------:R-:W-:Y:S01]  /*0a90*/  SHF.R.S32.HI R3, RZ, 0x1f, R150 ;  /* 0x0000001fff037819 */ /* 0x000fe20000011496 */
[----:B------:R-:W-:Y:S01]  /*0aa0*/  UMOV UR46, URZ ;  /* 0x0000003f002e7c82 */ /* 0x000fe20008000000 */
[----:B------:R-:W-:Y:S01]  /*0ab0*/  UMOV UR50, URZ ;  /* 0x0000003f00327c82 */ /* 0x000fe20008000000 */
[----:B------:R-:W-:Y:S01]  /*0ac0*/  UMOV UR45, URZ ;  /* 0x0000003f002d7c82 */ /* 0x000fe20008000000 */
[CC--:B------:R-:W-:Y:S02]  /*0ad0*/  LEA.HI R0, R3.reuse, R150.reuse, RZ, 0x4 ;  /* 0x0000009603007211 */ /* 0x0c0fe400078f20ff */
[----:B------:R-:W-:-:S02]  /*0ae0*/  LEA.HI R145, R3, R150, RZ, 0x7 ;  /* 0x0000009603917211 */ /* 0x000fc400078f38ff */
[----:B------:R-:W-:Y:S02]  /*0af0*/  LOP3.LUT R5, R0, 0xfffffff0, RZ, 0xc0, !PT ;  /* 0xfffffff000057812 */ /* 0x000fe400078ec0ff */
[----:B------:R-:W-:Y:S02]  /*0b00*/  SHF.R.S32.HI R7, RZ, 0x4, R0 ;  /* 0x00000004ff077819 */ /* 0x000fe40000011400 */
[----:B------:R-:W-:Y:S01]  /*0b10*/  LOP3.LUT R9, R145, 0xffffff80, RZ, 0xc0, !PT ;  /* 0xffffff8091097812 */ /* 0x000fe200078ec0ff */
[----:B------:R-:W-:Y:S01]  /*0b20*/  IMAD.IADD R5, R150, 0x1, -R5 ;  /* 0x0000000196057824 */ /* 0x000fe200078e0a05 */
[----:B------:R-:W-:Y:S02]  /*0b30*/  LEA.HI R2, R0, R7, RZ, 0x1 ;  /* 0x0000000700027211 */ /* 0x000fe400078f08ff */
[----:B------:R-:W-:Y:S01]  /*0b40*/  LEA.HI R4, R3, R150, RZ, 0x5 ;  /* 0x0000009603047211 */ /* 0x000fe200078f28ff */
[----:B------:R-:W-:Y:S01]  /*0b50*/  IMAD.IADD R144, R150, 0x1, -R9 ;  /* 0x0000000196907824 */ /* 0x000fe200078e0a09 */
[----:B------:R-:W-:-:S02]  /*0b60*/  SHF.R.S32.HI R0, RZ, 0x1f, R5 ;  /* 0x0000001fff007819 */ /* 0x000fc40000011405 */
[----:B------:R-:W-:Y:S01]  /*0b70*/  LOP3.LUT R2, R2, 0x1ffffffe, RZ, 0xc0, !PT ;  /* 0x1ffffffe02027812 */ /* 0x000fe200078ec0ff */
[----:B0-----:R-:W-:Y:S01]  /*0b80*/  ULEA UR42, UR5, UR42, 0x18 ;  /* 0x0000002a052a7291 */ /* 0x001fe2000f8ec03f */
[----:B------:R-:W-:Y:S02]  /*0b90*/  LEA.HI R0, R0, R5, RZ, 0x3 ;  /* 0x0000000500007211 */ /* 0x000fe400078f18ff */
[----:B------:R-:W-:Y:S01]  /*0ba0*/  SHF.R.S32.HI R4, RZ, 0x5, R4 ;  /* 0x00000005ff047819 */ /* 0x000fe20000011404 */
[----:B------:R-:W-:Y:S01]  /*0bb0*/  IMAD.IADD R7, R7, 0x1, -R2 ;  /* 0x0000000107077824 */ /* 0x000fe200078e0a02 */
[C---:B------:R-:W-:Y:S01]  /*0bc0*/  LOP3.LUT R2, R0.reuse, 0xfffffff8, RZ, 0xc0, !PT ;  /* 0xfffffff800027812 */ /* 0x040fe200078ec0ff */
[----:B------:R-:W-:Y:S01]  /*0bd0*/  IMAD.SHL.U32 R0, R0, 0x40, RZ ;  /* 0x0000004000007824 */ /* 0x000fe200078e00ff */
[----:B------:R-:W-:Y:S01]  /*0be0*/  SHF.R.S32.HI R9, RZ, 0x1f, R144 ;  /* 0x0000001fff097819 */ /* 0x000fe20000011490 */
[----:B------:R-:W-:Y:S01]  /*0bf0*/  IMAD R10, R4, 0x10, R5 ;  /* 0x00000010040a7824 */ /* 0x000fe200078e0205 */
[----:B------:R-:W-:Y:S01]  /*0c00*/  LEA.HI R3, R3, R150, RZ, 0x2 ;  /* 0x0000009603037211 */ /* 0x000fe200078f10ff */
[----:B------:R-:W-:Y:S01]  /*0c10*/  IMAD.IADD R2, R5, 0x1, -R2 ;  /* 0x0000000105027824 */ /* 0x000fe200078e0a02 */
[----:B------:R-:W-:Y:S01]  /*0c20*/  LEA.HI R6, R9, R144, RZ, 0x2 ;  /* 0x0000009009067211 */ /* 0x000fe200078f10ff */
[----:B------:R-:W-:Y:S01]  /*0c30*/  IMAD.SHL.U32 R7, R7, 0x8, RZ ;  /* 0x0000000807077824 */ /* 0x000fe200078e00ff */
[----:B------:R-:W-:-:S02]  /*0c40*/  LOP3.LUT R0, R0, 0x7ffffe00, RZ, 0xc0, !PT ;  /* 0x7ffffe0000007812 */ /* 0x000fc400078ec0ff */
[C---:B------:R-:W-:Y:S01]  /*0c50*/  R2P PR, R2.reuse, 0x6 ;  /* 0x0000000602007804 */ /* 0x040fe20000000000 */
[----:B------:R-:W-:Y:S01]  /*0c60*/  IMAD.SHL.U32 R2, R2, 0x40, RZ ;  /* 0x0000004002027824 */ /* 0x000fe200078e00ff */
[--C-:B------:R-:W-:Y:S01]  /*0c70*/  SHF.R.S32.HI R8, RZ, 0x2, R6.reuse ;  /* 0x00000002ff087819 */ /* 0x100fe20000011406 */
[----:B------:R-:W-:Y:S01]  /*0c80*/  IMAD.U32 R147, R10, 0x20, R7 ;  /* 0x000000200a937824 */ /* 0x000fe200078e0007 */
[----:B------:R-:W-:Y:S01]  /*0c90*/  SHF.R.S32.HI R11, RZ, 0x1f, R6 ;  /* 0x0000001fff0b7819 */ /* 0x000fe20000011406 */
[----:B------:R-:W-:Y:S01]  /*0ca0*/  IMAD R0, R4, 0x400, R0 ;  /* 0x0000040004007824 */ /* 0x000fe200078e0200 */
[----:B------:R-:W-:Y:S02]  /*0cb0*/  LOP3.LUT R2, R2, 0x1c0, RZ, 0xc0, !PT ;  /* 0x000001c002027812 */ /* 0x000fe400078ec0ff */
[----:B------:R-:W-:Y:S02]  /*0cc0*/  SHF.R.S32.HI R145, RZ, 0x7, R145 ;  /* 0x00000007ff917819 */ /* 0x000fe40000011491 */
[----:B------:R-:W-:-:S02]  /*0cd0*/  LOP3.LUT R7, R2, 0x8, R7, 0xf8, !PT ;  /* 0x0000000802077812 */ /* 0x000fc400078ef807 */
[----:B------:R-:W-:Y:S01]  /*0ce0*/  SHF.R.U32.HI R2, RZ, 0x3, R2 ;  /* 0x00000003ff027819 */ /* 0x000fe20000011602 */
[----:B------:R-:W-:Y:S01]  /*0cf0*/  IMAD.HI R4, R145, 0x55555556, RZ ;  /* 0x5555555691047827 */ /* 0x000fe200078e02ff */
[----:B------:R-:W-:Y:S02]  /*0d00*/  LOP3.LUT R141, R3, 0xfffffffc, RZ, 0xc0, !PT ;  /* 0xfffffffc038d7812 */ /* 0x000fe400078ec0ff */
[----:B------:R-:W-:Y:S02]  /*0d10*/  LOP3.LUT R7, R7, R2, RZ, 0x3c, !PT ;  /* 0x0000000207077212 */ /* 0x000fe400078e3cff */
[----:B------:R-:W-:Y:S01]  /*0d20*/  LEA.HI R11, R11, R8, RZ, 0x3 ;  /* 0x000000080b0b7211 */ /* 0x000fe200078f18ff */
[----:B------:R-:W-:Y:S01]  /*0d30*/  IMAD.IADD R141, R150, 0x1, -R141 ;  /* 0x00000001968d7824 */ /* 0x000fe200078e0a8d */
[----:B------:R-:W-:Y:S01]  /*0d40*/  LEA.HI R9, R9, R144, RZ, 0x5 ;  /* 0x0000009009097211 */ /* 0x000fe200078f28ff */
[----:B------:R-:W-:Y:S01]  /*0d50*/  IMAD.IADD R0, R0, 0x1, R7 ;  /* 0x0000000100007824 */ /* 0x000fe200078e0207 */
[----:B------:R-:W-:Y:S01]  /*0d60*/  LOP3.LUT R11, R11, 0xfffffff8, RZ, 0xc0, !PT ;  /* 0xfffffff80b0b7812 */ /* 0x000fe200078ec0ff */
[----:B------:R-:W-:Y:S01]  /*0d70*/  IMAD.SHL.U32 R138, R141, 0x8, RZ ;  /* 0x000000088d8a7824 */ /* 0x000fe200078e00ff */
[----:B------:R-:W-:-:S02]  /*0d80*/  LEA.HI R4, R4, R4, RZ, 0x1 ;  /* 0x0000000404047211 */ /* 0x000fc400078f08ff */
[----:B------:R-:W-:Y:S01]  /*0d90*/  SHF.R.S32.HI R9, RZ, 0x5, R9 ;  /* 0x00000005ff097819 */ /* 0x000fe20000011409 */
[----:B------:R-:W-:Y:S01]  /*0da0*/  IMAD.IADD R8, R8, 0x1, -R11 ;  /* 0x0000000108087824 */ /* 0x000fe200078e0a0b */
[----:B------:R-:W-:Y:S01]  /*0db0*/  LEA.HI R2, R141, R141, RZ, 0x1 ;  /* 0x0000008d8d027211 */ /* 0x000fe200078f08ff */
[----:B------:R-:W-:Y:S01]  /*0dc0*/  IMAD R4, R4, -0x3, R145 ;  /* 0xfffffffd04047824 */ /* 0x000fe200078e0291 */
[----:B------:R-:W-:Y:S01]  /*0dd0*/  LEA R17, R0, UR42, 0x1 ;  /* 0x0000002a00117c11 */ /* 0x000fe2000f8e08ff */
[----:B------:R-:W-:Y:S01]  /*0de0*/  IMAD R9, R9, 0x10, R8 ;  /* 0x0000001009097824 */ /* 0x000fe200078e0208 */
[----:B------:R-:W-:Y:S01]  /*0df0*/  LOP3.LUT R2, R2, 0x1ffffffe, RZ, 0xc0, !PT ;  /* 0x1ffffffe02027812 */ /* 0x000fe200078ec0ff */
[----:B------:R-:W-:Y:S01]  /*0e00*/  VIADD R139, R138, 0x20 ;  /* 0x000000208a8b7836 */ /* 0x000fe20000000000 */
[----:B------:R-:W-:Y:S01]  /*0e10*/  SHF.R.S32.HI R142, RZ, 0x2, R3 ;  /* 0x00000002ff8e7819 */ /* 0x000fe20000011403 */
[C---:B------:R-:W-:Y:S01]  /*0e20*/  VIADD R22, R17.reuse, 0x21800 ;  /* 0x0002180011167836 */ /* 0x040fe20000000000 */
[----:B------:R-:W-:Y:S01]  /*0e30*/  SEL R18, R18, 0xffffffc0, !P2 ;  /* 0xffffffc012127807 */ /* 0x000fe20005000000 */
[----:B------:R-:W-:Y:S01]  /*0e40*/  VIADD R140, R138, 0x40 ;  /* 0x000000408a8c7836 */ /* 0x000fe20000000000 */
[----:B------:R-:W-:Y:S01]  /*0e50*/  LOP3.LUT R3, R6, 0x7ffffffc, RZ, 0xc0, !PT ;  /* 0x7ffffffc06037812 */ /* 0x000fe200078ec0ff */
[----:B------:R-:W-:Y:S01]  /*0e60*/  VIADD R23, R17, 0x21820 ;  /* 0x0002182011177836 */ /* 0x000fe20000000000 */
[----:B------:R-:W-:Y:S01]  /*0e70*/  SHF.R.S32.HI R149, RZ, 0x1f, R139 ;  /* 0x0000001fff957819 */ /* 0x000fe2000001148b */
[----:B------:R-:W-:Y:S01]  /*0e80*/  IMAD R146, R4, 0x40, R9 ;  /* 0x0000004004927824 */ /* 0x000fe200078e0209 */
[----:B------:R-:W-:Y:S01]  /*0e90*/  SHF.R.S32.HI R148, RZ, 0x1f, R140 ;  /* 0x0000001fff947819 */ /* 0x000fe2000001148c */
[----:B------:R-:W-:-:S02]  /*0ea0*/  IMAD.IADD R137, R141, 0x1, -R2 ;  /* 0x000000018d897824 */ /* 0x000fc400078e0a02 */
[C---:B------:R-:W-:Y:S02]  /*0eb0*/  @P1 VIADD R23, R22.reuse, 0xffffffe0 ;  /* 0xffffffe016171836 */ /* 0x040fe40000000000 */
[----:B------:R-:W-:Y:S02]  /*0ec0*/  IMAD.IADD R22, R22, 0x1, R18 ;  /* 0x0000000116167824 */ /* 0x000fe400078e0212 */
[----:B------:R-:W-:Y:S02]  /*0ed0*/  IMAD.IADD R16, R144, 0x1, -R3 ;  /* 0x0000000190107824 */ /* 0x000fe400078e0a03 */
[----:B------:R-:W-:Y:S02]  /*0ee0*/  IMAD R137, R137, 0x8, R146 ;  /* 0x0000000889897824 */ /* 0x000fe400078e0292 */
[----:B------:R-:W-:Y:S02]  /*0ef0*/  IMAD.IADD R18, R18, 0x1, R23 ;  /* 0x0000000112127824 */ /* 0x000fe400078e0217 */
[----:B------:R-:W-:-:S07]  /*0f00*/  VIADD R136, R23, 0x6000 ;  /* 0x0000600017887836 */ /* 0x000fce0000000000 */
.L_x_906:
[----:B------:R-:W-:Y:S01]  /*0f10*/  ULDC UR5, c[0x0][0xc60] ;  /* 0x0003180000057ab9 */ /* 0x000fe20000000800 */
[----:B------:R-:W-:Y:S01]  /*0f20*/  UMOV UR8, UR4 ;  /* 0x0000000400087c82 */ /* 0x000fe20008000000 */
[----:B------:R-:W-:-:S11]  /*0f30*/  UISETP.NE.AND UP0, UPT, UR5, 0x1, UPT ;  /* 0x000000010500788c */ /* 0x000fd6000bf05270 */
[----:B------:R-:W-:Y:S01]  /*0f40*/  @UP0 ULDC UR6, c[0x0][0xc64] ;  /* 0x0003190000060ab9 */ /* 0x000fe20000000800 */
[----:B------:R-:W-:Y:S01]  /*0f50*/  @UP0 ULDC UR9, c[0x0][0xc68] ;  /* 0x00031a0000090ab9 */ /* 0x000fe20000000800 */
[----:B------:R-:W-:-:S04]  /*0f60*/  UIMAD.WIDE.U32 UR6, UR4, UR6, URZ ;  /* 0x00000006040672a5 */ /* 0x000fc8000f8e003f */
[----:B------:R-:W-:-:S03]  /*0f70*/  @UP0 USHF.R.U32.HI UR8, URZ, UR9, UR7 ;  /* 0x000000093f080299 */ /* 0x000fc60008011607 */
[----:B------:R-:W-:Y:S02]  /*0f80*/  ULDC UR6, c[0x0][0xc78] ;  /* 0x00031e0000067ab9 */ /* 0x000fe40000000800 */
[----:B------:R-:W-:Y:S02]  /*0f90*/  UISETP.GE.AND UP0, UPT, UR8, UR6, UPT ;  /* 0x000000060800728c */ /* 0x000fe4000bf06270 */
[----:B------:R-:W-:-:S04]  /*0fa0*/  UIADD3 UR6, -UR8, URZ, URZ ;  /* 0x0000003f08067290 */ /* 0x000fc8000fffe13f */
[----:B------:R-:W-:Y:S01]  /*0fb0*/  PLOP3.LUT P0, PT, PT, PT, UP0, 0x80, 0x0 ;  /* 0x000000000000781c */ /* 0x000fe20003f0f008 */
[----:B------:R-:W-:-:S12]  /*0fc0*/  UIMAD UR9, UR5, UR6, UR4 ;  /* 0x00000006050972a4 */ /* 0x000fd8000f8e0204 */
[----:B012345:R-:W-:Y:S05]  /*0fd0*/  @!P0 BRA `(.L_x_818) ;  /* 0x0000000000208947 */ /* 0x03ffea0003800000 */
[----:B------:R-:W-:Y:S01]  /*0fe0*/  ULDC UR7, c[0x0][0xc6c] ;  /* 0x00031b0000077ab9 */ /* 0x000fe20000000800 */
[----:B------:R-:W-:Y:S01]  /*0ff0*/  UMOV UR6, UR9 ;  /* 0x0000000900067c82 */ /* 0x000fe20008000000 */
[----:B------:R-:W-:-:S11]  /*1000*/  UISETP.NE.AND UP0, UPT, UR7, 0x1, UPT ;  /* 0x000000010700788c */ /* 0x000fd6000bf05270 */
[----:B------:R-:W-:Y:S02]  /*1010*/  @UP0 ULDC.64 UR10, c[0x0][0xc70] ;  /* 0x00031c00000a0ab9 */ /* 0x000fe40000000a00 */
[----:B------:R-:W-:-:S04]  /*1020*/  UIMAD.WIDE.U32 UR4, UR9, UR10, URZ ;  /* 0x0000000a090472a5 */ /* 0x000fc8000f8e003f */
[----:B------:R-:W-:-:S04]  /*1030*/  @UP0 USHF.R.U32.HI UR6, URZ, UR11, UR5 ;  /* 0x0000000b3f060299 */ /* 0x000fc80008011605 */
[----:B------:R-:W-:Y:S01]  /*1040*/  UIMAD UR4, UR6, UR7, URZ ;  /* 0x00000007060472a4 */ /* 0x000fe2000f8e023f */
[----:B------:R-:W-:Y:S11]  /*1050*/  BRA `(.L_x_819) ;  /* 0x00000000001c7947 */ /* 0x000ff60003800000 */
.L_x_818:
[----:B------:R-:W-:Y:S01]  /*1060*/  ULDC UR7, c[0x0][0xc54] ;  /* 0x0003150000077ab9 */ /* 0x000fe20000000800 */
[----:B------:R-:W-:Y:S01]  /*1070*/  UMOV UR6, UR9 ;  /* 0x0000000900067c82 */ /* 0x000fe20008000000 */
[----:B------:R-:W-:-:S11]  /*1080*/  UISETP.NE.AND UP0, UPT, UR7, 0x1, UPT ;  /* 0x000000010700788c */ /* 0x000fd6000bf05270 */
[----:B------:R-:W-:Y:S02]  /*1090*/  @UP0 ULDC.64 UR10, c[0x0][0xc58] ;  /* 0x00031600000a0ab9 */ /* 0x000fe40000000a00 */
[----:B------:R-:W-:-:S04]  /*10a0*/  UIMAD.WIDE.U32 UR4, UR9, UR10, URZ ;  /* 0x0000000a090472a5 */ /* 0x000fc8000f8e003f */
[----:B------:R-:W-:-:S04]  /*10b0*/  @UP0 USHF.R.U32.HI UR6, URZ, UR11, UR5 ;  /* 0x0000000b3f060299 */ /* 0x000fc80008011605 */
[----:B------:R-:W-:-:S12]  /*10c0*/  UIMAD UR4, UR6, UR7, URZ ;  /* 0x00000007060472a4 */ /* 0x000fd8000f8e023f */
.L_x_819:
[----:B------:R-:W-:Y:S01]  /*10d0*/  ULOP3.LUT UR6, URZ, UR6, URZ, 0x33, !UPT ;  /* 0x000000063f067292 */ /* 0x000fe2000f8e333f */
[----:B------:R-:W-:Y:S01]  /*10e0*/  ULDC UR7, c[0x0][0x448] ;  /* 0x0001120000077ab9 */ /* 0x000fe20000000800 */
[----:B------:R-:W-:Y:S01]  /*10f0*/  ULDC UR5, c[0x0][0xc3c] ;  /* 0x00030f0000057ab9 */ /* 0x000fe20000000800 */
[----:B------:R-:W-:Y:S02]  /*1100*/  UISETP.NE.AND UP1, UPT, UR7, 0x1, UPT ;  /* 0x000000010700788c */ /* 0x000fe4000bf25270 */
[----:B------:R-:W-:Y:S01]  /*1110*/  UIADD3 UR6, UR6, UR5, URZ ;  /* 0x0000000506067290 */ /* 0x000fe2000fffe03f */
[----:B------:R-:W-:Y:S01]  /*1120*/  ULDC.64 UR10, c[0x0][0x418] ;  /* 0x00010600000a7ab9 */ /* 0x000fe20000000a00 */
[----:B------:R-:W-:Y:S01]  /*1130*/  UIADD3 UR4, UR9, -UR4, URZ ;  /* 0x8000000409047290 */ /* 0x000fe2000fffe03f */
[----:B------:R-:W-:Y:S01]  /*1140*/  ULDC UR40, c[0x0][0xc48] ;  /* 0x0003120000287ab9 */ /* 0x000fe20000000800 */
[----:B------:R-:W-:Y:S02]  /*1150*/  UISETP.NE.U32.AND UP0, UPT, UR10, URZ, UPT ;  /* 0x0000003f0a00728c */ /* 0x000fe4000bf05070 */
[----:B------:R-:W-:-:S02]  /*1160*/  UIMAD UR41, UR6, 0xc0, URZ ;  /* 0x000000c0062978a4 */ /* 0x000fc4000f8e023f */
[----:B------:R-:W-:Y:S01]  /*1170*/  UISETP.NE.AND UP2, UPT, UR40, 0x1, UPT ;  /* 0x000000012800788c */ /* 0x000fe2000bf45270 */
[----:B------:R-:W-:Y:S01]  /*1180*/  ULDC UR13, c[0x0][0xc54] ;  /* 0x00031500000d7ab9 */ /* 0x000fe20000000800 */
[----:B------:R-:W-:Y:S02]  /*1190*/  UISETP.NE.AND.EX UP0, UPT, UR11, URZ, UPT, UP0 ;  /* 0x0000003f0b00728c */ /* 0x000fe4000bf05300 */
[----:B------:R-:W-:Y:S02]  /*11a0*/  UIADD3 UR10, UR41, 0xbf, URZ ;  /* 0x000000bf290a7890 */ /* 0x000fe4000fffe03f */
[----:B------:R-:W-:Y:S01]  /*11b0*/  UIMAD UR13, UR8, UR13, UR4 ;  /* 0x0000000d080d72a4 */ /* 0x000fe2000f8e0204 */
[----:B------:R-:W-:Y:S01]  /*11c0*/  ULDC UR43, c[0x0][0x424] ;  /* 0x00010900002b7ab9 */ /* 0x000fe20000000800 */
[----:B------:R-:W-:Y:S01]  /*11d0*/  ULDC UR52, c[0x0][0x288] ;  /* 0x0000a20000347ab9 */ /* 0x000fe20000000800 */
[----:B------:R-:W-:Y:S01]  /*11e0*/  ULDC.64 UR4, c[0x0][0x9e0] ;  /* 0x0002780000047ab9 */ /* 0x000fe20000000a00 */
[----:B------:R-:W-:Y:S01]  /*11f0*/  @UP1 ULDC UR8, c[0x0][0x44c] ;  /* 0x0001130000081ab9 */ /* 0x000fe20000000800 */
[----:B------:R-:W-:-:S02]  /*1200*/  UIADD3 UR11, -UR52, 0x1, URZ ;  /* 0x00000001340b7890 */ /* 0x000fc4000fffe13f */
[----:B------:R-:W-:Y:S02]  /*1210*/  UISETP.GE.AND UP3, UPT, UR5, 0x1, UPT ;  /* 0x000000010500788c */ /* 0x000fe4000bf66270 */
[----:B------:R-:W-:Y:S02]  /*1220*/  USEL UR43, UR43, 0x1, UP0 ;  /* 0x000000012b2b7887 */ /* 0x000fe40008000000 */
[----:B------:R-:W-:Y:S01]  /*1230*/  UIMAD.WIDE.U32 UR8, UR10, UR8, URZ ;  /* 0x000000080a0872a5 */ /* 0x000fe2000f8e003f */
[----:B------:R-:W-:Y:S01]  /*1240*/  ULDC UR12, c[0x0][0x2f0] ;  /* 0x0000bc00000c7ab9 */ /* 0x000fe20000000800 */
[----:B------:R-:W-:Y:S01]  /*1250*/  @UP1 ULDC UR15, c[0x0][0x450] ;  /* 0x00011400000f1ab9 */ /* 0x000fe20000000800 */
[----:B------:R-:W-:Y:S01]  /*1260*/  @UP2 ULDC UR6, c[0x0][0xc4c] ;  /* 0x0003130000062ab9 */ /* 0x000fe20000000800 */
[----:B------:R-:W-:Y:S01]  /*1270*/  UIMAD UR11, UR43, UR12, UR11 ;  /* 0x0000000c2b0b72a4 */ /* 0x000fe2000f8e020b */
[----:B------:R-:W-:Y:S01]  /*1280*/  PLOP3.LUT P1, PT, PT, PT, UP3, 0x80, 0x0 ;  /* 0x000000000000781c */ /* 0x000fe20003f2f038 */
[----:B------:R-:W-:-:S02]  /*1290*/  @UP1 USHF.R.U32.HI UR10, URZ, UR15, UR9 ;  /* 0x0000000f3f0a1299 */ /* 0x000fc40008011609 */
[----:B------:R-:W-:Y:S01]  /*12a0*/  UIMAD.WIDE.U32 UR6, UR13, UR6, URZ ;  /* 0x000000060d0672a5 */ /* 0x000fe2000f8e003f */
[----:B------:R-:W-:Y:S01]  /*12b0*/  @UP2 ULDC UR14, c[0x0][0xc50] ;  /* 0x00031400000e2ab9 */ /* 0x000fe20000000800 */
[----:B------:R-:W-:Y:S01]  /*12c0*/  UIADD3 UR10, UR11, UR10, URZ ;  /* 0x0000000a0b0a7290 */ /* 0x000fe2000fffe03f */
[----:B------:R-:W-:Y:S01]  /*12d0*/  UMOV UR44, UR13 ;  /* 0x0000000d002c7c82 */ /* 0x000fe20008000000 */
[----:B------:R-:W-:Y:S02]  /*12e0*/  @UP2 USHF.R.U32.HI UR44, URZ, UR14, UR7 ;  /* 0x0000000e3f2c2299 */ /* 0x000fe40008011607 */
[----:B------:R-:W-:Y:S02]  /*12f0*/  UIADD3 UR4, UR10, UR4, URZ ;  /* 0x000000040a047290 */ /* 0x000fe4000fffe03f */
[----:B------:R-:W-:-:S04]  /*1300*/  UIADD3 UR6, -UR44, URZ, URZ ;  /* 0x0000003f2c067290 */ /* 0x000fc8000fffe13f */
[----:B------:R-:W-:Y:S01]  /*1310*/  UIMAD UR40, UR40, UR6, UR13 ;  /* 0x00000006282872a4 */ /* 0x000fe2000f8e020d */
[----:B------:R-:W-:Y:S01]  /*1320*/  IMAD.U32 R0, RZ, RZ, UR4 ;  /* 0x00000004ff007e24 */ /* 0x000fe2000f8e00ff */
[----:B------:R-:W-:Y:S10]  /*1330*/  @!P1 BRA `(.L_x_820) ;  /* 0x0000000000409947 */ /* 0x000ff40003800000 */
[----:B------:R-:W-:Y:S01]  /*1340*/  ISETP.LT.AND P0, PT, RZ, UR10, PT ;  /* 0x0000000aff007c0c */ /* 0x000fe2000bf01270 */
[----:B------:R-:W-:-:S12]  /*1350*/  UIADD3 UR4, UR10, -0x1, URZ ;  /* 0xffffffff0a047890 */ /* 0x000fd8000fffe03f */
[----:B------:R-:W-:Y:S05]  /*1360*/  @P0 BRA `(.L_x_821) ;  /* 0x00000000001c0947 */ /* 0x000fea0003800000 */
[----:B------:R-:W-:Y:S02]  /*1370*/  UISETP.NE.AND UP0, UPT, UR5, 0x1, UPT ;  /* 0x000000010500788c */ /* 0x000fe4000bf05270 */
[----:B------:R-:W-:-:S09]  /*1380*/  UIADD3 UR4, -UR10, URZ, URZ ;  /* 0x0000003f0a047290 */ /* 0x000fd2000fffe13f */
[----:B------:R-:W-:Y:S02]  /*1390*/  @UP0 ULDC.64 UR8, c[0x0][0x9e8] ;  /* 0x00027a0000080ab9 */ /* 0x000fe40000000a00 */
[----:B------:R-:W-:-:S04]  /*13a0*/  UIMAD.WIDE.U32 UR6, UR4, UR8, URZ ;  /* 0x00000008040672a5 */ /* 0x000fc8000f8e003f */
[----:B------:R-:W-:-:S04]  /*13b0*/  @UP0 USHF.R.U32.HI UR4, URZ, UR9, UR7 ;  /* 0x000000093f040299 */ /* 0x000fc80008011607 */
[----:B------:R-:W-:Y:S01]  /*13c0*/  ULOP3.LUT UR4, URZ, UR4, URZ, 0x33, !UPT ;  /* 0x000000043f047292 */ /* 0x000fe2000f8e333f */
[----:B------:R-:W-:Y:S11]  /*13d0*/  BRA `(.L_x_822) ;  /* 0x0000000000107947 */ /* 0x000ff60003800000 */
.L_x_821:
[----:B------:R-:W-:-:S11]  /*13e0*/  UISETP.NE.AND UP0, UPT, UR5, 0x1, UPT ;  /* 0x000000010500788c */ /* 0x000fd6000bf05270 */
[----:B------:R-:W-:Y:S02]  /*13f0*/  @UP0 ULDC.64 UR8, c[0x0][0x9e8] ;  /* 0x00027a0000080ab9 */ /* 0x000fe40000000a00 */
[----:B------:R-:W-:-:S04]  /*1400*/  UIMAD.WIDE.U32 UR6, UR4, UR8, URZ ;  /* 0x00000008040672a5 */ /* 0x000fc8000f8e003f */
[----:B------:R-:W-:-:S12]  /*1410*/  @UP0 USHF.R.U32.HI UR4, URZ, UR9, UR7 ;  /* 0x000000093f040299 */ /* 0x000fd80008011607 */
.L_x_822:
[----:B------:R-:W-:-:S06]  /*1420*/  UIMAD UR4, UR4, UR5, UR5 ;  /* 0x00000005040472a4 */ /* 0x000fcc000f8e0205 */
[----:B------:R-:W-:-:S07]  /*1430*/  VIMNMX R0, R0, UR4, PT ;  /* 0x0000000400007c48 */ /* 0x000fce000bfe0100 */
.L_x_820:
[----:B------:R-:W-:Y:S01]  /*1440*/  UIMAD UR4, UR43, UR12, 0x7f ;  /* 0x0000007f2b0474a4 */ /* 0x000fe2000f8e020c */
[----:B------:R-:W-:Y:S01]  /*1450*/  VIADD R0, R0, 0x7f ;  /* 0x0000007f00007836 */ /* 0x000fe20000000000 */
[----:B------:R-:W-:Y:S01]  /*1460*/  @UP1 ULDC UR6, c[0x0][0x44c] ;  /* 0x0001130000061ab9 */ /* 0x000fe20000000800 */
[----:B------:R-:W-:Y:S01]  /*1470*/  @UP1 ULDC UR10, c[0x0][0x450] ;  /* 0x00011400000a1ab9 */ /* 0x000fe20000000800 */
[----:B------:R-:W-:Y:S02]  /*1480*/  USHF.R.S32.HI UR8, URZ, 0x1f, UR4 ;  /* 0x0000001f3f087899 */ /* 0x000fe40008011404 */
[----:B------:R-:W-:Y:S01]  /*1490*/  UIMAD.WIDE.U32 UR6, UR41, UR6, URZ ;  /* 0x00000006290672a5 */ /* 0x000fe2000f8e003f */
[----:B------:R-:W-:Y:S01]  /*14a0*/  SHF.R.S32.HI R3, RZ, 0x1f, R0 ;  /* 0x0000001fff037819 */ /* 0x000fe20000011400 */
[----:B------:R-:W-:Y:S01]  /*14b0*/  UMOV UR9, UR41 ;  /* 0x0000002900097c82 */ /* 0x000fe20008000000 */
[----:B------:R-:W-:Y:S02]  /*14c0*/  ULEA.HI UR8, UR8, UR4, URZ, 0x7 ;  /* 0x0000000408087291 */ /* 0x000fe4000f8f383f */
[----:B------:R-:W-:Y:S01]  /*14d0*/  @UP1 USHF.R.U32.HI UR9, URZ, UR10, UR7 ;  /* 0x0000000a3f091299 */ /* 0x000fe20008011607 */
[----:B------:R-:W-:Y:S01]  /*14e0*/  LEA.HI R3, R3, R0, RZ, 0x7 ;  /* 0x0000000003037211 */ /* 0x000fe200078f38ff */
[----:B------:R-:W-:-:S02]  /*14f0*/  UIMAD UR52, UR43, UR12, -UR52 ;  /* 0x0000000c2b3472a4 */ /* 0x000fc4000f8e0a34 */
[----:B------:R-:W-:Y:S01]  /*1500*/  USHF.R.S32.HI UR8, URZ, 0x7, UR8 ;  /* 0x000000073f087899 */ /* 0x000fe20008011408 */
[----:B------:R-:W-:Y:S01]  /*1510*/  SHF.R.S32.HI R3, RZ, 0x7, R3 ;  /* 0x00000007ff037819 */ /* 0x000fe20000011403 */
[----:B------:R-:W-:-:S03]  /*1520*/  UIADD3 UR4, UR52, UR9, URZ ;  /* 0x0000000934047290 */ /* 0x000fc6000fffe03f */
[----:B------:R-:W-:Y:S01]  /*1530*/  ULDC UR9, c[0x0][0x9dc] ;  /* 0x0002770000097ab9 */ /* 0x000fe20000000800 */
[----:B------:R-:W-:Y:S01]  /*1540*/  VIMNMX R88, R3, UR8, PT ;  /* 0x0000000803587c48 */ /* 0x000fe2000bfe0100 */
[----:B------:R-:W-:Y:S01]  /*1550*/  UIADD3 UR9, UR4, -UR9, URZ ;  /* 0x8000000904097290 */ /* 0x000fe2000fffe03f */
[----:B------:R-:W-:Y:S11]  /*1560*/  @!P1 BRA `(.L_x_823) ;  /* 0x0000000000449947 */ /* 0x000ff60003800000 */
[----:B------:R-:W-:-:S06]  /*1570*/  UISETP.GT.AND UP0, UPT, UR4, -0x1, UPT ;  /* 0xffffffff0400788c */ /* 0x000fcc000bf04270 */
[----:B------:R-:W-:-:S13]  /*1580*/  PLOP3.LUT P0, PT, PT, PT, UP0, 0x80, 0x0 ;  /* 0x000000000000781c */ /* 0x000fda0003f0f008 */
[----:B------:R-:W-:Y:S05]  /*1590*/  @P0 BRA `(.L_x_824) ;  /* 0x00000000001c0947 */ /* 0x000fea0003800000 */
[----:B------:R-:W-:Y:S02]  /*15a0*/  UISETP.NE.AND UP0, UPT, UR5, 0x1, UPT ;  /* 0x000000010500788c */ /* 0x000fe4000bf05270 */
[----:B------:R-:W-:-:S09]  /*15b0*/  ULOP3.LUT UR4, URZ, UR4, URZ, 0x33, !UPT ;  /* 0x000000043f047292 */ /* 0x000fd2000f8e333f */
[----:B------:R-:W-:Y:S02]  /*15c0*/  @UP0 ULDC.64 UR10, c[0x0][0x9e8] ;  /* 0x00027a00000a0ab9 */ /* 0x000fe40000000a00 */
[----:B------:R-:W-:-:S04]  /*15d0*/  UIMAD.WIDE.U32 UR6, UR4, UR10, URZ ;  /* 0x0000000a040672a5 */ /* 0x000fc8000f8e003f */
[----:B------:R-:W-:-:S04]  /*15e0*/  @UP0 USHF.R.U32.HI UR4, URZ, UR11, UR7 ;  /* 0x0000000b3f040299 */ /* 0x000fc80008011607 */
[----:B------:R-:W-:Y:S01]  /*15f0*/  ULOP3.LUT UR4, URZ, UR4, URZ, 0x33, !UPT ;  /* 0x000000043f047292 */ /* 0x000fe2000f8e333f */
[----:B------:R-:W-:Y:S11]  /*1600*/  BRA `(.L_x_825) ;  /* 0x0000000000107947 */ /* 0x000ff60003800000 */
.L_x_824:
[----:B------:R-:W-:-:S11]  /*1610*/  UISETP.NE.AND UP0, UPT, UR5, 0x1, UPT ;  /* 0x000000010500788c */ /* 0x000fd6000bf05270 */
[----:B------:R-:W-:Y:S02]  /*1620*/  @UP0 ULDC.64 UR10, c[0x0][0x9e8] ;  /* 0x00027a00000a0ab9 */ /* 0x000fe40000000a00 */
[----:B------:R-:W-:-:S04]  /*1630*/  UIMAD.WIDE.U32 UR6, UR4, UR10, URZ ;  /* 0x0000000a040672a5 */ /* 0x000fc8000f8e003f */
[----:B------:R-:W-:-:S12]  /*1640*/  @UP0 USHF.R.U32.HI UR4, URZ, UR11, UR7 ;  /* 0x0000000b3f040299 */ /* 0x000fd80008011607 */
.L_x_825:
[----:B------:R-:W-:-:S04]  /*1650*/  UIMAD UR4, UR4, UR5, URZ ;  /* 0x00000005040472a4 */ /* 0x000fc8000f8e023f */
[----:B------:R-:W-:-:S04]  /*1660*/  UISETP.LT.AND UP0, UPT, UR9, UR4, UPT ;  /* 0x000000040900728c */ /* 0x000fc8000bf01270 */
[----:B------:R-:W-:-:S12]  /*1670*/  USEL UR9, UR9, UR4, !UP0 ;  /* 0x0000000409097287 */ /* 0x000fd8000c000000 */
.L_x_823:
[----:B------:R-:W-:Y:S01]  /*1680*/  USHF.R.S32.HI UR4, URZ, 0x1f, UR9 ;  /* 0x0000001f3f047899 */ /* 0x000fe20008011409 */
[----:B------:R-:W-:Y:S01]  /*1690*/  PLOP3.LUT P0, PT, PT, PT, PT, 0x80, 0x0 ;  /* 0x000000000000781c */ /* 0x000fe20003f0f070 */
[----:B------:R-:W-:Y:S01]  /*16a0*/  IMAD.MOV.U32 R36, RZ, RZ, RZ ;  /* 0x000000ffff247224 */ /* 0x000fe200078e00ff */
[----:B------:R-:W-:Y:S01]  /*16b0*/  CS2R R30, SRZ ;  /* 0x00000000001e7805 */ /* 0x000fe2000001ff00 */
[----:B------:R-:W-:Y:S01]  /*16c0*/  ULEA.HI UR4, UR4, UR9, URZ, 0x7 ;  /* 0x0000000904047291 */ /* 0x000fe2000f8f383f */
[----:B------:R-:W-:Y:S01]  /*16d0*/  IMAD.MOV.U32 R0, RZ, RZ, RZ ;  /* 0x000000ffff007224 */ /* 0x000fe200078e00ff */
[----:B------:R-:W-:Y:S01]  /*16e0*/  CS2R R28, SRZ ;  /* 0x00000000001c7805 */ /* 0x000fe2000001ff00 */
[----:B------:R-:W-:Y:S01]  /*16f0*/  IMAD.MOV.U32 R48, RZ, RZ, RZ ;  /* 0x000000ffff307224 */ /* 0x000fe200078e00ff */
[----:B------:R-:W-:Y:S01]  /*1700*/  USHF.R.S32.HI UR4, URZ, 0x7, UR4 ;  /* 0x000000073f047899 */ /* 0x000fe20008011404 */
[----:B------:R-:W-:Y:S01]  /*1710*/  IMAD.MOV.U32 R133, RZ, RZ, RZ ;  /* 0x000000ffff857224 */ /* 0x000fe200078e00ff */
[----:B------:R-:W-:Y:S01]  /*1720*/  CS2R R26, SRZ ;  /* 0x00000000001a7805 */ /* 0x000fe2000001ff00 */
[----:B------:R-:W-:Y:S01]  /*1730*/  IMAD.MOV.U32 R44, RZ, RZ, RZ ;  /* 0x000000ffff2c7224 */ /* 0x000fe200078e00ff */
[----:B------:R-:W-:Y:S01]  /*1740*/  UISETP.LT.AND UP0, UPT, URZ, UR4, UPT ;  /* 0x000000043f00728c */ /* 0x000fe2000bf01270 */
[----:B------:R-:W-:Y:S01]  /*1750*/  IMAD.MOV.U32 R129, RZ, RZ, RZ ;  /* 0x000000ffff817224 */ /* 0x000fe200078e00ff */
[----:B------:R-:W-:Y:S01]  /*1760*/  CS2R R122, SRZ ;  /* 0x00000000007a7805 */ /* 0x000fe2000001ff00 */
[----:B------:R-:W-:Y:S01]  /*1770*/  IMAD.MOV.U32 R46, RZ, RZ, RZ ;  /* 0x000000ffff2e7224 */ /* 0x000fe200078e00ff */
[----:B------:R-:W-:Y:S01]  /*1780*/  USEL UR39, URZ, UR4, !UP0 ;  /* 0x000000043f277287 */ /* 0x000fe2000c000000 */
[----:B------:R-:W-:Y:S01]  /*1790*/  IMAD.MOV.U32 R125, RZ, RZ, RZ ;  /* 0x000000ffff7d7224 */ /* 0x000fe200078e00ff */
[----:B------:R-:W-:-:S02]  /*17a0*/  CS2R R120, SRZ ;  /* 0x0000000000787805 */ /* 0x000fc4000001ff00 */
[----:B------:R-:W-:Y:S02]  /*17b0*/  CS2R R118, SRZ ;  /* 0x0000000000767805 */ /* 0x000fe4000001ff00 */
[----:B------:R-:W-:Y:S02]  /*17c0*/  CS2R R116, SRZ ;  /* 0x0000000000747805 */ /* 0x000fe4000001ff00 */
[----:B------:R-:W-:Y:S02]  /*17d0*/  CS2R R114, SRZ ;  /* 0x0000000000727805 */ /* 0x000fe4000001ff00 */
[----:B------:R-:W-:Y:S02]  /*17e0*/  ISETP.GT.AND P1, PT, R88, UR39, PT ;  /* 0x0000002758007c0c */ /* 0x000fe4000bf24270 */
        /* <DEDUP_REMOVED lines=14> */
[----:B------:R-:W-:Y:S06]  /*18d0*/  @!P1 BRA `(.L_x_826) ;  /* 0x000000e4008c9947 */ /* 0x000fec0003800000 */
[----:B------:R-:W0:Y:S02]  /*18e0*/  SHFL.IDX PT, R0, R145, RZ, 0x1f ;  /* 0x00001fff91007589 */ /* 0x000e2400000e0000 */
[----:B0-----:R-:W-:-:S13]  /*18f0*/  R2UR UR37, R0 ;  /* 0x00000000002572ca */ /* 0x001fda00000e0000 */
[----:B------:R-:W-:-:S04]  /*1900*/  UIMAD.WIDE UR4, UR37, 0x55555556, URZ ;  /* 0x55555556250478a5 */ /* 0x000fc8000f8e023f */
[----:B------:R-:W-:Y:S02]  /*1910*/  ULEA.HI UR51, UR5, UR5, URZ, 0x1 ;  /* 0x0000000505337291 */ /* 0x000fe4000f8f083f */
[----:B------:R-:W-:Y:S02]  /*1920*/  UIADD3 UR5, UR42, 0x21800, URZ ;  /* 0x000218002a057890 */ /* 0x000fe4000fffe03f */
[----:B------:R-:W-:Y:S02]  /*1930*/  UIMAD UR51, UR51, -0x3, UR37 ;  /* 0xfffffffd333378a4 */ /* 0x000fe4000f8e0225 */
[----:B------:R-:W-:Y:S02]  /*1940*/  ULOP3.LUT UP0, URZ, UR5, 0x3ff, URZ, 0xc0, !UPT ;  /* 0x000003ff053f7892 */ /* 0x000fe4000f80c03f */
[----:B------:R-:W-:Y:S02]  /*1950*/  ULEA UR4, UR51, UR42, 0xc ;  /* 0x0000002a33047291 */ /* 0x000fe4000f8e603f */
[----:B------:R-:W-:-:S02]  /*1960*/  ULEA UR5, UR51, UR5, 0xd ;  /* 0x0000000533057291 */ /* 0x000fc4000f8e683f */
[----:B------:R-:W-:Y:S01]  /*1970*/  PLOP3.LUT P0, PT, PT, PT, UP0, 0x80, 0x0 ;  /* 0x000000000000781c */ /* 0x000fe20003f0f008 */
[----:B------:R-:W-:Y:S02]  /*1980*/  UIADD3 UR4, UR4, 0xc400, URZ ;  /* 0x0000c40004047890 */ /* 0x000fe4000fffe03f */
[----:B------:R-:W-:Y:S02]  /*1990*/  USHF.R.U32.HI UR5, URZ, 0x4, UR5 ;  /* 0x000000043f057899 */ /* 0x000fe40008011605 */
[----:B------:R-:W-:Y:S02]  /*19a0*/  USHF.R.U32.HI UR4, URZ, 0x4, UR4 ;  /* 0x000000043f047899 */ /* 0x000fe40008011604 */
[----:B------:R-:W-:Y:S02]  /*19b0*/  ULOP3.LUT UR36, UR5, 0x3fff, URZ, 0xc0, !UPT ;  /* 0x00003fff05247892 */ /* 0x000fe4000f8ec03f */
[----:B------:R-:W-:-:S04]  /*19c0*/  ULOP3.LUT UR53, UR4, 0x3fff, URZ, 0xc0, !UPT ;  /* 0x00003fff04357892 */ /* 0x000fc8000f8ec03f */
[----:B------:R-:W-:Y:S08]  /*19d0*/  @!P0 BRA `(.L_x_827) ;  /* 0x0000000000408947 */ /* 0x000ff00003800000 */
        /* <DEDUP_REMOVED lines=16> */
.L_x_827:
[----:B------:R-:W-:Y:S01]  /*1ae0*/  ULEA.HI UR4, UR46, UR46, URZ, 0x1 ;  /* 0x0000002e2e047291 */ /* 0x000fe2000f8f083f */
[----:B------:R-:W-:-:S03]  /*1af0*/  IMAD.U32 R2, RZ, RZ, UR47 ;  /* 0x0000002fff027e24 */ /* 0x000fc6000f8e00ff */
[----:B------:R-:W-:Y:S02]  /*1b00*/  ULOP3.LUT UR4, UR4, 0xfffffffe, URZ, 0xc0, !UPT ;  /* 0xfffffffe04047892 */ /* 0x000fe4000f8ec03f */
[----:B------:R-:W-:Y:S02]  /*1b10*/  ISETP.NE.AND P0, PT, R2, 0x3, PT ;  /* 0x000000030200780c */ /* 0x000fe40003f05270 */
[----:B------:R-:W-:-:S06]  /*1b20*/  UIADD3 UR4, UR46, -UR4, URZ ;  /* 0x800000042e047290 */ /* 0x000fcc000fffe03f */
[----:B------:R-:W-:-:S05]  /*1b30*/  IMAD.U32 R0, RZ, RZ, UR4 ;  /* 0x00000004ff007e24 */ /* 0x000fca000f8e00ff */
[----:B------:R-:W-:-:S04]  /*1b40*/  SHF.L.U32 R0, R0, 0x1f, RZ ;  /* 0x0000001f00007819 */ /* 0x000fc800000006ff */
[----:B------:R-:W0:Y:S02]  /*1b50*/  SYNCS.PHASECHK.TRANS64.TRYWAIT P1, [UR42+0x2d800], R0 ;  /* 0x02d80000ff0075a7 */ /* 0x000e24000802016a */
[----:B0-----:R-:W-:Y:S05]  /*1b60*/  @!P1 BRA `(.L_x_828) ;  /* 0x0000014800509947 */ /* 0x001fea0003800000 */
.L_x_1018:
[----:B------:R-:W-:Y:S05]  /*1b70*/  @!P0 BRA `(.L_x_829) ;  /* 0x0000000000048947 */ /* 0x000fea0003800000 */
[----:B------:R-:W-:Y:S01]  /*1b80*/  BPT.TRAP 0x1 ;  /* 0x000000040000795c */ /* 0x000fe20000300000 */
.L_x_829:
[----:B------:R-:W-:Y:S02]  /*1b90*/  IMAD.U32 R90, RZ, RZ, UR45 ;  /* 0x0000002dff5a7e24 */ /* 0x000fe4000f8e00ff */
[----:B0-----:R-:W-:-:S03]  /*1ba0*/  IMAD.U32 R3, RZ, RZ, UR50 ;  /* 0x00000032ff037e24 */ /* 0x001fc6000f8e00ff */
[----:B------:R-:W-:Y:S02]  /*1bb0*/  LEA R90, R90, UR42, 0x3 ;  /* 0x0000002a5a5a7c11 */ /* 0x000fe4000f8e18ff */
[----:B------:R-:W-:-:S04]  /*1bc0*/  SHF.L.U32 R3, R3, 0x1f, RZ ;  /* 0x0000001f03037819 */ /* 0x000fc800000006ff */
[----:B------:R0:W1:Y:S01]  /*1bd0*/  SYNCS.PHASECHK.TRANS64.TRYWAIT P2, [R90+URZ+0x2d830], R3 ;  /* 0x02d830035a0075a7 */ /* 0x000062000804017f */
[----:B------:R-:W-:Y:S05]  /*1be0*/  @!P0 BRA `(.L_x_830) ;  /* 0x0000000000048947 */ /* 0x000fea0003800000 */
[----:B------:R-:W-:Y:S01]  /*1bf0*/  BPT.TRAP 0x1 ;  /* 0x000000040000795c */ /* 0x000fe20000300000 */
.L_x_830:
[----:B------:R-:W2:Y:S02]  /*1c00*/  S2R R0, SR_TID.X ;  /* 0x0000000000007919 */ /* 0x000ea40000002100 */
[----:B--2---:R-:W-:Y:S01]  /*1c10*/  LOP3.LUT P1, RZ, R0, 0x7f, RZ, 0xc0, !PT ;  /* 0x0000007f00ff7812 */ /* 0x004fe2000782c0ff */
[----:B-1----:R-:W-:-:S12]  /*1c20*/  @P2 BRA `(.L_x_831) ;  /* 0x0000000000082947 */ /* 0x002fd80003800000 */
[----:B------:R-:W1:Y:S02]  /*1c30*/  SYNCS.PHASECHK.TRANS64.TRYWAIT P2, [R90+URZ+0x2d830], R3 ;  /* 0x02d830035a0075a7 */ /* 0x000e64000804017f */
[----:B-1----:R-:W-:Y:S05]  /*1c40*/  @!P2 BRA `(.L_x_832) ;  /* 0x000001480030a947 */ /* 0x002fea0003800000 */
.L_x_831:
[----:B------:R-:W-:Y:S05]  /*1c50*/  WARPSYNC.ALL ;  /* 0x0000000000007948 */ /* 0x000fea0003800000 */
[----:B------:R-:W-:Y:S01]  /*1c60*/  UIADD3 UR4, UR42, 0x15400, URZ ;  /* 0x000154002a047890 */ /* 0x000fe2000fffe03f */
[----:B------:R-:W-:Y:S01]  /*1c70*/  WARPGROUP.ARRIVE ;  /* 0x00000000000079c5 */ /* 0x000fe20000000000 */
[----:B------:R-:W-:Y:S01]  /*1c80*/  UMOV UR5, 0x80000020 ;  /* 0x8000002000057882 */ /* 0x000fe20000000000 */
[----:B------:R-:W-:Y:S01]  /*1c90*/  UMOV UR7, 0x80000020 ;  /* 0x8000002000077882 */ /* 0x000fe20000000000 */
[----:B------:R-:W-:Y:S01]  /*1ca0*/  USHF.R.U32.HI UR4, URZ, 0x4, UR4 ;  /* 0x000000043f047899 */ /* 0x000fe20008011604 */
[----:B------:R-:W2:Y:S01]  /*1cb0*/  LDC R143, c[0x0][0x288] ;  /* 0x0000a200ff8f7b82 */ /* 0x000ea20000000800 */
[----:B------:R-:W-:Y:S01]  /*1cc0*/  UMOV UR9, 0x80000020 ;  /* 0x8000002000097882 */ /* 0x000fe20000000000 */
[----:B------:R-:W-:Y:S01]  /*1cd0*/  UMOV UR11, 0x80000020 ;  /* 0x80000020000b7882 */ /* 0x000fe20000000000 */
[----:B------:R-:W-:Y:S01]  /*1ce0*/  ULOP3.LUT UR4, UR4, 0x3fff, URZ, 0xc0, !UPT ;  /* 0x00003fff04047892 */ /* 0x000fe2000f8ec03f */
[----:B01----:R-:W-:Y:S01]  /*1cf0*/  @!P1 VIADD R90, R90, 0x2d840 ;  /* 0x0002d8405a5a9836 */ /* 0x003fe20000000000 */
[----:B------:R-:W-:Y:S01]  /*1d00*/  UMOV UR13, 0x80000020 ;  /* 0x80000020000d7882 */ /* 0x000fe20000000000 */
[----:B------:R-:W-:Y:S01]  /*1d10*/  UMOV UR15, 0x80000020 ;  /* 0x80000020000f7882 */ /* 0x000fe20000000000 */
[----:B------:R-:W-:-:S02]  /*1d20*/  ULOP3.LUT UR32, UR4, 0x10000, URZ, 0xfc, !UPT ;  /* 0x0001000004207892 */ /* 0x000fc4000f8efc3f */
[----:B------:R-:W-:Y:S01]  /*1d30*/  ULOP3.LUT UR4, UR53, 0x10000, URZ, 0xfc, !UPT ;  /* 0x0001000035047892 */ /* 0x000fe2000f8efc3f */
[----:B------:R-:W-:Y:S01]  /*1d40*/  @!P1 PRMT R90, RZ, 0x654, R90 ;  /* 0x00000654ff5a9816 */ /* 0x000fe2000000005a */
[----:B------:R-:W-:Y:S02]  /*1d50*/  UIMAD UR6, UR45, 0x600, UR32 ;  /* 0x000006002d0678a4 */ /* 0x000fe4000f8e0220 */
[----:B------:R-:W-:Y:S02]  /*1d60*/  UIADD3 UR8, UR4, 0x2, URZ ;  /* 0x0000000204087890 */ /* 0x000fe4000fffe03f */
[----:B------:R-:W-:Y:S02]  /*1d70*/  UIADD3 UR10, UR6, 0x2, URZ ;  /* 0x00000002060a7890 */ /* 0x000fe4000fffe03f */
[----:B------:R-:W-:Y:S02]  /*1d80*/  UIADD3 UR12, UR4, 0x300, URZ ;  /* 0x00000300040c7890 */ /* 0x000fe4000fffe03f */
[----:B------:R-:W-:-:S02]  /*1d90*/  UIADD3 UR14, UR6, 0x200, URZ ;  /* 0x00000200060e7890 */ /* 0x000fc4000fffe03f */
[----:B------:R-:W-:Y:S01]  /*1da0*/  HGMMA.64x128x16.F32 R24, gdesc[UR4], RZ, !UPT, gsb0 ;  /* 0x01e00000041879f0 */ /* 0x000fe2000c0008ff */
        /* <DEDUP_REMOVED lines=12> */
[----:B------:R-:W-:Y:S01]  /*1e70*/  ULDC UR6, c[0x0][0x448] ;  /* 0x0001120000067ab9 */ /* 0x000fe20000000800 */
[----:B------:R-:W-:Y:S01]  /*1e80*/  ULDC UR33, c[0x0][0x9dc] ;  /* 0x0002770000217ab9 */ /* 0x000fe20000000800 */
[----:B------:R-:W-:Y:S02]  /*1e90*/  UISETP.NE.AND UP0, UPT, UR6, 0x1, UPT ;  /* 0x000000010600788c */ /* 0x000fe4000bf05270 */
[----:B------:R-:W-:-:S04]  /*1ea0*/  ULOP3.LUT UR33, URZ, UR33, URZ, 0x33, !UPT ;  /* 0x000000213f217292 */ /* 0x000fc8000f8e333f */
[----:B------:R-:W-:Y:S02]  /*1eb0*/  PLOP3.LUT P2, PT, PT, PT, UP0, 0x80, 0x0 ;  /* 0x000000000000781c */ /* 0x000fe40003f4f008 */
[----:B------:R-:W-:-:S03]  /*1ec0*/  PLOP3.LUT P3, PT, PT, PT, UP0, 0x80, 0x0 ;  /* 0x000000000000781c */ /* 0x000fc60003f6f008 */
[----:B------:R-:W-:Y:S01]  /*1ed0*/  @UP0 ULDC UR6, c[0x0][0x44c] ;  /* 0x0001130000060ab9 */ /* 0x000fe20000000800 */
[----:B------:R-:W-:Y:S02]  /*1ee0*/  WARPGROUP.DEPBAR.LE gsb0, 0x0 ;  /* 0x00008000000079c5 */ /* 0x000fe40000010000 */
[----:B------:R-:W-:-:S06]  /*1ef0*/  WARPGROUP.ARRIVE ;  /* 0x00000000000079c5 */ /* 0x000fcc0000000000 */
[----:B------:R-:W-:Y:S01]  /*1f00*/  HGMMA.64x128x16.F32 R24, gdesc[UR8], R24, gsb0 ;  /* 0x01e00000081879f0 */ /* 0x000fe20008000818 */
[----:B------:R-:W-:Y:S02]  /*1f10*/  ULDC UR10, c[0x0][0x9d8] ;  /* 0x00027600000a7ab9 */ /* 0x000fe40000000800 */
[----:B------:R-:W-:Y:S02]  /*1f20*/  WARPGROUP.DEPBAR.LE gsb0, 0x0 ;  /* 0x00008000000079c5 */ /* 0x000fe40000010000 */
[----:B------:R-:W-:-:S07]  /*1f30*/  WARPGROUP.ARRIVE ;  /* 0x00000000000079c5 */ /* 0x000fce0000000000 */
[----:B------:R-:W-:Y:S03]  /*1f40*/  HGMMA.64x128x16.F32 R24, gdesc[UR12], R24, gsb0 ;  /* 0x01e000000c1879f0 */ /* 0x000fe60008000818 */
        /* <DEDUP_REMOVED lines=10> */
[----:B------:R-:W-:Y:S01]  /*1ff0*/  FMUL.FTZ R92, R29, UR10 ;  /* 0x0000000a1d5c7c20 */ /* 0x000fe20008410000 */
[----:B------:R-:W-:Y:S01]  /*2000*/  FMUL.FTZ R7, R35, UR10 ;  /* 0x0000000a23077c20 */ /* 0x000fe20008410000 */
[----:B------:R-:W-:Y:S01]  /*2010*/  FMUL.FTZ R35, R71, UR10 ;  /* 0x0000000a47237c20 */ /* 0x000fe20008410000 */
[----:B------:R-:W-:Y:S01]  /*2020*/  VIADD R29, R137, UR41 ;  /* 0x00000029891d7c36 */ /* 0x000fe20008000000 */
[----:B------:R-:W0:Y:S01]  /*2030*/  LDC R71, c[0x0][0x2f0] ;  /* 0x0000bc00ff477b82 */ /* 0x000e220000000800 */
[----:B------:R-:W-:Y:S01]  /*2040*/  FMUL.FTZ R5, R30, UR10 ;  /* 0x0000000a1e057c20 */ /* 0x000fe20008410000 */
[----:B------:R-:W-:Y:S01]  /*2050*/  FMUL.FTZ R9, R39, UR10 ;  /* 0x0000000a27097c20 */ /* 0x000fe20008410000 */
[----:B------:R-:W-:Y:S01]  /*2060*/  FMUL.FTZ R39, R40, UR10 ;  /* 0x0000000a28277c20 */ /* 0x000fe20008410000 */
[----:B------:R-:W-:-:S04]  /*2070*/  @P2 IMAD.HI.U32 R30, R29, UR6, RZ ;  /* 0x000000061d1e2c27 */ /* 0x000fc8000f8e00ff */
[----:B------:R-:W-:Y:S01]  /*2080*/  FMUL.FTZ R40, R41, UR10 ;  /* 0x0000000a29287c20 */ /* 0x000fe20008410000 */
[----:B------:R-:W-:Y:S01]  /*2090*/  FMUL.FTZ R95, R36, UR10 ;  /* 0x0000000a245f7c20 */ /* 0x000fe20008410000 */
[----:B------:R-:W-:Y:S01]  /*20a0*/  FMUL.FTZ R41, R44, UR10 ;  /* 0x0000000a2c297c20 */ /* 0x000fe20008410000 */
[----:B------:R-:W-:Y:S01]  /*20b0*/  FMUL.FTZ R44, R49, UR10 ;  /* 0x0000000a312c7c20 */ /* 0x000fe20008410000 */
[----:B------:R-:W-:Y:S01]  /*20c0*/  FMUL.FTZ R36, R70, UR10 ;  /* 0x0000000a46247c20 */ /* 0x000fe20008410000 */
[----:B------:R-:W-:Y:S01]  /*20d0*/  @UP0 ULDC UR6, c[0x0][0x450] ;  /* 0x0001140000060ab9 */ /* 0x000fe20000000800 */
[----:B------:R-:W-:Y:S01]  /*20e0*/  FMUL.FTZ R49, R57, UR10 ;  /* 0x0000000a39317c20 */ /* 0x000fe20008410000 */
[----:B------:R-:W-:Y:S01]  /*20f0*/  IMAD.MOV.U32 R70, RZ, RZ, R29 ;  /* 0x000000ffff467224 */ /* 0x000fe200078e001d */
[----:B------:R-:W-:Y:S01]  /*2100*/  @P3 SHF.R.U32.HI R70, RZ, UR6, R30 ;  /* 0x00000006ff463c19 */ /* 0x000fe2000801161e */
[----:B------:R-:W-:Y:S02]  /*2110*/  IMAD.MOV.U32 R57, RZ, RZ, -0x80 ;  /* 0xffffff80ff397424 */ /* 0x000fe400078e00ff */
[----:B------:R-:W-:Y:S01]  /*2120*/  FMUL.FTZ R12, R47, UR10 ;  /* 0x0000000a2f0c7c20 */ /* 0x000fe20008410000 */
[----:B------:R-:W-:Y:S01]  /*2130*/  FMUL.FTZ R47, R56, UR10 ;  /* 0x0000000a382f7c20 */ /* 0x000fe20008410000 */
[----:B------:R-:W-:Y:S01]  /*2140*/  FMUL.FTZ R2, R24, UR10 ;  /* 0x0000000a18027c20 */ /* 0x000fe20008410000 */
[----:B------:R-:W-:Y:S01]  /*2150*/  FMUL.FTZ R56, R72, UR10 ;  /* 0x0000000a48387c20 */ /* 0x000fe20008410000 */
[----:B------:R-:W-:Y:S01]  /*2160*/  FMUL.FTZ R24, R59, UR10 ;  /* 0x0000000a3b187c20 */ /* 0x000fe20008410000 */
[----:B------:R-:W-:Y:S01]  /*2170*/  IMAD R72, R88, R57, 0x80 ;  /* 0x0000008058487424 */ /* 0x000fe200078e0239 */
[----:B------:R-:W1:Y:S01]  /*2180*/  SHFL.IDX PT, R59, R70, RZ, 0x1c1f ;  /* 0x001c1fff463b7589 */ /* 0x000e6200000e0000 */
[----:B------:R-:W-:Y:S01]  /*2190*/  ULDC.64 UR6, c[0x0][0x9e0] ;  /* 0x0002780000067ab9 */ /* 0x000fe20000000a00 */
[----:B------:R-:W-:Y:S01]  /*21a0*/  FMUL.FTZ R10, R42, UR10 ;  /* 0x0000000a2a0a7c20 */ /* 0x000fe20008410000 */
[----:B------:R-:W-:Y:S01]  /*21b0*/  FMUL.FTZ R13, R46, UR10 ;  /* 0x0000000a2e0d7c20 */ /* 0x000fe20008410000 */
[----:B------:R-:W-:Y:S01]  /*21c0*/  VIADD R57, R72, 0x1 ;  /* 0x0000000148397836 */ /* 0x000fe20000000000 */
[----:B------:R-:W-:Y:S01]  /*21d0*/  UISETP.GE.AND UP1, UPT, UR7, 0x1, UPT ;  /* 0x000000010700788c */ /* 0x000fe2000bf26270 */
        /* <DEDUP_REMOVED lines=45> */
[----:B------:R-:W-:Y:S01]  /*24b0*/  IMAD R58, R16, -0x2, R57 ;  /* 0xfffffffe103a7824 */ /* 0x000fe200078e0239 */
[----:B------:R-:W-:Y:S01]  /*24c0*/  PLOP3.LUT P2, PT, PT, PT, UP1, 0x40, 0x0 ;  /* 0x000000000000781c */ /* 0x000fe20003f4e818 */
[----:B------:R-:W3:Y:S01]  /*24d0*/  MUFU.TANH R2, R2 ;  /* 0x0000000200027308 */ /* 0x000ee20000002400 */
[C---:B0-----:R-:W-:Y:S01]  /*24e0*/  IMAD R57, R71.reuse, UR43, R72 ;  /* 0x0000002b47397c24 */ /* 0x041fe2000f8e0248 */
[----:B------:R0:W-:Y:S01]  /*24f0*/  @!P1 SYNCS.ARRIVE.TRANS64.RED.A1T0 RZ, [R90+URZ], RZ ;  /* 0x000000ff5aff99a7 */ /* 0x0001e2000810043f */
[----:B------:R-:W-:Y:S01]  /*2500*/  IMAD R58, R71, UR43, R58 ;  /* 0x0000002b473a7c24 */ /* 0x000fe2000f8e023a */
[----:B------:R-:W-:Y:S01]  /*2510*/  LEA R75, R88, 0xffffff80, 0x7 ;  /* 0xffffff80584b7811 */ /* 0x000fe200078e38ff */
[----:B------:R-:W-:-:S02]  /*2520*/  IMAD R74, R16, -0x2, R57 ;  /* 0xfffffffe104a7824 */ /* 0x000fc400078e0239 */
[----:B--2---:R-:W-:Y:S01]  /*2530*/  IMAD.IADD R58, R58, 0x1, -R143 ;  /* 0x000000013a3a7824 */ /* 0x004fe200078e0a8f */
[----:B------:R-:W2:Y:S03]  /*2540*/  MUFU.TANH R89, R89 ;  /* 0x0000005900597308 */ /* 0x000ea60000002400 */
[C---:B------:R-:W-:Y:S02]  /*2550*/  VIADD R77, R58.reuse, UR6 ;  /* 0x000000063a4d7c36 */ /* 0x040fe40008000000 */
[----:B------:R-:W-:-:S03]  /*2560*/  VIADD R76, R58, UR33 ;  /* 0x000000213a4c7c36 */ /* 0x000fc60008000000 */
[----:B------:R-:W4:Y:S01]  /*2570*/  MUFU.TANH R0, R0 ;  /* 0x0000000000007308 */ /* 0x000f220000002400 */
[----:B-1----:R-:W-:Y:S01]  /*2580*/  VIADDMNMX R68, R59, R77, R74, PT ;  /* 0x0000004d3b447246 */ /* 0x002fe2000380014a */
[----:B------:R-:W-:-:S06]  /*2590*/  IMAD.IADD R69, R76, 0x1, R59 ;  /* 0x000000014c457824 */ /* 0x000fcc00078e023b */
[----:B------:R-:W1:Y:S08]  /*25a0*/  MUFU.TANH R3, R3 ;  /* 0x0000000300037308 */ /* 0x000e700000002400 */
[----:B------:R-:W0:Y:S08]  /*25b0*/  MUFU.TANH R91, R91 ;  /* 0x0000005b005b7308 */ /* 0x000e300000002400 */
        /* <DEDUP_REMOVED lines=58> */
[----:B------:R-:W0:Y:S01]  /*2960*/  MUFU.TANH R30, R30 ;  /* 0x0000001e001e7308 */ /* 0x000e220000002400 */
[----:B-1234-:R-:W-:Y:S05]  /*2970*/  @P2 BRA `(.L_x_833) ;  /* 0x00000000005c2947 */ /* 0x01efea0003800000 */
[----:B------:R-:W-:Y:S01]  /*2980*/  IMAD R58, R71, UR43, R59 ;  /* 0x0000002b473a7c24 */ /* 0x000fe2000f8e023b */
[----:B------:R-:W-:Y:S03]  /*2990*/  BSSY B0, `(.L_x_834) ;  /* 0x0000011000007945 */ /* 0x000fe60003800000 */
[----:B------:R-:W-:-:S05]  /*29a0*/  IMAD.IADD R58, R58, 0x1, -R143 ;  /* 0x000000013a3a7824 */ /* 0x000fca00078e0a8f */
[----:B------:R-:W-:-:S13]  /*29b0*/  ISETP.GT.AND P2, PT, R58, -0x1, PT ;  /* 0xffffffff3a00780c */ /* 0x000fda0003f44270 */
[----:B------:R-:W-:Y:S05]  /*29c0*/  @P2 BRA `(.L_x_835) ;  /* 0x0000000000202947 */ /* 0x000fea0003800000 */
[----:B------:R-:W-:Y:S01]  /*29d0*/  UISETP.NE.AND UP2, UPT, UR7, 0x1, UPT ;  /* 0x000000010700788c */ /* 0x000fe2000bf45270 */
[----:B------:R-:W-:-:S05]  /*29e0*/  LOP3.LUT R58, RZ, R58, RZ, 0x33, !PT ;  /* 0x0000003aff3a7212 */ /* 0x000fca00078e33ff */
[----:B------:R-:W-:-:S05]  /*29f0*/  PLOP3.LUT P2, PT, PT, PT, UP2, 0x80, 0x0 ;  /* 0x000000000000781c */ /* 0x000fca0003f4f028 */
[----:B------:R-:W-:-:S08]  /*2a00*/  @UP2 ULDC.64 UR10, c[0x0][0x9e8] ;  /* 0x00027a00000a2ab9 */ /* 0x000fd00000000a00 */
[----:B------:R-:W-:-:S05]  /*2a10*/  @P2 IMAD.HI.U32 R57, R58, UR10, RZ ;  /* 0x0000000a3a392c27 */ /* 0x000fca000f8e00ff */
[----:B------:R-:W-:-:S04]  /*2a20*/  @P2 SHF.R.U32.HI R58, RZ, UR11, R57 ;  /* 0x0000000bff3a2c19 */ /* 0x000fc80008011639 */
[----:B------:R-:W-:Y:S01]  /*2a30*/  LOP3.LUT R58, RZ, R58, RZ, 0x33, !PT ;  /* 0x0000003aff3a7212 */ /* 0x000fe200078e33ff */
[----:B------:R-:W-:Y:S06]  /*2a40*/  BRA `(.L_x_836) ;  /* 0x0000000000147947 */ /* 0x000fec0003800000 */
.L_x_835:
[----:B------:R-:W-:-:S06]  /*2a50*/  UISETP.NE.AND UP2, UPT, UR7, 0x1, UPT ;  /* 0x000000010700788c */ /* 0x000fcc000bf45270 */
[----:B------:R-:W-:-:S05]  /*2a60*/  PLOP3.LUT P2, PT, PT, PT, UP2, 0x80, 0x0 ;  /* 0x000000000000781c */ /* 0x000fca0003f4f028 */
[----:B------:R-:W-:-:S08]  /*2a70*/  @UP2 ULDC.64 UR10, c[0x0][0x9e8] ;  /* 0x00027a00000a2ab9 */ /* 0x000fd00000000a00 */
[----:B------:R-:W-:-:S05]  /*2a80*/  @P2 IMAD.HI.U32 R57, R58, UR10, RZ ;  /* 0x0000000a3a392c27 */ /* 0x000fca000f8e00ff */
[----:B------:R-:W-:-:S07]  /*2a90*/  @P2 SHF.R.U32.HI R58, RZ, UR11, R57 ;  /* 0x0000000bff3a2c19 */ /* 0x000fce0008011639 */
.L_x_836:
[----:B------:R-:W-:Y:S05]  /*2aa0*/  BSYNC B0 ;  /* 0x0000000000007941 */ /* 0x000fea0003800000 */
.L_x_834:
[----:B------:R-:W-:-:S04]  /*2ab0*/  IMAD R57, R58, UR7, -R75 ;  /* 0x000000073a397c24 */ /* 0x000fc8000f8e0a4b */
[----:B------:R-:W-:-:S05]  /*2ac0*/  IMAD R57, R16, -0x2, R57 ;  /* 0xfffffffe10397824 */ /* 0x000fca00078e0239 */
[----:B------:R-:W-:Y:S02]  /*2ad0*/  VIMNMX R69, R69, R57, !PT ;  /* 0x0000003945457248 */ /* 0x000fe40007fe0100 */
[----:B------:R-:W-:-:S07]  /*2ae0*/  VIADDMNMX R68, R57, UR7, R68, PT ;  /* 0x0000000739447c46 */ /* 0x000fce000b800144 */
.L_x_833:
[C---:B------:R-:W-:Y:S02]  /*2af0*/  ISETP.GE.AND P4, PT, R72.reuse, 0x9, PT ;  /* 0x000000094800780c */ /* 0x040fe40003f86270 */
[C---:B------:R-:W-:Y:S02]  /*2b00*/  ISETP.GE.AND P2, PT, R72.reuse, 0x2, PT ;  /* 0x000000024800780c */ /* 0x040fe40003f46270 */
[----:B------:R-:W-:Y:S02]  /*2b10*/  ISETP.GE.AND P5, PT, R72, 0xa, PT ;  /* 0x0000000a4800780c */ /* 0x000fe40003fa6270 */
[----:B------:R-:W-:Y:S02]  /*2b20*/  LOP3.LUT R19, R19, 0xfffffffd, RZ, 0xc0, !PT ;  /* 0xfffffffd13137812 */ /* 0x000fe400078ec0ff */
[----:B------:R-:W-:-:S04]  /*2b30*/  ISETP.GT.AND P3, PT, R69, 0x1, !P2 ;  /* 0x000000014500780c */ /* 0x000fc80005764270 */
[----:B------:R-:W-:Y:S02]  /*2b40*/  ISETP.LT.OR P3, PT, R68, 0x2, P3 ;  /* 0x000000024400780c */ /* 0x000fe40001f61670 */
[----:B------:R-:W-:Y:S02]  /*2b50*/  @P4 LOP3.LUT R19, R19, 0x2, RZ, 0xfc, !PT ;  /* 0x0000000213134812 */ /* 0x000fe400078efcff */
[----:B------:R-:W-:Y:S02]  /*2b60*/  FSEL R89, R89, -INF , !P3 ;  /* 0xff80000059597808 */ /* 0x000fe40005800000 */
[----:B------:R-:W-:Y:S02]  /*2b70*/  LOP3.LUT R19, R19, 0xfffffffb, RZ, 0xc0, !PT ;  /* 0xfffffffb13137812 */ /* 0x000fe400078ec0ff */
[----:B------:R-:W-:Y:S02]  /*2b80*/  ISETP.GT.AND P4, PT, R69, 0x8, !P4 ;  /* 0x000000084500780c */ /* 0x000fe40006784270 */
[----:B------:R-:W-:-:S02]  /*2b90*/  @P5 LOP3.LUT R19, R19, 0x4, RZ, 0xfc, !PT ;  /* 0x0000000413135812 */ /* 0x000fc400078efcff */
[----:B------:R-:W-:Y:S02]  /*2ba0*/  ISETP.GT.AND P3, PT, R69, 0x9, !P5 ;  /* 0x000000094500780c */ /* 0x000fe40006f64270 */
[----:B------:R-:W-:Y:S02]  /*2bb0*/  ISETP.GE.AND P5, PT, R72, 0x11, PT ;  /* 0x000000114800780c */ /* 0x000fe40003fa6270 */
[C---:B------:R-:W-:Y:S02]  /*2bc0*/  ISETP.LT.OR P4, PT, R68.reuse, 0x9, P4 ;  /* 0x000000094400780c */ /* 0x040fe40002781670 */
[----:B------:R-:W-:Y:S02]  /*2bd0*/  ISETP.LT.OR P3, PT, R68, 0xa, P3 ;  /* 0x0000000a4400780c */ /* 0x000fe40001f61670 */
[----:B0-----:R-:W-:Y:S02]  /*2be0*/  FSEL R91, R91, -INF , !P4 ;  /* 0xff8000005b5b7808 */ /* 0x001fe40006000000 */
[----:B------:R-:W-:-:S02]  /*2bf0*/  ISETP.GE.AND P4, PT, R72, 0x12, PT ;  /* 0x000000124800780c */ /* 0x000fc40003f86270 */
[----:B------:R-:W-:Y:S02]  /*2c00*/  LOP3.LUT R19, R19, 0xfffffff7, RZ, 0xc0, !PT ;  /* 0xfffffff713137812 */ /* 0x000fe400078ec0ff */
[----:B------:R-:W-:Y:S02]  /*2c10*/  FSEL R92, R92, -INF , !P3 ;  /* 0xff8000005c5c7808 */ /* 0x000fe40005800000 */
[----:B------:R-:W-:Y:S02]  /*2c20*/  ISETP.GT.AND P3, PT, R69, 0x10, !P5 ;  /* 0x000000104500780c */ /* 0x000fe40006f64270 */
[----:B------:R-:W-:Y:S02]  /*2c30*/  @P5 LOP3.LUT R19, R19, 0x8, RZ, 0xfc, !PT ;  /* 0x0000000813135812 */ /* 0x000fe400078efcff */
[----:B------:R-:W-:Y:S02]  /*2c40*/  ISETP.LT.OR P3, PT, R68, 0x11, P3 ;  /* 0x000000114400780c */ /* 0x000fe40001f61670 */
[----:B------:R-:W-:-:S02]  /*2c50*/  LOP3.LUT R19, R19, 0xfdffffff, RZ, 0xc0, !PT ;  /* 0xfdffffff13137812 */ /* 0x000fc400078ec0ff */
[----:B------:R-:W-:Y:S02]  /*2c60*/  FSEL R93, R93, -INF , !P3 ;  /* 0xff8000005d5d7808 */ /* 0x000fe40005800000 */
[----:B------:R-:W-:Y:S02]  /*2c70*/  @P4 LOP3.LUT R19, R19, 0x2000000, RZ, 0xfc, !PT ;  /* 0x0200000013134812 */ /* 0x000fe400078efcff */
[----:B------:R-:W-:Y:S02]  /*2c80*/  ISETP.GT.AND P3, PT, R69, 0x11, !P4 ;  /* 0x000000114500780c */ /* 0x000fe40006764270 */
[----:B------:R-:W-:Y:S02]  /*2c90*/  ISETP.GE.AND P4, PT, R72, 0x19, PT ;  /* 0x000000194800780c */ /* 0x000fe40003f86270 */
[----:B------:R-:W-:Y:S02]  /*2ca0*/  ISETP.LT.OR P3, PT, R68, 0x12, P3 ;  /* 0x000000124400780c */ /* 0x000fe40001f61670 */
[----:B------:R-:W-:-:S02]  /*2cb0*/  LOP3.LUT R19, R19, 0xfeffffff, RZ, 0xc0, !PT ;  /* 0xfeffffff13137812 */ /* 0x000fc400078ec0ff */
[----:B------:R-:W-:Y:S02]  /*2cc0*/  FSEL R94, R94, -INF , !P3 ;  /* 0xff8000005e5e7808 */ /* 0x000fe40005800000 */
[----:B------:R-:W-:-:S04]  /*2cd0*/  ISETP.GT.AND P3, PT, R69, 0x18, !P4 ;  /* 0x000000184500780c */ /* 0x000fc80006764270 */
[----:B------:R-:W-:Y:S02]  /*2ce0*/  ISETP.LT.OR P3, PT, R68, 0x19, P3 ;  /* 0x000000194400780c */ /* 0x000fe40001f61670 */
[----:B------:R-:W-:Y:S02]  /*2cf0*/  @P4 LOP3.LUT R19, R19, 0x1000000, RZ, 0xfc, !PT ;  /* 0x0100000013134812 */ /* 0x000fe400078efcff */
[----:B------:R-:W-:Y:S02]  /*2d00*/  ISETP.GE.AND P4, PT, R72, 0x1a, PT ;  /* 0x0000001a4800780c */ /* 0x000fe40003f86270 */
[----:B------:R-:W-:Y:S02]  /*2d10*/  LOP3.LUT R19, R19, 0xff7fffff, RZ, 0xc0, !PT ;  /* 0xff7fffff13137812 */ /* 0x000fe400078ec0ff */
[----:B------:R-:W-:Y:S02]  /*2d20*/  FSEL R95, R95, -INF , !P3 ;  /* 0xff8000005f5f7808 */ /* 0x000fe40005800000 */
[----:B------:R-:W-:-:S04]  /*2d30*/  ISETP.GT.AND P3, PT, R69, 0x19, !P4 ;  /* 0x000000194500780c */ /* 0x000fc80006764270 */
[----:B------:R-:W-:-:S03]  /*2d40*/  ISETP.LT.OR P3, PT, R68, 0x1a, P3 ;  /* 0x0000001a4400780c */ /* 0x000fc60001f61670 */
        /* <DEDUP_REMOVED lines=110> */
[----:B------:R-:W-:Y:S02]  /*3430*/  FSEL R45, R65, -INF , !P3 ;  /* 0xff800000412d7808 */ /* 0x000fe40005800000 */
[----:B------:R-:W-:Y:S02]  /*3440*/  LOP3.LUT R19, R19, 0xffffffef, RZ, 0xc0, !PT ;  /* 0xffffffef13137812 */ /* 0x000fe400078ec0ff */
[----:B------:R-:W-:-:S04]  /*3450*/  ISETP.GT.AND P3, PT, R69, 0x68, !P4 ;  /* 0x000000684500780c */ /* 0x000fc80006764270 */
[----:B------:R-:W-:-:S03]  /*3460*/  ISETP.LT.OR P3, PT, R68, 0x69, P3 ;  /* 0x000000694400780c */ /* 0x000fc60001f61670 */
[----:B------:R-:W-:Y:S02]  /*3470*/  @P4 LOP3.LUT R19, R19, 0x10, RZ, 0xfc, !PT ;  /* 0x0000001013134812 */ /* 0x000fe400078efcff */
[----:B------:R-:W-:Y:S02]  /*3480*/  ISETP.GE.AND P4, PT, R72, 0x6a, PT ;  /* 0x0000006a4800780c */ /* 0x000fe40003f86270 */
[----:B------:R-:W-:Y:S02]  /*3490*/  FSEL R44, R66, -INF , !P3 ;  /* 0xff800000422c7808 */ /* 0x000fe40005800000 */
[----:B------:R-:W-:Y:S02]  /*34a0*/  ISETP.GT.AND P3, PT, R69, 0x69, !P4 ;  /* 0x000000694500780c */ /* 0x000fe40006764270 */
[----:B------:R-:W-:Y:S02]  /*34b0*/  LOP3.LUT R19, R19, 0xfbffffff, RZ, 0xc0, !PT ;  /* 0xfbffffff13137812 */ /* 0x000fe400078ec0ff */
[----:B------:R-:W-:-:S04]  /*34c0*/  ISETP.LT.OR P3, PT, R68, 0x6a, P3 ;  /* 0x0000006a4400780c */ /* 0x000fc80001f61670 */
[----:B------:R-:W-:Y:S02]  /*34d0*/  FSEL R43, R67, -INF , !P3 ;  /* 0xff800000432b7808 */ /* 0x000fe40005800000 */
[----:B------:R-:W-:Y:S02]  /*34e0*/  ISETP.GE.AND P3, PT, R72, 0x71, PT ;  /* 0x000000714800780c */ /* 0x000fe40003f66270 */
[----:B------:R-:W-:Y:S02]  /*34f0*/  @P4 LOP3.LUT R19, R19, 0x4000000, RZ, 0xfc, !PT ;  /* 0x0400000013134812 */ /* 0x000fe400078efcff */
[----:B------:R-:W-:Y:S02]  /*3500*/  ISETP.GT.AND P4, PT, R69, 0x70, !P3 ;  /* 0x000000704500780c */ /* 0x000fe40005f84270 */
[----:B------:R-:W-:Y:S02]  /*3510*/  LOP3.LUT R19, R19, 0xfffffffe, RZ, 0xc0, !PT ;  /* 0xfffffffe13137812 */ /* 0x000fe400078ec0ff */
[----:B------:R-:W-:-:S04]  /*3520*/  ISETP.LT.OR P4, PT, R68, 0x71, P4 ;  /* 0x000000714400780c */ /* 0x000fc80002781670 */
[----:B------:R-:W-:Y:S02]  /*3530*/  FSEL R42, R80, -INF , !P4 ;  /* 0xff800000502a7808 */ /* 0x000fe40006000000 */
[----:B------:R-:W-:-:S04]  /*3540*/  ISETP.GE.AND P4, PT, R72, 0x72, PT ;  /* 0x000000724800780c */ /* 0x000fc80003f86270 */
[----:B------:R-:W-:-:S04]  /*3550*/  ISETP.GT.AND P5, PT, R69, 0x71, !P4 ;  /* 0x000000714500780c */ /* 0x000fc800067a4270 */
[----:B------:R-:W-:-:S04]  /*3560*/  ISETP.LT.OR P5, PT, R68, 0x72, P5 ;  /* 0x000000724400780c */ /* 0x000fc80002fa1670 */
[----:B------:R-:W-:Y:S02]  /*3570*/  FSEL R41, R81, -INF , !P5 ;  /* 0xff80000051297808 */ /* 0x000fe40006800000 */
[----:B------:R-:W-:-:S04]  /*3580*/  ISETP.GE.AND P5, PT, R72, 0x79, PT ;  /* 0x000000794800780c */ /* 0x000fc80003fa6270 */
[----:B------:R-:W-:-:S04]  /*3590*/  ISETP.GT.AND P6, PT, R69, 0x78, !P5 ;  /* 0x000000784500780c */ /* 0x000fc80006fc4270 */
[----:B------:R-:W-:-:S04]  /*35a0*/  ISETP.LT.OR P6, PT, R68, 0x79, P6 ;  /* 0x000000794400780c */ /* 0x000fc800037c1670 */
[----:B------:R-:W-:Y:S02]  /*35b0*/  FSEL R39, R84, -INF , !P6 ;  /* 0xff80000054277808 */ /* 0x000fe40007000000 */
[----:B------:R-:W-:-:S13]  /*35c0*/  ISETP.GE.AND P6, PT, R72, 0x1, PT ;  /* 0x000000014800780c */ /* 0x000fda0003fc6270 */
[----:B------:R-:W-:Y:S02]  /*35d0*/  @P6 LOP3.LUT R19, R19, 0x1, RZ, 0xfc, !PT ;  /* 0x0000000113136812 */ /* 0x000fe400078efcff */
[----:B------:R-:W-:Y:S02]  /*35e0*/  ISETP.GT.AND P6, PT, R69, RZ, !P6 ;  /* 0x000000ff4500720c */ /* 0x000fe400077c4270 */
[----:B------:R-:W-:Y:S02]  /*35f0*/  LOP3.LUT R19, R19, 0xf7ffffff, RZ, 0xc0, !PT ;  /* 0xf7ffffff13137812 */ /* 0x000fe400078ec0ff */
[----:B------:R-:W-:-:S04]  /*3600*/  ISETP.LT.OR P6, PT, R68, 0x1, P6 ;  /* 0x000000014400780c */ /* 0x000fc800037c1670 */
[----:B------:R-:W-:Y:S02]  /*3610*/  FSEL R73, R2, -INF , !P6 ;  /* 0xff80000002497808 */ /* 0x000fe40007000000 */
[----:B------:R-:W-:Y:S01]  /*3620*/  ISETP.GE.AND P6, PT, R72, 0x7a, PT ;  /* 0x0000007a4800780c */ /* 0x000fe20003fc6270 */
[----:B------:R-:W0:-:S12]  /*3630*/  SHFL.IDX PT, R2, R70, 0x1, 0x1c1f ;  /* 0x003c1f0046027f89 */ /* 0x000e1800000e0000 */
[----:B------:R-:W-:Y:S02]  /*3640*/  @P6 LOP3.LUT R19, R19, 0x8000000, RZ, 0xfc, !PT ;  /* 0x0800000013136812 */ /* 0x000fe400078efcff */
[----:B------:R-:W-:-:S04]  /*3650*/  ISETP.GT.AND P6, PT, R69, 0x79, !P6 ;  /* 0x000000794500780c */ /* 0x000fc800077c4270 */
[----:B------:R-:W-:-:S04]  /*3660*/  ISETP.LT.OR P6, PT, R68, 0x7a, P6 ;  /* 0x0000007a4400780c */ /* 0x000fc800037c1670 */
[----:B------:R-:W-:Y:S02]  /*3670*/  FSEL R40, R85, -INF , !P6 ;  /* 0xff80000055287808 */ /* 0x000fe40007000000 */
[----:B------:R-:W-:Y:S01]  /*3680*/  PLOP3.LUT P6, PT, PT, PT, UP1, 0x40, 0x0 ;  /* 0x000000000000781c */ /* 0x000fe20003fce818 */
[----:B0-----:R-:W-:Y:S01]  /*3690*/  IMAD.IADD R69, R76, 0x1, R2 ;  /* 0x000000014c457824 */ /* 0x001fe200078e0202 */
[----:B------:R-:W-:-:S11]  /*36a0*/  VIADDMNMX R68, R2, R77, R74, PT ;  /* 0x0000004d02447246 */ /* 0x000fd6000380014a */
[----:B------:R-:W-:Y:S05]  /*36b0*/  @P6 BRA `(.L_x_837) ;  /* 0x0000000000646947 */ /* 0x000fea0003800000 */
        /* <DEDUP_REMOVED lines=9> */
[----:B------:R-:W-:Y:S01]  /*3750*/  @P6 IMAD.HI.U32 R56, R2, UR10, RZ ;  /* 0x0000000a02386c27 */ /* 0x000fe2000f8e00ff */
[----:B------:R-:W-:-:S13]  /*3760*/  PLOP3.LUT P6, PT, PT, PT, UP2, 0x80, 0x0 ;  /* 0x000000000000781c */ /* 0x000fda0003fcf028 */
[----:B------:R-:W-:-:S04]  /*3770*/  @P6 SHF.R.U32.HI R2, RZ, UR11, R56 ;  /* 0x0000000bff026c19 */ /* 0x000fc80008011638 */
[----:B------:R-:W-:Y:S01]  /*3780*/  LOP3.LUT R2, RZ, R2, RZ, 0x33, !PT ;  /* 0x00000002ff027212 */ /* 0x000fe200078e33ff */
[----:B------:R-:W-:Y:S06]  /*3790*/  BRA `(.L_x_840) ;  /* 0x0000000000187947 */ /* 0x000fec0003800000 */
.L_x_839:
[----:B------:R-:W-:-:S06]  /*37a0*/  UISETP.NE.AND UP2, UPT, UR7, 0x1, UPT ;  /* 0x000000010700788c */ /* 0x000fcc000bf45270 */
[----:B------:R-:W-:-:S05]  /*37b0*/  PLOP3.LUT P6, PT, PT, PT, UP2, 0x80, 0x0 ;  /* 0x000000000000781c */ /* 0x000fca0003fcf028 */
[----:B------:R-:W-:-:S08]  /*37c0*/  @UP2 ULDC.64 UR10, c[0x0][0x9e8] ;  /* 0x00027a00000a2ab9 */ /* 0x000fd00000000a00 */
[----:B------:R-:W-:Y:S01]  /*37d0*/  @P6 IMAD.HI.U32 R56, R2, UR10, RZ ;  /* 0x0000000a02386c27 */ /* 0x000fe2000f8e00ff */
[----:B------:R-:W-:-:S13]  /*37e0*/  PLOP3.LUT P6, PT, PT, PT, UP2, 0x80, 0x0 ;  /* 0x000000000000781c */ /* 0x000fda0003fcf028 */
[----:B------:R-:W-:-:S07]  /*37f0*/  @P6 SHF.R.U32.HI R2, RZ, UR11, R56 ;  /* 0x0000000bff026c19 */ /* 0x000fce0008011638 */
.L_x_840:
[----:B------:R-:W-:Y:S05]  /*3800*/  BSYNC B0 ;  /* 0x0000000000007941 */ /* 0x000fea0003800000 */
.L_x_838:
[----:B------:R-:W-:-:S04]  /*3810*/  IMAD R65, R2, UR7, -R75 ;  /* 0x0000000702417c24 */ /* 0x000fc8000f8e0a4b */
[----:B------:R-:W-:-:S05]  /*3820*/  IMAD R65, R16, -0x2, R65 ;  /* 0xfffffffe10417824 */ /* 0x000fca00078e0241 */
[----:B------:R-:W-:Y:S02]  /*3830*/  VIMNMX R69, R69, R65, !PT ;  /* 0x0000004145457248 */ /* 0x000fe40007fe0100 */
[----:B------:R-:W-:-:S07]  /*3840*/  VIADDMNMX R68, R65, UR7, R68, PT ;  /* 0x0000000741447c46 */ /* 0x000fce000b800144 */
.L_x_837:
[----:B------:R-:W-:Y:S01]  /*3850*/  ISETP.GT.AND P2, PT, R69, 0x1, !P2 ;  /* 0x000000014500780c */ /* 0x000fe20005744270 */
[----:B------:R-:W-:Y:S01]  /*3860*/  ULDC UR34, c[0x0][0x988] ;  /* 0x0002620000227ab9 */ /* 0x000fe20000000800 */
[----:B------:R-:W-:Y:S01]  /*3870*/  LOP3.LUT P6, RZ, R19, 0x8, RZ, 0xc0, !PT ;  /* 0x0000000813ff7812 */ /* 0x000fe200078cc0ff */
[----:B------:R-:W-:Y:S01]  /*3880*/  @UP0 ULDC UR10, c[0x0][0x44c] ;  /* 0x00011300000a0ab9 */ /* 0x000fe20000000800 */
[----:B------:R-:W-:Y:S01]  /*3890*/  ISETP.LT.OR P2, PT, R68, 0x2, P2 ;  /* 0x000000024400780c */ /* 0x000fe20001741670 */
[----:B------:R-:W-:Y:S01]  /*38a0*/  UIMAD.WIDE.U32 UR10, UR41, UR10, URZ ;  /* 0x0000000a290a72a5 */ /* 0x000fe2000f8e003f */
[----:B------:R-:W-:Y:S01]  /*38b0*/  ISETP.GT.AND P3, PT, R69, 0x70, !P3 ;  /* 0x000000704500780c */ /* 0x000fe20005f64270 */
[----:B------:R-:W-:Y:S01]  /*38c0*/  @UP0 ULDC UR15, c[0x0][0x450] ;  /* 0x00011400000f0ab9 */ /* 0x000fe20000000800 */
[----:B------:R-:W-:Y:S01]  /*38d0*/  FSEL R3, R3, -INF , !P2 ;  /* 0xff80000003037808 */ /* 0x000fe20005000000 */
[----:B------:R-:W-:Y:S01]  /*38e0*/  UMOV UR14, UR41 ;  /* 0x00000029000e7c82 */ /* 0x000fe20008000000 */
[----:B------:R-:W-:Y:S01]  /*38f0*/  LOP3.LUT P2, RZ, R19, 0x2, RZ, 0xc0, !PT ;  /* 0x0000000213ff7812 */ /* 0x000fe2000784c0ff */
[----:B------:R-:W-:Y:S01]  /*3900*/  @UP0 USHF.R.U32.HI UR14, URZ, UR15, UR11 ;  /* 0x0000000f3f0e0299 */ /* 0x000fe2000801160b */
[----:B------:R-:W-:-:S02]  /*3910*/  ISETP.GT.AND P4, PT, R69, 0x71, !P4 ;  /* 0x000000714500780c */ /* 0x000fc40006784270 */
[C---:B------:R-:W-:Y:S01]  /*3920*/  ISETP.GT.AND P2, PT, R69.reuse, 0x8, !P2 ;  /* 0x000000084500780c */ /* 0x040fe20005744270 */
[----:B------:R-:W-:Y:S01]  /*3930*/  UIADD3 UR52, UR52, UR14, URZ ;  /* 0x0000000e34347290 */ /* 0x000fe2000fffe03f */
[C---:B------:R-:W-:Y:S02]  /*3940*/  ISETP.LT.OR P3, PT, R68.reuse, 0x71, P3 ;  /* 0x000000714400780c */ /* 0x040fe40001f61670 */
[----:B------:R-:W-:Y:S01]  /*3950*/  ISETP.LT.OR P2, PT, R68, 0x9, P2 ;  /* 0x000000094400780c */ /* 0x000fe20001741670 */
[----:B------:R-:W-:Y:S01]  /*3960*/  UIADD3 UR6, UR52, UR6, URZ ;  /* 0x0000000634067290 */ /* 0x000fe2000fffe03f */
[----:B------:R-:W-:Y:S02]  /*3970*/  ISETP.GT.AND P5, PT, R69, 0x78, !P5 ;  /* 0x000000784500780c */ /* 0x000fe40006fa4270 */
[----:B------:R-:W-:Y:S02]  /*3980*/  FSEL R56, R5, -INF , !P2 ;  /* 0xff80000005387808 */ /* 0x000fe40005000000 */
[----:B------:R-:W-:-:S02]  /*3990*/  LOP3.LUT P2, RZ, R19, 0x4, RZ, 0xc0, !PT ;  /* 0x0000000413ff7812 */ /* 0x000fc4000784c0ff */
[C---:B------:R-:W-:Y:S02]  /*39a0*/  ISETP.LT.OR P4, PT, R68.reuse, 0x72, P4 ;  /* 0x000000724400780c */ /* 0x040fe40002781670 */
[----:B------:R-:W-:Y:S02]  /*39b0*/  ISETP.GT.AND P2, PT, R69, 0x9, !P2 ;  /* 0x000000094500780c */ /* 0x000fe40005744270 */
[----:B------:R-:W-:Y:S02]  /*39c0*/  FSEL R27, R27, -INF , !P3 ;  /* 0xff8000001b1b7808 */ /* 0x000fe40005800000 */
[C---:B------:R-:W-:Y:S02]  /*39d0*/  ISETP.LT.OR P2, PT, R68.reuse, 0xa, P2 ;  /* 0x0000000a4400780c */ /* 0x040fe40001741670 */
[----:B------:R-:W-:Y:S02]  /*39e0*/  ISETP.LT.OR P5, PT, R68, 0x79, P5 ;  /* 0x000000794400780c */ /* 0x000fe40002fa1670 */
[----:B------:R-:W-:-:S02]  /*39f0*/  FSEL R65, R4, -INF , !P2 ;  /* 0xff80000004417808 */ /* 0x000fc40005000000 */
[----:B------:R-:W-:Y:S02]  /*3a00*/  ISETP.GT.AND P2, PT, R69, 0x10, !P6 ;  /* 0x000000104500780c */ /* 0x000fe40007744270 */
[----:B------:R-:W-:Y:S02]  /*3a10*/  LOP3.LUT P6, RZ, R19, 0x8000, RZ, 0xc0, !PT ;  /* 0x0000800013ff7812 */ /* 0x000fe400078cc0ff */
[----:B------:R-:W-:Y:S02]  /*3a20*/  ISETP.LT.OR P2, PT, R68, 0x11, P2 ;  /* 0x000000114400780c */ /* 0x000fe40001741670 */
[----:B------:R-:W-:Y:S02]  /*3a30*/  FMNMX.FTZ R4, R73, R89, !PT ;  /* 0x0000005949047209 */ /* 0x000fe40007810000 */
[----:B------:R-:W-:Y:S02]  /*3a40*/  FSEL R66, R6, -INF , !P2 ;  /* 0xff80000006427808 */ /* 0x000fe40005000000 */
[----:B------:R-:W-:-:S02]  /*3a50*/  LOP3.LUT P2, RZ, R19, 0x2000000, RZ, 0xc0, !PT ;  /* 0x0200000013ff7812 */ /* 0x000fc4000784c0ff */
[----:B------:R-:W-:Y:S02]  /*3a60*/  FSEL R28, R28, -INF , !P4 ;  /* 0xff8000001c1c7808 */ /* 0x000fe40006000000 */
[----:B------:R-:W-:Y:S02]  /*3a70*/  ISETP.GT.AND P2, PT, R69, 0x11, !P2 ;  /* 0x000000114500780c */ /* 0x000fe40005744270 */
[----:B------:R-:W-:Y:S02]  /*3a80*/  FSEL R29, R29, -INF , !P5 ;  /* 0xff8000001d1d7808 */ /* 0x000fe40006800000 */
[----:B------:R-:W-:-:S04]  /*3a90*/  ISETP.LT.OR P2, PT, R68, 0x12, P2 ;  /* 0x000000124400780c */ /* 0x000fc80001741670 */
[----:B------:R-:W-:Y:S02]  /*3aa0*/  FSEL R67, R7, -INF , !P2 ;  /* 0xff80000007437808 */ /* 0x000fe40005000000 */
[----:B------:R-:W-:-:S04]  /*3ab0*/  LOP3.LUT P2, RZ, R19, 0x1000000, RZ, 0xc0, !PT ;  /* 0x0100000013ff7812 */ /* 0x000fc8000784c0ff */
[----:B------:R-:W-:-:S04]  /*3ac0*/  ISETP.GT.AND P2, PT, R69, 0x18, !P2 ;  /* 0x000000184500780c */ /* 0x000fc80005744270 */
        /* <DEDUP_REMOVED lines=34> */
[----:B------:R-:W-:Y:S02]  /*3cf0*/  ISETP.GT.AND P2, PT, R69, 0x39, !P6 ;  /* 0x000000394500780c */ /* 0x000fe40007744270 */
[----:B------:R-:W-:Y:S02]  /*3d00*/  LOP3.LUT P6, RZ, R19, 0x10, RZ, 0xc0, !PT ;  /* 0x0000001013ff7812 */ /* 0x000fe400078cc0ff */
        /* <DEDUP_REMOVED lines=26> */
[----:B------:R-:W-:Y:S02]  /*3eb0*/  FMNMX.FTZ R33, R91, R4, !PT ;  /* 0x000000045b217209 */ /* 0x000fe40007810000 */
[----:B------:R-:W-:Y:S02]  /*3ec0*/  LOP3.LUT P2, RZ, R19, 0x100, RZ, 0xc0, !PT ;  /* 0x0000010013ff7812 */ /* 0x000fe4000784c0ff */
[----:B------:R-:W-:Y:S02]  /*3ed0*/  FMNMX.FTZ R4, R92, R33, !PT ;  /* 0x000000215c047209 */ /* 0x000fe40007810000 */
[----:B------:R-:W-:Y:S02]  /*3ee0*/  ISETP.GT.AND P2, PT, R69, 0x58, !P2 ;  /* 0x000000584500780c */ /* 0x000fe40005744270 */
[----:B------:R-:W-:-:S02]  /*3ef0*/  FMNMX.FTZ R33, R93, R4, !PT ;  /* 0x000000045d217209 */ /* 0x000fc40007810000 */
[----:B------:R-:W-:Y:S02]  /*3f00*/  ISETP.LT.OR P2, PT, R68, 0x59, P2 ;  /* 0x000000594400780c */ /* 0x000fe40001741670 */
[----:B------:R-:W-:Y:S02]  /*3f10*/  FMNMX.FTZ R4, R94, R33, !PT ;  /* 0x000000215e047209 */ /* 0x000fe40007810000 */
[----:B------:R-:W-:Y:S02]  /*3f20*/  FSEL R2, R36, -INF , !P2 ;  /* 0xff80000024027808 */ /* 0x000fe40005000000 */
[----:B------:R-:W-:Y:S02]  /*3f30*/  FMNMX.FTZ R33, R95, R4, !PT ;  /* 0x000000045f217209 */ /* 0x000fe40007810000 */
[----:B------:R-:W-:Y:S02]  /*3f40*/  LOP3.LUT P2, RZ, R19, 0x80, RZ, 0xc0, !PT ;  /* 0x0000008013ff7812 */ /* 0x000fe4000784c0ff */
[----:B------:R-:W-:-:S02]  /*3f50*/  FMNMX.FTZ R33, R96, R33, !PT ;  /* 0x0000002160217209 */ /* 0x000fc40007810000 */
[----:B------:R-:W-:Y:S02]  /*3f60*/  ISETP.GT.AND P2, PT, R69, 0x59, !P2 ;  /* 0x000000594500780c */ /* 0x000fe40005744270 */
[----:B------:R-:W-:Y:S02]  /*3f70*/  FMNMX.FTZ R4, R64, R33, !PT ;  /* 0x0000002140047209 */ /* 0x000fe40007810000 */
[----:B------:R-:W-:Y:S02]  /*3f80*/  ISETP.LT.OR P2, PT, R68, 0x5a, P2 ;  /* 0x0000005a4400780c */ /* 0x000fe40001741670 */
[----:B------:R-:W-:Y:S02]  /*3f90*/  FMNMX.FTZ R4, R61, R4, !PT ;  /* 0x000000043d047209 */ /* 0x000fe40007810000 */
[----:B------:R-:W-:Y:S02]  /*3fa0*/  FSEL R6, R35, -INF , !P2 ;  /* 0xff80000023067808 */ /* 0x000fe40005000000 */
[----:B------:R-:W-:-:S02]  /*3fb0*/  FMNMX.FTZ R33, R63, R4, !PT ;  /* 0x000000043f217209 */ /* 0x000fc40007810000 */
[----:B------:R-:W-:Y:S02]  /*3fc0*/  LOP3.LUT P2, RZ, R19, 0x40, RZ, 0xc0, !PT ;  /* 0x0000004013ff7812 */ /* 0x000fe4000784c0ff */
[----:B------:R-:W-:Y:S02]  /*3fd0*/  FMNMX.FTZ R33, R62, R33, !PT ;  /* 0x000000213e217209 */ /* 0x000fe40007810000 */
[----:B------:R-:W-:Y:S02]  /*3fe0*/  ISETP.GT.AND P2, PT, R69, 0x60, !P2 ;  /* 0x000000604500780c */ /* 0x000fe40005744270 */
[----:B------:R-:W-:Y:S02]  /*3ff0*/  FMNMX.FTZ R4, R60, R33, !PT ;  /* 0x000000213c047209 */ /* 0x000fe40007810000 */
[----:B------:R-:W-:Y:S02]  /*4000*/  ISETP.LT.OR P2, PT, R68, 0x61, P2 ;  /* 0x000000614400780c */ /* 0x000fe40001741670 */
[----:B------:R-:W-:-:S02]  /*4010*/  FMNMX.FTZ R4, R57, R4, !PT ;  /* 0x0000000439047209 */ /* 0x000fc40007810000 */
        /* <DEDUP_REMOVED lines=17> */
[----:B------:R-:W-:-:S04]  /*4130*/  FMNMX.FTZ R4, R54, R33, !PT ;  /* 0x0000002136047209 */ /* 0x000fc80007810000 */
        /* <DEDUP_REMOVED lines=8> */
[----:B------:R-:W-:-:S05]  /*41c0*/  FMNMX.FTZ R33, R40, R33, !PT ;  /* 0x0000002128217209 */ /* 0x000fca0007810000 */
[----:B------:R-:W0:Y:S02]  /*41d0*/  SHFL.BFLY PT, R4, R33, 0x2, 0x1f ;  /* 0x0c401f0021047f89 */ /* 0x000e2400000e0000 */
[----:B0-----:R-:W-:-:S05]  /*41e0*/  FMNMX.FTZ R8, R33, R4, !PT ;  /* 0x0000000421087209 */ /* 0x001fca0007810000 */
[----:B------:R-:W0:Y:S02]  /*41f0*/  SHFL.BFLY PT, R35, R8, 0x1, 0x1f ;  /* 0x0c201f0008237f89 */ /* 0x000e2400000e0000 */
[----:B0-----:R-:W-:-:S04]  /*4200*/  FMNMX.FTZ R4, R8, R35, !PT ;  /* 0x0000002308047209 */ /* 0x001fc80007810000 */
[C---:B------:R-:W-:Y:S01]  /*4210*/  FSETP.NEU.FTZ.AND P2, PT, R4.reuse, -INF , PT ;  /* 0xff8000000400780b */ /* 0x040fe20003f5d000 */
[----:B------:R-:W-:-:S05]  /*4220*/  FMUL.FTZ R76, R4, UR34 ;  /* 0x00000022044c7c20 */ /* 0x000fca0008410000 */
[----:B------:R-:W-:Y:S02]  /*4230*/  FSEL R76, R76, RZ, P2 ;  /* 0x000000ff4c4c7208 */ /* 0x000fe40001000000 */
[----:B------:R-:W-:Y:S02]  /*4240*/  ISETP.GT.AND P2, PT, R69, RZ, !P6 ;  /* 0x000000ff4500720c */ /* 0x000fe40007744270 */
[----:B------:R-:W-:Y:S01]  /*4250*/  LOP3.LUT P6, RZ, R19, 0x8000000, RZ, 0xc0, !PT ;  /* 0x0800000013ff7812 */ /* 0x000fe200078cc0ff */
[--C-:B------:R-:W-:Y:S01]  /*4260*/  FFMA.FTZ R33, R73, UR34, -R76.reuse ;  /* 0x0000002249217c23 */ /* 0x100fe2000801084c */
[----:B------:R-:W-:Y:S01]  /*4270*/  ISETP.LT.OR P2, PT, R68, 0x1, P2 ;  /* 0x000000014400780c */ /* 0x000fe20001741670 */
[--C-:B------:R-:W-:Y:S01]  /*4280*/  FFMA.FTZ R36, R89, UR34, -R76.reuse ;  /* 0x0000002259247c23 */ /* 0x100fe2000801084c */
[----:B------:R-:W-:Y:S01]  /*4290*/  ISETP.GT.AND P6, PT, R69, 0x79, !P6 ;  /* 0x000000794500780c */ /* 0x000fe200077c4270 */
[--C-:B------:R-:W-:Y:S01]  /*42a0*/  FFMA.FTZ R35, R91, UR34, -R76.reuse ;  /* 0x000000225b237c23 */ /* 0x100fe2000801084c */
[----:B------:R-:W-:Y:S01]  /*42b0*/  FSEL R74, R0, -INF , !P2 ;  /* 0xff800000004a7808 */ /* 0x000fe20005000000 */
[----:B------:R-:W-:Y:S01]  /*42c0*/  MUFU.EX2 R33, R33 ;  /* 0x0000002100217308 */ /* 0x000fe20000000800 */
[----:B------:R-:W-:Y:S01]  /*42d0*/  LOP3.LUT P2, RZ, R19, 0x4000000, RZ, 0xc0, !PT ;  /* 0x0400000013ff7812 */ /* 0x000fe2000784c0ff */
[--C-:B------:R-:W-:Y:S01]  /*42e0*/  FFMA.FTZ R70, R92, UR34, -R76.reuse ;  /* 0x000000225c467c23 */ /* 0x100fe2000801084c */
[----:B------:R-:W-:Y:S01]  /*42f0*/  FMNMX.FTZ R73, R74, R3, !PT ;  /* 0x000000034a497209 */ /* 0x000fe20007810000 */
[--C-:B------:R-:W-:Y:S01]  /*4300*/  FFMA.FTZ R0, R93, UR34, -R76.reuse ;  /* 0x000000225d007c23 */ /* 0x100fe2000801084c */
[----:B------:R-:W-:Y:S01]  /*4310*/  ISETP.GT.AND P2, PT, R69, 0x69, !P2 ;  /* 0x000000694500780c */ /* 0x000fe20005744270 */
[--C-:B------:R-:W-:Y:S01]  /*4320*/  FFMA.FTZ R94, R94, UR34, -R76.reuse ;  /* 0x000000225e5e7c23 */ /* 0x100fe2000801084c */
[----:B------:R-:W-:Y:S01]  /*4330*/  FMNMX.FTZ R8, R56, R73, !PT ;  /* 0x0000004938087209 */ /* 0x000fe20007810000 */
[----:B------:R-:W-:Y:S01]  /*4340*/  MUFU.EX2 R36, R36 ;  /* 0x0000002400247308 */ /* 0x000fe20000000800 */
[----:B------:R-:W-:Y:S01]  /*4350*/  ISETP.LT.OR P2, PT, R68, 0x6a, P2 ;  /* 0x0000006a4400780c */ /* 0x000fe20001741670 */
[--C-:B------:R-:W-:Y:S01]  /*4360*/  FFMA.FTZ R72, R95, UR34, -R76.reuse ;  /* 0x000000225f487c23 */ /* 0x100fe2000801084c */
[----:B------:R-:W-:Y:S01]  /*4370*/  FMNMX.FTZ R73, R65, R8, !PT ;  /* 0x0000000841497209 */ /* 0x000fe20007810000 */
[--C-:B------:R-:W-:Y:S01]  /*4380*/  FFMA.FTZ R96, R96, UR34, -R76.reuse ;  /* 0x0000002260607c23 */ /* 0x100fe2000801084c */
[----:B------:R-:W-:Y:S01]  /*4390*/  FSEL R26, R26, -INF , !P2 ;  /* 0xff8000001a1a7808 */ /* 0x000fe20005000000 */
        /* <DEDUP_REMOVED lines=10> */
[----:B------:R-:W0:Y:S01]  /*4440*/  MUFU.EX2 R70, R70 ;  /* 0x0000004600467308 */ /* 0x000e220000000800 */
[--C-:B------:R-:W-:Y:S01]  /*4450*/  FFMA.FTZ R60, R60, UR34, -R76.reuse ;  /* 0x000000223c3c7c23 */ /* 0x100fe2000801084c */
[--C-:B------:R-:W-:Y:S01]  /*4460*/  FFMA.FTZ R57, R57, UR34, -R76.reuse ;  /* 0x0000002239397c23 */ /* 0x100fe2000801084c */
[----:B------:R-:W-:Y:S01]  /*4470*/  FMNMX.FTZ R75, R9, R8, !PT ;  /* 0x00000008094b7209 */ /* 0x000fe20007810000 */
[--C-:B------:R-:W-:Y:S01]  /*4480*/  FFMA.FTZ R59, R59, UR34, -R76.reuse ;  /* 0x000000223b3b7c23 */ /* 0x100fe2000801084c */
        /* <DEDUP_REMOVED lines=12> */
[----:B------:R-:W-:Y:S01]  /*4550*/  FFMA.FTZ R40, R40, UR34, -R76 ;  /* 0x0000002228287c23 */ /* 0x000fe2000801084c */
        /* <DEDUP_REMOVED lines=25> */
[----:B------:R-:W-:Y:S01]  /*46f0*/  FMNMX.FTZ R8, R26, R77, !PT ;  /* 0x0000004d1a087209 */ /* 0x000fe20007810000 */
[----:B------:R-:W-:-:S03]  /*4700*/  FFMA.FTZ R77, R49, UR34, -R76 ;  /* 0x00000022314d7c23 */ /* 0x000fc6000801084c */
[----:B------:R-:W-:-:S03]  /*4710*/  FMNMX.FTZ R49, R27, R8, !PT ;  /* 0x000000081b317209 */ /* 0x000fc60007810000 */
[----:B------:R-:W-:Y:S01]  /*4720*/  MUFU.EX2 R68, R77 ;  /* 0x0000004d00447308 */ /* 0x000fe20000000800 */
[----:B------:R-:W-:Y:S01]  /*4730*/  FMNMX.FTZ R8, R28, R49, !PT ;  /* 0x000000311c087209 */ /* 0x000fe20007810000 */
[--C-:B------:R-:W-:Y:S01]  /*4740*/  FFMA.FTZ R49, R50, UR34, -R76.reuse ;  /* 0x0000002232317c23 */ /* 0x100fe2000801084c */
[--C-:B------:R-:W-:Y:S01]  /*4750*/  FFMA.FTZ R50, R51, UR34, -R76.reuse ;  /* 0x0000002233327c23 */ /* 0x100fe2000801084c */
[--C-:B------:R-:W-:Y:S01]  /*4760*/  FFMA.FTZ R51, R52, UR34, -R76.reuse ;  /* 0x0000002234337c23 */ /* 0x100fe2000801084c */
[----:B------:R-:W-:Y:S01]  /*4770*/  FMNMX.FTZ R69, R29, R8, !PT ;  /* 0x000000081d457209 */ /* 0x000fe20007810000 */
[--C-:B------:R-:W-:Y:S01]  /*4780*/  FFMA.FTZ R52, R53, UR34, -R76.reuse ;  /* 0x0000002235347c23 */ /* 0x100fe2000801084c */
[--C-:B------:R-:W-:Y:S01]  /*4790*/  FFMA.FTZ R53, R54, UR34, -R76.reuse ;  /* 0x0000002236357c23 */ /* 0x100fe2000801084c */
[----:B------:R-:W-:Y:S01]  /*47a0*/  FFMA.FTZ R54, R55, UR34, -R76 ;  /* 0x0000002237367c23 */ /* 0x000fe2000801084c */
[----:B------:R-:W-:Y:S01]  /*47b0*/  FMNMX.FTZ R69, R30, R69, !PT ;  /* 0x000000451e457209 */ /* 0x000fe20007810000 */
[----:B------:R-:W-:Y:S04]  /*47c0*/  MUFU.EX2 R57, R57 ;  /* 0x0000003900397308 */ /* 0x000fe80000000800 */
[----:B------:R-:W1:Y:S04]  /*47d0*/  SHFL.BFLY PT, R8, R69, 0x2, 0x1f ;  /* 0x0c401f0045087f89 */ /* 0x000e6800000e0000 */
[----:B------:R-:W-:Y:S08]  /*47e0*/  MUFU.EX2 R59, R59 ;  /* 0x0000003b003b7308 */ /* 0x000ff00000000800 */
[----:B------:R-:W-:Y:S08]  /*47f0*/  MUFU.EX2 R58, R58 ;  /* 0x0000003a003a7308 */ /* 0x000ff00000000800 */
[----:B------:R-:W-:Y:S01]  /*4800*/  MUFU.EX2 R47, R47 ;  /* 0x0000002f002f7308 */ /* 0x000fe20000000800 */
[----:B-1----:R-:W-:-:S07]  /*4810*/  FMNMX.FTZ R55, R69, R8, !PT ;  /* 0x0000000845377209 */ /* 0x002fce0007810000 */
[----:B------:R-:W-:Y:S01]  /*4820*/  MUFU.EX2 R49, R49 ;  /* 0x0000003100317308 */ /* 0x000fe20000000800 */
[----:B------:R-:W1:Y:S07]  /*4830*/  SHFL.BFLY PT, R8, R55, 0x1, 0x1f ;  /* 0x0c201f0037087f89 */ /* 0x000e6e00000e0000 */
[----:B------:R-:W-:Y:S08]  /*4840*/  MUFU.EX2 R50, R50 ;  /* 0x0000003200327308 */ /* 0x000ff00000000800 */
[----:B------:R-:W-:Y:S08]  /*4850*/  MUFU.EX2 R51, R51 ;  /* 0x0000003300337308 */ /* 0x000ff00000000800 */
[----:B------:R-:W-:Y:S01]  /*4860*/  MUFU.EX2 R52, R52 ;  /* 0x0000003400347308 */ /* 0x000fe20000000800 */
[----:B-1----:R-:W-:-:S04]  /*4870*/  FMNMX.FTZ R8, R55, R8, !PT ;  /* 0x0000000837087209 */ /* 0x002fc80007810000 */
[C---:B------:R-:W-:Y:S01]  /*4880*/  FSETP.NEU.FTZ.AND P2, PT, R8.reuse, -INF , PT ;  /* 0xff8000000800780b */ /* 0x040fe20003f5d000 */
[----:B------:R-:W-:Y:S02]  /*4890*/  FMUL.FTZ R55, R8, UR34 ;  /* 0x0000002208377c20 */ /* 0x000fe40008410000 */
[----:B------:R-:W-:Y:S03]  /*48a0*/  MUFU.EX2 R53, R53 ;  /* 0x0000003500357308 */ /* 0x000fe60000000800 */
[----:B------:R-:W-:Y:S02]  /*48b0*/  FSEL R55, R55, RZ, P2 ;  /* 0x000000ff37377208 */ /* 0x000fe40001000000 */
[----:B------:R-:W-:-:S03]  /*48c0*/  PLOP3.LUT P2, PT, PT, PT, UP1, 0x40, 0x0 ;  /* 0x000000000000781c */ /* 0x000fc60003f4e818 */
[--C-:B------:R-:W-:Y:S01]  /*48d0*/  FFMA.FTZ R74, R74, UR34, -R55.reuse ;  /* 0x000000224a4a7c23 */ /* 0x100fe20008010837 */
[--C-:B------:R-:W-:Y:S01]  /*48e0*/  FFMA.FTZ R69, R3, UR34, -R55.reuse ;  /* 0x0000002203457c23 */ /* 0x100fe20008010837 */
[--C-:B------:R-:W-:Y:S01]  /*48f0*/  FFMA.FTZ R76, R56, UR34, -R55.reuse ;  /* 0x00000022384c7c23 */ /* 0x100fe20008010837 */
[--C-:B------:R-:W-:Y:S01]  /*4900*/  FFMA.FTZ R78, R65, UR34, -R55.reuse ;  /* 0x00000022414e7c23 */ /* 0x100fe20008010837 */
[----:B------:R1:W-:Y:S01]  /*4910*/  MUFU.EX2 R77, R74 ;  /* 0x0000004a004d7308 */ /* 0x0003e20000000800 */
[--C-:B------:R-:W-:Y:S01]  /*4920*/  FFMA.FTZ R3, R66, UR34, -R55.reuse ;  /* 0x0000002242037c23 */ /* 0x100fe20008010837 */
[--C-:B------:R-:W-:Y:S01]  /*4930*/  FFMA.FTZ R56, R67, UR34, -R55.reuse ;  /* 0x0000002243387c23 */ /* 0x100fe20008010837 */
[--C-:B------:R-:W-:Y:S01]  /*4940*/  FFMA.FTZ R65, R7, UR34, -R55.reuse ;  /* 0x0000002207417c23 */ /* 0x100fe20008010837 */
[--C-:B------:R-:W-:Y:S01]  /*4950*/  FFMA.FTZ R66, R9, UR34, -R55.reuse ;  /* 0x0000002209427c23 */ /* 0x100fe20008010837 */
[--C-:B------:R-:W-:Y:S01]  /*4960*/  FFMA.FTZ R9, R21, UR34, -R55.reuse ;  /* 0x0000002215097c23 */ /* 0x100fe20008010837 */
[--C-:B------:R-:W-:Y:S01]  /*4970*/  FFMA.FTZ R21, R32, UR34, -R55.reuse ;  /* 0x0000002220157c23 */ /* 0x100fe20008010837 */
[--C-:B------:R-:W-:Y:S01]  /*4980*/  FFMA.FTZ R7, R15, UR34, -R55.reuse ;  /* 0x000000220f077c23 */ /* 0x100fe20008010837 */
[----:B------:R2:W3:Y:S01]  /*4990*/  MUFU.EX2 R82, R69 ;  /* 0x0000004500527308 */ /* 0x0004e20000000800 */
[--C-:B------:R-:W-:Y:S01]  /*49a0*/  FFMA.FTZ R67, R10, UR34, -R55.reuse ;  /* 0x000000220a437c23 */ /* 0x100fe20008010837 */
[--C-:B-1----:R-:W-:Y:S01]  /*49b0*/  FFMA.FTZ R74, R11, UR34, -R55.reuse ;  /* 0x000000220b4a7c23 */ /* 0x102fe20008010837 */
[--C-:B------:R-:W-:Y:S01]  /*49c0*/  FFMA.FTZ R11, R25, UR34, -R55.reuse ;  /* 0x00000022190b7c23 */ /* 0x100fe20008010837 */
[--C-:B------:R-:W-:Y:S01]  /*49d0*/  FFMA.FTZ R80, R31, UR34, -R55.reuse ;  /* 0x000000221f507c23 */ /* 0x100fe20008010837 */
[--C-:B------:R-:W-:Y:S01]  /*49e0*/  FFMA.FTZ R10, R14, UR34, -R55.reuse ;  /* 0x000000220e0a7c23 */ /* 0x100fe20008010837 */
[--C-:B------:R-:W-:Y:S01]  /*49f0*/  FFMA.FTZ R20, R20, UR34, -R55.reuse ;  /* 0x0000002214147c23 */ /* 0x100fe20008010837 */
[--C-:B------:R-:W-:Y:S01]  /*4a00*/  FFMA.FTZ R6, R6, UR34, -R55.reuse ;  /* 0x0000002206067c23 */ /* 0x100fe20008010837 */
[----:B------:R1:W4:Y:S01]  /*4a10*/  MUFU.EX2 R79, R76 ;  /* 0x0000004c004f7308 */ /* 0x0003220000000800 */
[--C-:B--2---:R-:W-:Y:S01]  /*4a20*/  FFMA.FTZ R69, R13, UR34, -R55.reuse ;  /* 0x000000220d457c23 */ /* 0x104fe20008010837 */
[----:B0-----:R-:W-:Y:S01]  /*4a30*/  F2FP.F16.F32.PACK_AB R14, R70, R35 ;  /* 0x00000023460e723e */ /* 0x001fe200000000ff */
[--C-:B------:R-:W-:Y:S01]  /*4a40*/  FFMA.FTZ R5, R5, UR34, -R55.reuse ;  /* 0x0000002205057c23 */ /* 0x100fe20008010837 */
[--C-:B------:R-:W-:Y:S01]  /*4a50*/  FFMA.FTZ R2, R2, UR34, -R55.reuse ;  /* 0x0000002202027c23 */ /* 0x100fe20008010837 */
[----:B------:R-:W-:-:S03]  /*4a60*/  FFMA.FTZ R48, R48, UR34, -R55 ;  /* 0x0000002230307c23 */ /* 0x000fc60008010837 */
[----:B------:R0:W2:Y:S01]  /*4a70*/  MUFU.EX2 R84, R78 ;  /* 0x0000004e00547308 */ /* 0x0000a20000000800 */
[----:B-1----:R-:W-:Y:S01]  /*4a80*/  FFMA.FTZ R76, R24, UR34, -R55 ;  /* 0x00000022184c7c23 */ /* 0x002fe20008010837 */
[----:B---3--:R-:W-:-:S06]  /*4a90*/  FADD.FTZ R24, R77, R82 ;  /* 0x000000524d187221 */ /* 0x008fcc0000010000 */
[----:B------:R-:W1:Y:S01]  /*4aa0*/  MUFU.EX2 R3, R3 ;  /* 0x0000000300037308 */ /* 0x000e620000000800 */
[----:B0-----:R-:W-:Y:S01]  /*4ab0*/  FFMA.FTZ R78, R12, UR34, -R55 ;  /* 0x000000220c4e7c23 */ /* 0x001fe20008010837 */
[----:B------:R-:W-:Y:S01]  /*4ac0*/  FADD.FTZ R12, R33, R36 ;  /* 0x00000024210c7221 */ /* 0x000fe20000010000 */
[----:B----4-:R-:W-:-:S03]  /*4ad0*/  FADD.FTZ R15, R79, R24 ;  /* 0x000000184f0f7221 */ /* 0x010fc60000010000 */
[----:B------:R-:W-:Y:S01]  /*4ae0*/  FADD.FTZ R13, R35, R12 ;  /* 0x0000000c230d7221 */ /* 0x000fe20000010000 */
[----:B------:R-:W-:Y:S01]  /*4af0*/  F2FP.F16.F32.PACK_AB R12, R36, R33 ;  /* 0x00000021240c723e */ /* 0x000fe200000000ff */
[----:B------:R-:W0:Y:S01]  /*4b00*/  MUFU.EX2 R56, R56 ;  /* 0x0000003800387308 */ /* 0x000e220000000800 */
[----:B--2---:R-:W-:Y:S01]  /*4b10*/  FADD.FTZ R24, R84, R15 ;  /* 0x0000000f54187221 */ /* 0x004fe20000010000 */
[----:B------:R-:W-:Y:S01]  /*4b20*/  FADD.FTZ R13, R70, R13 ;  /* 0x0000000d460d7221 */ /* 0x000fe20000010000 */
[--C-:B------:R-:W-:Y:S01]  /*4b30*/  FFMA.FTZ R36, R34, UR34, -R55.reuse ;  /* 0x0000002222247c23 */ /* 0x100fe20008010837 */
[----:B------:R-:W-:Y:S01]  /*4b40*/  F2FP.F16.F32.PACK_AB R15, R84, R79 ;  /* 0x0000004f540f723e */ /* 0x000fe200000000ff */
[----:B------:R-:W-:Y:S01]  /*4b50*/  FFMA.FTZ R70, R29, UR34, -R55 ;  /* 0x000000221d467c23 */ /* 0x000fe20008010837 */
[----:B------:R-:W-:Y:S01]  /*4b60*/  FADD.FTZ R32, R0, R13 ;  /* 0x0000000d00207221 */ /* 0x000fe20000010000 */
[----:B------:R-:W-:Y:S01]  /*4b70*/  F2FP.F16.F32.PACK_AB R13, R82, R77 ;  /* 0x0000004d520d723e */ /* 0x000fe200000000ff */
[----:B------:R-:W2:Y:S01]  /*4b80*/  MUFU.EX2 R65, R65 ;  /* 0x0000004100417308 */ /* 0x000ea20000000800 */
[----:B-1----:R-:W-:Y:S01]  /*4b90*/  FADD.FTZ R31, R3, R24 ;  /* 0x00000018031f7221 */ /* 0x002fe20000010000 */
[----:B------:R-:W-:Y:S01]  /*4ba0*/  FADD.FTZ R25, R73, R32 ;  /* 0x0000002049197221 */ /* 0x000fe20000010000 */
[----:B------:R-:W-:Y:S01]  /*4bb0*/  FFMA.FTZ R35, R28, UR34, -R55 ;  /* 0x000000221c237c23 */ /* 0x000fe20008010837 */
[----:B------:R1:W-:Y:S01]  /*4bc0*/  STSM.16.M88.4 [R17+0x21800], R12 ;  /* 0x0218000c11007844 */ /* 0x0003e20000000200 */
[----:B------:R-:W-:Y:S01]  /*4bd0*/  F2FP.F16.F32.PACK_AB R28, R61, R64 ;  /* 0x000000403d1c723e */ /* 0x000fe200000000ff */
[----:B------:R-:W-:Y:S01]  /*4be0*/  FADD.FTZ R32, R72, R25 ;  /* 0x0000001948207221 */ /* 0x000fe20000010000 */
[----:B------:R-:W-:Y:S01]  /*4bf0*/  FFMA.FTZ R25, R37, UR34, -R55 ;  /* 0x0000002225197c23 */ /* 0x000fe20008010837 */
[----:B------:R-:W3:Y:S01]  /*4c00*/  MUFU.EX2 R66, R66 ;  /* 0x0000004200427308 */ /* 0x000ee20000000800 */
[----:B0-----:R-:W-:Y:S01]  /*4c10*/  FADD.FTZ R24, R56, R31 ;  /* 0x0000001f38187221 */ /* 0x001fe20000010000 */
[----:B------:R-:W-:Y:S01]  /*4c20*/  FADD.FTZ R33, R75, R32 ;  /* 0x000000204b217221 */ /* 0x000fe20000010000 */
[----:B------:R-:W-:-:S03]  /*4c30*/  FFMA.FTZ R31, R38, UR34, -R55 ;  /* 0x00000022261f7c23 */ /* 0x000fc60008010837 */
[----:B------:R-:W-:Y:S02]  /*4c40*/  FADD.FTZ R32, R64, R33 ;  /* 0x0000002140207221 */ /* 0x000fe40000010000 */
[----:B------:R-:W0:Y:S01]  /*4c50*/  MUFU.EX2 R67, R67 ;  /* 0x0000004300437308 */ /* 0x000e220000000800 */
[----:B--2---:R-:W-:Y:S01]  /*4c60*/  FADD.FTZ R33, R65, R24 ;  /* 0x0000001841217221 */ /* 0x004fe20000010000 */
[----:B------:R-:W-:Y:S01]  /*4c70*/  FADD.FTZ R34, R61, R32 ;  /* 0x000000203d227221 */ /* 0x000fe20000010000 */
[----:B------:R-:W-:Y:S01]  /*4c80*/  FFMA.FTZ R32, R26, UR34, -R55 ;  /* 0x000000221a207c23 */ /* 0x000fe20008010837 */
[----:B-1----:R-:W-:Y:S02]  /*4c90*/  F2FP.F16.F32.PACK_AB R12, R57, R60 ;  /* 0x0000003c390c723e */ /* 0x002fe400000000ff */
[----:B------:R-:W-:Y:S01]  /*4ca0*/  FADD.FTZ R77, R63, R34 ;  /* 0x000000223f4d7221 */ /* 0x000fe20000010000 */
[----:B------:R-:W-:Y:S01]  /*4cb0*/  F2FP.F16.F32.PACK_AB R14, R58, R59 ;  /* 0x0000003b3a0e723e */ /* 0x000fe200000000ff */
[----:B------:R-:W1:Y:S01]  /*4cc0*/  MUFU.EX2 R74, R74 ;  /* 0x0000004a004a7308 */ /* 0x000e620000000800 */
[----:B---3--:R-:W-:Y:S01]  /*4cd0*/  FADD.FTZ R24, R66, R33 ;  /* 0x0000002142187221 */ /* 0x008fe20000010000 */
[----:B------:R-:W-:Y:S01]  /*4ce0*/  FFMA.FTZ R33, R27, UR34, -R55 ;  /* 0x000000221b217c23 */ /* 0x000fe20008010837 */
[----:B------:R-:W-:Y:S01]  /*4cf0*/  FADD.FTZ R79, R62, R77 ;  /* 0x0000004d3e4f7221 */ /* 0x000fe20000010000 */
[----:B------:R-:W-:Y:S01]  /*4d00*/  FFMA.FTZ R77, R30, UR34, -R55 ;  /* 0x000000221e4d7c23 */ /* 0x000fe20008010837 */
[----:B------:R-:W-:-:S02]  /*4d10*/  F2FP.F16.F32.PACK_AB R30, R62, R63 ;  /* 0x0000003f3e1e723e */ /* 0x000fc400000000ff */
[----:B------:R-:W-:Y:S01]  /*4d20*/  FADD.FTZ R26, R60, R79 ;  /* 0x0000004f3c1a7221 */ /* 0x000fe20000010000 */
[----:B------:R-:W2:Y:S01]  /*4d30*/  MUFU.EX2 R69, R69 ;  /* 0x0000004500457308 */ /* 0x000ea20000000800 */
[----:B0-----:R-:W-:Y:S01]  /*4d40*/  FADD.FTZ R27, R67, R24 ;  /* 0x00000018431b7221 */ /* 0x001fe20000010000 */
[----:B------:R-:W-:-:S06]  /*4d50*/  F2FP.F16.F32.PACK_AB R34, R50, R49 ;  /* 0x000000313222723e */ /* 0x000fcc00000000ff */
[----:B------:R-:W0:Y:S01]  /*4d60*/  MUFU.EX2 R78, R78 ;  /* 0x0000004e004e7308 */ /* 0x000e220000000800 */
[----:B-1----:R-:W-:-:S07]  /*4d70*/  FADD.FTZ R24, R74, R27 ;  /* 0x0000001b4a187221 */ /* 0x002fce0000010000 */
[----:B------:R-:W1:Y:S01]  /*4d80*/  MUFU.EX2 R7, R7 ;  /* 0x0000000700077308 */ /* 0x000e620000000800 */
[----:B--2---:R-:W-:Y:S01]  /*4d90*/  FADD.FTZ R27, R69, R24 ;  /* 0x00000018451b7221 */ /* 0x004fe20000010000 */
[----:B------:R-:W-:-:S06]  /*4da0*/  F2FP.F16.F32.PACK_AB R24, R73, R0 ;  /* 0x000000004918723e */ /* 0x000fcc00000000ff */
[----:B------:R-:W2:Y:S01]  /*4db0*/  MUFU.EX2 R10, R10 ;  /* 0x0000000a000a7308 */ /* 0x000ea20000000800 */
[----:B0-----:R-:W-:-:S07]  /*4dc0*/  FADD.FTZ R0, R78, R27 ;  /* 0x0000001b4e007221 */ /* 0x001fce0000010000 */
[----:B------:R-:W0:Y:S01]  /*4dd0*/  MUFU.EX2 R9, R9 ;  /* 0x0000000900097308 */ /* 0x000e220000000800 */
[----:B-1----:R-:W-:-:S07]  /*4de0*/  FADD.FTZ R27, R7, R0 ;  /* 0x00000000071b7221 */ /* 0x002fce0000010000 */
[----:B------:R1:W-:Y:S01]  /*4df0*/  MUFU.EX2 R37, R6 ;  /* 0x0000000600257308 */ /* 0x0003e20000000800 */
[----:B--2---:R-:W-:Y:S01]  /*4e00*/  FADD.FTZ R0, R10, R27 ;  /* 0x0000001b0a007221 */ /* 0x004fe20000010000 */
[----:B------:R-:W-:-:S06]  /*4e10*/  F2FP.F16.F32.PACK_AB R27, R66, R65 ;  /* 0x00000041421b723e */ /* 0x000fcc00000000ff */
[----:B------:R-:W2:Y:S01]  /*4e20*/  MUFU.EX2 R20, R20 ;  /* 0x0000001400147308 */ /* 0x000ea20000000800 */
[----:B-1----:R-:W-:Y:S01]  /*4e30*/  FADD.FTZ R6, R57, R26 ;  /* 0x0000001a39067221 */ /* 0x002fe20000010000 */
[----:B------:R-:W-:-:S03]  /*4e40*/  F2FP.F16.F32.PACK_AB R26, R75, R72 ;  /* 0x000000484b1a723e */ /* 0x000fc600000000ff */
[----:B------:R-:W-:-:S03]  /*4e50*/  FADD.FTZ R29, R59, R6 ;  /* 0x000000063b1d7221 */ /* 0x000fc60000010000 */
[----:B------:R-:W1:Y:S01]  /*4e60*/  MUFU.EX2 R11, R11 ;  /* 0x0000000b000b7308 */ /* 0x000e620000000800 */
[----:B------:R-:W-:Y:S01]  /*4e70*/  FADD.FTZ R6, R58, R29 ;  /* 0x0000001d3a067221 */ /* 0x000fe20000010000 */
[----:B------:R-:W-:-:S03]  /*4e80*/  F2FP.F16.F32.PACK_AB R29, R74, R67 ;  /* 0x000000434a1d723e */ /* 0x000fc600000000ff */
[----:B------:R-:W-:-:S03]  /*4e90*/  FADD.FTZ R13, R47, R6 ;  /* 0x000000062f0d7221 */ /* 0x000fc60000010000 */
[----:B------:R-:W3:Y:S01]  /*4ea0*/  MUFU.EX2 R76, R76 ;  /* 0x0000004c004c7308 */ /* 0x000ee20000000800 */
[----:B------:R-:W-:-:S04]  /*4eb0*/  FADD.FTZ R6, R68, R13 ;  /* 0x0000000d44067221 */ /* 0x000fc80000010000 */
[----:B------:R-:W-:-:S03]  /*4ec0*/  FADD.FTZ R15, R49, R6 ;  /* 0x00000006310f7221 */ /* 0x000fc60000010000 */
[----:B------:R4:W-:Y:S08]  /*4ed0*/  MUFU.EX2 R38, R25 ;  /* 0x0000001900267308 */ /* 0x0009f00000000800 */
[----:B------:R-:W5:Y:S01]  /*4ee0*/  MUFU.EX2 R21, R21 ;  /* 0x0000001500157308 */ /* 0x000f620000000800 */
[----:B----4-:R-:W-:Y:S01]  /*4ef0*/  F2FP.F16.F32.PACK_AB R25, R56, R3 ;  /* 0x000000033819723e */ /* 0x010fe200000000ff */
[----:B0-----:R-:W-:-:S04]  /*4f00*/  FADD.FTZ R3, R9, R0 ;  /* 0x0000000009037221 */ /* 0x001fc80000010000 */
[----:B--2---:R-:W-:Y:S01]  /*4f10*/  FADD.FTZ R0, R20, R3 ;  /* 0x0000000314007221 */ /* 0x004fe20000010000 */
[----:B------:R0:W-:Y:S01]  /*4f20*/  STSM.16.M88.4 [R23], R24 ;  /* 0x0000001817007844 */ /* 0x0001e20000000200 */
[----:B------:R-:W2:Y:S02]  /*4f30*/  MUFU.EX2 R80, R80 ;  /* 0x0000005000507308 */ /* 0x000ea40000000800 */
[----:B-1----:R-:W-:Y:S01]  /*4f40*/  FADD.FTZ R13, R11, R0 ;  /* 0x000000000b0d7221 */ /* 0x002fe20000010000 */
[----:B------:R-:W-:-:S03]  /*4f50*/  FADD.FTZ R0, R50, R15 ;  /* 0x0000000f32007221 */ /* 0x000fc60000010000 */
[----:B---3--:R-:W-:Y:S01]  /*4f60*/  FADD.FTZ R6, R76, R13 ;  /* 0x0000000d4c067221 */ /* 0x008fe20000010000 */
[----:B------:R-:W-:Y:S01]  /*4f70*/  FADD.FTZ R15, R51, R0 ;  /* 0x00000000330f7221 */ /* 0x000fe20000010000 */
[----:B------:R-:W1:Y:S02]  /*4f80*/  MUFU.EX2 R36, R36 ;  /* 0x0000002400247308 */ /* 0x000e640000000800 */
[----:B-----5:R-:W-:Y:S01]  /*4f90*/  FADD.FTZ R13, R21, R6 ;  /* 0x00000006150d7221 */ /* 0x020fe20000010000 */
[----:B------:R-:W-:-:S04]  /*4fa0*/  FADD.FTZ R6, R52, R15 ;  /* 0x0000000f34067221 */ /* 0x000fc80000010000 */
[----:B------:R-:W-:Y:S01]  /*4fb0*/  FADD.FTZ R15, R53, R6 ;  /* 0x00000006350f7221 */ /* 0x000fe20000010000 */
[----:B------:R-:W3:Y:S01]  /*4fc0*/  MUFU.EX2 R5, R5 ;  /* 0x0000000500057308 */ /* 0x000ee20000000800 */
[----:B--2---:R-:W-:Y:S01]  /*4fd0*/  FADD.FTZ R13, R80, R13 ;  /* 0x0000000d500d7221 */ /* 0x004fe20000010000 */
[----:B0-----:R-:W-:-:S06]  /*4fe0*/  F2FP.F16.F32.PACK_AB R24, R52, R51 ;  /* 0x000000333418723e */ /* 0x001fcc00000000ff */
[----:B------:R-:W0:Y:S01]  /*4ff0*/  MUFU.EX2 R2, R2 ;  /* 0x0000000200027308 */ /* 0x000e220000000800 */
[----:B-1----:R-:W-:Y:S01]  /*5000*/  FADD.FTZ R6, R36, R13 ;  /* 0x0000000d24067221 */ /* 0x002fe20000010000 */
[----:B------:R-:W-:-:S06]  /*5010*/  F2FP.F16.F32.PACK_AB R13, R10, R7 ;  /* 0x000000070a0d723e */ /* 0x000fcc00000000ff */
[----:B------:R-:W1:Y:S01]  /*5020*/  MUFU.EX2 R54, R54 ;  /* 0x0000003600367308 */ /* 0x000e620000000800 */
[----:B---3--:R-:W-:-:S07]  /*5030*/  FADD.FTZ R25, R5, R6 ;  /* 0x0000000605197221 */ /* 0x008fce0000010000 */
[----:B------:R-:W2:Y:S01]  /*5040*/  MUFU.EX2 R46, R46 ;  /* 0x0000002e002e7308 */ /* 0x000ea20000000800 */
[----:B0-----:R-:W-:Y:S01]  /*5050*/  FADD.FTZ R6, R2, R25 ;  /* 0x0000001902067221 */ /* 0x001fe20000010000 */
[----:B------:R-:W-:-:S03]  /*5060*/  F2FP.F16.F32.PACK_AB R25, R5, R36 ;  /* 0x000000240519723e */ /* 0x000fc600000000ff */
[----:B------:R-:W-:-:S03]  /*5070*/  FADD.FTZ R5, R37, R6 ;  /* 0x0000000625057221 */ /* 0x000fc60000010000 */
[----:B------:R0:W-:Y:S01]  /*5080*/  MUFU.EX2 R3, R32 ;  /* 0x0000002000037308 */ /* 0x0001e20000000800 */
[----:B-1----:R-:W-:Y:S01]  /*5090*/  FADD.FTZ R27, R54, R15 ;  /* 0x0000000f361b7221 */ /* 0x002fe20000010000 */
[----:B------:R-:W-:Y:S02]  /*50a0*/  F2FP.F16.F32.PACK_AB R15, R20, R9 ;  /* 0x00000009140f723e */ /* 0x000fe400000000ff */
[----:B------:R-:W-:-:S04]  /*50b0*/  F2FP.F16.F32.PACK_AB R26, R54, R53 ;  /* 0x00000035361a723e */ /* 0x000fc800000000ff */
[----:B------:R-:W1:Y:S01]  /*50c0*/  MUFU.EX2 R45, R45 ;  /* 0x0000002d002d7308 */ /* 0x000e620000000800 */
[----:B0-----:R-:W-:Y:S01]  /*50d0*/  F2FP.F16.F32.PACK_AB R32, R68, R47 ;  /* 0x0000002f4420723e */ /* 0x001fe200000000ff */
[----:B--2---:R-:W-:Y:S01]  /*50e0*/  FADD.FTZ R6, R46, R27 ;  /* 0x0000001b2e067221 */ /* 0x004fe20000010000 */
[----:B------:R-:W-:Y:S01]  /*50f0*/  F2FP.F16.F32.PACK_AB R27, R37, R2 ;  /* 0x00000002251b723e */ /* 0x000fe200000000ff */
[----:B------:R-:W-:-:S04]  /*5100*/  FADD.FTZ R2, R38, R5 ;  /* 0x0000000526027221 */ /* 0x000fc80000010000 */
[----:B------:R-:W-:Y:S08]  /*5110*/  MUFU.EX2 R44, R44 ;  /* 0x0000002c002c7308 */ /* 0x000ff00000000800 */
[----:B------:R-:W-:Y:S01]  /*5120*/  MUFU.EX2 R43, R43 ;  /* 0x0000002b002b7308 */ /* 0x000fe20000000800 */
[----:B-1----:R-:W-:-:S07]  /*5130*/  FADD.FTZ R5, R45, R6 ;  /* 0x000000062d057221 */ /* 0x002fce0000010000 */
[----:B------:R0:W1:Y:S08]  /*5140*/  MUFU.EX2 R55, R31 ;  /* 0x0000001f00377308 */ /* 0x0000700000000800 */
[----:B------:R-:W2:Y:S01]  /*5150*/  MUFU.EX2 R48, R48 ;  /* 0x0000003000307308 */ /* 0x000ea20000000800 */
[----:B0-----:R-:W-:-:S05]  /*5160*/  F2FP.F16.F32.PACK_AB R31, R78, R69 ;  /* 0x000000454e1f723e */ /* 0x001fca00000000ff */
[----:B------:R0:W-:Y:S02]  /*5170*/  STSM.16.M88.4 [R22], R28 ;  /* 0x0000001c16007844 */ /* 0x0001e40000000200 */
[----:B------:R-:W-:Y:S01]  /*5180*/  MUFU.EX2 R42, R42 ;  /* 0x0000002a002a7308 */ /* 0x000fe20000000800 */
[----:B-1----:R-:W-:Y:S01]  /*5190*/  FADD.FTZ R7, R55, R2 ;  /* 0x0000000237077221 */ /* 0x002fe20000010000 */
[----:B------:R1:W-:Y:S01]  /*51a0*/  STSM.16.M88.4 [R18], R12 ;  /* 0x0000000c12007844 */ /* 0x0003e20000000200 */
[----:B------:R-:W-:-:S04]  /*51b0*/  FADD.FTZ R2, R44, R5 ;  /* 0x000000052c027221 */ /* 0x000fc80000010000 */
[----:B------:R-:W-:Y:S01]  /*51c0*/  FADD.FTZ R5, R43, R2 ;  /* 0x000000022b057221 */ /* 0x000fe20000010000 */
[----:B------:R-:W1:Y:S01]  /*51d0*/  MUFU.EX2 R41, R41 ;  /* 0x0000002900297308 */ /* 0x000e620000000800 */
[----:B--2---:R-:W-:-:S04]  /*51e0*/  FADD.FTZ R6, R48, R7 ;  /* 0x0000000730067221 */ /* 0x004fc80000010000 */
[----:B------:R-:W-:Y:S01]  /*51f0*/  FADD.FTZ R7, R3, R6 ;  /* 0x0000000603077221 */ /* 0x000fe20000010000 */
[----:B0-----:R-:W-:Y:S02]  /*5200*/  F2FP.F16.F32.PACK_AB R28, R45, R46 ;  /* 0x0000002e2d1c723e */ /* 0x001fe400000000ff */
[----:B------:R-:W0:Y:S01]  /*5210*/  MUFU.EX2 R39, R39 ;  /* 0x0000002700277308 */ /* 0x000e220000000800 */
[----:B------:R-:W-:Y:S02]  /*5220*/  F2FP.F16.F32.PACK_AB R30, R43, R44 ;  /* 0x0000002c2b1e723e */ /* 0x000fe400000000ff */
[----:B------:R-:W-:Y:S02]  /*5230*/  F2FP.F16.F32.PACK_AB R29, R55, R38 ;  /* 0x00000026371d723e */ /* 0x000fe400000000ff */
[----:B------:R-:W-:-:S03]  /*5240*/  F2FP.F16.F32.PACK_AB R31, R3, R48 ;  /* 0x00000030031f723e */ /* 0x000fc600000000ff */
[----:B------:R-:W2:Y:S01]  /*5250*/  MUFU.EX2 R40, R40 ;  /* 0x0000002800287308 */ /* 0x000ea20000000800 */
[----:B-1----:R-:W-:Y:S01]  /*5260*/  F2FP.F16.F32.PACK_AB R12, R41, R42 ;  /* 0x0000002a290c723e */ /* 0x002fe200000000ff */
[----:B------:R-:W-:-:S04]  /*5270*/  FADD.FTZ R42, R42, R5 ;  /* 0x000000052a2a7221 */ /* 0x000fc80000010000 */
[----:B------:R-:W-:Y:S02]  /*5280*/  FADD.FTZ R42, R41, R42 ;  /* 0x0000002a292a7221 */ /* 0x000fe40000010000 */
[----:B------:R1:W-:Y:S02]  /*5290*/  MUFU.EX2 R0, R33 ;  /* 0x0000002100007308 */ /* 0x0003e40000000800 */
[----:B0-----:R-:W-:-:S06]  /*52a0*/  FADD.FTZ R3, R39, R42 ;  /* 0x0000002a27037221 */ /* 0x001fcc0000010000 */
[----:B------:R0:W3:Y:S01]  /*52b0*/  MUFU.EX2 R47, R35 ;  /* 0x00000023002f7308 */ /* 0x0000e20000000800 */
[----:B-1----:R-:W-:Y:S01]  /*52c0*/  F2FP.F16.F32.PACK_AB R33, R76, R11 ;  /* 0x0000000b4c21723e */ /* 0x002fe200000000ff */
[C---:B--2---:R-:W-:Y:S01]  /*52d0*/  FADD.FTZ R3, R40.reuse, R3 ;  /* 0x0000000328037221 */ /* 0x044fe20000010000 */
[----:B------:R-:W-:-:S05]  /*52e0*/  F2FP.F16.F32.PACK_AB R14, R40, R39 ;  /* 0x00000027280e723e */ /* 0x000fca00000000ff */
[----:B------:R-:W1:Y:S01]  /*52f0*/  MUFU.EX2 R70, R70 ;  /* 0x0000004600467308 */ /* 0x000e620000000800 */
[----:B0-----:R-:W-:-:S05]  /*5300*/  F2FP.F16.F32.PACK_AB R35, R80, R21 ;  /* 0x000000155023723e */ /* 0x001fca00000000ff */
[----:B------:R0:W-:Y:S02]  /*5310*/  STSM.16.M88.4 [R17+0x27800], R32 ;  /* 0x0278002011007844 */ /* 0x0001e40000000200 */
[----:B------:R-:W2:Y:S01]  /*5320*/  MUFU.EX2 R77, R77 ;  /* 0x0000004d004d7308 */ /* 0x000ea20000000800 */
[----:B---3--:R-:W-:Y:S01]  /*5330*/  F2FP.F16.F32.PACK_AB R13, R47, R0 ;  /* 0x000000002f0d723e */ /* 0x008fe200000000ff */
[----:B------:R0:W-:Y:S01]  /*5340*/  STSM.16.M88.4 [R136], R24 ;  /* 0x0000001888007844 */ /* 0x0001e20000000200 */
[----:B------:R-:W-:-:S03]  /*5350*/  FADD.FTZ R0, R0, R7 ;  /* 0x0000000700007221 */ /* 0x000fc60000010000 */
[----:B------:R0:W-:Y:S01]  /*5360*/  STSM.16.M88.4 [R22+0x6000], R28 ;  /* 0x0060001c16007844 */ /* 0x0001e20000000200 */
[----:B------:R-:W-:Y:S01]  /*5370*/  FADD.FTZ R47, R47, R0 ;  /* 0x000000002f2f7221 */ /* 0x000fe20000010000 */
[----:B------:R-:W-:-:S03]  /*5380*/  VIADD R0, R88, 0xfffffffe ;  /* 0xfffffffe58007836 */ /* 0x000fc60000000000 */
[----:B-1----:R-:W-:Y:S01]  /*5390*/  FADD.FTZ R2, R70, R47 ;  /* 0x0000002f46027221 */ /* 0x002fe20000010000 */
[----:B--2---:R-:W-:-:S03]  /*53a0*/  F2FP.F16.F32.PACK_AB R15, R77, R70 ;  /* 0x000000464d0f723e */ /* 0x004fc600000000ff */
[----:B------:R-:W-:Y:S02]  /*53b0*/  FADD.FTZ R2, R77, R2 ;  /* 0x000000024d027221 */ /* 0x000fe40000010000 */
[----:B------:R0:W-:Y:S01]  /*53c0*/  STSM.16.M88.4 [R18+0x6000], R12 ;  /* 0x0060000c12007844 */ /* 0x0001e20000000200 */
[----:B------:R1:W-:Y:S06]  /*53d0*/  MEMBAR.ALL.CTA ;  /* 0x0000000000007992 */ /* 0x0003ec0000008000 */
[----:B-1----:R-:W1:Y:S02]  /*53e0*/  FENCE.VIEW.ASYNC.S ;  /* 0x00000000000073c6 */ /* 0x002e640000000000 */
[----:B-1----:R-:W-:Y:S01]  /*53f0*/  NOP ;  /* 0x0000000000007918 */ /* 0x002fe20000000000 */
[----:B------:R-:W-:Y:S05]  /*5400*/  @P2 BRA `(.L_x_841) ;  /* 0x0000000000442947 */ /* 0x000fea0003800000 */
        /* <DEDUP_REMOVED lines=10> */
.L_x_842:
[----:B------:R-:W-:-:S11]  /*54b0*/  UISETP.NE.AND UP2, UPT, UR7, 0x1, UPT ;  /* 0x000000010700788c */ /* 0x000fd6000bf45270 */
[----:B------:R-:W-:Y:S02]  /*54c0*/  @UP2 ULDC.64 UR10, c[0x0][0x9e8] ;  /* 0x00027a00000a2ab9 */ /* 0x000fe40000000a00 */
[----:B------:R-:W-:-:S04]  /*54d0*/  UIMAD.WIDE.U32 UR14, UR18, UR10, URZ ;  /* 0x0000000a120e72a5 */ /* 0x000fc8000f8e003f */
[----:B------:R-:W-:-:S12]  /*54e0*/  @UP2 USHF.R.U32.HI UR18, URZ, UR11, UR15 ;  /* 0x0000000b3f122299 */ /* 0x000fd8000801160f */
.L_x_843:
[----:B------:R-:W-:-:S04]  /*54f0*/  UIMAD UR7, UR18, UR7, UR7 ;  /* 0x00000007120772a4 */ /* 0x000fc8000f8e0207 */
[----:B------:R-:W-:-:S04]  /*5500*/  UISETP.LT.AND UP2, UPT, UR6, UR7, UPT ;  /* 0x000000070600728c */ /* 0x000fc8000bf41270 */
[----:B------:R-:W-:-:S12]  /*5510*/  USEL UR6, UR6, UR7, UP2 ;  /* 0x0000000706067287 */ /* 0x000fd80009000000 */
.L_x_841:
[----:B------:R-:W-:Y:S01]  /*5520*/  USHF.R.S32.HI UR7, URZ, 0x1f, UR6 ;  /* 0x0000001f3f077899 */ /* 0x000fe20008011406 */
[----:B------:R-:W-:Y:S02]  /*5530*/  CS2R R134, SRZ ;  /* 0x0000000000867805 */ /* 0x000fe4000001ff00 */
[----:B------:R-:W-:Y:S02]  /*5540*/  CS2R R132, SRZ ;  /* 0x0000000000847805 */ /* 0x000fe4000001ff00 */
[----:B------:R-:W-:Y:S01]  /*5550*/  CS2R R130, SRZ ;  /* 0x0000000000827805 */ /* 0x000fe2000001ff00 */
[----:B------:R-:W-:Y:S01]  /*5560*/  ULEA.HI UR7, UR7, UR6, URZ, 0x7 ;  /* 0x0000000607077291 */ /* 0x000fe2000f8f383f */
[----:B------:R-:W-:Y:S02]  /*5570*/  CS2R R128, SRZ ;  /* 0x0000000000807805 */ /* 0x000fe4000001ff00 */
[----:B------:R-:W-:Y:S02]  /*5580*/  CS2R R126, SRZ ;  /* 0x00000000007e7805 */ /* 0x000fe4000001ff00 */
[----:B------:R-:W-:Y:S01]  /*5590*/  CS2R R124, SRZ ;  /* 0x00000000007c7805 */ /* 0x000fe2000001ff00 */
[----:B------:R-:W-:Y:S01]  /*55a0*/  USHF.R.S32.HI UR7, URZ, 0x7, UR7 ;  /* 0x000000073f077899 */ /* 0x000fe20008011407 */
[----:B------:R-:W-:-:S02]  /*55b0*/  CS2R R122, SRZ ;  /* 0x00000000007a7805 */ /* 0x000fc4000001ff00 */
[----:B------:R-:W-:Y:S02]  /*55c0*/  CS2R R120, SRZ ;  /* 0x0000000000787805 */ /* 0x000fe4000001ff00 */
[----:B------:R-:W-:Y:S01]  /*55d0*/  CS2R R118, SRZ ;  /* 0x0000000000767805 */ /* 0x000fe2000001ff00 */
[----:B------:R-:W-:Y:S01]  /*55e0*/  UISETP.LT.AND UP2, UPT, UR39, UR7, UPT ;  /* 0x000000072700728c */ /* 0x000fe2000bf41270 */
[----:B------:R-:W-:Y:S02]  /*55f0*/  CS2R R116, SRZ ;  /* 0x0000000000747805 */ /* 0x000fe4000001ff00 */
[----:B------:R-:W-:Y:S02]  /*5600*/  CS2R R114, SRZ ;  /* 0x0000000000727805 */ /* 0x000fe4000001ff00 */
[----:B------:R-:W-:Y:S01]  /*5610*/  CS2R R112, SRZ ;  /* 0x0000000000707805 */ /* 0x000fe2000001ff00 */
[----:B------:R-:W-:Y:S01]  /*5620*/  USEL UR56, UR39, UR7, !UP2 ;  /* 0x0000000727387287 */ /* 0x000fe2000d000000 */
[----:B------:R-:W-:-:S02]  /*5630*/  CS2R R110, SRZ ;  /* 0x00000000006e7805 */ /* 0x000fc4000001ff00 */
[----:B------:R-:W-:Y:S02]  /*5640*/  CS2R R108, SRZ ;  /* 0x00000000006c7805 */ /* 0x000fe4000001ff00 */
[----:B------:R-:W-:Y:S02]  /*5650*/  CS2R R106, SRZ ;  /* 0x00000000006a7805 */ /* 0x000fe4000001ff00 */
[----:B------:R-:W-:Y:S02]  /*5660*/  CS2R R104, SRZ ;  /* 0x0000000000687805 */ /* 0x000fe4000001ff00 */
[----:B------:R-:W-:Y:S02]  /*5670*/  CS2R R102, SRZ ;  /* 0x0000000000667805 */ /* 0x000fe4000001ff00 */
[----:B------:R-:W-:Y:S02]  /*5680*/  ISETP.GE.AND P2, PT, R0, UR56, PT ;  /* 0x0000003800007c0c */ /* 0x000fe4000bf46270 */
[----:B------:R-:W-:-:S02]  /*5690*/  CS2R R100, SRZ ;  /* 0x0000000000647805 */ /* 0x000fc4000001ff00 */
[----:B------:R-:W-:Y:S02]  /*56a0*/  CS2R R98, SRZ ;  /* 0x0000000000627805 */ /* 0x000fe4000001ff00 */
[----:B------:R-:W-:Y:S02]  /*56b0*/  CS2R R96, SRZ ;  /* 0x0000000000607805 */ /* 0x000fe4000001ff00 */
[----:B------:R-:W-:Y:S02]  /*56c0*/  CS2R R94, SRZ ;  /* 0x00000000005e7805 */ /* 0x000fe4000001ff00 */
[----:B------:R-:W-:Y:S02]  /*56d0*/  CS2R R92, SRZ ;  /* 0x00000000005c7805 */ /* 0x000fe4000001ff00 */
[----:B------:R-:W-:Y:S02]  /*56e0*/  CS2R R90, SRZ ;  /* 0x00000000005a7805 */ /* 0x000fe4000001ff00 */
[----:B------:R-:W-:Y:S01]  /*56f0*/  CS2R R88, SRZ ;  /* 0x0000000000587805 */ /* 0x000fe2000001ff00 */
[----:B------:R-:W-:Y:S06]  /*5700*/  @!P2 BRA `(.L_x_844) ;  /* 0x000000380070a947 */ /* 0x000fec0003800000 */
[----:B------:R-:W-:Y:S01]  /*5710*/  IMAD.MOV.U32 R135, RZ, RZ, RZ ;  /* 0x000000ffff877224 */ /* 0x000fe200078e00ff */
[----:B------:R-:W-:Y:S01]  /*5720*/  ULDC UR35, c[0x0][0x9e4] ;  /* 0x0002790000237ab9 */ /* 0x000fe20000000800 */
[----:B------:R-:W-:Y:S01]  /*5730*/  ULDC UR53, c[0x0][0x9d8] ;  /* 0x0002760000357ab9 */ /* 0x000fe20000000800 */
[----:B------:R-:W-:Y:S01]  /*5740*/  ULDC UR34, c[0x0][0x988] ;  /* 0x0002620000227ab9 */ /* 0x000fe20000000800 */
[----:B------:R-:W-:-:S05]  /*5750*/  ULDC UR52, c[0x0][0x9e0] ;  /* 0x0002780000347ab9 */ /* 0x000fca0000000800 */
.L_x_861:
[----:B------:R-:W-:Y:S01]  /*5760*/  UIADD3 UR55, UR45, 0x1, URZ ;  /* 0x000000012d377890 */ /* 0x000fe2000fffe03f */
[----:B------:R-:W-:-:S03]  /*5770*/  ISETP.NE.AND P3, PT, RZ, UR37, PT ;  /* 0x00000025ff007c0c */ /* 0x000fc6000bf65270 */
[----:B------:R-:W-:-:S04]  /*5780*/  UISETP.NE.AND UP2, UPT, UR55, 0x2, UPT ;  /* 0x000000023700788c */ /* 0x000fc8000bf45270 */
[----:B------:R-:W-:Y:S02]  /*5790*/  USEL UR54, URZ, 0x1, UP2 ;  /* 0x000000013f367887 */ /* 0x000fe40009000000 */
[----:B------:R-:W-:Y:S02]  /*57a0*/  USEL UR55, UR55, URZ, UP2 ;  /* 0x0000003f37377287 */ /* 0x000fe40009000000 */
[----:B------:R-:W-:Y:S02]  /*57b0*/  ULOP3.LUT UR54, UR50, UR54, URZ, 0x3c, !UPT ;  /* 0x0000003632367292 */ /* 0x000fe4000f8e3c3f */
[----:B------:R-:W-:Y:S10]  /*57c0*/  @P3 BRA `(.L_x_845) ;  /* 0x00000000002c3947 */ /* 0x000ff40003800000 */
[----:B------:R-:W-:Y:S05]  /*57d0*/  @!P0 BRA `(.L_x_846) ;  /* 0x0000000000048947 */ /* 0x000fea0003800000 */
[----:B------:R-:W-:Y:S01]  /*57e0*/  BPT.TRAP 0x1 ;  /* 0x000000040000795c */ /* 0x000fe20000300000 */
.L_x_846:
[----:B------:R-:W-:Y:S01]  /*57f0*/  ULEA UR6, UR55, UR42, 0x3 ;  /* 0x0000002a37067291 */ /* 0x000fe2000f8e183f */
[----:B------:R-:W-:-:S05]  /*5800*/  IMAD.U32 R5, RZ, RZ, UR54 ;  /* 0x00000036ff057e24 */ /* 0x000fca000f8e00ff */
[----:B------:R-:W-:-:S04]  /*5810*/  SHF.L.U32 R5, R5, 0x1f, RZ ;  /* 0x0000001f05057819 */ /* 0x000fc800000006ff */
[----:B------:R1:W2:Y:S01]  /*5820*/  SYNCS.PHASECHK.TRANS64.TRYWAIT P2, [UR6+0x2d830], R5 ;  /* 0x02d83005ff0075a7 */ /* 0x0002a20008040146 */
[----:B------:R-:W-:Y:S05]  /*5830*/  @!P0 BRA `(.L_x_847) ;  /* 0x0000000000048947 */ /* 0x000fea0003800000 */
[----:B------:R-:W-:Y:S01]  /*5840*/  BPT.TRAP 0x1 ;  /* 0x000000040000795c */ /* 0x000fe20000300000 */
.L_x_847:
[----:B--2---:R-:W-:Y:S05]  /*5850*/  @P2 BRA `(.L_x_845) ;  /* 0x0000000000082947 */ /* 0x004fea0003800000 */
[----:B------:R-:W2:Y:S02]  /*5860*/  SYNCS.PHASECHK.TRANS64.TRYWAIT P2, [UR6+0x2d830], R5 ;  /* 0x02d83005ff0075a7 */ /* 0x000ea40008040146 */
[----:B--2---:R-:W-:Y:S05]  /*5870*/  @!P2 BRA `(.L_x_848) ;  /* 0x0000010c0038a947 */ /* 0x004fea0003800000 */
.L_x_845:
[----:B--2---:R-:W2:Y:S01]  /*5880*/  S2R R6, SR_TID.X ;  /* 0x0000000000067919 */ /* 0x004ea20000002100 */
[----:B------:R-:W-:Y:S01]  /*5890*/  UIMAD UR6, UR55, 0x600, UR32 ;  /* 0x00000600370678a4 */ /* 0x000fe2000f8e0220 */
[----:B------:R-:W-:Y:S01]  /*58a0*/  UMOV UR7, 0x80000020 ;  /* 0x8000002000077882 */ /* 0x000fe20000000000 */
[----:B------:R-:W-:Y:S02]  /*58b0*/  UMOV UR11, 0x80000020 ;  /* 0x80000020000b7882 */ /* 0x000fe40000000000 */
[----:B------:R-:W-:Y:S02]  /*58c0*/  UIADD3 UR10, UR6, 0x2, URZ ;  /* 0x00000002060a7890 */ /* 0x000fe4000fffe03f */
[----:B------:R-:W-:Y:S01]  /*58d0*/  UIADD3 UR14, UR6, 0x200, URZ ;  /* 0x00000200060e7890 */ /* 0x000fe2000fffe03f */
[----:B------:R-:W-:Y:S01]  /*58e0*/  UMOV UR15, 0x80000020 ;  /* 0x80000020000f7882 */ /* 0x000fe20000000000 */
[----:B------:R-:W-:Y:S01]  /*58f0*/  UIADD3 UR18, UR6, 0x202, URZ ;  /* 0x0000020206127890 */ /* 0x000fe2000fffe03f */
[----:B------:R-:W-:Y:S01]  /*5900*/  UMOV UR19, 0x80000020 ;  /* 0x8000002000137882 */ /* 0x000fe20000000000 */
[----:B------:R-:W-:Y:S01]  /*5910*/  UIADD3 UR22, UR6, 0x400, URZ ;  /* 0x0000040006167890 */ /* 0x000fe2000fffe03f */
[----:B------:R-:W-:Y:S01]  /*5920*/  UMOV UR23, 0x80000020 ;  /* 0x8000002000177882 */ /* 0x000fe20000000000 */
[----:B------:R-:W-:Y:S01]  /*5930*/  UIADD3 UR26, UR6, 0x402, URZ ;  /* 0x00000402061a7890 */ /* 0x000fe2000fffe03f */
[----:B------:R-:W-:Y:S01]  /*5940*/  UMOV UR27, 0x80000020 ;  /* 0x80000020001b7882 */ /* 0x000fe20000000000 */
[----:B--2---:R-:W-:-:S05]  /*5950*/  SHF.R.U32.HI R6, RZ, 0x7, R6 ;  /* 0x00000007ff067819 */ /* 0x004fca0000011606 */
[----:B-1----:R-:W-:-:S05]  /*5960*/  VIADD R5, R6, 0x8 ;  /* 0x0000000806057836 */ /* 0x002fca0000000000 */
[----:B------:R1:W-:Y:S06]  /*5970*/  BAR.SYNC.DEFER_BLOCKING R5, 0x100 ;  /* 0x000400050000751d */ /* 0x0003ec0000010000 */
[----:B0-----:R-:W-:-:S06]  /*5980*/  WARPGROUP.ARRIVE ;  /* 0x00000000000079c5 */ /* 0x001fcc0000000000 */
[----:B------:R-:W-:Y:S03]  /*5990*/  HGMMA.64x128x16.F32 R24, gdesc[UR4], RZ, !UPT, gsb0 ;  /* 0x01e00000041879f0 */ /* 0x000fe6000c0008ff */
        /* <DEDUP_REMOVED lines=16> */
[----:B-1----:R-:W-:Y:S05]  /*5aa0*/  @P3 BRA `(.L_x_849) ;  /* 0x00000000002c3947 */ /* 0x002fea0003800000 */
[----:B------:R-:W-:Y:S05]  /*5ab0*/  @!P0 BRA `(.L_x_850) ;  /* 0x0000000000048947 */ /* 0x000fea0003800000 */
[----:B------:R-:W-:Y:S01]  /*5ac0*/  BPT.TRAP 0x1 ;  /* 0x000000040000795c */ /* 0x000fe20000300000 */
.L_x_850:
[----:B------:R-:W-:Y:S01]  /*5ad0*/  ULEA UR6, UR45, UR42, 0x3 ;  /* 0x0000002a2d067291 */ /* 0x000fe2000f8e183f */
[----:B------:R-:W-:-:S05]  /*5ae0*/  IMAD.U32 R5, RZ, RZ, UR50 ;  /* 0x00000032ff057e24 */ /* 0x000fca000f8e00ff */
[----:B------:R-:W-:-:S04]  /*5af0*/  SHF.L.U32 R5, R5, 0x1f, RZ ;  /* 0x0000001f05057819 */ /* 0x000fc800000006ff */
[----:B------:R0:W1:Y:S01]  /*5b00*/  SYNCS.PHASECHK.TRANS64.TRYWAIT P2, [UR6+0x2d850], R5 ;  /* 0x02d85005ff0075a7 */ /* 0x0000620008040146 */
[----:B------:R-:W-:Y:S05]  /*5b10*/  @!P0 BRA `(.L_x_851) ;  /* 0x0000000000048947 */ /* 0x000fea0003800000 */
[----:B------:R-:W-:Y:S01]  /*5b20*/  BPT.TRAP 0x1 ;  /* 0x000000040000795c */ /* 0x000fe20000300000 */
.L_x_851:
[----:B-1----:R-:W-:Y:S05]  /*5b30*/  @P2 BRA `(.L_x_849) ;  /* 0x0000000000082947 */ /* 0x002fea0003800000 */
[----:B------:R-:W1:Y:S02]  /*5b40*/  SYNCS.PHASECHK.TRANS64.TRYWAIT P2, [UR6+0x2d850], R5 ;  /* 0x02d85005ff0075a7 */ /* 0x000e640008040146 */
[----:B-1----:R-:W-:Y:S05]  /*5b50*/  @!P2 BRA `(.L_x_852) ;  /* 0x000001080098a947 */ /* 0x002fea0003800000 */
.L_x_849:
[----:B------:R-:W-:Y:S01]  /*5b60*/  UIADD3 UR6, UR42, 0x400, URZ ;  /* 0x000004002a067890 */ /* 0x000fe2000fffe03f */
[----:B------:R-:W-:Y:S01]  /*5b70*/  WARPGROUP.ARRIVE ;  /* 0x00000000000079c5 */ /* 0x000fe20000000000 */
[----:B------:R-:W-:-:S05]  /*5b80*/  ULEA UR7, UR51, UR42, 0xd ;  /* 0x0000002a33077291 */ /* 0x000fca000f8e683f */
[----:B------:R-:W2:Y:S01]  /*5b90*/  S2R R152, SR_TID.X ;  /* 0x0000000000987919 */ /* 0x000ea20000002100 */
[----:B------:R-:W-:Y:S01]  /*5ba0*/  USHF.R.U32.HI UR6, URZ, 0x4, UR6 ;  /* 0x000000043f067899 */ /* 0x000fe20008011606 */
[----:B------:R-:W-:Y:S01]  /*5bb0*/  PLOP3.LUT P2, PT, PT, PT, UP0, 0x80, 0x0 ;  /* 0x000000000000781c */ /* 0x000fe20003f4f008 */
[----:B------:R-:W-:Y:S01]  /*5bc0*/  UIADD3 UR7, UR7, 0x21800, URZ ;  /* 0x0002180007077890 */ /* 0x000fe2000fffe03f */
[----:B------:R-:W-:Y:S01]  /*5bd0*/  PLOP3.LUT P3, PT, PT, PT, UP0, 0x80, 0x0 ;  /* 0x000000000000781c */ /* 0x000fe20003f6f008 */
[----:B------:R-:W-:Y:S01]  /*5be0*/  ULOP3.LUT UR6, UR6, 0x3fff, URZ, 0xc0, !UPT ;  /* 0x00003fff06067892 */ /* 0x000fe2000f8ec03f */
[----:B------:R-:W-:Y:S01]  /*5bf0*/  VIADD R151, R137, UR41 ;  /* 0x0000002989977c36 */ /* 0x000fe20008000000 */
[----:B------:R-:W-:Y:S01]  /*5c00*/  USHF.R.U32.HI UR7, URZ, 0x4, UR7 ;  /* 0x000000043f077899 */ /* 0x000fe20008011607 */
[----:B------:R-:W-:Y:S01]  /*5c10*/  FMUL.FTZ R9, R27, UR53 ;  /* 0x000000351b097c20 */ /* 0x000fe20008410000 */
[----:B------:R-:W-:Y:S01]  /*5c20*/  ULOP3.LUT UR10, UR6, 0x2000000, URZ, 0xfc, !UPT ;  /* 0x02000000060a7892 */ /* 0x000fe2000f8efc3f */
[----:B------:R-:W-:Y:S01]  /*5c30*/  FMUL.FTZ R20, R34, UR53 ;  /* 0x0000003522147c20 */ /* 0x000fe20008410000 */
[----:B------:R-:W-:Y:S01]  /*5c40*/  ULOP3.LUT UR6, UR7, 0x3fff, URZ, 0xc0, !UPT ;  /* 0x00003fff07067892 */ /* 0x000fe2000f8ec03f */
[----:B------:R-:W-:Y:S01]  /*5c50*/  FMUL.FTZ R27, R39, UR53 ;  /* 0x00000035271b7c20 */ /* 0x000fe20008410000 */
[----:B------:R-:W-:Y:S01]  /*5c60*/  UIMAD UR7, UR45, 0x600, UR10 ;  /* 0x000006002d0778a4 */ /* 0x000fe2000f8e020a */
[----:B------:R-:W-:Y:S01]  /*5c70*/  FMUL.FTZ R34, R46, UR53 ;  /* 0x000000352e227c20 */ /* 0x000fe20008410000 */
[----:B------:R-:W-:Y:S01]  /*5c80*/  ULOP3.LUT UR6, UR6, 0x10000, URZ, 0xfc, !UPT ;  /* 0x0001000006067892 */ /* 0x000fe2000f8efc3f */
[----:B------:R-:W-:Y:S01]  /*5c90*/  FMUL.FTZ R39, R51, UR53 ;  /* 0x0000003533277c20 */ /* 0x000fe20008410000 */
[----:B------:R-:W-:Y:S01]  /*5ca0*/  UMOV UR31, 0x80000020 ;  /* 0x80000020001f7882 */ /* 0x000fe20000000000 */
[----:B------:R-:W-:Y:S01]  /*5cb0*/  UMOV UR29, 0x40000040 ;  /* 0x40000040001d7882 */ /* 0x000fe20000000000 */
[----:B------:R-:W-:Y:S01]  /*5cc0*/  FMUL.FTZ R51, R61, UR53 ;  /* 0x000000353d337c20 */ /* 0x000fe20008410000 */
[----:B------:R-:W-:Y:S01]  /*5cd0*/  UMOV UR30, UR7 ;  /* 0x00000007001e7c82 */ /* 0x000fe20008000000 */
[----:B------:R-:W-:Y:S01]  /*5ce0*/  FMUL.FTZ R61, R71, UR53 ;  /* 0x00000035473d7c20 */ /* 0x000fe20008410000 */
[----:B------:R-:W-:Y:S01]  /*5cf0*/  UMOV UR28, UR6 ;  /* 0x00000006001c7c82 */ /* 0x000fe20008000000 */
[----:B------:R-:W3:Y:S01]  /*5d00*/  LDC R71, c[0x0][0x2f0] ;  /* 0x0000bc00ff477b82 */ /* 0x000ee20000000800 */
[----:B------:R-:W-:Y:S01]  /*5d10*/  HGMMA.64x96x16.F32 R88, gdesc[UR28].tnspB, R88, gsb0 ;  /* 0x416000001c5879f0 */ /* 0x000fe20008000858 */
[----:B------:R-:W-:Y:S01]  /*5d20*/  UIADD3 UR30, UR7, 0x40, URZ ;  /* 0x00000040071e7890 */ /* 0x000fe2000fffe03f */
[----:B------:R-:W-:Y:S01]  /*5d30*/  FMUL.FTZ R13, R31, UR53 ;  /* 0x000000351f0d7c20 */ /* 0x000fe20008410000 */
[----:B------:R-:W-:Y:S01]  /*5d40*/  UIADD3 UR28, UR6, 0x2, URZ ;  /* 0x00000002061c7890 */ /* 0x000fe2000fffe03f */
[----:B------:R-:W-:Y:S01]  /*5d50*/  FMUL.FTZ R31, R43, UR53 ;  /* 0x000000352b1f7c20 */ /* 0x000fe20008410000 */
[----:B------:R-:W-:Y:S01]  /*5d60*/  UMOV UR31, 0x80000020 ;  /* 0x80000020001f7882 */ /* 0x000fe20000000000 */
[----:B------:R-:W-:Y:S01]  /*5d70*/  UMOV UR29, 0x40000040 ;  /* 0x40000040001d7882 */ /* 0x000fe20000000000 */
[----:B------:R-:W-:Y:S01]  /*5d80*/  FMUL.FTZ R43, R55, UR53 ;  /* 0x00000035372b7c20 */ /* 0x000fe20008410000 */
[----:B--2---:R-:W-:Y:S01]  /*5d90*/  SHF.R.U32.HI R143, RZ, 0x7, R152 ;  /* 0x00000007ff8f7819 */ /* 0x004fe20000011698 */
[----:B------:R-:W-:Y:S01]  /*5da0*/  FMUL.FTZ R55, R65, UR53 ;  /* 0x0000003541377c20 */ /* 0x000fe20008410000 */
[----:B-1----:R-:W-:Y:S01]  /*5db0*/  FMUL.FTZ R6, R25, UR53 ;  /* 0x0000003519067c20 */ /* 0x002fe20008410000 */
[----:B------:R-:W-:Y:S01]  /*5dc0*/  FMUL.FTZ R15, R33, UR53 ;  /* 0x00000035210f7c20 */ /* 0x000fe20008410000 */
[----:B------:R-:W-:Y:S01]  /*5dd0*/  FMUL.FTZ R65, R75, UR53 ;  /* 0x000000354b417c20 */ /* 0x000fe20008410000 */
[----:B------:R-:W-:Y:S01]  /*5de0*/  FMUL.FTZ R25, R37, UR53 ;  /* 0x0000003525197c20 */ /* 0x000fe20008410000 */
[----:B------:R-:W-:Y:S01]  /*5df0*/  FMUL.FTZ R33, R45, UR53 ;  /* 0x000000352d217c20 */ /* 0x000fe20008410000 */
[----:B------:R-:W-:-:S02]  /*5e00*/  IMAD.SHL.U32 R75, R0, 0x80, RZ ;  /* 0x00000080004b7824 */ /* 0x000fc400078e00ff */
        /* <DEDUP_REMOVED lines=9> */
[----:B0-----:R-:W-:Y:S01]  /*5ea0*/  FMUL.FTZ R5, R24, UR53 ;  /* 0x0000003518057c20 */ /* 0x001fe20008410000 */
[----:B------:R-:W-:Y:S01]  /*5eb0*/  FMUL.FTZ R21, R35, UR53 ;  /* 0x0000003523157c20 */ /* 0x000fe20008410000 */
[----:B------:R-:W-:Y:S01]  /*5ec0*/  FMUL.FTZ R26, R38, UR53 ;  /* 0x00000035261a7c20 */ /* 0x000fe20008410000 */
[----:B------:R-:W-:Y:S01]  /*5ed0*/  IADD3 R79, -R75, 0x1, RZ ;  /* 0x000000014b4f7810 */ /* 0x000fe20007ffe1ff */
        /* <DEDUP_REMOVED lines=13> */
[----:B------:R-:W-:-:S02]  /*5fb0*/  IMAD.U32 R47, RZ, RZ, UR55 ;  /* 0x00000037ff2f7e24 */ /* 0x000fc4000f8e00ff */
        /* <DEDUP_REMOVED lines=17> */
[----:B------:R-:W-:-:S02]  /*60d0*/  IMAD R80, R16, -0x2, R79 ;  /* 0xfffffffe10507824 */ /* 0x000fc400078e024f */
[----:B------:R-:W-:Y:S01]  /*60e0*/  FMUL.FTZ R72, R81, UR53 ;  /* 0x0000003551487c20 */ /* 0x000fe20008410000 */
[----:B------:R-:W-:Y:S01]  /*60f0*/  FMUL.FTZ R73, R82, UR53 ;  /* 0x0000003552497c20 */ /* 0x000fe20008410000 */
[----:B------:R-:W-:Y:S01]  /*6100*/  FMUL.FTZ R74, R83, UR53 ;  /* 0x00000035534a7c20 */ /* 0x000fe20008410000 */
[----:B------:R-:W-:Y:S01]  /*6110*/  FMUL.FTZ R76, R85, UR53 ;  /* 0x00000035554c7c20 */ /* 0x000fe20008410000 */
[----:B------:R-:W-:Y:S01]  /*6120*/  FMUL.FTZ R78, R86, UR53 ;  /* 0x00000035564e7c20 */ /* 0x000fe20008410000 */
[----:B------:R-:W-:Y:S01]  /*6130*/  FMUL.FTZ R79, R87, UR53 ;  /* 0x00000035574f7c20 */ /* 0x000fe20008410000 */
[----:B------:R-:W-:Y:S01]  /*6140*/  @!P1 LEA R47, R47, UR42, 0x3 ;  /* 0x0000002a2f2f9c11 */ /* 0x000fe2000f8e18ff */
[----:B------:R-:W0:Y:S01]  /*6150*/  MUFU.TANH R5, R5 ;  /* 0x0000000500057308 */ /* 0x000e220000002400 */
[----:B---3--:R-:W-:-:S03]  /*6160*/  IMAD R80, R71, UR43, R80 ;  /* 0x0000002b47507c24 */ /* 0x008fc6000f8e0250 */
[----:B------:R-:W-:-:S04]  /*6170*/  @!P1 VIADD R47, R47, 0x2d840 ;  /* 0x0002d8402f2f9836 */ /* 0x000fc80000000000 */
[----:B------:R-:W1:Y:S01]  /*6180*/  MUFU.TANH R6, R6 ;  /* 0x0000000600067308 */ /* 0x000e620000002400 */
[----:B------:R-:W-:-:S07]  /*6190*/  @!P1 PRMT R47, RZ, 0x654, R47 ;  /* 0x00000654ff2f9816 */ /* 0x000fce000000002f */
[----:B------:R-:W2:Y:S08]  /*61a0*/  MUFU.TANH R7, R7 ;  /* 0x0000000700077308 */ /* 0x000eb00000002400 */
[----:B------:R-:W3:Y:S08]  /*61b0*/  MUFU.TANH R9, R9 ;  /* 0x0000000900097308 */ /* 0x000ef00000002400 */
[----:B------:R-:W4:Y:S01]  /*61c0*/  MUFU.TANH R10, R10 ;  /* 0x0000000a000a7308 */ /* 0x000f220000002400 */
[----:B------:R-:W-:-:S02]  /*61d0*/  WARPGROUP.DEPBAR.LE gsb0, 0x0 ;  /* 0x00008000000079c5 */ /* 0x000fc40000010000 */
[----:B------:R-:W-:-:S05]  /*61e0*/  WARPGROUP.ARRIVE ;  /* 0x00000000000079c5 */ /* 0x000fca0000000000 */
[----:B------:R-:W0:Y:S01]  /*61f0*/  MUFU.TANH R11, R11 ;  /* 0x0000000b000b7308 */ /* 0x000e220000002400 */
[----:B------:R-:W-:Y:S01]  /*6200*/  HGMMA.64x96x16.F32 R88, gdesc[UR28].tnspB, R88, gsb0 ;  /* 0x416000001c5879f0 */ /* 0x000fe20008000858 */
[----:B------:R-:W-:Y:S02]  /*6210*/  UIADD3 UR30, UR7, 0x80, URZ ;  /* 0x00000080071e7890 */ /* 0x000fe4000fffe03f */
[----:B------:R-:W-:Y:S01]  /*6220*/  UIADD3 UR28, UR6, 0x4, URZ ;  /* 0x00000004061c7890 */ /* 0x000fe2000fffe03f */
[----:B------:R-:W-:Y:S01]  /*6230*/  UMOV UR31, 0x80000020 ;  /* 0x80000020001f7882 */ /* 0x000fe20000000000 */
[----:B------:R-:W-:Y:S02]  /*6240*/  UMOV UR29, 0x40000040 ;  /* 0x40000040001d7882 */ /* 0x000fe40000000000 */
        /* <DEDUP_REMOVED lines=12> */
[----:B------:R-:W-:-:S02]  /*6310*/  WARPGROUP.DEPBAR.LE gsb0, 0x0 ;  /* 0x00008000000079c5 */ /* 0x000fc40000010000 */
[----:B------:R-:W-:-:S05]  /*6320*/  WARPGROUP.ARRIVE ;  /* 0x00000000000079c5 */ /* 0x000fca0000000000 */
[----:B------:R-:W0:Y:S01]  /*6330*/  MUFU.TANH R30, R30 ;  /* 0x0000001e001e7308 */ /* 0x000e220000002400 */
[----:B------:R-:W-:Y:S01]  /*6340*/  HGMMA.64x96x16.F32 R88, gdesc[UR28].tnspB, R88, gsb0 ;  /* 0x416000001c5879f0 */ /* 0x000fe20008000858 */
[----:B------:R-:W-:Y:S02]  /*6350*/  UIADD3 UR30, UR7, 0xc0, URZ ;  /* 0x000000c0071e7890 */ /* 0x000fe4000fffe03f */
[----:B------:R-:W-:-:S04]  /*6360*/  UIADD3 UR28, UR6, 0x6, URZ ;  /* 0x00000006061c7890 */ /* 0x000fc8000fffe03f */
[----:B------:R-:W0:Y:S01]  /*6370*/  MUFU.TANH R31, R31 ;  /* 0x0000001f001f7308 */ /* 0x000e220000002400 */
[----:B------:R-:W-:Y:S01]  /*6380*/  UMOV UR31, 0x80000020 ;  /* 0x80000020001f7882 */ /* 0x000fe20000000000 */
[----:B------:R-:W-:-:S06]  /*6390*/  UMOV UR29, 0x40000040 ;  /* 0x40000040001d7882 */ /* 0x000fcc0000000000 */
        /* <DEDUP_REMOVED lines=64> */
[----:B------:R-:W0:Y:S01]  /*67a0*/  MUFU.TANH R79, R79 ;  /* 0x0000004f004f7308 */ /* 0x000e220000002400 */
[----:B------:R-:W-:-:S02]  /*67b0*/  WARPGROUP.DEPBAR.LE gsb0, 0x0 ;  /* 0x00008000000079c5 */ /* 0x000fc40000010000 */
[----:B------:R-:W-:-:S06]  /*67c0*/  WARPGROUP.ARRIVE ;  /* 0x00000000000079c5 */ /* 0x000fcc0000000000 */
[----:B------:R-:W-:Y:S01]  /*67d0*/  HGMMA.64x96x16.F32 R88, gdesc[UR28].tnspB, R88, gsb0 ;  /* 0x416000001c5879f0 */ /* 0x000fe20008000858 */
[----:B------:R-:W-:Y:S02]  /*67e0*/  UIADD3 UR30, UR7, 0x1c0, URZ ;  /* 0x000001c0071e7890 */ /* 0x000fe4000fffe03f */
[----:B------:R-:W-:Y:S01]  /*67f0*/  UIADD3 UR28, UR6, 0x606, URZ ;  /* 0x00000606061c7890 */ /* 0x000fe2000fffe03f */
[----:B------:R-:W-:Y:S01]  /*6800*/  UMOV UR31, 0x80000020 ;  /* 0x80000020001f7882 */ /* 0x000fe20000000000 */
[----:B------:R-:W-:Y:S01]  /*6810*/  UMOV UR29, 0x40000040 ;  /* 0x40000040001d7882 */ /* 0x000fe20000000000 */
[----:B------:R-:W-:Y:S02]  /*6820*/  @UP0 ULDC UR6, c[0x0][0x44c] ;  /* 0x0001130000060ab9 */ /* 0x000fe40000000800 */
[----:B------:R-:W-:Y:S01]  /*6830*/  @P2 IMAD.HI.U32 R46, R151, UR6, RZ ;  /* 0x00000006972e2c27 */ /* 0x000fe2000f8e00ff */
[----:B------:R-:W-:Y:S01]  /*6840*/  @UP0 ULDC UR6, c[0x0][0x450] ;  /* 0x0001140000060ab9 */ /* 0x000fe20000000800 */
[----:B------:R-:W-:-:S03]  /*6850*/  ISETP.GE.U32.AND P2, PT, R152, 0x180, PT ;  /* 0x000001809800780c */ /* 0x000fc60003f46070 */
[----:B------:R-:W-:Y:S01]  /*6860*/  @P3 SHF.R.U32.HI R151, RZ, UR6, R46 ;  /* 0x00000006ff973c19 */ /* 0x000fe2000801162e */
[----:B------:R-:W-:Y:S02]  /*6870*/  VIADD R46, R143, 0x9 ;  /* 0x000000098f2e7836 */ /* 0x000fe40000000000 */
[----:B------:R-:W5:Y:S02]  /*6880*/  LDC R143, c[0x0][0x288] ;  /* 0x0000a200ff8f7b82 */ /* 0x000f640000000800 */
[----:B------:R-:W1:Y:S01]  /*6890*/  SHFL.IDX PT, R84, R151, RZ, 0x1c1f ;  /* 0x001c1fff97547589 */ /* 0x000e6200000e0000 */
[----:B------:R-:W-:Y:S02]  /*68a0*/  SEL R46, R46, 0x9, !P2 ;  /* 0x000000092e2e7807 */ /* 0x000fe40005000000 */
[----:B------:R-:W-:Y:S01]  /*68b0*/  PLOP3.LUT P2, PT, PT, PT, UP1, 0x40, 0x0 ;  /* 0x000000000000781c */ /* 0x000fe20003f4e818 */
[----:B-----5:R-:W-:-:S04]  /*68c0*/  IMAD.IADD R80, R80, 0x1, -R143 ;  /* 0x0000000150507824 */ /* 0x020fc800078e0a8f */
[C---:B------:R-:W-:Y:S02]  /*68d0*/  VIADD R83, R80.reuse, UR52 ;  /* 0x0000003450537c36 */ /* 0x040fe40008000000 */
[----:B------:R-:W-:Y:S02]  /*68e0*/  VIADD R82, R80, UR33 ;  /* 0x0000002150527c36 */ /* 0x000fe40008000000 */
[C---:B-1----:R-:W-:Y:S02]  /*68f0*/  IMAD.IADD R81, R84.reuse, 0x1, R83 ;  /* 0x0000000154517824 */ /* 0x042fe400078e0253 */
[----:B------:R-:W-:Y:S01]  /*6900*/  IMAD.IADD R80, R84, 0x1, R82 ;  /* 0x0000000154507824 */ /* 0x000fe200078e0252 */
[----:B------:R-:W-:Y:S02]  /*6910*/  WARPGROUP.DEPBAR.LE gsb0, 0x0 ;  /* 0x00008000000079c5 */ /* 0x000fe40000010000 */
[----:B------:R-:W-:-:S06]  /*6920*/  WARPGROUP.ARRIVE ;  /* 0x00000000000079c5 */ /* 0x000fcc0000000000 */
[----:B------:R-:W-:Y:S03]  /*6930*/  HGMMA.64x96x16.F32 R88, gdesc[UR28].tnspB, R88, gsb0 ;  /* 0x416000001c5879f0 */ /* 0x000fe60008000858 */
[----:B------:R-:W-:Y:S02]  /*6940*/  WARPGROUP.DEPBAR.LE gsb0, 0x0 ;  /* 0x00008000000079c5 */ /* 0x000fe40000010000 */
[----:B------:R1:W-:Y:S06]  /*6950*/  BAR.ARV R46, 0x100 ;  /* 0x0004002e0000751d */ /* 0x0003ec0000002000 */
[----:B------:R1:W-:Y:S01]  /*6960*/  @!P1 SYNCS.ARRIVE.TRANS64.RED.A1T0 RZ, [R47+URZ], RZ ;  /* 0x000000ff2fff99a7 */ /* 0x0003e2000810043f */
[----:B0-234-:R-:W-:Y:S05]  /*6970*/  @P2 BRA `(.L_x_853) ;  /* 0x00000000005c2947 */ /* 0x01dfea0003800000 */
[----:B-1----:R-:W-:Y:S01]  /*6980*/  IMAD R46, R71, UR43, R84 ;  /* 0x0000002b472e7c24 */ /* 0x002fe2000f8e0254 */
[----:B------:R-:W-:Y:S03]  /*6990*/  BSSY B0, `(.L_x_854) ;  /* 0x0000011000007945 */ /* 0x000fe60003800000 */
[----:B------:R-:W-:-:S05]  /*69a0*/  IMAD.IADD R85, R46, 0x1, -R143 ;  /* 0x000000012e557824 */ /* 0x000fca00078e0a8f */
[----:B------:R-:W-:-:S13]  /*69b0*/  ISETP.GT.AND P2, PT, R85, -0x1, PT ;  /* 0xffffffff5500780c */ /* 0x000fda0003f44270 */
[----:B------:R-:W-:Y:S05]  /*69c0*/  @P2 BRA `(.L_x_855) ;  /* 0x0000000000202947 */ /* 0x000fea0003800000 */
[----:B------:R-:W-:Y:S01]  /*69d0*/  IMAD.U32 R84, RZ, RZ, UR35 ;  /* 0x00000023ff547e24 */ /* 0x000fe2000f8e00ff */
[----:B------:R-:W-:-:S04]  /*69e0*/  LOP3.LUT R85, RZ, R85, RZ, 0x33, !PT ;  /* 0x00000055ff557212 */ /* 0x000fc800078e33ff */
[----:B------:R-:W-:-:S13]  /*69f0*/  ISETP.NE.AND P2, PT, R84, 0x1, PT ;  /* 0x000000015400780c */ /* 0x000fda0003f45270 */
[----:B------:R-:W0:Y:S02]  /*6a00*/  @P2 LDC.64 R46, c[0x0][0x9e8] ;  /* 0x00027a00ff2e2b82 */ /* 0x000e240000000a00 */
[----:B0-----:R-:W-:-:S05]  /*6a10*/  @P2 IMAD.HI.U32 R46, R85, R46, RZ ;  /* 0x0000002e552e2227 */ /* 0x001fca00078e00ff */
[----:B------:R-:W-:-:S04]  /*6a20*/  @P2 SHF.R.U32.HI R85, RZ, R47, R46 ;  /* 0x0000002fff552219 */ /* 0x000fc8000001162e */
[----:B------:R-:W-:Y:S01]  /*6a30*/  LOP3.LUT R85, RZ, R85, RZ, 0x33, !PT ;  /* 0x00000055ff557212 */ /* 0x000fe200078e33ff */
[----:B------:R-:W-:Y:S06]  /*6a40*/  BRA `(.L_x_856) ;  /* 0x0000000000147947 */ /* 0x000fec0003800000 */
.L_x_855:
[----:B------:R-:W-:-:S05]  /*6a50*/  IMAD.U32 R84, RZ, RZ, UR35 ;  /* 0x00000023ff547e24 */ /* 0x000fca000f8e00ff */
[----:B------:R-:W-:-:S13]  /*6a60*/  ISETP.NE.AND P2, PT, R84, 0x1, PT ;  /* 0x000000015400780c */ /* 0x000fda0003f45270 */
[----:B------:R-:W0:Y:S02]  /*6a70*/  @P2 LDC.64 R46, c[0x0][0x9e8] ;  /* 0x00027a00ff2e2b82 */ /* 0x000e240000000a00 */
[----:B0-----:R-:W-:-:S05]  /*6a80*/  @P2 IMAD.HI.U32 R46, R85, R46, RZ ;  /* 0x0000002e552e2227 */ /* 0x001fca00078e00ff */
[----:B------:R-:W-:-:S07]  /*6a90*/  @P2 SHF.R.U32.HI R85, RZ, R47, R46 ;  /* 0x0000002fff552219 */ /* 0x000fce000001162e */
.L_x_856:
[----:B------:R-:W-:Y:S05]  /*6aa0*/  BSYNC B0 ;  /* 0x0000000000007941 */ /* 0x000fea0003800000 */
.L_x_854:
[----:B------:R-:W-:-:S04]  /*6ab0*/  IMAD R85, R85, R84, -R75 ;  /* 0x0000005455557224 */ /* 0x000fc800078e0a4b */
[----:B------:R-:W-:-:S05]  /*6ac0*/  IMAD R85, R16, -0x2, R85 ;  /* 0xfffffffe10557824 */ /* 0x000fca00078e0255 */
[----:B------:R-:W-:Y:S02]  /*6ad0*/  VIADDMNMX R81, R85, R84, R81, PT ;  /* 0x0000005455517246 */ /* 0x000fe40003800151 */
[----:B------:R-:W-:-:S07]  /*6ae0*/  VIMNMX R80, R80, R85, !PT ;  /* 0x0000005550507248 */ /* 0x000fce0007fe0100 */
.L_x_853:
[----:B------:R-:W-:Y:S01]  /*6af0*/  ISETP.GT.AND P2, PT, R0, -0x1, PT ;  /* 0xffffffff0000780c */ /* 0x000fe20003f44270 */
[----:B------:R-:W0:Y:S03]  /*6b00*/  SHFL.IDX PT, R84, R151, 0x1, 0x1c1f ;  /* 0x003c1f0097547f89 */ /* 0x000e2600000e0000 */
[C---:B------:R-:W-:Y:S02]  /*6b10*/  ISETP.GT.AND P5, PT, R80.reuse, RZ, P2 ;  /* 0x000000ff5000720c */ /* 0x040fe400017a4270 */
[C---:B------:R-:W-:Y:S02]  /*6b20*/  ISETP.GT.AND P4, PT, R80.reuse, 0x1, P2 ;  /* 0x000000015000780c */ /* 0x040fe40001784270 */
[----:B------:R-:W-:Y:S02]  /*6b30*/  ISETP.LT.OR P5, PT, R81, 0x1, P5 ;  /* 0x000000015100780c */ /* 0x000fe40002fa1670 */
[----:B------:R-:W-:-:S02]  /*6b40*/  ISETP.GT.AND P6, PT, R80, 0x8, P2 ;  /* 0x000000085000780c */ /* 0x000fc400017c4270 */
[----:B------:R-:W-:Y:S02]  /*6b50*/  FSEL R5, R5, -INF , !P5 ;  /* 0xff80000005057808 */ /* 0x000fe40006800000 */
[C---:B------:R-:W-:Y:S02]  /*6b60*/  ISETP.GT.AND P5, PT, R80.reuse, 0x10, P2 ;  /* 0x000000105000780c */ /* 0x040fe400017a4270 */
[----:B------:R-:W-:Y:S02]  /*6b70*/  ISETP.GT.AND P3, PT, R80, 0x9, P2 ;  /* 0x000000095000780c */ /* 0x000fe40001764270 */
[C---:B------:R-:W-:Y:S02]  /*6b80*/  ISETP.LT.OR P5, PT, R81.reuse, 0x11, P5 ;  /* 0x000000115100780c */ /* 0x040fe40002fa1670 */
[----:B------:R-:W-:Y:S02]  /*6b90*/  ISETP.LT.OR P4, PT, R81, 0x2, P4 ;  /* 0x000000025100780c */ /* 0x000fe40002781670 */
[----:B------:R-:W-:-:S02]  /*6ba0*/  FSEL R14, R14, -INF , !P5 ;  /* 0xff8000000e0e7808 */ /* 0x000fc40006800000 */
[----:B------:R-:W-:Y:S01]  /*6bb0*/  ISETP.GT.AND P5, PT, R80, 0x20, P2 ;  /* 0x000000205000780c */ /* 0x000fe200017a4270 */
[--C-:B0-----:R-:W-:Y:S01]  /*6bc0*/  IMAD.IADD R83, R83, 0x1, R84.reuse ;  /* 0x0000000153537824 */ /* 0x101fe200078e0254 */
[C---:B------:R-:W-:Y:S01]  /*6bd0*/  ISETP.LT.OR P6, PT, R81.reuse, 0x9, P6 ;  /* 0x000000095100780c */ /* 0x040fe200037c1670 */
[----:B------:R-:W-:Y:S01]  /*6be0*/  IMAD.IADD R82, R82, 0x1, R84 ;  /* 0x0000000152527824 */ /* 0x000fe200078e0254 */
[C---:B------:R-:W-:Y:S02]  /*6bf0*/  ISETP.LT.OR P3, PT, R81.reuse, 0xa, P3 ;  /* 0x0000000a5100780c */ /* 0x040fe40001f61670 */
[----:B------:R-:W-:Y:S02]  /*6c00*/  ISETP.LT.OR P5, PT, R81, 0x21, P5 ;  /* 0x000000215100780c */ /* 0x000fe40002fa1670 */
[----:B------:R-:W-:Y:S02]  /*6c10*/  FSEL R6, R6, -INF , !P4 ;  /* 0xff80000006067808 */ /* 0x000fe40006000000 */
[----:B-1----:R-:W-:-:S02]  /*6c20*/  FSEL R46, R10, -INF , !P6 ;  /* 0xff8000000a2e7808 */ /* 0x002fc40007000000 */
[----:B------:R-:W-:Y:S02]  /*6c30*/  FSEL R47, R11, -INF , !P3 ;  /* 0xff8000000b2f7808 */ /* 0x000fe40005800000 */
[C---:B------:R-:W-:Y:S02]  /*6c40*/  ISETP.GT.AND P4, PT, R80.reuse, 0x11, P2 ;  /* 0x000000115000780c */ /* 0x040fe40001784270 */
[C---:B------:R-:W-:Y:S02]  /*6c50*/  ISETP.GT.AND P6, PT, R80.reuse, 0x18, P2 ;  /* 0x000000185000780c */ /* 0x040fe400017c4270 */
[----:B------:R-:W-:Y:S02]  /*6c60*/  ISETP.GT.AND P3, PT, R80, 0x19, P2 ;  /* 0x000000195000780c */ /* 0x000fe40001764270 */
[----:B------:R-:W-:Y:S02]  /*6c70*/  FSEL R28, R28, -INF , !P5 ;  /* 0xff8000001c1c7808 */ /* 0x000fe40006800000 */
[----:B------:R-:W-:-:S02]  /*6c80*/  ISETP.GT.AND P5, PT, R80, 0x30, P2 ;  /* 0x000000305000780c */ /* 0x000fc400017a4270 */
[C---:B------:R-:W-:Y:S02]  /*6c90*/  ISETP.LT.OR P4, PT, R81.reuse, 0x12, P4 ;  /* 0x000000125100780c */ /* 0x040fe40002781670 */
[C---:B------:R-:W-:Y:S02]  /*6ca0*/  ISETP.LT.OR P6, PT, R81.reuse, 0x19, P6 ;  /* 0x000000195100780c */ /* 0x040fe400037c1670 */
[C---:B------:R-:W-:Y:S02]  /*6cb0*/  ISETP.LT.OR P3, PT, R81.reuse, 0x1a, P3 ;  /* 0x0000001a5100780c */ /* 0x040fe40001f61670 */
[----:B------:R-:W-:Y:S02]  /*6cc0*/  ISETP.LT.OR P5, PT, R81, 0x31, P5 ;  /* 0x000000315100780c */ /* 0x000fe40002fa1670 */
[----:B------:R-:W-:Y:S02]  /*6cd0*/  FSEL R15, R15, -INF , !P4 ;  /* 0xff8000000f0f7808 */ /* 0x000fe40006000000 */
[----:B------:R-:W-:-:S02]  /*6ce0*/  FSEL R24, R24, -INF , !P6 ;  /* 0xff80000018187808 */ /* 0x000fc40007000000 */
        /* <DEDUP_REMOVED lines=53> */
[----:B------:R-:W-:-:S02]  /*7040*/  PLOP3.LUT P5, PT, PT, PT, UP1, 0x40, 0x0 ;  /* 0x000000000000781c */ /* 0x000fc40003fae818 */
[C---:B------:R-:W-:Y:S02]  /*7050*/  ISETP.LT.OR P4, PT, R81.reuse, 0x62, P4 ;  /* 0x000000625100780c */ /* 0x040fe40002781670 */
[C---:B------:R-:W-:Y:S02]  /*7060*/  ISETP.LT.OR P6, PT, R81.reuse, 0x69, P6 ;  /* 0x000000695100780c */ /* 0x040fe400037c1670 */
[----:B------:R-:W-:Y:S02]  /*7070*/  ISETP.LT.OR P3, PT, R81, 0x6a, P3 ;  /* 0x0000006a5100780c */ /* 0x000fe40001f61670 */
[----:B------:R-:W-:Y:S02]  /*7080*/  FSEL R63, R63, -INF , !P4 ;  /* 0xff8000003f3f7808 */ /* 0x000fe40006000000 */
[----:B------:R-:W-:Y:S02]  /*7090*/  FSEL R66, R66, -INF , !P6 ;  /* 0xff80000042427808 */ /* 0x000fe40007000000 */
[----:B------:R-:W-:-:S02]  /*70a0*/  FSEL R67, R67, -INF , !P3 ;  /* 0xff80000043437808 */ /* 0x000fc40005800000 */
[C---:B------:R-:W-:Y:S02]  /*70b0*/  ISETP.GT.AND P4, PT, R80.reuse, 0x71, P2 ;  /* 0x000000715000780c */ /* 0x040fe40001784270 */
[C---:B------:R-:W-:Y:S02]  /*70c0*/  ISETP.GT.AND P6, PT, R80.reuse, 0x78, P2 ;  /* 0x000000785000780c */ /* 0x040fe400017c4270 */
[----:B------:R-:W-:Y:S02]  /*70d0*/  ISETP.GT.AND P3, PT, R80, 0x79, P2 ;  /* 0x000000795000780c */ /* 0x000fe40001764270 */
[C---:B------:R-:W-:Y:S02]  /*70e0*/  ISETP.LT.OR P4, PT, R81.reuse, 0x72, P4 ;  /* 0x000000725100780c */ /* 0x040fe40002781670 */
[C---:B------:R-:W-:Y:S02]  /*70f0*/  ISETP.LT.OR P6, PT, R81.reuse, 0x79, P6 ;  /* 0x000000795100780c */ /* 0x040fe400037c1670 */
[----:B------:R-:W-:-:S02]  /*7100*/  ISETP.LT.OR P3, PT, R81, 0x7a, P3 ;  /* 0x0000007a5100780c */ /* 0x000fc40001f61670 */
[----:B------:R-:W-:Y:S02]  /*7110*/  FSEL R72, R72, -INF , !P4 ;  /* 0xff80000048487808 */ /* 0x000fe40006000000 */
[----:B------:R-:W-:Y:S02]  /*7120*/  FSEL R77, R77, -INF , !P6 ;  /* 0xff8000004d4d7808 */ /* 0x000fe40007000000 */
[----:B------:R-:W-:Y:S01]  /*7130*/  FSEL R76, R76, -INF , !P3 ;  /* 0xff8000004c4c7808 */ /* 0x000fe20005800000 */
[----:B------:R-:W-:Y:S06]  /*7140*/  @P5 BRA `(.L_x_857) ;  /* 0x00000000005c5947 */ /* 0x000fec0003800000 */
[----:B------:R-:W-:Y:S01]  /*7150*/  IMAD R84, R71, UR43, R84 ;  /* 0x0000002b47547c24 */ /* 0x000fe2000f8e0254 */
        /* <DEDUP_REMOVED lines=12> */
.L_x_859:
[----:B------:R-:W-:-:S05]  /*7220*/  IMAD.U32 R80, RZ, RZ, UR35 ;  /* 0x00000023ff507e24 */ /* 0x000fca000f8e00ff */
[----:B------:R-:W-:-:S13]  /*7230*/  ISETP.NE.AND P3, PT, R80, 0x1, PT ;  /* 0x000000015000780c */ /* 0x000fda0003f65270 */
[----:B------:R-:W0:Y:S02]  /*7240*/  @P3 LDC.64 R10, c[0x0][0x9e8] ;  /* 0x00027a00ff0a3b82 */ /* 0x000e240000000a00 */
[----:B0-----:R-:W-:-:S05]  /*7250*/  @P3 IMAD.HI.U32 R10, R84, R10, RZ ;  /* 0x0000000a540a3227 */ /* 0x001fca00078e00ff */
[----:B------:R-:W-:-:S07]  /*7260*/  @P3 SHF.R.U32.HI R84, RZ, R11, R10 ;  /* 0x0000000bff543219 */ /* 0x000fce000001160a */
.L_x_860:
[----:B------:R-:W-:Y:S05]  /*7270*/  BSYNC B0 ;  /* 0x0000000000007941 */ /* 0x000fea0003800000 */
.L_x_858:
[----:B------:R-:W-:-:S04]  /*7280*/  IMAD R75, R84, R80, -R75 ;  /* 0x00000050544b7224 */ /* 0x000fc800078e0a4b */
[----:B------:R-:W-:-:S05]  /*7290*/  IMAD R75, R16, -0x2, R75 ;  /* 0xfffffffe104b7824 */ /* 0x000fca00078e024b */
[----:B------:R-:W-:Y:S02]  /*72a0*/  VIADDMNMX R83, R75, R80, R83, PT ;  /* 0x000000504b537246 */ /* 0x000fe40003800153 */
[----:B------:R-:W-:-:S07]  /*72b0*/  VIMNMX R82, R82, R75, !PT ;  /* 0x0000004b52527248 */ /* 0x000fce0007fe0100 */
.L_x_857:
[----:B------:R-:W-:Y:S01]  /*72c0*/  FMNMX.FTZ R11, R5, R4, !PT ;  /* 0x00000004050b7209 */ /* 0x000fe20007810000 */
[----:B------:R-:W-:Y:S01]  /*72d0*/  UMOV UR50, UR54 ;  /* 0x0000003600327c82 */ /* 0x000fe20008000000 */
[----:B------:R-:W-:Y:S02]  /*72e0*/  ISETP.GT.AND P5, PT, R82, 0x9, P2 ;  /* 0x000000095200780c */ /* 0x000fe400017a4270 */
[----:B------:R-:W-:Y:S02]  /*72f0*/  FMNMX.FTZ R11, R6, R11, !PT ;  /* 0x0000000b060b7209 */ /* 0x000fe40007810000 */
[----:B------:R-:W-:Y:S02]  /*7300*/  ISETP.LT.OR P5, PT, R83, 0xa, P5 ;  /* 0x0000000a5300780c */ /* 0x000fe40002fa1670 */
[----:B------:R-:W-:Y:S02]  /*7310*/  FMNMX.FTZ R10, R46, R11, !PT ;  /* 0x0000000b2e0a7209 */ /* 0x000fe40007810000 */
[----:B------:R-:W-:-:S02]  /*7320*/  FSEL R13, R13, -INF , !P5 ;  /* 0xff8000000d0d7808 */ /* 0x000fc40006800000 */
[----:B------:R-:W-:Y:S02]  /*7330*/  FMNMX.FTZ R11, R47, R10, !PT ;  /* 0x0000000a2f0b7209 */ /* 0x000fe40007810000 */
[----:B------:R-:W-:Y:S02]  /*7340*/  ISETP.GT.AND P5, PT, R82, 0x18, P2 ;  /* 0x000000185200780c */ /* 0x000fe400017a4270 */
[----:B------:R-:W-:Y:S02]  /*7350*/  FMNMX.FTZ R10, R14, R11, !PT ;  /* 0x0000000b0e0a7209 */ /* 0x000fe40007810000 */
[----:B------:R-:W-:Y:S02]  /*7360*/  ISETP.LT.OR P5, PT, R83, 0x19, P5 ;  /* 0x000000195300780c */ /* 0x000fe40002fa1670 */
[----:B------:R-:W-:Y:S02]  /*7370*/  FMNMX.FTZ R11, R15, R10, !PT ;  /* 0x0000000a0f0b7209 */ /* 0x000fe40007810000 */
[----:B------:R-:W-:-:S02]  /*7380*/  ISETP.GT.AND P4, PT, R82, 0x1, P2 ;  /* 0x000000015200780c */ /* 0x000fc40001784270 */
[----:B------:R-:W-:Y:S02]  /*7390*/  FMNMX.FTZ R10, R24, R11, !PT ;  /* 0x0000000b180a7209 */ /* 0x000fe40007810000 */
[----:B------:R-:W-:Y:S02]  /*73a0*/  FSEL R26, R26, -INF , !P5 ;  /* 0xff8000001a1a7808 */ /* 0x000fe40006800000 */
[----:B------:R-:W-:Y:S02]  /*73b0*/  FMNMX.FTZ R11, R25, R10, !PT ;  /* 0x0000000a190b7209 */ /* 0x000fe40007810000 */
[----:B------:R-:W-:Y:S02]  /*73c0*/  ISETP.GT.AND P5, PT, R82, 0x21, P2 ;  /* 0x000000215200780c */ /* 0x000fe400017a4270 */
[----:B------:R-:W-:Y:S02]  /*73d0*/  FMNMX.FTZ R10, R28, R11, !PT ;  /* 0x0000000b1c0a7209 */ /* 0x000fe40007810000 */
[----:B------:R-:W-:-:S02]  /*73e0*/  ISETP.LT.OR P4, PT, R83, 0x2, P4 ;  /* 0x000000025300780c */ /* 0x000fc40002781670 */
[----:B------:R-:W-:Y:S02]  /*73f0*/  FMNMX.FTZ R11, R29, R10, !PT ;  /* 0x0000000a1d0b7209 */ /* 0x000fe40007810000 */
[----:B------:R-:W-:Y:S02]  /*7400*/  ISETP.LT.OR P5, PT, R83, 0x22, P5 ;  /* 0x000000225300780c */ /* 0x000fe40002fa1670 */
[----:B------:R-:W-:Y:S02]  /*7410*/  FMNMX.FTZ R10, R32, R11, !PT ;  /* 0x0000000b200a7209 */ /* 0x000fe40007810000 */
[----:B------:R-:W-:Y:S02]  /*7420*/  FSEL R31, R31, -INF , !P5 ;  /* 0xff8000001f1f7808 */ /* 0x000fe40006800000 */
[----:B------:R-:W-:Y:S02]  /*7430*/  FMNMX.FTZ R11, R33, R10, !PT ;  /* 0x0000000a210b7209 */ /* 0x000fe40007810000 */
[----:B------:R-:W-:-:S02]  /*7440*/  ISETP.GT.AND P5, PT, R82, RZ, P2 ;  /* 0x000000ff5200720c */ /* 0x000fc400017a4270 */
[----:B------:R-:W-:Y:S02]  /*7450*/  FMNMX.FTZ R10, R36, R11, !PT ;  /* 0x0000000b240a7209 */ /* 0x000fe40007810000 */
[----:B------:R-:W-:Y:S02]  /*7460*/  ISETP.LT.OR P5, PT, R83, 0x1, P5 ;  /* 0x000000015300780c */ /* 0x000fe40002fa1670 */
[----:B------:R-:W-:Y:S02]  /*7470*/  FMNMX.FTZ R11, R37, R10, !PT ;  /* 0x0000000a250b7209 */ /* 0x000fe40007810000 */
[----:B------:R-:W-:Y:S02]  /*7480*/  ISETP.GT.AND P3, PT, R82, 0x8, P2 ;  /* 0x000000085200780c */ /* 0x000fe40001764270 */
[----:B------:R-:W-:Y:S02]  /*7490*/  FMNMX.FTZ R10, R40, R11, !PT ;  /* 0x0000000b280a7209 */ /* 0x000fe40007810000 */
[----:B------:R-:W-:-:S02]  /*74a0*/  FSEL R7, R7, -INF , !P5 ;  /* 0xff80000007077808 */ /* 0x000fc40006800000 */
[----:B------:R-:W-:Y:S02]  /*74b0*/  FMNMX.FTZ R11, R41, R10, !PT ;  /* 0x0000000a290b7209 */ /* 0x000fe40007810000 */
[----:B------:R-:W-:Y:S02]  /*74c0*/  ISETP.LT.OR P3, PT, R83, 0x9, P3 ;  /* 0x000000095300780c */ /* 0x000fe40001f61670 */
[----:B------:R-:W-:Y:S02]  /*74d0*/  FMNMX.FTZ R10, R44, R11, !PT ;  /* 0x0000000b2c0a7209 */ /* 0x000fe40007810000 */
[----:B------:R-:W-:Y:S02]  /*74e0*/  FSEL R12, R12, -INF , !P3 ;  /* 0xff8000000c0c7808 */ /* 0x000fe40005800000 */
[----:B------:R-:W-:Y:S02]  /*74f0*/  FMNMX.FTZ R11, R45, R10, !PT ;  /* 0x0000000a2d0b7209 */ /* 0x000fe40007810000 */
[----:B------:R-:W-:-:S02]  /*7500*/  ISETP.GT.AND P3, PT, R82, 0x11, P2 ;  /* 0x000000115200780c */ /* 0x000fc40001764270 */
        /* <DEDUP_REMOVED lines=19> */
[----:B------:R-:W-:Y:S02]  /*7640*/  ISETP.GT.AND P5, PT, R82, 0x38, P2 ;  /* 0x000000385200780c */ /* 0x000fe400017a4270 */
[----:B------:R-:W-:Y:S02]  /*7650*/  FMNMX.FTZ R11, R70, R11, !PT ;  /* 0x0000000b460b7209 */ /* 0x000fe40007810000 */
[----:B------:R-:W-:Y:S02]  /*7660*/  ISETP.LT.OR P3, PT, R83, 0x32, P3 ;  /* 0x000000325300780c */ /* 0x000fe40001f61670 */
[----:B------:R-:W-:Y:S02]  /*7670*/  FMNMX.FTZ R10, R72, R11, !PT ;  /* 0x0000000b480a7209 */ /* 0x000fe40007810000 */
[----:B------:R-:W-:-:S02]  /*7680*/  FSEL R39, R39, -INF , !P3 ;  /* 0xff80000027277808 */ /* 0x000fc40005800000 */
[----:B------:R-:W-:Y:S02]  /*7690*/  FMNMX.FTZ R11, R77, R10, !PT ;  /* 0x0000000a4d0b7209 */ /* 0x000fe40007810000 */
[----:B------:R-:W-:Y:S02]  /*76a0*/  ISETP.LT.OR P5, PT, R83, 0x39, P5 ;  /* 0x000000395300780c */ /* 0x000fe40002fa1670 */
[----:B------:R-:W-:Y:S02]  /*76b0*/  FMNMX.FTZ R11, R76, R11, !PT ;  /* 0x0000000b4c0b7209 */ /* 0x000fe40007810000 */
[----:B------:R-:W-:Y:S02]  /*76c0*/  ISETP.GT.AND P3, PT, R82, 0x40, P2 ;  /* 0x000000405200780c */ /* 0x000fe40001764270 */
[----:B------:R-:W-:Y:S01]  /*76d0*/  FSEL R42, R42, -INF , !P5 ;  /* 0xff8000002a2a7808 */ /* 0x000fe20006800000 */
[----:B------:R-:W0:Y:S01]  /*76e0*/  SHFL.BFLY PT, R10, R11, 0x2, 0x1f ;  /* 0x0c401f000b0a7f89 */ /* 0x000e2200000e0000 */
[----:B------:R-:W-:-:S02]  /*76f0*/  ISETP.GT.AND P5, PT, R82, 0x41, P2 ;  /* 0x000000415200780c */ /* 0x000fc400017a4270 */
[C---:B------:R-:W-:Y:S02]  /*7700*/  ISETP.LT.OR P3, PT, R83.reuse, 0x41, P3 ;  /* 0x000000415300780c */ /* 0x040fe40001f61670 */
[----:B------:R-:W-:Y:S02]  /*7710*/  ISETP.LT.OR P5, PT, R83, 0x42, P5 ;  /* 0x000000425300780c */ /* 0x000fe40002fa1670 */
[----:B------:R-:W-:Y:S02]  /*7720*/  FSEL R48, R48, -INF , !P3 ;  /* 0xff80000030307808 */ /* 0x000fe40005800000 */
[C---:B------:R-:W-:Y:S02]  /*7730*/  ISETP.GT.AND P3, PT, R82.reuse, 0x49, P2 ;  /* 0x000000495200780c */ /* 0x040fe40001764270 */
[----:B------:R-:W-:Y:S02]  /*7740*/  FSEL R49, R49, -INF , !P5 ;  /* 0xff80000031317808 */ /* 0x000fe40006800000 */
[----:B------:R-:W-:-:S02]  /*7750*/  ISETP.GT.AND P5, PT, R82, 0x50, P2 ;  /* 0x000000505200780c */ /* 0x000fc400017a4270 */
[C---:B------:R-:W-:Y:S02]  /*7760*/  ISETP.LT.OR P3, PT, R83.reuse, 0x4a, P3 ;  /* 0x0000004a5300780c */ /* 0x040fe40001f61670 */
[----:B------:R-:W-:Y:S02]  /*7770*/  ISETP.LT.OR P5, PT, R83, 0x51, P5 ;  /* 0x000000515300780c */ /* 0x000fe40002fa1670 */
[----:B------:R-:W-:Y:S02]  /*7780*/  FSEL R53, R53, -INF , !P3 ;  /* 0xff80000035357808 */ /* 0x000fe40005800000 */
[----:B------:R-:W-:Y:S02]  /*7790*/  ISETP.GT.AND P3, PT, R82, 0x58, P2 ;  /* 0x000000585200780c */ /* 0x000fe40001764270 */
[----:B------:R-:W-:Y:S02]  /*77a0*/  FSEL R56, R56, -INF , !P5 ;  /* 0xff80000038387808 */ /* 0x000fe40006800000 */
[----:B0-----:R-:W-:-:S02]  /*77b0*/  FMNMX.FTZ R75, R11, R10, !PT ;  /* 0x0000000a0b4b7209 */ /* 0x001fc40007810000 */
[----:B------:R-:W-:Y:S02]  /*77c0*/  FSEL R11, R9, -INF , !P4 ;  /* 0xff800000090b7808 */ /* 0x000fe40006000000 */
[C---:B------:R-:W-:Y:S01]  /*77d0*/  ISETP.GT.AND P4, PT, R82.reuse, 0x10, P2 ;  /* 0x000000105200780c */ /* 0x040fe20001784270 */
[----:B------:R-:W0:Y:S01]  /*77e0*/  SHFL.BFLY PT, R10, R75, 0x1, 0x1f ;  /* 0x0c201f004b0a7f89 */ /* 0x000e2200000e0000 */
[----:B------:R-:W-:Y:S02]  /*77f0*/  ISETP.GT.AND P5, PT, R82, 0x59, P2 ;  /* 0x000000595200780c */ /* 0x000fe400017a4270 */
[C---:B------:R-:W-:Y:S02]  /*7800*/  ISETP.LT.OR P4, PT, R83.reuse, 0x11, P4 ;  /* 0x000000115300780c */ /* 0x040fe40002781670 */
[----:B------:R-:W-:Y:S02]  /*7810*/  ISETP.LT.OR P3, PT, R83, 0x59, P3 ;  /* 0x000000595300780c */ /* 0x000fe40001f61670 */
[----:B------:R-:W-:-:S02]  /*7820*/  FSEL R20, R20, -INF , !P4 ;  /* 0xff80000014147808 */ /* 0x000fc40006000000 */
[----:B------:R-:W-:Y:S02]  /*7830*/  ISETP.GT.AND P4, PT, R82, 0x19, P2 ;  /* 0x000000195200780c */ /* 0x000fe40001784270 */
[C---:B------:R-:W-:Y:S02]  /*7840*/  ISETP.LT.OR P5, PT, R83.reuse, 0x5a, P5 ;  /* 0x0000005a5300780c */ /* 0x040fe40002fa1670 */
[----:B------:R-:W-:Y:S02]  /*7850*/  ISETP.LT.OR P4, PT, R83, 0x1a, P4 ;  /* 0x0000001a5300780c */ /* 0x000fe40002781670 */
[----:B------:R-:W-:Y:S02]  /*7860*/  FSEL R60, R60, -INF , !P3 ;  /* 0xff8000003c3c7808 */ /* 0x000fe40005800000 */
[----:B------:R-:W-:Y:S02]  /*7870*/  ISETP.GT.AND P3, PT, R82, 0x61, P2 ;  /* 0x000000615200780c */ /* 0x000fe40001764270 */
[----:B------:R-:W-:-:S02]  /*7880*/  FSEL R61, R61, -INF , !P5 ;  /* 0xff8000003d3d7808 */ /* 0x000fc40006800000 */
[----:B------:R-:W-:Y:S02]  /*7890*/  ISETP.GT.AND P5, PT, R82, 0x68, P2 ;  /* 0x000000685200780c */ /* 0x000fe400017a4270 */
[----:B------:R-:W-:Y:S02]  /*78a0*/  ISETP.LT.OR P3, PT, R83, 0x62, P3 ;  /* 0x000000625300780c */ /* 0x000fe40001f61670 */
[----:B0-----:R-:W-:Y:S02]  /*78b0*/  FMNMX.FTZ R10, R75, R10, !PT ;  /* 0x0000000a4b0a7209 */ /* 0x001fe40007810000 */
[----:B------:R-:W-:Y:S02]  /*78c0*/  FSEL R65, R65, -INF , !P3 ;  /* 0xff80000041417808 */ /* 0x000fe40005800000 */
[C---:B------:R-:W-:Y:S01]  /*78d0*/  FSETP.NEU.FTZ.AND P6, PT, R10.reuse, -INF , PT ;  /* 0xff8000000a00780b */ /* 0x040fe20003fdd000 */
[----:B------:R-:W-:Y:S01]  /*78e0*/  FMUL.FTZ R80, R10, UR34 ;  /* 0x000000220a507c20 */ /* 0x000fe20008410000 */
[----:B------:R-:W-:-:S02]  /*78f0*/  ISETP.LT.OR P5, PT, R83, 0x69, P5 ;  /* 0x000000695300780c */ /* 0x000fc40002fa1670 */
[----:B------:R-:W-:Y:S02]  /*7900*/  ISETP.GT.AND P3, PT, R82, 0x70, P2 ;  /* 0x000000705200780c */ /* 0x000fe40001764270 */
[----:B------:R-:W-:Y:S02]  /*7910*/  FSEL R9, R80, RZ, P6 ;  /* 0x000000ff50097208 */ /* 0x000fe40003000000 */
[----:B------:R-:W-:Y:S02]  /*7920*/  FMNMX.FTZ R80, R7, R8, !PT ;  /* 0x0000000807507209 */ /* 0x000fe40007810000 */
[----:B------:R-:W-:Y:S01]  /*7930*/  FSEL R68, R68, -INF , !P5 ;  /* 0xff80000044447808 */ /* 0x000fe20006800000 */
[--C-:B------:R-:W-:Y:S01]  /*7940*/  FFMA.FTZ R75, R46, UR34, -R9.reuse ;  /* 0x000000222e4b7c23 */ /* 0x100fe20008010809 */
[----:B------:R-:W-:Y:S01]  /*7950*/  FSEL R46, R27, -INF , !P4 ;  /* 0xff8000001b2e7808 */ /* 0x000fe20006000000 */
[--C-:B------:R-:W-:Y:S01]  /*7960*/  FFMA.FTZ R5, R5, UR34, -R9.reuse ;  /* 0x0000002205057c23 */ /* 0x100fe20008010809 */
[C---:B------:R-:W-:Y:S01]  /*7970*/  ISETP.GT.AND P4, PT, R82.reuse, 0x28, P2 ;  /* 0x000000285200780c */ /* 0x040fe20001784270 */
[----:B------:R0:W-:Y:S01]  /*7980*/  MUFU.EX2 R27, R75 ;  /* 0x0000004b001b7308 */ /* 0x0001e20000000800 */
[----:B------:R-:W-:Y:S01]  /*7990*/  ISETP.GT.AND P5, PT, R82, 0x71, P2 ;  /* 0x000000715200780c */ /* 0x000fe200017a4270 */
[--C-:B------:R-:W-:Y:S01]  /*79a0*/  FFMA.FTZ R6, R6, UR34, -R9.reuse ;  /* 0x0000002206067c23 */ /* 0x100fe20008010809 */
[----:B------:R-:W-:Y:S01]  /*79b0*/  ISETP.LT.OR P4, PT, R83, 0x29, P4 ;  /* 0x000000295300780c */ /* 0x000fe20002781670 */
[--C-:B------:R-:W-:Y:S01]  /*79c0*/  FFMA.FTZ R47, R47, UR34, -R9.reuse ;  /* 0x000000222f2f7c23 */ /* 0x100fe20008010809 */
[----:B------:R-:W-:Y:S01]  /*79d0*/  ISETP.LT.OR P3, PT, R83, 0x71, P3 ;  /* 0x000000715300780c */ /* 0x000fe20001f61670 */
[--C-:B------:R-:W-:Y:S01]  /*79e0*/  FFMA.FTZ R14, R14, UR34, -R9.reuse ;  /* 0x000000220e0e7c23 */ /* 0x100fe20008010809 */
[----:B------:R-:W-:Y:S01]  /*79f0*/  FSEL R34, R34, -INF , !P4 ;  /* 0xff80000022227808 */ /* 0x000fe20006000000 */
[--C-:B------:R-:W-:Y:S01]  /*7a00*/  FFMA.FTZ R15, R15, UR34, -R9.reuse ;  /* 0x000000220f0f7c23 */ /* 0x100fe20008010809 */
[----:B0-----:R-:W-:Y:S01]  /*7a10*/  FMNMX.FTZ R75, R11, R80, !PT ;  /* 0x000000500b4b7209 */ /* 0x001fe20007810000 */
[--C-:B------:R-:W-:Y:S01]  /*7a20*/  FFMA.FTZ R24, R24, UR34, -R9.reuse ;  /* 0x0000002218187c23 */ /* 0x100fe20008010809 */
[----:B------:R-:W-:Y:S01]  /*7a30*/  ISETP.GT.AND P4, PT, R82, 0x30, P2 ;  /* 0x000000305200780c */ /* 0x000fe20001784270 */
[--C-:B------:R-:W-:Y:S01]  /*7a40*/  FFMA.FTZ R25, R25, UR34, -R9.reuse ;  /* 0x0000002219197c23 */ /* 0x100fe20008010809 */
[----:B------:R-:W-:Y:S01]  /*7a50*/  FMNMX.FTZ R80, R12, R75, !PT ;  /* 0x0000004b0c507209 */ /* 0x000fe20007810000 */
[--C-:B------:R-:W-:Y:S01]  /*7a60*/  FFMA.FTZ R28, R28, UR34, -R9.reuse ;  /* 0x000000221c1c7c23 */ /* 0x100fe20008010809 */
[----:B------:R-:W-:Y:S01]  /*7a70*/  ISETP.LT.OR P4, PT, R83, 0x31, P4 ;  /* 0x000000315300780c */ /* 0x000fe20002781670 */
[--C-:B------:R-:W-:Y:S01]  /*7a80*/  FFMA.FTZ R29, R29, UR34, -R9.reuse ;  /* 0x000000221d1d7c23 */ /* 0x100fe20008010809 */
[----:B------:R-:W-:Y:S01]  /*7a90*/  FMNMX.FTZ R75, R13, R80, !PT ;  /* 0x000000500d4b7209 */ /* 0x000fe20007810000 */
[--C-:B------:R-:W-:Y:S01]  /*7aa0*/  FFMA.FTZ R32, R32, UR34, -R9.reuse ;  /* 0x0000002220207c23 */ /* 0x100fe20008010809 */
[----:B------:R-:W-:Y:S01]  /*7ab0*/  FSEL R38, R38, -INF , !P4 ;  /* 0xff80000026267808 */ /* 0x000fe20006000000 */
[--C-:B------:R-:W-:Y:S01]  /*7ac0*/  FFMA.FTZ R33, R33, UR34, -R9.reuse ;  /* 0x0000002221217c23 */ /* 0x100fe20008010809 */
[----:B------:R-:W-:Y:S01]  /*7ad0*/  FMNMX.FTZ R80, R20, R75, !PT ;  /* 0x0000004b14507209 */ /* 0x000fe20007810000 */
        /* <DEDUP_REMOVED lines=32> */
[----:B------:R-:W-:Y:S01]  /*7ce0*/  FFMA.FTZ R72, R72, UR34, -R9 ;  /* 0x0000002248487c23 */ /* 0x000fe20008010809 */
[----:B------:R-:W-:Y:S01]  /*7cf0*/  FSEL R57, R57, -INF , !P4 ;  /* 0xff80000039397808 */ /* 0x000fe20006000000 */
[----:B------:R-:W-:Y:S01]  /*7d00*/  MUFU.EX2 R5, R5 ;  /* 0x0000000500057308 */ /* 0x000fe20000000800 */
[----:B------:R-:W-:-:S02]  /*7d10*/  FMNMX.FTZ R75, R39, R80, !PT ;  /* 0x00000050274b7209 */ /* 0x000fc40007810000 */
[----:B------:R-:W-:Y:S02]  /*7d20*/  ISETP.GT.AND P4, PT, R82, 0x60, P2 ;  /* 0x000000605200780c */ /* 0x000fe40001784270 */
[----:B------:R-:W-:Y:S02]  /*7d30*/  FMNMX.FTZ R80, R42, R75, !PT ;  /* 0x0000004b2a507209 */ /* 0x000fe40007810000 */
[----:B------:R-:W-:Y:S01]  /*7d40*/  ISETP.LT.OR P4, PT, R83, 0x61, P4 ;  /* 0x000000615300780c */ /* 0x000fe20002781670 */
[----:B------:R-:W-:Y:S01]  /*7d50*/  MUFU.EX2 R6, R6 ;  /* 0x0000000600067308 */ /* 0x000fe20000000800 */
[----:B------:R-:W-:Y:S02]  /*7d60*/  FMNMX.FTZ R75, R43, R80, !PT ;  /* 0x000000502b4b7209 */ /* 0x000fe40007810000 */
[----:B------:R-:W-:Y:S02]  /*7d70*/  FSEL R64, R64, -INF , !P4 ;  /* 0xff80000040407808 */ /* 0x000fe40006000000 */
[----:B------:R-:W-:-:S02]  /*7d80*/  FMNMX.FTZ R80, R48, R75, !PT ;  /* 0x0000004b30507209 */ /* 0x000fc40007810000 */
[----:B------:R-:W-:Y:S01]  /*7d90*/  ISETP.GT.AND P4, PT, R82, 0x69, P2 ;  /* 0x000000695200780c */ /* 0x000fe20001784270 */
[----:B------:R-:W-:Y:S01]  /*7da0*/  MUFU.EX2 R47, R47 ;  /* 0x0000002f002f7308 */ /* 0x000fe20000000800 */
[----:B------:R-:W-:Y:S02]  /*7db0*/  FMNMX.FTZ R75, R49, R80, !PT ;  /* 0x00000050314b7209 */ /* 0x000fe40007810000 */
[C---:B------:R-:W-:Y:S02]  /*7dc0*/  ISETP.LT.OR P4, PT, R83.reuse, 0x6a, P4 ;  /* 0x0000006a5300780c */ /* 0x040fe40002781670 */
[----:B------:R-:W-:Y:S02]  /*7dd0*/  FMNMX.FTZ R80, R52, R75, !PT ;  /* 0x0000004b34507209 */ /* 0x000fe40007810000 */
[----:B------:R-:W-:Y:S01]  /*7de0*/  ISETP.LT.OR P5, PT, R83, 0x72, P5 ;  /* 0x000000725300780c */ /* 0x000fe20002fa1670 */
[----:B------:R-:W-:Y:S01]  /*7df0*/  MUFU.EX2 R14, R14 ;  /* 0x0000000e000e7308 */ /* 0x000fe20000000800 */
[----:B------:R-:W-:-:S04]  /*7e00*/  FMNMX.FTZ R75, R53, R80, !PT ;  /* 0x00000050354b7209 */ /* 0x000fc80007810000 */
[----:B------:R-:W-:-:S03]  /*7e10*/  FMNMX.FTZ R80, R56, R75, !PT ;  /* 0x0000004b38507209 */ /* 0x000fc60007810000 */
[----:B------:R-:W-:Y:S01]  /*7e20*/  MUFU.EX2 R15, R15 ;  /* 0x0000000f000f7308 */ /* 0x000fe20000000800 */
[----:B------:R-:W-:-:S04]  /*7e30*/  FMNMX.FTZ R75, R57, R80, !PT ;  /* 0x00000050394b7209 */ /* 0x000fc80007810000 */
[----:B------:R-:W-:Y:S02]  /*7e40*/  FMNMX.FTZ R80, R60, R75, !PT ;  /* 0x0000004b3c507209 */ /* 0x000fe40007810000 */
[----:B------:R-:W-:Y:S01]  /*7e50*/  FSEL R75, R69, -INF , !P4 ;  /* 0xff800000454b7808 */ /* 0x000fe20006000000 */
[----:B------:R-:W-:Y:S01]  /*7e60*/  MUFU.EX2 R24, R24 ;  /* 0x0000001800187308 */ /* 0x000fe20000000800 */
[----:B------:R-:W-:Y:S02]  /*7e70*/  FMNMX.FTZ R81, R61, R80, !PT ;  /* 0x000000503d517209 */ /* 0x000fe40007810000 */
[----:B------:R-:W-:Y:S02]  /*7e80*/  ISETP.GT.AND P4, PT, R82, 0x78, P2 ;  /* 0x000000785200780c */ /* 0x000fe40001784270 */
[----:B------:R-:W-:Y:S02]  /*7e90*/  FMNMX.FTZ R80, R64, R81, !PT ;  /* 0x0000005140507209 */ /* 0x000fe40007810000 */
[----:B------:R-:W-:Y:S01]  /*7ea0*/  ISETP.GT.AND P2, PT, R82, 0x79, P2 ;  /* 0x000000795200780c */ /* 0x000fe20001744270 */
[----:B------:R-:W-:Y:S01]  /*7eb0*/  MUFU.EX2 R25, R25 ;  /* 0x0000001900197308 */ /* 0x000fe20000000800 */
[----:B------:R-:W-:-:S02]  /*7ec0*/  FMNMX.FTZ R69, R65, R80, !PT ;  /* 0x0000005041457209 */ /* 0x000fc40007810000 */
[----:B------:R-:W-:Y:S02]  /*7ed0*/  FSEL R80, R73, -INF , !P3 ;  /* 0xff80000049507808 */ /* 0x000fe40005800000 */
[----:B------:R-:W-:Y:S02]  /*7ee0*/  FMNMX.FTZ R82, R68, R69, !PT ;  /* 0x0000004544527209 */ /* 0x000fe40007810000 */
[----:B------:R-:W-:Y:S01]  /*7ef0*/  FSEL R81, R74, -INF , !P5 ;  /* 0xff8000004a517808 */ /* 0x000fe20006800000 */
[----:B------:R-:W-:Y:S01]  /*7f00*/  MUFU.EX2 R28, R28 ;  /* 0x0000001c001c7308 */ /* 0x000fe20000000800 */
[----:B------:R-:W-:Y:S01]  /*7f10*/  FMNMX.FTZ R69, R75, R82, !PT ;  /* 0x000000524b457209 */ /* 0x000fe20007810000 */
[----:B------:R-:W-:Y:S01]  /*7f20*/  FFMA.FTZ R82, R76, UR34, -R9 ;  /* 0x000000224c527c23 */ /* 0x000fe20008010809 */
[----:B------:R-:W-:Y:S02]  /*7f30*/  ISETP.LT.OR P4, PT, R83, 0x79, P4 ;  /* 0x000000795300780c */ /* 0x000fe40002781670 */
[----:B------:R-:W-:-:S02]  /*7f40*/  FMNMX.FTZ R74, R80, R69, !PT ;  /* 0x00000045504a7209 */ /* 0x000fc40007810000 */
[----:B------:R-:W-:Y:S01]  /*7f50*/  ISETP.LT.OR P2, PT, R83, 0x7a, P2 ;  /* 0x0000007a5300780c */ /* 0x000fe20001741670 */
[----:B------:R-:W-:Y:S01]  /*7f60*/  MUFU.EX2 R29, R29 ;  /* 0x0000001d001d7308 */ /* 0x000fe20000000800 */
[----:B------:R-:W-:Y:S02]  /*7f70*/  FSEL R78, R78, -INF , !P4 ;  /* 0xff8000004e4e7808 */ /* 0x000fe40006000000 */
[----:B------:R-:W-:Y:S02]  /*7f80*/  FMNMX.FTZ R69, R81, R74, !PT ;  /* 0x0000004a51457209 */ /* 0x000fe40007810000 */
[----:B------:R-:W-:Y:S02]  /*7f90*/  FSEL R79, R79, -INF , !P2 ;  /* 0xff8000004f4f7808 */ /* 0x000fe40005000000 */
[----:B------:R-:W-:Y:S01]  /*7fa0*/  FMNMX.FTZ R74, R78, R69, !PT ;  /* 0x000000454e4a7209 */ /* 0x000fe20007810000 */
[----:B------:R-:W-:Y:S03]  /*7fb0*/  MUFU.EX2 R32, R32 ;  /* 0x0000002000207308 */ /* 0x000fe60000000800 */
[----:B------:R-:W-:-:S05]  /*7fc0*/  FMNMX.FTZ R74, R79, R74, !PT ;  /* 0x0000004a4f4a7209 */ /* 0x000fca0007810000 */
[----:B------:R-:W0:Y:S01]  /*7fd0*/  SHFL.BFLY PT, R69, R74, 0x2, 0x1f ;  /* 0x0c401f004a457f89 */ /* 0x000e2200000e0000 */
[----:B------:R-:W-:Y:S08]  /*7fe0*/  MUFU.EX2 R33, R33 ;  /* 0x0000002100217308 */ /* 0x000ff00000000800 */
[----:B------:R-:W-:Y:S08]  /*7ff0*/  MUFU.EX2 R36, R36 ;  /* 0x0000002400247308 */ /* 0x000ff00000000800 */
[----:B------:R-:W-:Y:S01]  /*8000*/  MUFU.EX2 R37, R37 ;  /* 0x0000002500257308 */ /* 0x000fe20000000800 */
[----:B0-----:R-:W-:Y:S01]  /*8010*/  FMNMX.FTZ R73, R74, R69, !PT ;  /* 0x000000454a497209 */ /* 0x001fe20007810000 */
[--C-:B------:R-:W-:Y:S01]  /*8020*/  FFMA.FTZ R69, R70, UR34, -R9.reuse ;  /* 0x0000002246457c23 */ /* 0x100fe20008010809 */
[----:B------:R-:W-:Y:S01]  /*8030*/  FFMA.FTZ R70, R77, UR34, -R9 ;  /* 0x000000224d467c23 */ /* 0x000fe20008010809 */
[----:B------:R-:W-:-:S04]  /*8040*/  FSEL R77, R10, RZ, P6 ;  /* 0x000000ff0a4d7208 */ /* 0x000fc80003000000 */
[----:B------:R-:W-:Y:S01]  /*8050*/  MUFU.EX2 R40, R40 ;  /* 0x0000002800287308 */ /* 0x000fe20000000800 */
[----:B------:R-:W0:Y:S01]  /*8060*/  SHFL.BFLY PT, R74, R73, 0x1, 0x1f ;  /* 0x0c201f00494a7f89 */ /* 0x000e2200000e0000 */
[----:B------:R-:W-:-:S06]  /*8070*/  FADD.FTZ R77, -R77, R4 ;  /* 0x000000044d4d7221 */ /* 0x000fcc0000010100 */
[----:B------:R-:W-:Y:S08]  /*8080*/  MUFU.EX2 R41, R41 ;  /* 0x0000002900297308 */ /* 0x000ff00000000800 */
[----:B------:R-:W-:Y:S08]  /*8090*/  MUFU.EX2 R44, R44 ;  /* 0x0000002c002c7308 */ /* 0x000ff00000000800 */
[----:B------:R-:W-:Y:S01]  /*80a0*/  MUFU.EX2 R45, R45 ;  /* 0x0000002d002d7308 */ /* 0x000fe20000000800 */
[----:B0-----:R-:W-:Y:S01]  /*80b0*/  FMNMX.FTZ R9, R73, R74, !PT ;  /* 0x0000004a49097209 */ /* 0x001fe20007810000 */
[----:B------:R-:W-:-:S03]  /*80c0*/  FMUL.FTZ R74, R77, UR34 ;  /* 0x000000224d4a7c20 */ /* 0x000fc60008410000 */
[C---:B------:R-:W-:Y:S01]  /*80d0*/  FSETP.NEU.FTZ.AND P2, PT, R9.reuse, -INF , PT ;  /* 0xff8000000900780b */ /* 0x040fe20003f5d000 */
[----:B------:R-:W-:Y:S02]  /*80e0*/  FMUL.FTZ R76, R9, UR34 ;  /* 0x00000022094c7c20 */ /* 0x000fe40008410000 */
[----:B------:R-:W-:Y:S03]  /*80f0*/  MUFU.EX2 R73, R82 ;  /* 0x0000005200497308 */ /* 0x000fe60000000800 */
[----:B------:R-:W-:-:S05]  /*8100*/  FSEL R76, R76, RZ, P2 ;  /* 0x000000ff4c4c7208 */ /* 0x000fca0001000000 */
[--C-:B------:R-:W-:Y:S01]  /*8110*/  FFMA.FTZ R83, R35, UR34, -R76.reuse ;  /* 0x0000002223537c23 */ /* 0x100fe2000801084c */
[--C-:B------:R-:W-:Y:S01]  /*8120*/  FFMA.FTZ R4, R12, UR34, -R76.reuse ;  /* 0x000000220c047c23 */ /* 0x100fe2000801084c */
[----:B------:R-:W-:Y:S01]  /*8130*/  FSEL R35, R9, RZ, P2 ;  /* 0x000000ff09237208 */ /* 0x000fe20001000000 */
[----:B------:R-:W0:Y:S01]  /*8140*/  MUFU.EX2 R74, R74 ;  /* 0x0000004a004a7308 */ /* 0x000e220000000800 */
[--C-:B------:R-:W-:Y:S01]  /*8150*/  FFMA.FTZ R7, R7, UR34, -R76.reuse ;  /* 0x0000002207077c23 */ /* 0x100fe2000801084c */
[--C-:B------:R-:W-:Y:S01]  /*8160*/  FFMA.FTZ R77, R11, UR34, -R76.reuse ;  /* 0x000000220b4d7c23 */ /* 0x100fe2000801084c */
[--C-:B------:R-:W-:Y:S01]  /*8170*/  FFMA.FTZ R12, R20, UR34, -R76.reuse ;  /* 0x00000022140c7c23 */ /* 0x100fe2000801084c */
        /* <DEDUP_REMOVED lines=8> */
[----:B------:R-:W-:Y:S01]  /*8200*/  FFMA.FTZ R11, R38, UR34, -R76 ;  /* 0x00000022260b7c23 */ /* 0x000fe2000801084c */
[----:B------:R-:W-:-:S02]  /*8210*/  IMAD.U32 R38, RZ, RZ, UR45 ;  /* 0x0000002dff267e24 */ /* 0x000fc4000f8e00ff */
[--C-:B------:R-:W-:Y:S01]  /*8220*/  FFMA.FTZ R31, R31, UR34, -R76.reuse ;  /* 0x000000221f1f7c23 */ /* 0x100fe2000801084c */
[----:B------:R-:W-:Y:S01]  /*8230*/  FFMA.FTZ R53, R53, UR34, -R76 ;  /* 0x0000002235357c23 */ /* 0x000fe2000801084c */
[----:B------:R-:W-:Y:S01]  /*8240*/  MUFU.EX2 R7, R7 ;  /* 0x0000000700077308 */ /* 0x000fe20000000800 */
[----:B-1----:R-:W-:Y:S01]  /*8250*/  FADD.FTZ R4, -R35, R8 ;  /* 0x0000000823047221 */ /* 0x002fe20000010100 */
[----:B0-----:R-:W-:Y:S01]  /*8260*/  FFMA.FTZ R49, R74, R3, R5 ;  /* 0x000000034a317223 */ /* 0x001fe20000010005 */
[----:B------:R-:W-:Y:S01]  /*8270*/  @!P1 LEA R38, R38, UR42, 0x3 ;  /* 0x0000002a26269c11 */ /* 0x000fe2000f8e18ff */
[--C-:B------:R-:W-:Y:S01]  /*8280*/  FFMA.FTZ R34, R34, UR34, -R76.reuse ;  /* 0x0000002222227c23 */ /* 0x100fe2000801084c */
[----:B------:R-:W-:Y:S01]  /*8290*/  FMUL.FTZ R4, R4, UR34 ;  /* 0x0000002204047c20 */ /* 0x000fe20008410000 */
[--C-:B------:R-:W-:Y:S01]  /*82a0*/  FFMA.FTZ R13, R39, UR34, -R76.reuse ;  /* 0x00000022270d7c23 */ /* 0x100fe2000801084c */
[----:B------:R-:W-:Y:S01]  /*82b0*/  FFMA.FTZ R3, R52, UR34, -R76 ;  /* 0x0000002234037c23 */ /* 0x000fe2000801084c */
[----:B------:R-:W-:Y:S01]  /*82c0*/  MUFU.EX2 R77, R77 ;  /* 0x0000004d004d7308 */ /* 0x000fe20000000800 */
[----:B------:R-:W-:-:S02]  /*82d0*/  @!P1 VIADD R38, R38, 0x2d860 ;  /* 0x0002d86026269836 */ /* 0x000fc40000000000 */
[--C-:B------:R-:W-:Y:S01]  /*82e0*/  FFMA.FTZ R39, R42, UR34, -R76.reuse ;  /* 0x000000222a277c23 */ /* 0x100fe2000801084c */
[--C-:B------:R-:W-:Y:S01]  /*82f0*/  FFMA.FTZ R42, R48, UR34, -R76.reuse ;  /* 0x00000022302a7c23 */ /* 0x100fe2000801084c */
[--C-:B------:R-:W-:Y:S01]  /*8300*/  FFMA.FTZ R57, R57, UR34, -R76.reuse ;  /* 0x0000002239397c23 */ /* 0x100fe2000801084c */
[----:B------:R-:W-:Y:S01]  /*8310*/  FFMA.FTZ R48, R61, UR34, -R76 ;  /* 0x000000223d307c23 */ /* 0x000fe2000801084c */
[----:B------:R-:W-:Y:S01]  /*8320*/  @!P1 PRMT R38, RZ, 0x654, R38 ;  /* 0x00000654ff269816 */ /* 0x000fe20000000026 */
[--C-:B------:R-:W-:Y:S01]  /*8330*/  FFMA.FTZ R64, R64, UR34, -R76.reuse ;  /* 0x0000002240407c23 */ /* 0x100fe2000801084c */
[----:B------:R0:W1:Y:S01]  /*8340*/  MUFU.EX2 R8, R4 ;  /* 0x0000000400087308 */ /* 0x0000620000000800 */
[--C-:B------:R-:W-:Y:S01]  /*8350*/  FFMA.FTZ R68, R68, UR34, -R76.reuse ;  /* 0x0000002244447c23 */ /* 0x100fe2000801084c */
[----:B------:R2:W-:Y:S01]  /*8360*/  @!P1 SYNCS.ARRIVE.TRANS64.RED.A1T0 RZ, [R38+URZ], RZ ;  /* 0x000000ff26ff99a7 */ /* 0x0005e2000810043f */
[--C-:B------:R-:W-:Y:S01]  /*8370*/  FFMA.FTZ R75, R75, UR34, -R76.reuse ;  /* 0x000000224b4b7c23 */ /* 0x100fe2000801084c */
[--C-:B------:R-:W-:Y:S01]  /*8380*/  FFMA.FTZ R80, R80, UR34, -R76.reuse ;  /* 0x0000002250507c23 */ /* 0x100fe2000801084c */
[--C-:B------:R-:W-:Y:S01]  /*8390*/  FFMA.FTZ R81, R81, UR34, -R76.reuse ;  /* 0x0000002251517c23 */ /* 0x100fe2000801084c */
[----:B------:R-:W-:Y:S01]  /*83a0*/  FFMA.FTZ R78, R78, UR34, -R76 ;  /* 0x000000224e4e7c23 */ /* 0x000fe2000801084c */
[----:B------:R-:W-:Y:S01]  /*83b0*/  ISETP.GT.AND P2, PT, R0, UR56, PT ;  /* 0x0000003800007c0c */ /* 0x000fe2000bf44270 */
[----:B------:R-:W3:Y:S01]  /*83c0*/  MUFU.EX2 R84, R84 ;  /* 0x0000005400547308 */ /* 0x000ee20000000800 */
[----:B0-----:R-:W-:Y:S01]  /*83d0*/  FADD.FTZ R4, R6, R49 ;  /* 0x0000003106047221 */ /* 0x001fe20000010000 */
[----:B------:R-:W-:Y:S01]  /*83e0*/  UMOV UR45, UR55 ;  /* 0x00000037002d7c82 */ /* 0x000fe20008000000 */
[-C--:B------:R-:W-:Y:S01]  /*83f0*/  FMUL.FTZ R88, R88, R74.reuse ;  /* 0x0000004a58587220 */ /* 0x080fe20000410000 */
[-C--:B------:R-:W-:Y:S01]  /*8400*/  FMUL.FTZ R89, R89, R74.reuse ;  /* 0x0000004a59597220 */ /* 0x080fe20000410000 */
[-C--:B------:R-:W-:Y:S01]  /*8410*/  FMUL.FTZ R92, R92, R74.reuse ;  /* 0x0000004a5c5c7220 */ /* 0x080fe20000410000 */
[-C--:B------:R-:W-:Y:S01]  /*8420*/  FMUL.FTZ R93, R93, R74.reuse ;  /* 0x0000004a5d5d7220 */ /* 0x080fe20000410000 */
[----:B------:R-:W-:Y:S01]  /*8430*/  FMUL.FTZ R96, R96, R74 ;  /* 0x0000004a60607220 */ /* 0x000fe20000410000 */
[----:B------:R-:W0:Y:S01]  /*8440*/  MUFU.EX2 R12, R12 ;  /* 0x0000000c000c7308 */ /* 0x000e220000000800 */
[----:B-1----:R-:W-:Y:S01]  /*8450*/  FFMA.FTZ R2, R8, R2, R7 ;  /* 0x0000000208027223 */ /* 0x002fe20000010007 */
[-C--:B------:R-:W-:Y:S01]  /*8460*/  FMUL.FTZ R90, R90, R8.reuse ;  /* 0x000000085a5a7220 */ /* 0x080fe20000410000 */
[-C--:B------:R-:W-:Y:S01]  /*8470*/  FMUL.FTZ R91, R91, R8.reuse ;  /* 0x000000085b5b7220 */ /* 0x080fe20000410000 */
[-C--:B------:R-:W-:Y:S01]  /*8480*/  FMUL.FTZ R94, R94, R8.reuse ;  /* 0x000000085e5e7220 */ /* 0x080fe20000410000 */
[-C--:B------:R-:W-:Y:S01]  /*8490*/  FMUL.FTZ R95, R95, R8.reuse ;  /* 0x000000085f5f7220 */ /* 0x080fe20000410000 */
[-C--:B------:R-:W-:Y:S01]  /*84a0*/  FMUL.FTZ R98, R98, R8.reuse ;  /* 0x0000000862627220 */ /* 0x080fe20000410000 */
[-C--:B------:R-:W-:Y:S01]  /*84b0*/  FMUL.FTZ R99, R99, R8.reuse ;  /* 0x0000000863637220 */ /* 0x080fe20000410000 */
[----:B------:R1:W-:Y:S01]  /*84c0*/  MUFU.EX2 R35, R30 ;  /* 0x0000001e00237308 */ /* 0x0003e20000000800 */
[-C--:B------:R-:W-:Y:S01]  /*84d0*/  FMUL.FTZ R102, R102, R8.reuse ;  /* 0x0000000866667220 */ /* 0x080fe20000410000 */
[-C--:B------:R-:W-:Y:S01]  /*84e0*/  FMUL.FTZ R103, R103, R8.reuse ;  /* 0x0000000867677220 */ /* 0x080fe20000410000 */
[-C--:B------:R-:W-:Y:S01]  /*84f0*/  FMUL.FTZ R106, R106, R8.reuse ;  /* 0x000000086a6a7220 */ /* 0x080fe20000410000 */
[-C--:B------:R-:W-:Y:S01]  /*8500*/  FMUL.FTZ R107, R107, R8.reuse ;  /* 0x000000086b6b7220 */ /* 0x080fe20000410000 */
[-C--:B------:R-:W-:Y:S01]  /*8510*/  FMUL.FTZ R110, R110, R8.reuse ;  /* 0x000000086e6e7220 */ /* 0x080fe20000410000 */
[-C--:B------:R-:W-:Y:S01]  /*8520*/  FMUL.FTZ R111, R111, R8.reuse ;  /* 0x000000086f6f7220 */ /* 0x080fe20000410000 */
[----:B------:R-:W-:Y:S01]  /*8530*/  FMUL.FTZ R114, R114, R8 ;  /* 0x0000000872727220 */ /* 0x000fe20000410000 */
[----:B------:R-:W4:Y:S01]  /*8540*/  MUFU.EX2 R20, R20 ;  /* 0x0000001400147308 */ /* 0x000f220000000800 */
[----:B-1----:R-:W-:Y:S01]  /*8550*/  FADD.FTZ R30, R27, R4 ;  /* 0x000000041b1e7221 */ /* 0x002fe20000010000 */
[----:B------:R-:W-:Y:S01]  /*8560*/  F2FP.F16.F32.PACK_AB R4, R6, R5 ;  /* 0x000000050604723e */ /* 0x000fe200000000ff */
[----:B------:R-:W-:Y:S01]  /*8570*/  FADD.FTZ R5, R77, R2 ;  /* 0x000000024d057221 */ /* 0x000fe20000010000 */
[C---:B------:R-:W-:Y:S01]  /*8580*/  F2FP.F16.F32.PACK_AB R6, R47.reuse, R27 ;  /* 0x0000001b2f06723e */ /* 0x040fe200000000ff */
[----:B------:R-:W-:Y:S01]  /*8590*/  FADD.FTZ R49, R47, R30 ;  /* 0x0000001e2f317221 */ /* 0x000fe20000010000 */
[----:B------:R-:W-:Y:S01]  /*85a0*/  FFMA.FTZ R2, R56, UR34, -R76 ;  /* 0x0000002238027c23 */ /* 0x000fe2000801084c */
[----:B------:R-:W-:Y:S01]  /*85b0*/  FADD.FTZ R27, R82, R5 ;  /* 0x00000005521b7221 */ /* 0x000fe20000010000 */
[----:B------:R-:W1:Y:S01]  /*85c0*/  MUFU.EX2 R21, R21 ;  /* 0x0000001500157308 */ /* 0x000e620000000800 */
[----:B------:R-:W-:Y:S01]  /*85d0*/  FADD.FTZ R30, R14, R49 ;  /* 0x000000310e1e7221 */ /* 0x000fe20000010000 */
[----:B------:R-:W-:Y:S01]  /*85e0*/  F2FP.F16.F32.PACK_AB R5, R77, R7 ;  /* 0x000000074d05723e */ /* 0x000fe200000000ff */
[C---:B---3--:R-:W-:Y:S01]  /*85f0*/  FADD.FTZ R27, R84.reuse, R27 ;  /* 0x0000001b541b7221 */ /* 0x048fe20000010000 */
[----:B------:R-:W-:Y:S01]  /*8600*/  F2FP.F16.F32.PACK_AB R7, R84, R82 ;  /* 0x000000525407723e */ /* 0x000fe200000000ff */
[----:B------:R-:W-:Y:S01]  /*8610*/  FADD.FTZ R77, R15, R30 ;  /* 0x0000001e0f4d7221 */ /* 0x000fe20000010000 */
[-C--:B------:R-:W-:Y:S01]  /*8620*/  FMUL.FTZ R115, R115, R8.reuse ;  /* 0x0000000873737220 */ /* 0x080fe20000410000 */
[----:B0-----:R-:W-:Y:S01]  /*8630*/  FADD.FTZ R49, R12, R27 ;  /* 0x0000001b0c317221 */ /* 0x001fe20000010000 */
[----:B------:R-:W0:Y:S01]  /*8640*/  MUFU.EX2 R26, R26 ;  /* 0x0000001a001a7308 */ /* 0x000e220000000800 */
[----:B--2---:R-:W-:Y:S01]  /*8650*/  FADD.FTZ R38, R24, R77 ;  /* 0x0000004d18267221 */ /* 0x004fe20000010000 */
[----:B------:R2:W-:Y:S01]  /*8660*/  STSM.16.M88.4 [R17+0x21800], R4 ;  /* 0x0218000411007844 */ /* 0x0005e20000000200 */
[----:B----4-:R-:W-:Y:S01]  /*8670*/  FADD.FTZ R30, R20, R49 ;  /* 0x00000031141e7221 */ /* 0x010fe20000010000 */
[----:B------:R-:W-:Y:S01]  /*8680*/  FFMA.FTZ R27, R60, UR34, -R76 ;  /* 0x000000223c1b7c23 */ /* 0x000fe2000801084c */
[-C--:B------:R-:W-:Y:S01]  /*8690*/  FMUL.FTZ R118, R118, R8.reuse ;  /* 0x0000000876767220 */ /* 0x080fe20000410000 */
[-C--:B------:R-:W-:Y:S01]  /*86a0*/  FMUL.FTZ R119, R119, R8.reuse ;  /* 0x0000000877777220 */ /* 0x080fe20000410000 */
[-C--:B------:R-:W-:Y:S01]  /*86b0*/  FMUL.FTZ R122, R122, R8.reuse ;  /* 0x000000087a7a7220 */ /* 0x080fe20000410000 */
[----:B------:R-:W3:Y:S01]  /*86c0*/  MUFU.EX2 R46, R46 ;  /* 0x0000002e002e7308 */ /* 0x000ee20000000800 */
[----:B-1----:R-:W-:Y:S01]  /*86d0*/  FADD.FTZ R49, R21, R30 ;  /* 0x0000001e15317221 */ /* 0x002fe20000010000 */
[-C--:B------:R-:W-:Y:S01]  /*86e0*/  FMUL.FTZ R123, R123, R8.reuse ;  /* 0x000000087b7b7220 */ /* 0x080fe20000410000 */
[-C--:B------:R-:W-:Y:S01]  /*86f0*/  FMUL.FTZ R126, R126, R8.reuse ;  /* 0x000000087e7e7220 */ /* 0x080fe20000410000 */
[-C--:B------:R-:W-:Y:S01]  /*8700*/  FMUL.FTZ R127, R127, R8.reuse ;  /* 0x000000087f7f7220 */ /* 0x080fe20000410000 */
[-C--:B------:R-:W-:Y:S01]  /*8710*/  FMUL.FTZ R130, R130, R8.reuse ;  /* 0x0000000882827220 */ /* 0x080fe20000410000 */
[-C--:B------:R-:W-:Y:S01]  /*8720*/  FMUL.FTZ R131, R131, R8.reuse ;  /* 0x0000000883837220 */ /* 0x080fe20000410000 */
[----:B------:R-:W-:Y:S01]  /*8730*/  FMUL.FTZ R134, R134, R8 ;  /* 0x0000000886867220 */ /* 0x000fe20000410000 */
[----:B------:R-:W1:Y:S01]  /*8740*/  MUFU.EX2 R31, R31 ;  /* 0x0000001f001f7308 */ /* 0x000e620000000800 */
[C---:B0-----:R-:W-:Y:S01]  /*8750*/  FADD.FTZ R49, R26.reuse, R49 ;  /* 0x000000311a317221 */ /* 0x041fe20000010000 */
[----:B--2---:R-:W-:Y:S01]  /*8760*/  F2FP.F16.F32.PACK_AB R4, R15, R14 ;  /* 0x0000000e0f04723e */ /* 0x004fe200000000ff */
[----:B------:R-:W-:Y:S01]  /*8770*/  FMUL.FTZ R135, R135, R8 ;  /* 0x0000000887877220 */ /* 0x000fe20000410000 */
[----:B------:R-:W-:Y:S01]  /*8780*/  F2FP.F16.F32.PACK_AB R6, R25, R24 ;  /* 0x000000181906723e */ /* 0x000fe200000000ff */
[-C--:B------:R-:W-:Y:S01]  /*8790*/  FMUL.FTZ R97, R97, R74.reuse ;  /* 0x0000004a61617220 */ /* 0x080fe20000410000 */
[----:B------:R-:W-:Y:S01]  /*87a0*/  F2FP.F16.F32.PACK_AB R7, R26, R21 ;  /* 0x000000151a07723e */ /* 0x000fe200000000ff */
[----:B------:R-:W-:Y:S01]  /*87b0*/  FMUL.FTZ R100, R100, R74 ;  /* 0x0000004a64647220 */ /* 0x000fe20000410000 */
[----:B------:R0:W-:Y:S01]  /*87c0*/  MUFU.EX2 R47, R53 ;  /* 0x00000035002f7308 */ /* 0x0001e20000000800 */
[----:B------:R-:W-:Y:S01]  /*87d0*/  F2FP.F16.F32.PACK_AB R5, R20, R12 ;  /* 0x0000000c1405723e */ /* 0x000fe200000000ff */
[-C--:B------:R-:W-:Y:S01]  /*87e0*/  FMUL.FTZ R101, R101, R74.reuse ;  /* 0x0000004a65657220 */ /* 0x080fe20000410000 */
[-C--:B------:R-:W-:Y:S01]  /*87f0*/  FMUL.FTZ R104, R104, R74.reuse ;  /* 0x0000004a68687220 */ /* 0x080fe20000410000 */
[-C--:B------:R-:W-:Y:S01]  /*8800*/  FMUL.FTZ R105, R105, R74.reuse ;  /* 0x0000004a69697220 */ /* 0x080fe20000410000 */
[-C--:B------:R-:W-:Y:S01]  /*8810*/  FMUL.FTZ R108, R108, R74.reuse ;  /* 0x0000004a6c6c7220 */ /* 0x080fe20000410000 */
[----:B------:R2:W-:Y:S01]  /*8820*/  STSM.16.M88.4 [R23], R4 ;  /* 0x0000000417007844 */ /* 0x0005e20000000200 */
[-C--:B------:R-:W-:Y:S01]  /*8830*/  FMUL.FTZ R109, R109, R74.reuse ;  /* 0x0000004a6d6d7220 */ /* 0x080fe20000410000 */
[----:B------:R-:W4:Y:S01]  /*8840*/  MUFU.EX2 R34, R34 ;  /* 0x0000002200227308 */ /* 0x000f220000000800 */
[----:B0-----:R-:W-:Y:S01]  /*8850*/  FADD.FTZ R53, R25, R38 ;  /* 0x0000002619357221 */ /* 0x001fe20000010000 */
[--C-:B------:R-:W-:Y:S01]  /*8860*/  FFMA.FTZ R38, R65, UR34, -R76.reuse ;  /* 0x0000002241267c23 */ /* 0x100fe2000801084c */
[----:B------:R-:W-:Y:S01]  /*8870*/  FFMA.FTZ R76, R79, UR34, -R76 ;  /* 0x000000224f4c7c23 */ /* 0x000fe2000801084c */
[----:B------:R-:W-:Y:S01]  /*8880*/  FMUL.FTZ R112, R112, R74 ;  /* 0x0000004a70707220 */ /* 0x000fe20000410000 */
[----:B------:R-:W-:Y:S01]  /*8890*/  FADD.FTZ R30, R28, R53 ;  /* 0x000000351c1e7221 */ /* 0x000fe20000010000 */
[----:B------:R-:W-:Y:S01]  /*88a0*/  F2FP.F16.F32.PACK_AB R28, R29, R28 ;  /* 0x0000001c1d1c723e */ /* 0x000fe200000000ff */
[----:B------:R-:W-:Y:S01]  /*88b0*/  FMUL.FTZ R113, R113, R74 ;  /* 0x0000004a71717220 */ /* 0x000fe20000410000 */
[----:B------:R-:W0:Y:S01]  /*88c0*/  MUFU.EX2 R83, R83 ;  /* 0x0000005300537308 */ /* 0x000e220000000800 */
[----:B------:R-:W-:Y:S01]  /*88d0*/  FADD.FTZ R53, R29, R30 ;  /* 0x0000001e1d357221 */ /* 0x000fe20000010000 */
[----:B---3--:R-:W-:Y:S01]  /*88e0*/  FADD.FTZ R30, R46, R49 ;  /* 0x000000312e1e7221 */ /* 0x008fe20000010000 */
[C---:B-1----:R-:W-:Y:S01]  /*88f0*/  F2FP.F16.F32.PACK_AB R29, R31.reuse, R46 ;  /* 0x0000002e1f1d723e */ /* 0x042fe200000000ff */
[-C--:B------:R-:W-:Y:S01]  /*8900*/  FMUL.FTZ R116, R116, R74.reuse ;  /* 0x0000004a74747220 */ /* 0x080fe20000410000 */
[----:B------:R-:W-:Y:S01]  /*8910*/  FADD.FTZ R52, R32, R53 ;  /* 0x0000003520347221 */ /* 0x000fe20000010000 */
[----:B------:R-:W-:Y:S01]  /*8920*/  FADD.FTZ R49, R31, R30 ;  /* 0x0000001e1f317221 */ /* 0x000fe20000010000 */
[-C--:B------:R-:W-:Y:S01]  /*8930*/  FMUL.FTZ R117, R117, R74.reuse ;  /* 0x0000004a75757220 */ /* 0x080fe20000410000 */
[----:B------:R-:W1:Y:S01]  /*8940*/  MUFU.EX2 R11, R11 ;  /* 0x0000000b000b7308 */ /* 0x000e620000000800 */
[----:B------:R-:W-:Y:S01]  /*8950*/  FADD.FTZ R53, R33, R52 ;  /* 0x0000003421357221 */ /* 0x000fe20000010000 */
[----:B----4-:R-:W-:Y:S01]  /*8960*/  FADD.FTZ R30, R34, R49 ;  /* 0x00000031221e7221 */ /* 0x010fe20000010000 */
[-C--:B------:R-:W-:Y:S01]  /*8970*/  FMUL.FTZ R120, R120, R74.reuse ;  /* 0x0000004a78787220 */ /* 0x080fe20000410000 */
[----:B------:R-:W-:Y:S01]  /*8980*/  FMUL.FTZ R121, R121, R74 ;  /* 0x0000004a79797220 */ /* 0x000fe20000410000 */
[----:B------:R-:W-:Y:S01]  /*8990*/  FADD.FTZ R52, R36, R53 ;  /* 0x0000003524347221 */ /* 0x000fe20000010000 */
[----:B------:R-:W-:Y:S01]  /*89a0*/  F2FP.F16.F32.PACK_AB R36, R37, R36 ;  /* 0x000000242524723e */ /* 0x000fe200000000ff */
[----:B------:R-:W-:Y:S01]  /*89b0*/  FMUL.FTZ R124, R124, R74 ;  /* 0x0000004a7c7c7220 */ /* 0x000fe20000410000 */
[----:B------:R-:W3:Y:S01]  /*89c0*/  MUFU.EX2 R13, R13 ;  /* 0x0000000d000d7308 */ /* 0x000ee20000000800 */
[----:B0-----:R-:W-:Y:S01]  /*89d0*/  FADD.FTZ R30, R83, R30 ;  /* 0x0000001e531e7221 */ /* 0x001fe20000010000 */
[----:B------:R-:W-:Y:S01]  /*89e0*/  FADD.FTZ R49, R37, R52 ;  /* 0x0000003425317221 */ /* 0x000fe20000010000 */
[----:B------:R-:W-:Y:S01]  /*89f0*/  F2FP.F16.F32.PACK_AB R31, R83, R34 ;  /* 0x00000022531f723e */ /* 0x000fe200000000ff */
[-C--:B------:R-:W-:Y:S01]  /*8a00*/  FMUL.FTZ R125, R125, R74.reuse ;  /* 0x0000004a7d7d7220 */ /* 0x080fe20000410000 */
[-C--:B------:R-:W-:Y:S01]  /*8a10*/  FMUL.FTZ R128, R128, R74.reuse ;  /* 0x0000004a80807220 */ /* 0x080fe20000410000 */
[----:B------:R-:W-:Y:S01]  /*8a20*/  FADD.FTZ R14, R40, R49 ;  /* 0x00000031280e7221 */ /* 0x000fe20000010000 */
[-C--:B------:R-:W-:Y:S01]  /*8a30*/  FMUL.FTZ R129, R129, R74.reuse ;  /* 0x0000004a81817220 */ /* 0x080fe20000410000 */
[----:B------:R-:W0:Y:S01]  /*8a40*/  MUFU.EX2 R39, R39 ;  /* 0x0000002700277308 */ /* 0x000e220000000800 */
[----:B-1----:R-:W-:Y:S01]  /*8a50*/  FADD.FTZ R30, R11, R30 ;  /* 0x0000001e0b1e7221 */ /* 0x002fe20000010000 */
[----:B------:R-:W-:Y:S01]  /*8a60*/  FADD.FTZ R15, R41, R14 ;  /* 0x0000000e290f7221 */ /* 0x000fe20000010000 */
[-C--:B------:R-:W-:Y:S01]  /*8a70*/  FMUL.FTZ R132, R132, R74.reuse ;  /* 0x0000004a84847220 */ /* 0x080fe20000410000 */
[----:B------:R-:W-:Y:S01]  /*8a80*/  FMUL.FTZ R133, R133, R74 ;  /* 0x0000004a85857220 */ /* 0x000fe20000410000 */
[----:B------:R-:W-:-:S02]  /*8a90*/  VIADD R0, R0, 0xffffffff ;  /* 0xffffffff00007836 */ /* 0x000fc40000000000 */
[----:B------:R-:W-:Y:S01]  /*8aa0*/  IMAD.MOV.U32 R8, RZ, RZ, R9 ;  /* 0x000000ffff087224 */ /* 0x000fe200078e0009 */
[----:B------:R-:W1:Y:S01]  /*8ab0*/  MUFU.EX2 R42, R42 ;  /* 0x0000002a002a7308 */ /* 0x000e620000000800 */
[----:B---3--:R-:W-:Y:S01]  /*8ac0*/  FADD.FTZ R24, R13, R30 ;  /* 0x0000001e0d187221 */ /* 0x008fe20000010000 */
[----:B------:R-:W-:Y:S01]  /*8ad0*/  F2FP.F16.F32.PACK_AB R30, R33, R32 ;  /* 0x00000020211e723e */ /* 0x000fe200000000ff */
[----:B------:R-:W-:Y:S01]  /*8ae0*/  FADD.FTZ R32, R44, R15 ;  /* 0x0000000f2c207221 */ /* 0x000fe20000010000 */
[----:B------:R-:W-:Y:S02]  /*8af0*/  F2FP.F16.F32.PACK_AB R37, R13, R11 ;  /* 0x0000000b0d25723e */ /* 0x000fe400000000ff */
[C---:B------:R-:W-:Y:S01]  /*8b00*/  F2FP.F16.F32.PACK_AB R44, R45.reuse, R44 ;  /* 0x0000002c2d2c723e */ /* 0x040fe200000000ff */
[----:B------:R-:W-:Y:S01]  /*8b10*/  FADD.FTZ R21, R45, R32 ;  /* 0x000000202d157221 */ /* 0x000fe20000010000 */
[----:B------:R-:W3:Y:S01]  /*8b20*/  MUFU.EX2 R50, R50 ;  /* 0x0000003200327308 */ /* 0x000ee20000000800 */
[----:B0-----:R-:W-:Y:S01]  /*8b30*/  FADD.FTZ R24, R39, R24 ;  /* 0x0000001827187221 */ /* 0x001fe20000010000 */
[C---:B------:R-:W-:Y:S01]  /*8b40*/  F2FP.F16.F32.PACK_AB R39, R35.reuse, R39 ;  /* 0x000000272327723e */ /* 0x040fe200000000ff */
[----:B------:R-:W-:Y:S02]  /*8b50*/  STSM.16.M88.4 [R22], R28 ;  /* 0x0000001c16007844 */ /* 0x000fe40000000200 */
[----:B------:R-:W-:-:S03]  /*8b60*/  FADD.FTZ R15, R35, R24 ;  /* 0x00000018230f7221 */ /* 0x000fc60000010000 */
[----:B------:R-:W0:Y:S01]  /*8b70*/  MUFU.EX2 R43, R43 ;  /* 0x0000002b002b7308 */ /* 0x000e220000000800 */
[----:B-1----:R-:W-:-:S07]  /*8b80*/  FADD.FTZ R12, R42, R15 ;  /* 0x0000000f2a0c7221 */ /* 0x002fce0000010000 */
[----:B------:R-:W1:Y:S01]  /*8b90*/  MUFU.EX2 R51, R51 ;  /* 0x0000003300337308 */ /* 0x000e620000000800 */
[----:B---3--:R-:W-:-:S07]  /*8ba0*/  FADD.FTZ R20, R50, R21 ;  /* 0x0000001532147221 */ /* 0x008fce0000010000 */
[----:B------:R-:W3:Y:S01]  /*8bb0*/  MUFU.EX2 R3, R3 ;  /* 0x0000000300037308 */ /* 0x000ee20000000800 */
[C---:B0-----:R-:W-:Y:S01]  /*8bc0*/  FADD.FTZ R12, R43.reuse, R12 ;  /* 0x0000000c2b0c7221 */ /* 0x041fe20000010000 */
[----:B------:R-:W-:-:S06]  /*8bd0*/  F2FP.F16.F32.PACK_AB R45, R43, R42 ;  /* 0x0000002a2b2d723e */ /* 0x000fcc00000000ff */
[----:B------:R-:W0:Y:S01]  /*8be0*/  MUFU.EX2 R54, R54 ;  /* 0x0000003600367308 */ /* 0x000e220000000800 */
[C---:B-1----:R-:W-:Y:S01]  /*8bf0*/  FADD.FTZ R15, R51.reuse, R20 ;  /* 0x00000014330f7221 */ /* 0x042fe20000010000 */
[----:B------:R-:W-:-:S06]  /*8c00*/  F2FP.F16.F32.PACK_AB R46, R51, R50 ;  /* 0x00000032332e723e */ /* 0x000fcc00000000ff */
[----:B------:R-:W1:Y:S01]  /*8c10*/  MUFU.EX2 R55, R55 ;  /* 0x0000003700377308 */ /* 0x000e620000000800 */
[----:B---3--:R-:W-:-:S07]  /*8c20*/  FADD.FTZ R12, R3, R12 ;  /* 0x0000000c030c7221 */ /* 0x008fce0000010000 */
[----:B------:R-:W2:Y:S01]  /*8c30*/  MUFU.EX2 R2, R2 ;  /* 0x0000000200027308 */ /* 0x000ea20000000800 */
[----:B0-----:R-:W-:Y:S01]  /*8c40*/  FADD.FTZ R20, R54, R15 ;  /* 0x0000000f36147221 */ /* 0x001fe20000010000 */
[C---:B------:R-:W-:Y:S01]  /*8c50*/  FADD.FTZ R15, R47.reuse, R12 ;  /* 0x0000000c2f0f7221 */ /* 0x040fe20000010000 */
[----:B------:R-:W-:-:S05]  /*8c60*/  F2FP.F16.F32.PACK_AB R47, R47, R3 ;  /* 0x000000032f2f723e */ /* 0x000fca00000000ff */
[----:B------:R-:W0:Y:S01]  /*8c70*/  MUFU.EX2 R58, R58 ;  /* 0x0000003a003a7308 */ /* 0x000e220000000800 */
[C---:B-1----:R-:W-:Y:S01]  /*8c80*/  FADD.FTZ R21, R55.reuse, R20 ;  /* 0x0000001437157221 */ /* 0x042fe20000010000 */
[----:B------:R-:W-:-:S06]  /*8c90*/  F2FP.F16.F32.PACK_AB R56, R55, R54 ;  /* 0x000000363738723e */ /* 0x000fcc00000000ff */
[----:B------:R-:W1:Y:S01]  /*8ca0*/  MUFU.EX2 R57, R57 ;  /* 0x0000003900397308 */ /* 0x000e620000000800 */
[----:B--2---:R-:W-:-:S07]  /*8cb0*/  FADD.FTZ R4, R2, R15 ;  /* 0x0000000f02047221 */ /* 0x004fce0000010000 */
[----:B------:R-:W2:Y:S01]  /*8cc0*/  MUFU.EX2 R59, R59 ;  /* 0x0000003b003b7308 */ /* 0x000ea20000000800 */
[----:B0-----:R-:W-:-:S07]  /*8cd0*/  FADD.FTZ R6, R58, R21 ;  /* 0x000000153a067221 */ /* 0x001fce0000010000 */
[----:B------:R-:W0:Y:S01]  /*8ce0*/  MUFU.EX2 R27, R27 ;  /* 0x0000001b001b7308 */ /* 0x000e220000000800 */
[C---:B-1----:R-:W-:Y:S01]  /*8cf0*/  FADD.FTZ R4, R57.reuse, R4 ;  /* 0x0000000439047221 */ /* 0x042fe20000010000 */
[----:B------:R-:W-:-:S06]  /*8d00*/  F2FP.F16.F32.PACK_AB R57, R57, R2 ;  /* 0x000000023939723e */ /* 0x000fcc00000000ff */
[----:B------:R-:W1:Y:S01]  /*8d10*/  MUFU.EX2 R62, R62 ;  /* 0x0000003e003e7308 */ /* 0x000e620000000800 */
[C---:B--2---:R-:W-:Y:S01]  /*8d20*/  FADD.FTZ R7, R59.reuse, R6 ;  /* 0x000000063b077221 */ /* 0x044fe20000010000 */
[----:B------:R-:W-:-:S06]  /*8d30*/  F2FP.F16.F32.PACK_AB R58, R59, R58 ;  /* 0x0000003a3b3a723e */ /* 0x000fcc00000000ff */
[----:B------:R-:W2:Y:S01]  /*8d40*/  MUFU.EX2 R48, R48 ;  /* 0x0000003000307308 */ /* 0x000ea20000000800 */
[----:B0-----:R-:W-:-:S07]  /*8d50*/  FADD.FTZ R5, R27, R4 ;  /* 0x000000041b057221 */ /* 0x001fce0000010000 */
[----:B------:R-:W0:Y:S01]  /*8d60*/  MUFU.EX2 R63, R63 ;  /* 0x0000003f003f7308 */ /* 0x000e220000000800 */
[----:B-1----:R-:W-:-:S07]  /*8d70*/  FADD.FTZ R6, R62, R7 ;  /* 0x000000073e067221 */ /* 0x002fce0000010000 */
[----:B------:R1:W3:Y:S01]  /*8d80*/  MUFU.EX2 R65, R64 ;  /* 0x0000004000417308 */ /* 0x0002e20000000800 */
[C---:B--2---:R-:W-:Y:S01]  /*8d90*/  FADD.FTZ R4, R48.reuse, R5 ;  /* 0x0000000530047221 */ /* 0x044fe20000010000 */
[----:B------:R-:W-:-:S06]  /*8da0*/  F2FP.F16.F32.PACK_AB R59, R48, R27 ;  /* 0x0000001b303b723e */ /* 0x000fcc00000000ff */
[----:B------:R-:W2:Y:S01]  /*8db0*/  MUFU.EX2 R66, R66 ;  /* 0x0000004200427308 */ /* 0x000ea20000000800 */
[C---:B0-----:R-:W-:Y:S01]  /*8dc0*/  FADD.FTZ R5, R63.reuse, R6 ;  /* 0x000000063f057221 */ /* 0x041fe20000010000 */
[----:B-1----:R-:W-:-:S06]  /*8dd0*/  F2FP.F16.F32.PACK_AB R64, R63, R62 ;  /* 0x0000003e3f40723e */ /* 0x002fcc00000000ff */
[----:B------:R-:W0:Y:S01]  /*8de0*/  MUFU.EX2 R67, R67 ;  /* 0x0000004300437308 */ /* 0x000e220000000800 */
[----:B---3--:R-:W-:-:S07]  /*8df0*/  FADD.FTZ R3, R65, R4 ;  /* 0x0000000441037221 */ /* 0x008fce0000010000 */
[----:B------:R1:W3:Y:S01]  /*8e00*/  MUFU.EX2 R14, R38 ;  /* 0x00000026000e7308 */ /* 0x0002e20000000800 */
[----:B--2---:R-:W-:-:S07]  /*8e10*/  FADD.FTZ R4, R66, R5 ;  /* 0x0000000542047221 */ /* 0x004fce0000010000 */
[----:B------:R-:W2:Y:S01]  /*8e20*/  MUFU.EX2 R69, R69 ;  /* 0x0000004500457308 */ /* 0x000ea20000000800 */
[----:B0-----:R-:W-:Y:S01]  /*8e30*/  FADD.FTZ R6, R67, R4 ;  /* 0x0000000443067221 */ /* 0x001fe20000010000 */
[----:B-1----:R-:W-:Y:S02]  /*8e40*/  F2FP.F16.F32.PACK_AB R38, R41, R40 ;  /* 0x000000282926723e */ /* 0x002fe400000000ff */
[----:B------:R-:W-:-:S03]  /*8e50*/  F2FP.F16.F32.PACK_AB R66, R67, R66 ;  /* 0x000000424342723e */ /* 0x000fc600000000ff */
[----:B------:R-:W-:Y:S01]  /*8e60*/  STSM.16.M88.4 [R18], R36 ;  /* 0x0000002412007844 */ /* 0x000fe20000000200 */
[----:B------:R-:W0:Y:S01]  /*8e70*/  MUFU.EX2 R68, R68 ;  /* 0x0000004400447308 */ /* 0x000e220000000800 */
[C---:B---3--:R-:W-:Y:S01]  /*8e80*/  FADD.FTZ R3, R14.reuse, R3 ;  /* 0x000000030e037221 */ /* 0x048fe20000010000 */
[----:B------:R-:W-:Y:S01]  /*8e90*/  F2FP.F16.F32.PACK_AB R65, R14, R65 ;  /* 0x000000410e41723e */ /* 0x000fe200000000ff */
[----:B------:R-:W-:Y:S04]  /*8ea0*/  STSM.16.M88.4 [R17+0x27800], R44 ;  /* 0x0278002c11007844 */ /* 0x000fe80000000200 */
[----:B------:R-:W-:Y:S01]  /*8eb0*/  STSM.16.M88.4 [R136], R56 ;  /* 0x0000003888007844 */ /* 0x000fe20000000200 */
[----:B------:R-:W1:Y:S01]  /*8ec0*/  MUFU.EX2 R72, R72 ;  /* 0x0000004800487308 */ /* 0x000e620000000800 */
[----:B--2---:R-:W-:-:S07]  /*8ed0*/  FADD.FTZ R5, R69, R6 ;  /* 0x0000000645057221 */ /* 0x004fce0000010000 */
[----:B------:R-:W2:Y:S01]  /*8ee0*/  MUFU.EX2 R75, R75 ;  /* 0x0000004b004b7308 */ /* 0x000ea20000000800 */
[----:B0-----:R-:W-:-:S07]  /*8ef0*/  FADD.FTZ R4, R68, R3 ;  /* 0x0000000344047221 */ /* 0x001fce0000010000 */
[----:B------:R-:W0:Y:S01]  /*8f00*/  MUFU.EX2 R70, R70 ;  /* 0x0000004600467308 */ /* 0x000e220000000800 */
[----:B-1----:R-:W-:-:S07]  /*8f10*/  FADD.FTZ R11, R72, R5 ;  /* 0x00000005480b7221 */ /* 0x002fce0000010000 */
[----:B------:R-:W1:Y:S01]  /*8f20*/  MUFU.EX2 R80, R80 ;  /* 0x0000005000507308 */ /* 0x000e620000000800 */
[C---:B--2---:R-:W-:Y:S01]  /*8f30*/  FADD.FTZ R3, R75.reuse, R4 ;  /* 0x000000044b037221 */ /* 0x044fe20000010000 */
[----:B------:R-:W-:Y:S02]  /*8f40*/  F2FP.F16.F32.PACK_AB R67, R75, R68 ;  /* 0x000000444b43723e */ /* 0x000fe400000000ff */
[----:B------:R-:W-:-:S03]  /*8f50*/  F2FP.F16.F32.PACK_AB R4, R72, R69 ;  /* 0x000000454804723e */ /* 0x000fc600000000ff */
[----:B------:R-:W-:Y:S01]  /*8f60*/  STSM.16.M88.4 [R22+0x6000], R64 ;  /* 0x0060004016007844 */ /* 0x000fe20000000200 */
        /* <DEDUP_REMOVED lines=10> */
[C---:B-1----:R-:W-:Y:S02]  /*9010*/  F2FP.F16.F32.PACK_AB R7, R13.reuse, R78 ;  /* 0x0000004e0d07723e */ /* 0x042fe400000000ff */
[----:B------:R-:W-:-:S03]  /*9020*/  FADD.FTZ R2, R13, R2 ;  /* 0x000000020d027221 */ /* 0x000fc60000010000 */
[----:B------:R0:W-:Y:S01]  /*9030*/  STSM.16.M88.4 [R18+0x6000], R4 ;  /* 0x0060000412007844 */ /* 0x0001e20000000200 */
[----:B------:R1:W-:Y:S06]  /*9040*/  MEMBAR.ALL.CTA ;  /* 0x0000000000007992 */ /* 0x0003ec0000008000 */
[----:B-1----:R-:W1:Y:S01]  /*9050*/  FENCE.VIEW.ASYNC.S ;  /* 0x00000000000073c6 */ /* 0x002e620000000000 */
[----:B0-----:R-:W-:Y:S01]  /*9060*/  IMAD.MOV.U32 R4, RZ, RZ, R10 ;  /* 0x000000ffff047224 */ /* 0x001fe200078e000a */
[----:B-1----:R-:W-:Y:S01]  /*9070*/  NOP ;  /* 0x0000000000007918 */ /* 0x002fe20000000000 */
[----:B------:R-:W-:Y:S05]  /*9080*/  @P2 BRA `(.L_x_861) ;  /* 0xffffffc400b42947 */ /* 0x000fea000383ffff */
[----:B------:R-:W-:Y:S01]  /*9090*/  IMAD.MOV.U32 R8, RZ, RZ, R9 ;  /* 0x000000ffff087224 */ /* 0x000fe200078e0009 */
[----:B------:R-:W-:Y:S01]  /*90a0*/  UMOV UR45, UR55 ;  /* 0x00000037002d7c82 */ /* 0x000fe20008000000 */
[----:B------:R-:W-:Y:S01]  /*90b0*/  IMAD.MOV.U32 R4, RZ, RZ, R10 ;  /* 0x000000ffff047224 */ /* 0x000fe200078e000a */
[----:B------:R-:W-:-:S06]  /*90c0*/  UMOV UR50, UR54 ;  /* 0x0000003600327c82 */ /* 0x000fcc0008000000 */
.L_x_844:
[----:B------:R-:W1:Y:S01]  /*90d0*/  LDC R5, c[0x0][0x448] ;  /* 0x00011200ff057b82 */ /* 0x000e620000000800 */
[----:B------:R-:W-:Y:S01]  /*90e0*/  UIADD3 UR6, UR41, 0xbf, URZ ;  /* 0x000000bf29067890 */ /* 0x000fe2000fffe03f */
[----:B------:R-:W-:-:S05]  /*90f0*/  IADD3 R10, -R143, 0x1, RZ ;  /* 0x000000018f0a7810 */ /* 0x000fca0007ffe1ff */
[----:B------:R-:W-:Y:S01]  /*9100*/  IMAD R10, R71, UR43, R10 ;  /* 0x0000002b470a7c24 */ /* 0x000fe2000f8e020a */
[----:B0-----:R-:W0:Y:S01]  /*9110*/  LDC R12, c[0x0][0x9e4] ;  /* 0x00027900ff0c7b82 */ /* 0x001e220000000800 */
[----:B-1----:R-:W-:Y:S02]  /*9120*/  ISETP.NE.AND P5, PT, R5, 0x1, PT ;  /* 0x000000010500780c */ /* 0x002fe40003fa5270 */
[----:B0-----:R-:W-:-:S11]  /*9130*/  ISETP.GE.AND P6, PT, R12, 0x1, PT ;  /* 0x000000010c00780c */ /* 0x001fd60003fc6270 */
[----:B------:R-:W0:Y:S08]  /*9140*/  @P5 LDC R5, c[0x0][0x44c] ;  /* 0x00011300ff055b82 */ /* 0x000e300000000800 */
[----:B------:R-:W1:Y:S01]  /*9150*/  @P5 LDC R7, c[0x0][0x450] ;  /* 0x00011400ff075b82 */ /* 0x000e620000000800 */
[----:B0-----:R-:W-:-:S04]  /*9160*/  @P5 IMAD.HI.U32 R6, R5, UR6, RZ ;  /* 0x0000000605065c27 */ /* 0x001fc8000f8e00ff */
[----:B------:R-:W-:Y:S01]  /*9170*/  IMAD.U32 R5, RZ, RZ, UR6 ;  /* 0x00000006ff057e24 */ /* 0x000fe2000f8e00ff */
[----:B------:R-:W-:Y:S01]  /*9180*/  ULDC UR6, c[0x0][0x9dc] ;  /* 0x0002770000067ab9 */ /* 0x000fe20000000800 */
[----:B-1----:R-:W-:-:S05]  /*9190*/  @P5 SHF.R.U32.HI R5, RZ, R7, R6 ;  /* 0x00000007ff055219 */ /* 0x002fca0000011606 */
[----:B------:R-:W-:-:S04]  /*91a0*/  IMAD.IADD R5, R10, 0x1, R5 ;  /* 0x000000010a057824 */ /* 0x000fc800078e0205 */
[----:B------:R-:W-:Y:S01]  /*91b0*/  VIADD R6, R5, -UR6 ;  /* 0x8000000605067c36 */ /* 0x000fe20008000000 */
[----:B------:R-:W-:Y:S06]  /*91c0*/  @!P6 BRA `(.L_x_862) ;  /* 0x00000000003ce947 */ /* 0x000fec0003800000 */
[----:B------:R-:W-:-:S13]  /*91d0*/  ISETP.GT.AND P2, PT, R5, -0x1, PT ;  /* 0xffffffff0500780c */ /* 0x000fda0003f44270 */
[----:B------:R-:W-:Y:S05]  /*91e0*/  @P2 BRA `(.L_x_863) ;  /* 0x00000000001c2947 */ /* 0x000fea0003800000 */
[----:B------:R-:W-:Y:S02]  /*91f0*/  ISETP.NE.AND P2, PT, R12, 0x1, PT ;  /* 0x000000010c00780c */ /* 0x000fe40003f45270 */
[----:B------:R-:W-:-:S11]  /*9200*/  LOP3.LUT R5, RZ, R5, RZ, 0x33, !PT ;  /* 0x00000005ff057212 */ /* 0x000fd600078e33ff */
[----:B------:R-:W0:Y:S02]  /*9210*/  @P2 LDC.64 R10, c[0x0][0x9e8] ;  /* 0x00027a00ff0a2b82 */ /* 0x000e240000000a00 */
[----:B0-----:R-:W-:-:S05]  /*9220*/  @P2 IMAD.HI.U32 R10, R5, R10, RZ ;  /* 0x0000000a050a2227 */ /* 0x001fca00078e00ff */
[----:B------:R-:W-:-:S04]  /*9230*/  @P2 SHF.R.U32.HI R5, RZ, R11, R10 ;  /* 0x0000000bff052219 */ /* 0x000fc8000001160a */
[----:B------:R-:W-:Y:S01]  /*9240*/  LOP3.LUT R5, RZ, R5, RZ, 0x33, !PT ;  /* 0x00000005ff057212 */ /* 0x000fe200078e33ff */
[----:B------:R-:W-:Y:S06]  /*9250*/  BRA `(.L_x_864) ;  /* 0x0000000000107947 */ /* 0x000fec0003800000 */
.L_x_863:
[----:B------:R-:W-:-:S13]  /*9260*/  ISETP.NE.AND P2, PT, R12, 0x1, PT ;  /* 0x000000010c00780c */ /* 0x000fda0003f45270 */
[----:B------:R-:W0:Y:S02]  /*9270*/  @P2 LDC.64 R10, c[0x0][0x9e8] ;  /* 0x00027a00ff0a2b82 */ /* 0x000e240000000a00 */
[----:B0-----:R-:W-:-:S05]  /*9280*/  @P2 IMAD.HI.U32 R10, R5, R10, RZ ;  /* 0x0000000a050a2227 */ /* 0x001fca00078e00ff */
[----:B------:R-:W-:-:S07]  /*9290*/  @P2 SHF.R.U32.HI R5, RZ, R11, R10 ;  /* 0x0000000bff052219 */ /* 0x000fce000001160a */
.L_x_864:
[----:B------:R-:W-:-:S05]  /*92a0*/  IMAD R5, R5, R12, RZ ;  /* 0x0000000c05057224 */ /* 0x000fca00078e02ff */
[----:B------:R-:W-:-:S07]  /*92b0*/  VIMNMX R6, R6, R5, !PT ;  /* 0x0000000506067248 */ /* 0x000fce0007fe0100 */
.L_x_862:
[----:B------:R-:W-:-:S05]  /*92c0*/  VIADD R6, R6, 0x7f ;  /* 0x0000007f06067836 */ /* 0x000fca0000000000 */
[----:B------:R-:W-:-:S04]  /*92d0*/  SHF.R.S32.HI R5, RZ, 0x1f, R6 ;  /* 0x0000001fff057819 */ /* 0x000fc80000011406 */
[----:B------:R-:W-:-:S04]  /*92e0*/  LEA.HI R5, R5, R6, RZ, 0x7 ;  /* 0x0000000605057211 */ /* 0x000fc800078f38ff */
[----:B------:R-:W-:-:S04]  /*92f0*/  SHF.R.S32.HI R5, RZ, 0x7, R5 ;  /* 0x00000007ff057819 */ /* 0x000fc80000011405 */
[----:B------:R-:W-:-:S04]  /*9300*/  VIMNMX R6, R5, UR39, !PT ;  /* 0x0000002705067c48 */ /* 0x000fc8000ffe0100 */
[----:B------:R-:W-:-:S13]  /*9310*/  ISETP.GE.AND P2, PT, R0, R6, PT ;  /* 0x000000060000720c */ /* 0x000fda0003f46270 */
[----:B------:R-:W-:Y:S05]  /*9320*/  @!P2 BRA `(.L_x_865) ;  /* 0x000000280028a947 */ /* 0x000fea0003800000 */
[----:B------:R-:W-:Y:S01]  /*9330*/  IMAD.MOV.U32 R7, RZ, RZ, R8 ;  /* 0x000000ffff077224 */ /* 0x000fe200078e0008 */
[----:B------:R-:W-:Y:S01]  /*9340*/  UMOV UR28, UR50 ;  /* 0x00000032001c7c82 */ /* 0x000fe20008000000 */
[----:B------:R-:W-:Y:S01]  /*9350*/  IMAD.MOV.U32 R5, RZ, RZ, R4 ;  /* 0x000000ffff057224 */ /* 0x000fe200078e0004 */
[----:B------:R-:W-:Y:S01]  /*9360*/  UMOV UR51, UR45 ;  /* 0x0000002d00337c82 */ /* 0x000fe20008000000 */
[----:B------:R-:W-:Y:S01]  /*9370*/  ULDC UR35, c[0x0][0x9d8] ;  /* 0x0002760000237ab9 */ /* 0x000fe20000000800 */
[----:B------:R-:W-:-:S05]  /*9380*/  ULDC UR34, c[0x0][0x988] ;  /* 0x0002620000227ab9 */ /* 0x000fca0000000800 */
.L_x_874:
[----:B------:R-:W-:Y:S01]  /*9390*/  UIADD3 UR45, UR51, 0x1, URZ ;  /* 0x00000001332d7890 */ /* 0x000fe2000fffe03f */
[----:B------:R-:W-:-:S03]  /*93a0*/  ISETP.NE.AND P2, PT, RZ, UR37, PT ;  /* 0x00000025ff007c0c */ /* 0x000fc6000bf45270 */
[----:B------:R-:W-:-:S04]  /*93b0*/  UISETP.NE.AND UP0, UPT, UR45, 0x2, UPT ;  /* 0x000000022d00788c */ /* 0x000fc8000bf05270 */
[----:B------:R-:W-:Y:S02]  /*93c0*/  USEL UR50, URZ, 0x1, UP0 ;  /* 0x000000013f327887 */ /* 0x000fe40008000000 */
[----:B------:R-:W-:Y:S02]  /*93d0*/  USEL UR45, UR45, URZ, UP0 ;  /* 0x0000003f2d2d7287 */ /* 0x000fe40008000000 */
[----:B------:R-:W-:Y:S02]  /*93e0*/  ULOP3.LUT UR50, UR28, UR50, URZ, 0x3c, !UPT ;  /* 0x000000321c327292 */ /* 0x000fe4000f8e3c3f */
[----:B0-----:R-:W-:Y:S10]  /*93f0*/  @P2 BRA `(.L_x_866) ;  /* 0x00000000002c2947 */ /* 0x001ff40003800000 */
[----:B------:R-:W-:Y:S05]  /*9400*/  @!P0 BRA `(.L_x_867) ;  /* 0x0000000000048947 */ /* 0x000fea0003800000 */
[----:B------:R-:W-:Y:S01]  /*9410*/  BPT.TRAP 0x1 ;  /* 0x000000040000795c */ /* 0x000fe20000300000 */
.L_x_867:
[----:B------:R-:W-:Y:S01]  /*9420*/  ULEA UR6, UR45, UR42, 0x3 ;  /* 0x0000002a2d067291 */ /* 0x000fe2000f8e183f */
[----:B------:R-:W-:-:S05]  /*9430*/  IMAD.U32 R4, RZ, RZ, UR50 ;  /* 0x00000032ff047e24 */ /* 0x000fca000f8e00ff */
[----:B------:R-:W-:-:S04]  /*9440*/  SHF.L.U32 R4, R4, 0x1f, RZ ;  /* 0x0000001f04047819 */ /* 0x000fc800000006ff */
[----:B------:R0:W1:Y:S01]  /*9450*/  SYNCS.PHASECHK.TRANS64.TRYWAIT P3, [UR6+0x2d830], R4 ;  /* 0x02d83004ff0075a7 */ /* 0x0000620008060146 */
[----:B------:R-:W-:Y:S05]  /*9460*/  @!P0 BRA `(.L_x_868) ;  /* 0x0000000000048947 */ /* 0x000fea0003800000 */
[----:B------:R-:W-:Y:S01]  /*9470*/  BPT.TRAP 0x1 ;  /* 0x000000040000795c */ /* 0x000fe20000300000 */
.L_x_868:
[----:B-1----:R-:W-:Y:S05]  /*9480*/  @P3 BRA `(.L_x_866) ;  /* 0x0000000000083947 */ /* 0x002fea0003800000 */
[----:B------:R-:W1:Y:S02]  /*9490*/  SYNCS.PHASECHK.TRANS64.TRYWAIT P3, [UR6+0x2d830], R4 ;  /* 0x02d83004ff0075a7 */ /* 0x000e640008060146 */
[----:B-1----:R-:W-:Y:S05]  /*94a0*/  @!P3 BRA `(.L_x_869) ;  /* 0x000000d0005cb947 */ /* 0x002fea0003800000 */
.L_x_866:
[----:B------:R-:W2:Y:S01]  /*94b0*/  S2R R8, SR_TID.X ;  /* 0x0000000000087919 */ /* 0x000ea20000002100 */
        /* <DEDUP_REMOVED lines=13> */
[----:B01----:R-:W-:-:S05]  /*9590*/  VIADD R4, R8, 0x8 ;  /* 0x0000000808047836 */ /* 0x003fca0000000000 */
[----:B------:R0:W-:Y:S06]  /*95a0*/  BAR.SYNC.DEFER_BLOCKING R4, 0x100 ;  /* 0x000400040000751d */ /* 0x0001ec0000010000 */
[----:B------:R-:W-:-:S06]  /*95b0*/  WARPGROUP.ARRIVE ;  /* 0x00000000000079c5 */ /* 0x000fcc0000000000 */
        /* <DEDUP_REMOVED lines=17> */
[----:B0-----:R-:W-:Y:S05]  /*96d0*/  @P2 BRA `(.L_x_870) ;  /* 0x00000000002c2947 */ /* 0x001fea0003800000 */
[----:B------:R-:W-:Y:S05]  /*96e0*/  @!P0 BRA `(.L_x_871) ;  /* 0x0000000000048947 */ /* 0x000fea0003800000 */
[----:B------:R-:W-:Y:S01]  /*96f0*/  BPT.TRAP 0x1 ;  /* 0x000000040000795c */ /* 0x000fe20000300000 */
.L_x_871:
[----:B------:R-:W-:Y:S01]  /*9700*/  ULEA UR6, UR51, UR42, 0x3 ;  /* 0x0000002a33067291 */ /* 0x000fe2000f8e183f */
[----:B------:R-:W-:-:S05]  /*9710*/  IMAD.U32 R4, RZ, RZ, UR28 ;  /* 0x0000001cff047e24 */ /* 0x000fca000f8e00ff */
[----:B------:R-:W-:-:S04]  /*9720*/  SHF.L.U32 R4, R4, 0x1f, RZ ;  /* 0x0000001f04047819 */ /* 0x000fc800000006ff */
[----:B------:R0:W1:Y:S01]  /*9730*/  SYNCS.PHASECHK.TRANS64.TRYWAIT P2, [UR6+0x2d850], R4 ;  /* 0x02d85004ff0075a7 */ /* 0x0000620008040146 */
[----:B------:R-:W-:Y:S05]  /*9740*/  @!P0 BRA `(.L_x_872) ;  /* 0x0000000000048947 */ /* 0x000fea0003800000 */
[----:B------:R-:W-:Y:S01]  /*9750*/  BPT.TRAP 0x1 ;  /* 0x000000040000795c */ /* 0x000fe20000300000 */
.L_x_872:
[----:B-1----:R-:W-:Y:S05]  /*9760*/  @P2 BRA `(.L_x_870) ;  /* 0x0000000000082947 */ /* 0x002fea0003800000 */
[----:B------:R-:W1:Y:S02]  /*9770*/  SYNCS.PHASECHK.TRANS64.TRYWAIT P2, [UR6+0x2d850], R4 ;  /* 0x02d85004ff0075a7 */ /* 0x000e640008040146 */
[----:B-1----:R-:W-:Y:S05]  /*9780*/  @!P2 BRA `(.L_x_873) ;  /* 0x000000cc00bca947 */ /* 0x002fea0003800000 */
.L_x_870:
[----:B------:R-:W-:Y:S01]  /*9790*/  UIADD3 UR6, UR42, 0x400, URZ ;  /* 0x000004002a067890 */ /* 0x000fe2000fffe03f */
[----:B------:R-:W-:Y:S01]  /*97a0*/  WARPGROUP.ARRIVE ;  /* 0x00000000000079c5 */ /* 0x000fe20000000000 */
[----:B------:R-:W-:Y:S01]  /*97b0*/  UMOV UR29, 0x40000040 ;  /* 0x40000040001d7882 */ /* 0x000fe20000000000 */
[----:B------:R-:W-:Y:S01]  /*97c0*/  UMOV UR31, 0x80000020 ;  /* 0x80000020001f7882 */ /* 0x000fe20000000000 */
[----:B------:R-:W-:Y:S01]  /*97d0*/  USHF.R.U32.HI UR6, URZ, 0x4, UR6 ;  /* 0x000000043f067899 */ /* 0x000fe20008011606 */
[----:B------:R-:W-:Y:S01]  /*97e0*/  FMUL.FTZ R8, R24, UR35 ;  /* 0x0000002318087c20 */ /* 0x000fe20008410000 */
[----:B------:R-:W-:Y:S01]  /*97f0*/  FMUL.FTZ R10, R25, UR35 ;  /* 0x00000023190a7c20 */ /* 0x000fe20008410000 */
[----:B------:R-:W-:Y:S01]  /*9800*/  FMUL.FTZ R12, R28, UR35 ;  /* 0x000000231c0c7c20 */ /* 0x000fe20008410000 */
[----:B------:R-:W-:Y:S01]  /*9810*/  ULOP3.LUT UR6, UR6, 0x3fff, URZ, 0xc0, !UPT ;  /* 0x00003fff06067892 */ /* 0x000fe2000f8ec03f */
[----:B------:R-:W-:Y:S01]  /*9820*/  FMUL.FTZ R13, R29, UR35 ;  /* 0x000000231d0d7c20 */ /* 0x000fe20008410000 */
[----:B------:R-:W-:Y:S01]  /*9830*/  FMUL.FTZ R20, R32, UR35 ;  /* 0x0000002320147c20 */ /* 0x000fe20008410000 */
[----:B------:R-:W2:Y:S01]  /*9840*/  MUFU.TANH R8, R8 ;  /* 0x0000000800087308 */ /* 0x000ea20000002400 */
[----:B------:R-:W-:Y:S01]  /*9850*/  ULOP3.LUT UR7, UR6, 0x2000000, URZ, 0xfc, !UPT ;  /* 0x0200000006077892 */ /* 0x000fe2000f8efc3f */
[----:B------:R-:W-:Y:S01]  /*9860*/  FMUL.FTZ R24, R33, UR35 ;  /* 0x0000002321187c20 */ /* 0x000fe20008410000 */
[----:B------:R-:W-:Y:S01]  /*9870*/  ULOP3.LUT UR6, UR36, 0x10000, URZ, 0xfc, !UPT ;  /* 0x0001000024067892 */ /* 0x000fe2000f8efc3f */
[----:B------:R-:W-:Y:S01]  /*9880*/  FMUL.FTZ R21, R34, UR35 ;  /* 0x0000002322157c20 */ /* 0x000fe20008410000 */
[----:B------:R-:W-:Y:S01]  /*9890*/  UIMAD UR7, UR51, 0x600, UR7 ;  /* 0x00000600330778a4 */ /* 0x000fe2000f8e0207 */
[----:B------:R-:W-:Y:S01]  /*98a0*/  FMUL.FTZ R34, R44, UR35 ;  /* 0x000000232c227c20 */ /* 0x000fe20008410000 */
[----:B------:R-:W-:Y:S01]  /*98b0*/  FMUL.FTZ R44, R53, UR35 ;  /* 0x00000023352c7c20 */ /* 0x000fe20008410000 */
[----:B------:R-:W3:Y:S01]  /*98c0*/  MUFU.TANH R10, R10 ;  /* 0x0000000a000a7308 */ /* 0x000ee20000002400 */
[----:B-1----:R-:W-:Y:S01]  /*98d0*/  FMUL.FTZ R9, R26, UR35 ;  /* 0x000000231a097c20 */ /* 0x002fe20008410000 */
[----:B------:R-:W-:Y:S01]  /*98e0*/  UMOV UR28, UR6 ;  /* 0x00000006001c7c82 */ /* 0x000fe20008000000 */
[----:B------:R-:W-:Y:S01]  /*98f0*/  FMUL.FTZ R26, R36, UR35 ;  /* 0x00000023241a7c20 */ /* 0x000fe20008410000 */
[----:B------:R-:W-:Y:S01]  /*9900*/  UMOV UR30, UR7 ;  /* 0x00000007001e7c82 */ /* 0x000fe20008000000 */
[----:B------:R-:W-:Y:S01]  /*9910*/  FMUL.FTZ R28, R37, UR35 ;  /* 0x00000023251c7c20 */ /* 0x000fe20008410000 */
[----:B------:R-:W-:Y:S01]  /*9920*/  HGMMA.64x96x16.F32 R88, gdesc[UR28].tnspB, R88, gsb0 ;  /* 0x416000001c5879f0 */ /* 0x000fe20008000858 */
[----:B------:R-:W-:Y:S01]  /*9930*/  UIADD3 UR28, UR6, 0x2, URZ ;  /* 0x00000002061c7890 */ /* 0x000fe2000fffe03f */
[----:B------:R-:W0:Y:S01]  /*9940*/  MUFU.TANH R12, R12 ;  /* 0x0000000c000c7308 */ /* 0x000e220000002400 */
[----:B------:R-:W-:Y:S01]  /*9950*/  UIADD3 UR30, UR7, 0x40, URZ ;  /* 0x00000040071e7890 */ /* 0x000fe2000fffe03f */
[----:B--2---:R-:W-:Y:S01]  /*9960*/  FMNMX.FTZ R53, R8, R5, !PT ;  /* 0x0000000508357209 */ /* 0x004fe20007810000 */
[----:B------:R-:W-:Y:S01]  /*9970*/  UMOV UR29, 0x40000040 ;  /* 0x40000040001d7882 */ /* 0x000fe20000000000 */
[----:B------:R-:W-:Y:S01]  /*9980*/  UMOV UR31, 0x80000020 ;  /* 0x80000020001f7882 */ /* 0x000fe20000000000 */
[----:B------:R-:W-:Y:S01]  /*9990*/  FMUL.FTZ R14, R30, UR35 ;  /* 0x000000231e0e7c20 */ /* 0x000fe20008410000 */
[----:B------:R-:W-:Y:S01]  /*99a0*/  FMUL.FTZ R30, R40, UR35 ;  /* 0x00000023281e7c20 */ /* 0x000fe20008410000 */
[----:B------:R-:W-:Y:S01]  /*99b0*/  FMUL.FTZ R36, R45, UR35 ;  /* 0x000000232d247c20 */ /* 0x000fe20008410000 */
[----:B------:R-:W1:Y:S01]  /*99c0*/  MUFU.TANH R13, R13 ;  /* 0x0000000d000d7308 */ /* 0x000e620000002400 */
[----:B---3--:R-:W-:Y:S01]  /*99d0*/  FMNMX.FTZ R53, R10, R53, !PT ;  /* 0x000000350a357209 */ /* 0x008fe20007810000 */
        /* <DEDUP_REMOVED lines=51> */
[----:B------:R-:W2:Y:S03]  /*9d10*/  S2R R151, SR_TID.X ;  /* 0x0000000000977919 */ /* 0x000ea60000002100 */
[----:B------:R-:W3:Y:S01]  /*9d20*/  MUFU.TANH R34, R34 ;  /* 0x0000002200227308 */ /* 0x000ee20000002400 */
[----:B0-----:R-:W-:-:S07]  /*9d30*/  FMNMX.FTZ R57, R30, R57, !PT ;  /* 0x000000391e397209 */ /* 0x001fce0007810000 */
[----:B------:R-:W0:Y:S01]  /*9d40*/  MUFU.TANH R36, R36 ;  /* 0x0000002400247308 */ /* 0x000e220000002400 */
[----:B-1----:R-:W-:-:S07]  /*9d50*/  FMNMX.FTZ R57, R32, R57, !PT ;  /* 0x0000003920397209 */ /* 0x002fce0007810000 */
[----:B------:R-:W1:Y:S01]  /*9d60*/  MUFU.TANH R38, R38 ;  /* 0x0000002600267308 */ /* 0x000e620000002400 */
[----:B---3--:R-:W-:Y:S01]  /*9d70*/  FMNMX.FTZ R59, R34, R57, !PT ;  /* 0x00000039223b7209 */ /* 0x008fe20007810000 */
[----:B------:R-:W-:Y:S01]  /*9d80*/  FMUL.FTZ R57, R72, UR35 ;  /* 0x0000002348397c20 */ /* 0x000fe20008410000 */
[----:B------:R-:W-:-:S05]  /*9d90*/  FMUL.FTZ R72, R78, UR35 ;  /* 0x000000234e487c20 */ /* 0x000fca0008410000 */
[----:B------:R-:W3:Y:S01]  /*9da0*/  MUFU.TANH R39, R39 ;  /* 0x0000002700277308 */ /* 0x000ee20000002400 */
[----:B0-----:R-:W-:Y:S02]  /*9db0*/  FMNMX.FTZ R59, R36, R59, !PT ;  /* 0x0000003b243b7209 */ /* 0x001fe40007810000 */
[----:B--2---:R-:W-:Y:S02]  /*9dc0*/  SHF.R.U32.HI R143, RZ, 0x7, R151 ;  /* 0x00000007ff8f7819 */ /* 0x004fe40000011697 */
[----:B------:R-:W-:-:S03]  /*9dd0*/  ISETP.GE.U32.AND P2, PT, R151, 0x180, PT ;  /* 0x000001809700780c */ /* 0x000fc60003f46070 */
[----:B------:R-:W0:Y:S01]  /*9de0*/  MUFU.TANH R42, R42 ;  /* 0x0000002a002a7308 */ /* 0x000e220000002400 */
[----:B-1----:R-:W-:Y:S01]  /*9df0*/  FMNMX.FTZ R4, R38, R59, !PT ;  /* 0x0000003b26047209 */ /* 0x002fe20007810000 */
[----:B------:R-:W-:Y:S02]  /*9e00*/  WARPGROUP.DEPBAR.LE gsb0, 0x0 ;  /* 0x00008000000079c5 */ /* 0x000fe40000010000 */
[----:B------:R-:W-:-:S04]  /*9e10*/  WARPGROUP.ARRIVE ;  /* 0x00000000000079c5 */ /* 0x000fc80000000000 */
[----:B------:R-:W1:Y:S01]  /*9e20*/  MUFU.TANH R44, R44 ;  /* 0x0000002c002c7308 */ /* 0x000e620000002400 */
[----:B---3--:R-:W-:Y:S01]  /*9e30*/  FMNMX.FTZ R59, R39, R4, !PT ;  /* 0x00000004273b7209 */ /* 0x008fe20007810000 */
[----:B------:R-:W-:Y:S01]  /*9e40*/  HGMMA.64x96x16.F32 R88, gdesc[UR28].tnspB, R88, gsb0 ;  /* 0x416000001c5879f0 */ /* 0x000fe20008000858 */
[----:B------:R-:W-:Y:S02]  /*9e50*/  UIADD3 UR28, UR6, 0x4, URZ ;  /* 0x00000004061c7890 */ /* 0x000fe4000fffe03f */
[----:B------:R-:W-:-:S03]  /*9e60*/  UIADD3 UR30, UR7, 0x80, URZ ;  /* 0x00000080071e7890 */ /* 0x000fc6000fffe03f */
[----:B------:R-:W2:Y:S01]  /*9e70*/  MUFU.TANH R46, R46 ;  /* 0x0000002e002e7308 */ /* 0x000ea20000002400 */
[----:B------:R-:W-:Y:S01]  /*9e80*/  UMOV UR29, 0x40000040 ;  /* 0x40000040001d7882 */ /* 0x000fe20000000000 */
[----:B------:R-:W-:Y:S01]  /*9e90*/  UMOV UR31, 0x80000020 ;  /* 0x80000020001f7882 */ /* 0x000fe20000000000 */
[----:B0-----:R-:W-:Y:S01]  /*9ea0*/  FMNMX.FTZ R61, R42, R59, !PT ;  /* 0x0000003b2a3d7209 */ /* 0x001fe20007810000 */
[----:B------:R-:W-:Y:S01]  /*9eb0*/  FMUL.FTZ R59, R76, UR35 ;  /* 0x000000234c3b7c20 */ /* 0x000fe20008410000 */
[----:B------:R-:W-:-:S03]  /*9ec0*/  FMUL.FTZ R76, R86, UR35 ;  /* 0x00000023564c7c20 */ /* 0x000fc60008410000 */
        /* <DEDUP_REMOVED lines=31> */
[----:B------:R-:W-:Y:S02]  /*a0c0*/  UIADD3 UR28, UR6, 0x6, URZ ;  /* 0x00000006061c7890 */ /* 0x000fe4000fffe03f */
[----:B------:R-:W-:Y:S01]  /*a0d0*/  UIADD3 UR30, UR7, 0xc0, URZ ;  /* 0x000000c0071e7890 */ /* 0x000fe2000fffe03f */
[----:B------:R-:W-:Y:S01]  /*a0e0*/  UMOV UR29, 0x40000040 ;  /* 0x40000040001d7882 */ /* 0x000fe20000000000 */
[----:B------:R-:W-:Y:S01]  /*a0f0*/  UMOV UR31, 0x80000020 ;  /* 0x80000020001f7882 */ /* 0x000fe20000000000 */
        /* <DEDUP_REMOVED lines=8> */
[----:B------:R-:W-:Y:S01]  /*a180*/  FMUL.FTZ R69, R71, UR35 ;  /* 0x0000002347457c20 */ /* 0x000fe20008410000 */
[----:B------:R-:W-:Y:S01]  /*a190*/  FMUL.FTZ R71, R75, UR35 ;  /* 0x000000234b477c20 */ /* 0x000fe20008410000 */
[----:B------:R-:W-:Y:S02]  /*a1a0*/  FMUL.FTZ R75, R83, UR35 ;  /* 0x00000023534b7c20 */ /* 0x000fe40008410000 */
[----:B------:R-:W2:Y:S02]  /*a1b0*/  SHFL.BFLY PT, R73, R4, 0x2, 0x1f ;  /* 0x0c401f0004497f89 */ /* 0x000ea400000e0000 */
[----:B------:R-:W3:Y:S08]  /*a1c0*/  MUFU.TANH R14, R14 ;  /* 0x0000000e000e7308 */ /* 0x000ef00000002400 */
[----:B------:R-:W4:Y:S08]  /*a1d0*/  MUFU.TANH R15, R15 ;  /* 0x0000000f000f7308 */ /* 0x000f300000002400 */
[----:B------:R-:W5:Y:S01]  /*a1e0*/  MUFU.TANH R21, R21 ;  /* 0x0000001500157308 */ /* 0x000f620000002400 */
[----:B--2---:R-:W-:Y:S01]  /*a1f0*/  FMNMX.FTZ R80, R4, R73, !PT ;  /* 0x0000004904507209 */ /* 0x004fe20007810000 */
[----:B------:R-:W-:-:S06]  /*a200*/  FMUL.FTZ R73, R79, UR35 ;  /* 0x000000234f497c20 */ /* 0x000fcc0008410000 */
[----:B------:R-:W2:Y:S01]  /*a210*/  MUFU.TANH R25, R25 ;  /* 0x0000001900197308 */ /* 0x000ea20000002400 */
[----:B------:R-:W0:Y:S07]  /*a220*/  SHFL.BFLY PT, R81, R80, 0x1, 0x1f ;  /* 0x0c201f0050517f89 */ /* 0x000e2e00000e0000 */
[----:B------:R-:W2:Y:S08]  /*a230*/  MUFU.TANH R27, R27 ;  /* 0x0000001b001b7308 */ /* 0x000eb00000002400 */
[----:B------:R-:W2:Y:S08]  /*a240*/  MUFU.TANH R29, R29 ;  /* 0x0000001d001d7308 */ /* 0x000eb00000002400 */
[----:B------:R-:W2:Y:S01]  /*a250*/  MUFU.TANH R31, R31 ;  /* 0x0000001f001f7308 */ /* 0x000ea20000002400 */
[----:B0-----:R-:W-:-:S05]  /*a260*/  FMNMX.FTZ R4, R80, R81, !PT ;  /* 0x0000005150047209 */ /* 0x001fca0007810000 */
[C---:B------:R-:W-:Y:S02]  /*a270*/  FMUL.FTZ R79, R4.reuse, UR34 ;  /* 0x00000022044f7c20 */ /* 0x040fe40008410000 */
[----:B------:R-:W0:Y:S01]  /*a280*/  MUFU.TANH R33, R33 ;  /* 0x0000002100217308 */ /* 0x000e220000002400 */
[----:B------:R-:W-:Y:S01]  /*a290*/  FADD.FTZ R5, -R4, R5 ;  /* 0x0000000504057221 */ /* 0x000fe20000010100 */
[--C-:B------:R-:W-:Y:S01]  /*a2a0*/  FFMA.FTZ R78, R8, UR34, -R79.reuse ;  /* 0x00000022084e7c23 */ /* 0x100fe2000801084f */
[----:B------:R-:W-:Y:S01]  /*a2b0*/  FMNMX.FTZ R8, R9, R7, !PT ;  /* 0x0000000709087209 */ /* 0x000fe20007810000 */
[--C-:B------:R-:W-:Y:S01]  /*a2c0*/  FFMA.FTZ R82, R39, UR34, -R79.reuse ;  /* 0x0000002227527c23 */ /* 0x100fe2000801084f */
[----:B------:R-:W-:Y:S02]  /*a2d0*/  WARPGROUP.DEPBAR.LE gsb0, 0x0 ;  /* 0x00008000000079c5 */ /* 0x000fe40000010000 */
[----:B------:R-:W-:Y:S01]  /*a2e0*/  WARPGROUP.ARRIVE ;  /* 0x00000000000079c5 */ /* 0x000fe20000000000 */
[----:B-1----:R-:W-:Y:S01]  /*a2f0*/  FMNMX.FTZ R81, R11, R8, !PT ;  /* 0x000000080b517209 */ /* 0x002fe20007810000 */
[----:B------:R-:W1:Y:S01]  /*a300*/  MUFU.TANH R35, R35 ;  /* 0x0000002300237308 */ /* 0x000e620000002400 */
[--C-:B------:R-:W-:Y:S01]  /*a310*/  FFMA.FTZ R80, R36, UR34, -R79.reuse ;  /* 0x0000002224507c23 */ /* 0x100fe2000801084f */
[--C-:B------:R-:W-:Y:S01]  /*a320*/  FFMA.FTZ R10, R10, UR34, -R79.reuse ;  /* 0x000000220a0a7c23 */ /* 0x100fe2000801084f */
[----:B---3--:R-:W-:Y:S01]  /*a330*/  FMNMX.FTZ R8, R14, R81, !PT ;  /* 0x000000510e087209 */ /* 0x008fe20007810000 */
[----:B------:R-:W-:Y:S01]  /*a340*/  HGMMA.64x96x16.F32 R88, gdesc[UR28].tnspB, R88, gsb0 ;  /* 0x416000001c5879f0 */ /* 0x000fe20008000858 */
[----:B------:R-:W-:Y:S01]  /*a350*/  UIADD3 UR28, UR6, 0x600, URZ ;  /* 0x00000600061c7890 */ /* 0x000fe2000fffe03f */
[--C-:B------:R-:W-:Y:S01]  /*a360*/  FFMA.FTZ R12, R12, UR34, -R79.reuse ;  /* 0x000000220c0c7c23 */ /* 0x100fe2000801084f */
[----:B------:R-:W-:Y:S01]  /*a370*/  UIADD3 UR30, UR7, 0x100, URZ ;  /* 0x00000100071e7890 */ /* 0x000fe2000fffe03f */
[----:B----4-:R-:W-:Y:S01]  /*a380*/  FMNMX.FTZ R8, R15, R8, !PT ;  /* 0x000000080f087209 */ /* 0x010fe20007810000 */
[----:B------:R-:W-:Y:S01]  /*a390*/  UMOV UR29, 0x40000040 ;  /* 0x40000040001d7882 */ /* 0x000fe20000000000 */
[----:B------:R-:W-:Y:S01]  /*a3a0*/  UMOV UR31, 0x80000020 ;  /* 0x80000020001f7882 */ /* 0x000fe20000000000 */
[----:B------:R-:W3:Y:S01]  /*a3b0*/  MUFU.TANH R37, R37 ;  /* 0x0000002500257308 */ /* 0x000ee20000002400 */
[----:B-----5:R-:W-:Y:S01]  /*a3c0*/  FMNMX.FTZ R8, R21, R8, !PT ;  /* 0x0000000815087209 */ /* 0x020fe20007810000 */
[--C-:B------:R-:W-:Y:S01]  /*a3d0*/  FFMA.FTZ R13, R13, UR34, -R79.reuse ;  /* 0x000000220d0d7c23 */ /* 0x100fe2000801084f */
[--C-:B------:R-:W-:Y:S01]  /*a3e0*/  FFMA.FTZ R20, R20, UR34, -R79.reuse ;  /* 0x0000002214147c23 */ /* 0x100fe2000801084f */
[--C-:B------:R-:W-:Y:S01]  /*a3f0*/  FFMA.FTZ R24, R24, UR34, -R79.reuse ;  /* 0x0000002218187c23 */ /* 0x100fe2000801084f */
[----:B--2---:R-:W-:Y:S01]  /*a400*/  FMNMX.FTZ R8, R25, R8, !PT ;  /* 0x0000000819087209 */ /* 0x004fe20007810000 */
[--C-:B------:R-:W-:Y:S01]  /*a410*/  FFMA.FTZ R26, R26, UR34, -R79.reuse ;  /* 0x000000221a1a7c23 */ /* 0x100fe2000801084f */
[--C-:B------:R-:W-:Y:S01]  /*a420*/  FFMA.FTZ R28, R28, UR34, -R79.reuse ;  /* 0x000000221c1c7c23 */ /* 0x100fe2000801084f */
[----:B------:R-:W2:Y:S01]  /*a430*/  MUFU.TANH R40, R40 ;  /* 0x0000002800287308 */ /* 0x000ea20000002400 */
[----:B------:R-:W-:Y:S01]  /*a440*/  FMNMX.FTZ R8, R27, R8, !PT ;  /* 0x000000081b087209 */ /* 0x000fe20007810000 */
[--C-:B------:R-:W-:Y:S01]  /*a450*/  FFMA.FTZ R30, R30, UR34, -R79.reuse ;  /* 0x000000221e1e7c23 */ /* 0x100fe2000801084f */
[--C-:B------:R-:W-:Y:S01]  /*a460*/  FFMA.FTZ R32, R32, UR34, -R79.reuse ;  /* 0x0000002220207c23 */ /* 0x100fe2000801084f */
[--C-:B------:R-:W-:Y:S01]  /*a470*/  FFMA.FTZ R34, R34, UR34, -R79.reuse ;  /* 0x0000002222227c23 */ /* 0x100fe2000801084f */
[----:B------:R-:W-:Y:S01]  /*a480*/  FMNMX.FTZ R8, R29, R8, !PT ;  /* 0x000000081d087209 */ /* 0x000fe20007810000 */
[--C-:B------:R-:W-:Y:S01]  /*a490*/  FFMA.FTZ R38, R38, UR34, -R79.reuse ;  /* 0x0000002226267c23 */ /* 0x100fe2000801084f */
[--C-:B------:R-:W-:Y:S01]  /*a4a0*/  FFMA.FTZ R42, R42, UR34, -R79.reuse ;  /* 0x000000222a2a7c23 */ /* 0x100fe2000801084f */
[----:B------:R-:W4:Y:S01]  /*a4b0*/  MUFU.TANH R41, R41 ;  /* 0x0000002900297308 */ /* 0x000f220000002400 */
[----:B------:R-:W-:Y:S01]  /*a4c0*/  FMNMX.FTZ R8, R31, R8, !PT ;  /* 0x000000081f087209 */ /* 0x000fe20007810000 */
[--C-:B------:R-:W-:Y:S01]  /*a4d0*/  FFMA.FTZ R44, R44, UR34, -R79.reuse ;  /* 0x000000222c2c7c23 */ /* 0x100fe2000801084f */
[--C-:B------:R-:W-:Y:S01]  /*a4e0*/  FFMA.FTZ R46, R46, UR34, -R79.reuse ;  /* 0x000000222e2e7c23 */ /* 0x100fe2000801084f */
[--C-:B------:R-:W-:Y:S01]  /*a4f0*/  FFMA.FTZ R47, R47, UR34, -R79.reuse ;  /* 0x000000222f2f7c23 */ /* 0x100fe2000801084f */
[----:B0-----:R-:W-:Y:S01]  /*a500*/  FMNMX.FTZ R8, R33, R8, !PT ;  /* 0x0000000821087209 */ /* 0x001fe20007810000 */
[--C-:B------:R-:W-:Y:S01]  /*a510*/  FFMA.FTZ R50, R50, UR34, -R79.reuse ;  /* 0x0000002232327c23 */ /* 0x100fe2000801084f */
[--C-:B------:R-:W-:Y:S01]  /*a520*/  FFMA.FTZ R52, R52, UR34, -R79.reuse ;  /* 0x0000002234347c23 */ /* 0x100fe2000801084f */
[----:B------:R-:W0:Y:S01]  /*a530*/  MUFU.TANH R43, R43 ;  /* 0x0000002b002b7308 */ /* 0x000e220000002400 */
[----:B-1----:R-:W-:Y:S01]  /*a540*/  FMNMX.FTZ R8, R35, R8, !PT ;  /* 0x0000000823087209 */ /* 0x002fe20007810000 */
[--C-:B------:R-:W-:Y:S01]  /*a550*/  FFMA.FTZ R53, R53, UR34, -R79.reuse ;  /* 0x0000002235357c23 */ /* 0x100fe2000801084f */
[--C-:B------:R-:W-:Y:S01]  /*a560*/  FFMA.FTZ R54, R54, UR34, -R79.reuse ;  /* 0x0000002236367c23 */ /* 0x100fe2000801084f */
[--C-:B------:R-:W-:Y:S01]  /*a570*/  FFMA.FTZ R55, R55, UR34, -R79.reuse ;  /* 0x0000002237377c23 */ /* 0x100fe2000801084f */
[----:B---3--:R-:W-:Y:S01]  /*a580*/  FMNMX.FTZ R81, R37, R8, !PT ;  /* 0x0000000825517209 */ /* 0x008fe20007810000 */
[--C-:B------:R-:W-:Y:S01]  /*a590*/  FFMA.FTZ R56, R56, UR34, -R79.reuse ;  /* 0x0000002238387c23 */ /* 0x100fe2000801084f */
[--C-:B------:R-:W-:Y:S01]  /*a5a0*/  FFMA.FTZ R57, R57, UR34, -R79.reuse ;  /* 0x0000002239397c23 */ /* 0x100fe2000801084f */
[----:B------:R-:W1:Y:S01]  /*a5b0*/  MUFU.TANH R45, R45 ;  /* 0x0000002d002d7308 */ /* 0x000e620000002400 */
[----:B--2---:R-:W-:Y:S01]  /*a5c0*/  FMNMX.FTZ R8, R40, R81, !PT ;  /* 0x0000005128087209 */ /* 0x004fe20007810000 */
[--C-:B------:R-:W-:Y:S01]  /*a5d0*/  FFMA.FTZ R58, R58, UR34, -R79.reuse ;  /* 0x000000223a3a7c23 */ /* 0x100fe2000801084f */
[--C-:B------:R-:W-:Y:S01]  /*a5e0*/  FFMA.FTZ R59, R59, UR34, -R79.reuse ;  /* 0x000000223b3b7c23 */ /* 0x100fe2000801084f */
[--C-:B------:R-:W-:Y:S01]  /*a5f0*/  FFMA.FTZ R60, R60, UR34, -R79.reuse ;  /* 0x000000223c3c7c23 */ /* 0x100fe2000801084f */
[----:B----4-:R-:W-:Y:S01]  /*a600*/  FMNMX.FTZ R8, R41, R8, !PT ;  /* 0x0000000829087209 */ /* 0x010fe20007810000 */
[--C-:B------:R-:W-:Y:S01]  /*a610*/  FFMA.FTZ R61, R61, UR34, -R79.reuse ;  /* 0x000000223d3d7c23 */ /* 0x100fe2000801084f */
[--C-:B------:R-:W-:Y:S01]  /*a620*/  FFMA.FTZ R62, R62, UR34, -R79.reuse ;  /* 0x000000223e3e7c23 */ /* 0x100fe2000801084f */
[----:B------:R-:W2:Y:S01]  /*a630*/  MUFU.TANH R48, R48 ;  /* 0x0000003000307308 */ /* 0x000ea20000002400 */
[----:B0-----:R-:W-:Y:S01]  /*a640*/  FMNMX.FTZ R8, R43, R8, !PT ;  /* 0x000000082b087209 */ /* 0x001fe20007810000 */
[--C-:B------:R-:W-:Y:S01]  /*a650*/  FFMA.FTZ R65, R65, UR34, -R79.reuse ;  /* 0x0000002241417c23 */ /* 0x100fe2000801084f */
[----:B------:R-:W-:Y:S01]  /*a660*/  FFMA.FTZ R64, R64, UR34, -R79 ;  /* 0x0000002240407c23 */ /* 0x000fe2000801084f */
[----:B------:R-:W-:-:S04]  /*a670*/  FMUL.FTZ R5, R5, UR34 ;  /* 0x0000002205057c20 */ /* 0x000fc80008410000 */
        /* <DEDUP_REMOVED lines=18> */
[----:B--2---:R-:W-:Y:S01]  /*a7a0*/  FMNMX.FTZ R8, R68, R39, !PT ;  /* 0x0000002744087209 */ /* 0x004fe20007810000 */
[----:B------:R-:W-:Y:S02]  /*a7b0*/  UIADD3 UR30, UR7, 0x140, URZ ;  /* 0x00000140071e7890 */ /* 0x000fe4000fffe03f */
[----:B------:R-:W1:Y:S01]  /*a7c0*/  MUFU.TANH R70, R70 ;  /* 0x0000004600467308 */ /* 0x000e620000002400 */
[----:B------:R-:W-:Y:S01]  /*a7d0*/  UMOV UR29, 0x40000040 ;  /* 0x40000040001d7882 */ /* 0x000fe20000000000 */
[----:B------:R-:W-:-:S06]  /*a7e0*/  UMOV UR31, 0x80000020 ;  /* 0x80000020001f7882 */ /* 0x000fcc0000000000 */
        /* <DEDUP_REMOVED lines=14> */
[----:B------:R-:W-:Y:S01]  /*a8d0*/  MUFU.EX2 R5, R5 ;  /* 0x0000000500057308 */ /* 0x000fe20000000800 */
[----:B-1----:R-:W-:-:S07]  /*a8e0*/  FMNMX.FTZ R8, R76, R39, !PT ;  /* 0x000000274c087209 */ /* 0x002fce0007810000 */
[----:B------:R-:W-:Y:S01]  /*a8f0*/  MUFU.EX2 R78, R78 ;  /* 0x0000004e004e7308 */ /* 0x000fe20000000800 */
[----:B--2---:R-:W-:-:S05]  /*a900*/  FMNMX.FTZ R8, R77, R8, !PT ;  /* 0x000000084d087209 */ /* 0x004fca0007810000 */
[----:B------:R-:W0:Y:S02]  /*a910*/  SHFL.BFLY PT, R39, R8, 0x2, 0x1f ;  /* 0x0c401f0008277f89 */ /* 0x000e2400000e0000 */
[----:B------:R1:W-:Y:S08]  /*a920*/  MUFU.EX2 R81, R38 ;  /* 0x0000002600517308 */ /* 0x0003f00000000800 */
[----:B------:R-:W-:Y:S01]  /*a930*/  MUFU.EX2 R10, R10 ;  /* 0x0000000a000a7308 */ /* 0x000fe20000000800 */
[----:B-1----:R-:W-:Y:S01]  /*a940*/  IMAD.U32 R38, RZ, RZ, UR51 ;  /* 0x00000033ff267e24 */ /* 0x002fe2000f8e00ff */
[----:B------:R-:W-:-:S04]  /*a950*/  UMOV UR51, UR45 ;  /* 0x0000002d00337c82 */ /* 0x000fc80008000000 */
[----:B------:R-:W-:Y:S02]  /*a960*/  @!P1 LEA R38, R38, UR42, 0x3 ;  /* 0x0000002a26269c11 */ /* 0x000fe4000f8e18ff */
[----:B------:R-:W-:Y:S01]  /*a970*/  MUFU.EX2 R12, R12 ;  /* 0x0000000c000c7308 */ /* 0x000fe20000000800 */
[----:B------:R-:W-:Y:S02]  /*a980*/  WARPGROUP.DEPBAR.LE gsb0, 0x0 ;  /* 0x00008000000079c5 */ /* 0x000fe40000010000 */
[----:B------:R-:W-:Y:S01]  /*a990*/  WARPGROUP.ARRIVE ;  /* 0x00000000000079c5 */ /* 0x000fe20000000000 */
[----:B------:R-:W-:Y:S01]  /*a9a0*/  @!P1 VIADD R38, R38, 0x2d860 ;  /* 0x0002d86026269836 */ /* 0x000fe20000000000 */
[----:B0-----:R-:W-:-:S03]  /*a9b0*/  FMNMX.FTZ R39, R8, R39, !PT ;  /* 0x0000002708277209 */ /* 0x001fc60007810000 */
[----:B------:R-:W-:Y:S01]  /*a9c0*/  MUFU.EX2 R13, R13 ;  /* 0x0000000d000d7308 */ /* 0x000fe20000000800 */
[----:B------:R-:W-:Y:S01]  /*a9d0*/  HGMMA.64x96x16.F32 R88, gdesc[UR28].tnspB, R88, gsb0 ;  /* 0x416000001c5879f0 */ /* 0x000fe20008000858 */
[----:B------:R-:W-:Y:S01]  /*a9e0*/  UIADD3 UR28, UR6, 0x604, URZ ;  /* 0x00000604061c7890 */ /* 0x000fe2000fffe03f */
[----:B------:R-:W0:Y:S01]  /*a9f0*/  SHFL.BFLY PT, R8, R39, 0x1, 0x1f ;  /* 0x0c201f0027087f89 */ /* 0x000e2200000e0000 */
[----:B------:R-:W-:Y:S01]  /*aa00*/  UIADD3 UR30, UR7, 0x180, URZ ;  /* 0x00000180071e7890 */ /* 0x000fe2000fffe03f */
[----:B------:R-:W-:Y:S01]  /*aa10*/  @!P1 PRMT R38, RZ, 0x654, R38 ;  /* 0x00000654ff269816 */ /* 0x000fe20000000026 */
[----:B------:R-:W-:Y:S01]  /*aa20*/  UMOV UR29, 0x40000040 ;  /* 0x40000040001d7882 */ /* 0x000fe20000000000 */
[----:B------:R-:W-:Y:S01]  /*aa30*/  UMOV UR31, 0x80000020 ;  /* 0x80000020001f7882 */ /* 0x000fe20000000000 */
[----:B------:R-:W-:Y:S08]  /*aa40*/  MUFU.EX2 R20, R20 ;  /* 0x0000001400147308 */ /* 0x000ff00000000800 */
[----:B------:R-:W-:Y:S08]  /*aa50*/  MUFU.EX2 R24, R24 ;  /* 0x0000001800187308 */ /* 0x000ff00000000800 */
[----:B------:R-:W-:Y:S01]  /*aa60*/  MUFU.EX2 R26, R26 ;  /* 0x0000001a001a7308 */ /* 0x000fe20000000800 */
[----:B0-----:R-:W-:-:S05]  /*aa70*/  FMNMX.FTZ R8, R39, R8, !PT ;  /* 0x0000000827087209 */ /* 0x001fca0007810000 */
[C---:B------:R-:W-:Y:S01]  /*aa80*/  FMUL.FTZ R36, R8.reuse, UR34 ;  /* 0x0000002208247c20 */ /* 0x040fe20008410000 */
[----:B------:R-:W-:Y:S01]  /*aa90*/  FADD.FTZ R7, -R8, R7 ;  /* 0x0000000708077221 */ /* 0x000fe20000010100 */
[----:B------:R-:W-:Y:S02]  /*aaa0*/  MUFU.EX2 R28, R28 ;  /* 0x0000001c001c7308 */ /* 0x000fe40000000800 */
[--C-:B------:R-:W-:Y:S01]  /*aab0*/  FFMA.FTZ R79, R21, UR34, -R36.reuse ;  /* 0x00000022154f7c23 */ /* 0x100fe20008010824 */
[--C-:B------:R-:W-:Y:S01]  /*aac0*/  FFMA.FTZ R21, R31, UR34, -R36.reuse ;  /* 0x000000221f157c23 */ /* 0x100fe20008010824 */
[----:B------:R-:W-:Y:S01]  /*aad0*/  FMUL.FTZ R7, R7, UR34 ;  /* 0x0000002207077c20 */ /* 0x000fe20008410000 */
[--C-:B------:R-:W-:Y:S01]  /*aae0*/  FFMA.FTZ R9, R9, UR34, -R36.reuse ;  /* 0x0000002209097c23 */ /* 0x100fe20008010824 */
[--C-:B------:R-:W-:Y:S01]  /*aaf0*/  FFMA.FTZ R31, R37, UR34, -R36.reuse ;  /* 0x00000022251f7c23 */ /* 0x100fe20008010824 */
[----:B------:R-:W-:Y:S02]  /*ab00*/  IMAD.U32 R37, RZ, RZ, UR45 ;  /* 0x0000002dff257e24 */ /* 0x000fe4000f8e00ff */
[--C-:B------:R-:W-:Y:S01]  /*ab10*/  FFMA.FTZ R11, R11, UR34, -R36.reuse ;  /* 0x000000220b0b7c23 */ /* 0x100fe20008010824 */
[--C-:B------:R-:W-:Y:S01]  /*ab20*/  FFMA.FTZ R39, R14, UR34, -R36.reuse ;  /* 0x000000220e277c23 */ /* 0x100fe20008010824 */
[----:B------:R-:W-:Y:S01]  /*ab30*/  MUFU.EX2 R7, R7 ;  /* 0x0000000700077308 */ /* 0x000fe20000000800 */
[----:B------:R-:W-:Y:S01]  /*ab40*/  VIADD R14, R143, 0x9 ;  /* 0x000000098f0e7836 */ /* 0x000fe20000000000 */
[----:B------:R-:W-:Y:S01]  /*ab50*/  @!P1 LEA R37, R37, UR42, 0x3 ;  /* 0x0000002a25259c11 */ /* 0x000fe2000f8e18ff */
[--C-:B------:R-:W-:Y:S01]  /*ab60*/  FFMA.FTZ R83, R15, UR34, -R36.reuse ;  /* 0x000000220f537c23 */ /* 0x100fe20008010824 */
[--C-:B------:R-:W-:Y:S01]  /*ab70*/  FFMA.FTZ R15, R40, UR34, -R36.reuse ;  /* 0x00000022280f7c23 */ /* 0x100fe20008010824 */
[--C-:B------:R-:W-:Y:S01]  /*ab80*/  FFMA.FTZ R25, R25, UR34, -R36.reuse ;  /* 0x0000002219197c23 */ /* 0x100fe20008010824 */
[----:B------:R-:W-:Y:S01]  /*ab90*/  SEL R40, R14, 0x9, !P2 ;  /* 0x000000090e287807 */ /* 0x000fe20005000000 */
[----:B------:R-:W-:Y:S01]  /*aba0*/  @!P1 VIADD R37, R37, 0x2d840 ;  /* 0x0002d84025259836 */ /* 0x000fe20000000000 */
[----:B------:R-:W0:Y:S01]  /*abb0*/  MUFU.EX2 R9, R9 ;  /* 0x0000000900097308 */ /* 0x000e220000000800 */
[--C-:B------:R-:W-:Y:S01]  /*abc0*/  FFMA.FTZ R27, R27, UR34, -R36.reuse ;  /* 0x000000221b1b7c23 */ /* 0x100fe20008010824 */
[--C-:B------:R-:W-:Y:S01]  /*abd0*/  FFMA.FTZ R29, R29, UR34, -R36.reuse ;  /* 0x000000221d1d7c23 */ /* 0x100fe20008010824 */
[--C-:B------:R-:W-:Y:S01]  /*abe0*/  FFMA.FTZ R33, R33, UR34, -R36.reuse ;  /* 0x0000002221217c23 */ /* 0x100fe20008010824 */
[----:B------:R-:W-:Y:S01]  /*abf0*/  @!P1 PRMT R37, RZ, 0x654, R37 ;  /* 0x00000654ff259816 */ /* 0x000fe20000000025 */
[--C-:B------:R-:W-:Y:S01]  /*ac00*/  FFMA.FTZ R35, R35, UR34, -R36.reuse ;  /* 0x0000002223237c23 */ /* 0x100fe20008010824 */
[--C-:B------:R-:W-:Y:S01]  /*ac10*/  FFMA.FTZ R41, R41, UR34, -R36.reuse ;  /* 0x0000002229297c23 */ /* 0x100fe20008010824 */
[--C-:B------:R-:W-:Y:S01]  /*ac20*/  FFMA.FTZ R43, R43, UR34, -R36.reuse ;  /* 0x000000222b2b7c23 */ /* 0x100fe20008010824 */
[----:B------:R-:W-:Y:S01]  /*ac30*/  MUFU.EX2 R11, R11 ;  /* 0x0000000b000b7308 */ /* 0x000fe20000000800 */
[--C-:B------:R-:W-:Y:S01]  /*ac40*/  FFMA.FTZ R45, R45, UR34, -R36.reuse ;  /* 0x000000222d2d7c23 */ /* 0x100fe20008010824 */
[--C-:B------:R-:W-:Y:S01]  /*ac50*/  FFMA.FTZ R14, R48, UR34, -R36.reuse ;  /* 0x00000022300e7c23 */ /* 0x100fe20008010824 */
[--C-:B------:R-:W-:Y:S01]  /*ac60*/  FFMA.FTZ R49, R49, UR34, -R36.reuse ;  /* 0x0000002231317c23 */ /* 0x100fe20008010824 */
[--C-:B------:R-:W-:Y:S01]  /*ac70*/  FFMA.FTZ R51, R51, UR34, -R36.reuse ;  /* 0x0000002233337c23 */ /* 0x100fe20008010824 */
[--C-:B------:R-:W-:Y:S01]  /*ac80*/  FFMA.FTZ R69, R69, UR34, -R36.reuse ;  /* 0x0000002245457c23 */ /* 0x100fe20008010824 */
[--C-:B------:R-:W-:Y:S01]  /*ac90*/  FFMA.FTZ R70, R70, UR34, -R36.reuse ;  /* 0x0000002246467c23 */ /* 0x100fe20008010824 */
[--C-:B------:R-:W-:Y:S01]  /*aca0*/  FFMA.FTZ R71, R71, UR34, -R36.reuse ;  /* 0x0000002247477c23 */ /* 0x100fe20008010824 */
[----:B------:R-:W-:Y:S01]  /*acb0*/  MUFU.EX2 R39, R39 ;  /* 0x0000002700277308 */ /* 0x000fe20000000800 */
[----:B0-----:R-:W-:Y:S01]  /*acc0*/  FFMA.FTZ R2, R7, R2, R9 ;  /* 0x0000000207027223 */ /* 0x001fe20000010009 */
[--C-:B------:R-:W-:Y:S01]  /*acd0*/  FFMA.FTZ R72, R72, UR34, -R36.reuse ;  /* 0x0000002248487c23 */ /* 0x100fe20008010824 */
[--C-:B------:R-:W-:Y:S01]  /*ace0*/  FFMA.FTZ R73, R73, UR34, -R36.reuse ;  /* 0x0000002249497c23 */ /* 0x100fe20008010824 */
[--C-:B------:R-:W-:Y:S01]  /*acf0*/  FFMA.FTZ R74, R74, UR34, -R36.reuse ;  /* 0x000000224a4a7c23 */ /* 0x100fe20008010824 */
[--C-:B------:R-:W-:Y:S01]  /*ad00*/  FFMA.FTZ R75, R75, UR34, -R36.reuse ;  /* 0x000000224b4b7c23 */ /* 0x100fe20008010824 */
[--C-:B------:R-:W-:Y:S01]  /*ad10*/  FFMA.FTZ R76, R76, UR34, -R36.reuse ;  /* 0x000000224c4c7c23 */ /* 0x100fe20008010824 */
[----:B------:R-:W-:Y:S01]  /*ad20*/  FFMA.FTZ R77, R77, UR34, -R36 ;  /* 0x000000224d4d7c23 */ /* 0x000fe20008010824 */
[----:B------:R-:W-:Y:S01]  /*ad30*/  MUFU.EX2 R83, R83 ;  /* 0x0000005300537308 */ /* 0x000fe20000000800 */
[C---:B------:R-:W-:Y:S01]  /*ad40*/  ISETP.GT.AND P2, PT, R0.reuse, R6, PT ;  /* 0x000000060000720c */ /* 0x040fe20003f44270 */
[----:B------:R-:W-:-:S06]  /*ad50*/  VIADD R0, R0, 0xffffffff ;  /* 0xffffffff00007836 */ /* 0x000fcc0000000000 */
        /* <DEDUP_REMOVED lines=27> */
[----:B------:R-:W-:-:S06]  /*af10*/  UMOV UR28, UR50 ;  /* 0x00000032001c7c82 */ /* 0x000fcc0008000000 */
[----:B------:R-:W-:Y:S08]  /*af20*/  MUFU.EX2 R44, R44 ;  /* 0x0000002c002c7308 */ /* 0x000ff00000000800 */
[----:B------:R-:W-:Y:S08]  /*af30*/  MUFU.EX2 R45, R45 ;  /* 0x0000002d002d7308 */ /* 0x000ff00000000800 */
[----:B------:R-:W-:Y:S08]  /*af40*/  MUFU.EX2 R46, R46 ;  /* 0x0000002e002e7308 */ /* 0x000ff00000000800 */
[----:B------:R-:W-:Y:S08]  /*af50*/  MUFU.EX2 R14, R14 ;  /* 0x0000000e000e7308 */ /* 0x000ff00000000800 */
[----:B------:R-:W0:Y:S08]  /*af60*/  MUFU.EX2 R47, R47 ;  /* 0x0000002f002f7308 */ /* 0x000e300000000800 */
[----:B------:R-:W-:Y:S08]  /*af70*/  MUFU.EX2 R49, R49 ;  /* 0x0000003100317308 */ /* 0x000ff00000000800 */
[----:B------:R-:W-:Y:S01]  /*af80*/  MUFU.EX2 R50, R50 ;  /* 0x0000003200327308 */ /* 0x000fe20000000800 */
[----:B0-----:R-:W-:-:S07]  /*af90*/  F2FP.F16.F32.PACK_AB R48, R47, R46 ;  /* 0x0000002e2f30723e */ /* 0x001fce00000000ff */
        /* <DEDUP_REMOVED lines=10> */
[-C--:B------:R-:W-:Y:S01]  /*b040*/  FMUL.FTZ R88, R88, R5.reuse ;  /* 0x0000000558587220 */ /* 0x080fe20000410000 */
[-C--:B------:R-:W-:Y:S01]  /*b050*/  FMUL.FTZ R89, R89, R5.reuse ;  /* 0x0000000559597220 */ /* 0x080fe20000410000 */
[-C--:B------:R-:W-:Y:S01]  /*b060*/  FMUL.FTZ R92, R92, R5.reuse ;  /* 0x000000055c5c7220 */ /* 0x080fe20000410000 */
[-C--:B------:R-:W-:Y:S01]  /*b070*/  FMUL.FTZ R93, R93, R5.reuse ;  /* 0x000000055d5d7220 */ /* 0x080fe20000410000 */
[-C--:B------:R-:W-:Y:S01]  /*b080*/  FMUL.FTZ R96, R96, R5.reuse ;  /* 0x0000000560607220 */ /* 0x080fe20000410000 */
[----:B------:R-:W-:Y:S01]  /*b090*/  FMUL.FTZ R97, R97, R5 ;  /* 0x0000000561617220 */ /* 0x000fe20000410000 */
[----:B-1----:R-:W-:Y:S01]  /*b0a0*/  FFMA.FTZ R37, R63, UR34, -R36 ;  /* 0x000000223f257c23 */ /* 0x002fe20008010824 */
[----:B------:R-:W-:Y:S01]  /*b0b0*/  FFMA.FTZ R63, R5, R3, R78 ;  /* 0x00000003053f7223 */ /* 0x000fe2000001004e */
[--C-:B------:R-:W-:Y:S01]  /*b0c0*/  FFMA.FTZ R3, R66, UR34, -R36.reuse ;  /* 0x0000002242037c23 */ /* 0x100fe20008010824 */
[--C-:B------:R-:W-:Y:S01]  /*b0d0*/  FFMA.FTZ R66, R67, UR34, -R36.reuse ;  /* 0x0000002243427c23 */ /* 0x100fe20008010824 */
[----:B------:R1:W-:Y:S01]  /*b0e0*/  @!P1 SYNCS.ARRIVE.TRANS64.RED.A1T0 RZ, [R38+URZ], RZ ;  /* 0x000000ff26ff99a7 */ /* 0x0003e2000810043f */
[----:B------:R-:W-:Y:S01]  /*b0f0*/  FADD.FTZ R67, R10, R63 ;  /* 0x0000003f0a437221 */ /* 0x000fe20000010000 */
[----:B------:R-:W-:Y:S01]  /*b100*/  FFMA.FTZ R63, R68, UR34, -R36 ;  /* 0x00000022443f7c23 */ /* 0x000fe20008010824 */
[----:B------:R-:W-:Y:S01]  /*b110*/  F2FP.F16.F32.PACK_AB R36, R10, R78 ;  /* 0x0000004e0a24723e */ /* 0x000fe200000000ff */
[----:B------:R-:W-:Y:S01]  /*b120*/  MUFU.EX2 R3, R3 ;  /* 0x0000000300037308 */ /* 0x000fe20000000800 */
[----:B0-----:R-:W-:Y:S01]  /*b130*/  FADD.FTZ R40, R12, R67 ;  /* 0x000000430c287221 */ /* 0x001fe20000010000 */
[-C--:B------:R-:W-:Y:S01]  /*b140*/  FMUL.FTZ R100, R100, R5.reuse ;  /* 0x0000000564647220 */ /* 0x080fe20000410000 */
[----:B------:R-:W-:Y:S01]  /*b150*/  FMUL.FTZ R101, R101, R5 ;  /* 0x0000000565657220 */ /* 0x000fe20000410000 */
[----:B-1----:R-:W-:Y:S01]  /*b160*/  FADD.FTZ R38, R11, R2 ;  /* 0x000000020b267221 */ /* 0x002fe20000010000 */
[----:B------:R-:W-:Y:S01]  /*b170*/  FADD.FTZ R67, R13, R40 ;  /* 0x000000280d437221 */ /* 0x000fe20000010000 */
[----:B------:R-:W-:Y:S01]  /*b180*/  F2FP.F16.F32.PACK_AB R40, R82, R81 ;  /* 0x000000515228723e */ /* 0x000fe200000000ff */
[----:B------:R-:W-:Y:S01]  /*b190*/  FMUL.FTZ R104, R104, R5 ;  /* 0x0000000568687220 */ /* 0x000fe20000410000 */
[----:B------:R-:W-:Y:S01]  /*b1a0*/  FADD.FTZ R38, R39, R38 ;  /* 0x0000002627267221 */ /* 0x000fe20000010000 */
[----:B------:R-:W-:Y:S01]  /*b1b0*/  FADD.FTZ R67, R20, R67 ;  /* 0x0000004314437221 */ /* 0x000fe20000010000 */
[----:B------:R0:W-:Y:S01]  /*b1c0*/  MUFU.EX2 R2, R37 ;  /* 0x0000002500027308 */ /* 0x0001e20000000800 */
[C---:B------:R-:W-:Y:S01]  /*b1d0*/  F2FP.F16.F32.PACK_AB R39, R83.reuse, R39 ;  /* 0x000000275327723e */ /* 0x040fe200000000ff */
[----:B------:R-:W-:Y:S01]  /*b1e0*/  FADD.FTZ R38, R83, R38 ;  /* 0x0000002653267221 */ /* 0x000fe20000010000 */
[C---:B------:R-:W-:Y:S01]  /*b1f0*/  FADD.FTZ R67, R24.reuse, R67 ;  /* 0x0000004318437221 */ /* 0x040fe20000010000 */
[----:B------:R-:W-:Y:S01]  /*b200*/  F2FP.F16.F32.PACK_AB R24, R24, R20 ;  /* 0x000000141818723e */ /* 0x000fe200000000ff */
[----:B------:R-:W-:Y:S01]  /*b210*/  FMUL.FTZ R105, R105, R5 ;  /* 0x0000000569697220 */ /* 0x000fe20000410000 */
[----:B------:R-:W-:Y:S01]  /*b220*/  FADD.FTZ R38, R79, R38 ;  /* 0x000000264f267221 */ /* 0x000fe20000010000 */
[----:B------:R-:W-:Y:S01]  /*b230*/  FADD.FTZ R67, R26, R67 ;  /* 0x000000431a437221 */ /* 0x000fe20000010000 */
[----:B------:R-:W1:Y:S01]  /*b240*/  MUFU.EX2 R66, R66 ;  /* 0x0000004200427308 */ /* 0x000e620000000800 */
[----:B0-----:R-:W-:Y:S01]  /*b250*/  F2FP.F16.F32.PACK_AB R37, R11, R9 ;  /* 0x000000090b25723e */ /* 0x001fe200000000ff */
[C---:B------:R-:W-:Y:S01]  /*b260*/  FADD.FTZ R38, R25.reuse, R38 ;  /* 0x0000002619267221 */ /* 0x040fe20000010000 */
[----:B------:R-:W-:Y:S01]  /*b270*/  FADD.FTZ R67, R28, R67 ;  /* 0x000000431c437221 */ /* 0x000fe20000010000 */
[----:B------:R-:W-:Y:S01]  /*b280*/  F2FP.F16.F32.PACK_AB R25, R25, R79 ;  /* 0x0000004f1919723e */ /* 0x000fe200000000ff */
[----:B------:R-:W-:Y:S01]  /*b290*/  FMUL.FTZ R108, R108, R5 ;  /* 0x000000056c6c7220 */ /* 0x000fe20000410000 */
[----:B------:R-:W-:Y:S01]  /*b2a0*/  FADD.FTZ R38, R27, R38 ;  /* 0x000000261b267221 */ /* 0x000fe20000010000 */
[----:B------:R-:W-:Y:S01]  /*b2b0*/  FADD.FTZ R67, R30, R67 ;  /* 0x000000431e437221 */ /* 0x000fe20000010000 */
[----:B------:R-:W-:Y:S01]  /*b2c0*/  MUFU.EX2 R63, R63 ;  /* 0x0000003f003f7308 */ /* 0x000fe20000000800 */
[C---:B------:R-:W-:Y:S01]  /*b2d0*/  F2FP.F16.F32.PACK_AB R27, R29.reuse, R27 ;  /* 0x0000001b1d1b723e */ /* 0x040fe200000000ff */
[----:B------:R-:W-:Y:S01]  /*b2e0*/  FADD.FTZ R38, R29, R38 ;  /* 0x000000261d267221 */ /* 0x000fe20000010000 */
[----:B------:R-:W-:Y:S01]  /*b2f0*/  FADD.FTZ R67, R32, R67 ;  /* 0x0000004320437221 */ /* 0x000fe20000010000 */
[----:B------:R-:W-:Y:S01]  /*b300*/  F2FP.F16.F32.PACK_AB R26, R28, R26 ;  /* 0x0000001a1c1a723e */ /* 0x000fe200000000ff */
[----:B------:R-:W-:Y:S01]  /*b310*/  FMUL.FTZ R109, R109, R5 ;  /* 0x000000056d6d7220 */ /* 0x000fe20000410000 */
[----:B------:R-:W-:Y:S01]  /*b320*/  FADD.FTZ R10, R21, R38 ;  /* 0x00000026150a7221 */ /* 0x000fe20000010000 */
[----:B------:R-:W-:Y:S01]  /*b330*/  F2FP.F16.F32.PACK_AB R38, R13, R12 ;  /* 0x0000000c0d26723e */ /* 0x000fe200000000ff */
[----:B------:R-:W-:Y:S01]  /*b340*/  FADD.FTZ R67, R34, R67 ;  /* 0x0000004322437221 */ /* 0x000fe20000010000 */
[----:B------:R-:W-:Y:S01]  /*b350*/  MUFU.EX2 R70, R70 ;  /* 0x0000004600467308 */ /* 0x000fe20000000800 */
[C---:B------:R-:W-:Y:S01]  /*b360*/  FADD.FTZ R12, R33.reuse, R10 ;  /* 0x0000000a210c7221 */ /* 0x040fe20000010000 */
[----:B------:R-:W-:Y:S01]  /*b370*/  F2FP.F16.F32.PACK_AB R33, R33, R21 ;  /* 0x000000152121723e */ /* 0x000fe200000000ff */
[----:B------:R-:W-:Y:S01]  /*b380*/  FADD.FTZ R20, R80, R67 ;  /* 0x0000004350147221 */ /* 0x000fe20000010000 */
[----:B-1----:R-:W-:Y:S01]  /*b390*/  F2FP.F16.F32.PACK_AB R13, R66, R3 ;  /* 0x00000003420d723e */ /* 0x002fe200000000ff */
[----:B------:R-:W-:Y:S01]  /*b3a0*/  FADD.FTZ R12, R35, R12 ;  /* 0x0000000c230c7221 */ /* 0x000fe20000010000 */
[----:B------:R-:W-:Y:S01]  /*b3b0*/  F2FP.F16.F32.PACK_AB R32, R32, R30 ;  /* 0x0000001e2020723e */ /* 0x000fe200000000ff */
[----:B------:R-:W-:Y:S01]  /*b3c0*/  FADD.FTZ R9, R81, R20 ;  /* 0x0000001451097221 */ /* 0x000fe20000010000 */
[----:B------:R-:W0:Y:S01]  /*b3d0*/  MUFU.EX2 R10, R69 ;  /* 0x00000045000a7308 */ /* 0x000e220000000800 */
[C---:B------:R-:W-:Y:S01]  /*b3e0*/  FADD.FTZ R12, R31.reuse, R12 ;  /* 0x0000000c1f0c7221 */ /* 0x040fe20000010000 */
[----:B------:R-:W-:Y:S01]  /*b3f0*/  F2FP.F16.F32.PACK_AB R34, R80, R34 ;  /* 0x000000225022723e */ /* 0x000fe200000000ff */
[----:B------:R-:W-:Y:S01]  /*b400*/  FADD.FTZ R9, R82, R9 ;  /* 0x0000000952097221 */ /* 0x000fe20000010000 */
[----:B------:R-:W-:Y:S01]  /*b410*/  F2FP.F16.F32.PACK_AB R35, R31, R35 ;  /* 0x000000231f23723e */ /* 0x000fe200000000ff */
[----:B------:R-:W-:Y:S01]  /*b420*/  FADD.FTZ R12, R15, R12 ;  /* 0x0000000c0f0c7221 */ /* 0x000fe20000010000 */
[----:B------:R-:W-:Y:S01]  /*b430*/  STSM.16.M88.4 [R17+0x21800], R36 ;  /* 0x0218002411007844 */ /* 0x000fe20000000200 */
[----:B------:R-:W-:Y:S01]  /*b440*/  FADD.FTZ R9, R42, R9 ;  /* 0x000000092a097221 */ /* 0x000fe20000010000 */
[----:B------:R-:W1:Y:S01]  /*b450*/  MUFU.EX2 R71, R71 ;  /* 0x0000004700477308 */ /* 0x000e620000000800 */
[C---:B------:R-:W-:Y:S01]  /*b460*/  FADD.FTZ R12, R41.reuse, R12 ;  /* 0x0000000c290c7221 */ /* 0x040fe20000010000 */
[----:B------:R-:W-:Y:S01]  /*b470*/  F2FP.F16.F32.PACK_AB R41, R41, R15 ;  /* 0x0000000f2929723e */ /* 0x000fe200000000ff */
[C---:B------:R-:W-:Y:S01]  /*b480*/  FADD.FTZ R9, R44.reuse, R9 ;  /* 0x000000092c097221 */ /* 0x040fe20000010000 */
[----:B------:R-:W-:Y:S01]  /*b490*/  F2FP.F16.F32.PACK_AB R42, R44, R42 ;  /* 0x0000002a2c2a723e */ /* 0x000fe200000000ff */
[----:B------:R-:W-:Y:S01]  /*b4a0*/  FADD.FTZ R12, R43, R12 ;  /* 0x0000000c2b0c7221 */ /* 0x000fe20000010000 */
[C---:B------:R-:W-:Y:S01]  /*b4b0*/  F2FP.F16.F32.PACK_AB R43, R45.reuse, R43 ;  /* 0x0000002b2d2b723e */ /* 0x040fe200000000ff */
[----:B------:R1:W-:Y:S01]  /*b4c0*/  STSM.16.M88.4 [R23], R24 ;  /* 0x0000001817007844 */ /* 0x0003e20000000200 */
[----:B------:R-:W-:Y:S01]  /*b4d0*/  MUFU.EX2 R72, R72 ;  /* 0x0000004800487308 */ /* 0x000fe20000000800 */
[----:B------:R-:W-:Y:S01]  /*b4e0*/  FADD.FTZ R11, R45, R12 ;  /* 0x0000000c2d0b7221 */ /* 0x000fe20000010000 */
[----:B------:R-:W-:Y:S01]  /*b4f0*/  FADD.FTZ R12, R46, R9 ;  /* 0x000000092e0c7221 */ /* 0x000fe20000010000 */
[----:B0-----:R-:W-:Y:S01]  /*b500*/  F2FP.F16.F32.PACK_AB R15, R10, R63 ;  /* 0x0000003f0a0f723e */ /* 0x001fe200000000ff */
[----:B------:R0:W-:Y:S01]  /*b510*/  STSM.16.M88.4 [R22], R32 ;  /* 0x0000002016007844 */ /* 0x0001e20000000200 */
[----:B------:R-:W-:Y:S01]  /*b520*/  FADD.FTZ R20, R14, R11 ;  /* 0x0000000b0e147221 */ /* 0x000fe20000010000 */
[----:B------:R-:W-:Y:S01]  /*b530*/  FADD.FTZ R9, R47, R12 ;  /* 0x0000000c2f097221 */ /* 0x000fe20000010000 */
[----:B------:R-:W-:Y:S01]  /*b540*/  FMUL.FTZ R112, R112, R5 ;  /* 0x0000000570707220 */ /* 0x000fe20000410000 */
[----:B------:R-:W2:Y:S01]  /*b550*/  MUFU.EX2 R58, R58 ;  /* 0x0000003a003a7308 */ /* 0x000ea20000000800 */
[C---:B------:R-:W-:Y:S01]  /*b560*/  FADD.FTZ R20, R49.reuse, R20 ;  /* 0x0000001431147221 */ /* 0x040fe20000010000 */
[----:B------:R-:W-:Y:S01]  /*b570*/  FADD.FTZ R9, R50, R9 ;  /* 0x0000000932097221 */ /* 0x000fe20000010000 */
[----:B------:R-:W-:Y:S01]  /*b580*/  F2FP.F16.F32.PACK_AB R49, R49, R14 ;  /* 0x0000000e3131723e */ /* 0x000fe200000000ff */
[----:B------:R0:W-:Y:S01]  /*b590*/  STSM.16.M88.4 [R18], R40 ;  /* 0x0000002812007844 */ /* 0x0001e20000000200 */
[----:B------:R-:W-:Y:S01]  /*b5a0*/  FADD.FTZ R11, R51, R20 ;  /* 0x00000014330b7221 */ /* 0x000fe20000010000 */
[----:B------:R-:W-:Y:S01]  /*b5b0*/  FADD.FTZ R12, R52, R9 ;  /* 0x00000009340c7221 */ /* 0x000fe20000010000 */
[C---:B------:R-:W-:Y:S01]  /*b5c0*/  F2FP.F16.F32.PACK_AB R51, R2.reuse, R51 ;  /* 0x000000330233723e */ /* 0x040fe200000000ff */
[----:B------:R-:W3:Y:S01]  /*b5d0*/  MUFU.EX2 R73, R73 ;  /* 0x0000004900497308 */ /* 0x000ee20000000800 */
[----:B------:R-:W-:Y:S01]  /*b5e0*/  FADD.FTZ R20, R2, R11 ;  /* 0x0000000b02147221 */ /* 0x000fe20000010000 */
[----:B------:R-:W-:Y:S01]  /*b5f0*/  FADD.FTZ R9, R53, R12 ;  /* 0x0000000c35097221 */ /* 0x000fe20000010000 */
[----:B------:R-:W-:Y:S01]  /*b600*/  F2FP.F16.F32.PACK_AB R50, R52, R50 ;  /* 0x000000323432723e */ /* 0x000fe200000000ff */
[----:B------:R-:W-:Y:S01]  /*b610*/  FMUL.FTZ R113, R113, R5 ;  /* 0x0000000571717220 */ /* 0x000fe20000410000 */
[----:B------:R-:W-:Y:S01]  /*b620*/  FADD.FTZ R11, R3, R20 ;  /* 0x00000014030b7221 */ /* 0x000fe20000010000 */
[----:B------:R-:W-:Y:S01]  /*b630*/  FADD.FTZ R12, R54, R9 ;  /* 0x00000009360c7221 */ /* 0x000fe20000010000 */
[----:B-1----:R-:W-:Y:S01]  /*b640*/  F2FP.F16.F32.PACK_AB R25, R71, R70 ;  /* 0x000000464719723e */ /* 0x002fe200000000ff */
[----:B------:R-:W1:Y:S01]  /*b650*/  MUFU.EX2 R59, R59 ;  /* 0x0000003b003b7308 */ /* 0x000e620000000800 */
[----:B------:R-:W-:Y:S01]  /*b660*/  FADD.FTZ R14, R66, R11 ;  /* 0x0000000b420e7221 */ /* 0x000fe20000010000 */
[----:B------:R-:W-:Y:S01]  /*b670*/  FADD.FTZ R9, R55, R12 ;  /* 0x0000000c37097221 */ /* 0x000fe20000010000 */
[----:B------:R-:W-:Y:S01]  /*b680*/  F2FP.F16.F32.PACK_AB R12, R54, R53 ;  /* 0x00000035360c723e */ /* 0x000fe200000000ff */
[----:B------:R0:W-:Y:S01]  /*b690*/  STSM.16.M88.4 [R17+0x27800], R48 ;  /* 0x0278003011007844 */ /* 0x0001e20000000200 */
[----:B------:R-:W-:Y:S01]  /*b6a0*/  FADD.FTZ R11, R63, R14 ;  /* 0x0000000e3f0b7221 */ /* 0x000fe20000010000 */
[----:B------:R-:W-:Y:S01]  /*b6b0*/  FADD.FTZ R2, R56, R9 ;  /* 0x0000000938027221 */ /* 0x000fe20000010000 */
[----:B--2---:R-:W-:Y:S01]  /*b6c0*/  F2FP.F16.F32.PACK_AB R24, R58, R57 ;  /* 0x000000393a18723e */ /* 0x004fe200000000ff */
[----:B------:R-:W2:Y:S01]  /*b6d0*/  MUFU.EX2 R60, R60 ;  /* 0x0000003c003c7308 */ /* 0x000ea20000000800 */
[----:B------:R-:W-:Y:S01]  /*b6e0*/  FADD.FTZ R11, R10, R11 ;  /* 0x0000000b0a0b7221 */ /* 0x000fe20000010000 */
[----:B------:R-:W-:Y:S01]  /*b6f0*/  FADD.FTZ R9, R57, R2 ;  /* 0x0000000239097221 */ /* 0x000fe20000010000 */
[----:B---3--:R-:W-:Y:S01]  /*b700*/  F2FP.F16.F32.PACK_AB R27, R73, R72 ;  /* 0x00000048491b723e */ /* 0x008fe200000000ff */
[-C--:B------:R-:W-:Y:S01]  /*b710*/  FMUL.FTZ R116, R116, R5.reuse ;  /* 0x0000000574747220 */ /* 0x080fe20000410000 */
[----:B------:R-:W-:Y:S01]  /*b720*/  FADD.FTZ R2, R70, R11 ;  /* 0x0000000b46027221 */ /* 0x000fe20000010000 */
[----:B------:R-:W-:Y:S01]  /*b730*/  FADD.FTZ R14, R58, R9 ;  /* 0x000000093a0e7221 */ /* 0x000fe20000010000 */
[----:B------:R-:W-:Y:S01]  /*b740*/  FMUL.FTZ R117, R117, R5 ;  /* 0x0000000575757220 */ /* 0x000fe20000410000 */
[----:B------:R-:W3:Y:S01]  /*b750*/  MUFU.EX2 R29, R74 ;  /* 0x0000004a001d7308 */ /* 0x000ee20000000800 */
[----:B------:R-:W-:Y:S01]  /*b760*/  FADD.FTZ R3, R71, R2 ;  /* 0x0000000247037221 */ /* 0x000fe20000010000 */
[----:B-1----:R-:W-:Y:S01]  /*b770*/  FADD.FTZ R9, R59, R14 ;  /* 0x0000000e3b097221 */ /* 0x002fe20000010000 */
[----:B------:R-:W-:Y:S01]  /*b780*/  F2FP.F16.F32.PACK_AB R14, R56, R55 ;  /* 0x00000037380e723e */ /* 0x000fe200000000ff */
[-C--:B------:R-:W-:Y:S01]  /*b790*/  FMUL.FTZ R120, R120, R5.reuse ;  /* 0x0000000578787220 */ /* 0x080fe20000410000 */
[----:B------:R-:W-:Y:S01]  /*b7a0*/  FADD.FTZ R2, R72, R3 ;  /* 0x0000000348027221 */ /* 0x000fe20000010000 */
[-C--:B------:R-:W-:Y:S01]  /*b7b0*/  FMUL.FTZ R121, R121, R5.reuse ;  /* 0x0000000579797220 */ /* 0x080fe20000410000 */
[----:B------:R-:W-:Y:S01]  /*b7c0*/  FMUL.FTZ R124, R124, R5 ;  /* 0x000000057c7c7220 */ /* 0x000fe20000410000 */
[----:B------:R-:W1:Y:S01]  /*b7d0*/  MUFU.EX2 R61, R61 ;  /* 0x0000003d003d7308 */ /* 0x000e620000000800 */
[----:B------:R-:W-:Y:S01]  /*b7e0*/  FADD.FTZ R2, R73, R2 ;  /* 0x0000000249027221 */ /* 0x000fe20000010000 */
[C---:B--2---:R-:W-:Y:S01]  /*b7f0*/  F2FP.F16.F32.PACK_AB R26, R60.reuse, R59 ;  /* 0x0000003b3c1a723e */ /* 0x044fe200000000ff */
[----:B------:R0:W-:Y:S01]  /*b800*/  STSM.16.M88.4 [R136], R12 ;  /* 0x0000000c88007844 */ /* 0x0001e20000000200 */
[----:B------:R-:W-:Y:S01]  /*b810*/  FADD.FTZ R10, R60, R9 ;  /* 0x000000093c0a7221 */ /* 0x000fe20000010000 */
[-C--:B------:R-:W-:Y:S01]  /*b820*/  FMUL.FTZ R125, R125, R5.reuse ;  /* 0x000000057d7d7220 */ /* 0x080fe20000410000 */
[-C--:B------:R-:W-:Y:S01]  /*b830*/  FMUL.FTZ R128, R128, R5.reuse ;  /* 0x0000000580807220 */ /* 0x080fe20000410000 */
[----:B------:R0:W-:Y:S01]  /*b840*/  STSM.16.M88.4 [R22+0x6000], R24 ;  /* 0x0060001816007844 */ /* 0x0001e20000000200 */
[----:B------:R-:W2:Y:S01]  /*b850*/  MUFU.EX2 R62, R62 ;  /* 0x0000003e003e7308 */ /* 0x000ea20000000800 */
[----:B---3--:R-:W-:Y:S01]  /*b860*/  FADD.FTZ R2, R29, R2 ;  /* 0x000000021d027221 */ /* 0x008fe20000010000 */
[-C--:B------:R-:W-:Y:S01]  /*b870*/  FMUL.FTZ R129, R129, R5.reuse ;  /* 0x0000000581817220 */ /* 0x080fe20000410000 */
[-C--:B------:R-:W-:Y:S01]  /*b880*/  FMUL.FTZ R132, R132, R5.reuse ;  /* 0x0000000584847220 */ /* 0x080fe20000410000 */
[----:B------:R-:W-:Y:S01]  /*b890*/  FMUL.FTZ R133, R133, R5 ;  /* 0x0000000585857220 */ /* 0x000fe20000410000 */
        /* <DEDUP_REMOVED lines=12> */
[C---:B--2---:R-:W-:Y:S01]  /*b960*/  F2FP.F16.F32.PACK_AB R28, R62.reuse, R61 ;  /* 0x0000003d3e1c723e */ /* 0x044fe200000000ff */
[----:B------:R-:W-:Y:S01]  /*b970*/  FADD.FTZ R10, R62, R3 ;  /* 0x000000033e0a7221 */ /* 0x000fe20000010000 */
[-C--:B------:R-:W-:Y:S01]  /*b980*/  FMUL.FTZ R107, R107, R7.reuse ;  /* 0x000000076b6b7220 */ /* 0x080fe20000410000 */
[-C--:B------:R-:W-:Y:S01]  /*b990*/  FMUL.FTZ R110, R110, R7.reuse ;  /* 0x000000076e6e7220 */ /* 0x080fe20000410000 */
[-C--:B------:R-:W-:Y:S01]  /*b9a0*/  FMUL.FTZ R111, R111, R7.reuse ;  /* 0x000000076f6f7220 */ /* 0x080fe20000410000 */
[-C--:B------:R-:W-:Y:S01]  /*b9b0*/  FMUL.FTZ R114, R114, R7.reuse ;  /* 0x0000000772727220 */ /* 0x080fe20000410000 */
[-C--:B------:R-:W-:Y:S01]  /*b9c0*/  FMUL.FTZ R115, R115, R7.reuse ;  /* 0x0000000773737220 */ /* 0x080fe20000410000 */
[----:B------:R-:W2:Y:S01]  /*b9d0*/  MUFU.EX2 R75, R75 ;  /* 0x0000004b004b7308 */ /* 0x000ea20000000800 */
[----:B---3--:R-:W-:Y:S01]  /*b9e0*/  FADD.FTZ R3, R65, R10 ;  /* 0x0000000a41037221 */ /* 0x008fe20000010000 */
[-C--:B------:R-:W-:Y:S01]  /*b9f0*/  FMUL.FTZ R118, R118, R7.reuse ;  /* 0x0000000776767220 */ /* 0x080fe20000410000 */
[-C--:B------:R-:W-:Y:S01]  /*ba00*/  FMUL.FTZ R119, R119, R7.reuse ;  /* 0x0000000777777220 */ /* 0x080fe20000410000 */
[-C--:B------:R-:W-:Y:S01]  /*ba10*/  FMUL.FTZ R122, R122, R7.reuse ;  /* 0x000000077a7a7220 */ /* 0x080fe20000410000 */
[-C--:B------:R-:W-:Y:S01]  /*ba20*/  FMUL.FTZ R123, R123, R7.reuse ;  /* 0x000000077b7b7220 */ /* 0x080fe20000410000 */
[-C--:B------:R-:W-:Y:S01]  /*ba30*/  FMUL.FTZ R126, R126, R7.reuse ;  /* 0x000000077e7e7220 */ /* 0x080fe20000410000 */
[----:B------:R-:W-:Y:S01]  /*ba40*/  FMUL.FTZ R127, R127, R7 ;  /* 0x000000077f7f7220 */ /* 0x000fe20000410000 */
[----:B------:R-:W3:Y:S01]  /*ba50*/  MUFU.EX2 R21, R76 ;  /* 0x0000004c00157308 */ /* 0x000ee20000000800 */
[----:B-1----:R-:W-:Y:S01]  /*ba60*/  F2FP.F16.F32.PACK_AB R30, R64, R65 ;  /* 0x00000041401e723e */ /* 0x002fe200000000ff */
[-C--:B------:R-:W-:Y:S01]  /*ba70*/  FMUL.FTZ R130, R130, R7.reuse ;  /* 0x0000000782827220 */ /* 0x080fe20000410000 */
[-C--:B------:R-:W-:Y:S01]  /*ba80*/  FMUL.FTZ R131, R131, R7.reuse ;  /* 0x0000000783837220 */ /* 0x080fe20000410000 */
[-C--:B------:R-:W-:Y:S01]  /*ba90*/  FMUL.FTZ R134, R134, R7.reuse ;  /* 0x0000000786867220 */ /* 0x080fe20000410000 */
[----:B------:R-:W-:Y:S01]  /*baa0*/  FMUL.FTZ R135, R135, R7 ;  /* 0x0000000787877220 */ /* 0x000fe20000410000 */
[----:B------:R-:W-:Y:S01]  /*bab0*/  FADD.FTZ R3, R64, R3 ;  /* 0x0000000340037221 */ /* 0x000fe20000010000 */
[----:B------:R-:W-:Y:S01]  /*bac0*/  IMAD.MOV.U32 R7, RZ, RZ, R8 ;  /* 0x000000ffff077224 */ /* 0x000fe200078e0008 */
[----:B------:R-:W1:Y:S01]  /*bad0*/  MUFU.EX2 R77, R77 ;  /* 0x0000004d004d7308 */ /* 0x000e620000000800 */
[C---:B--2---:R-:W-:Y:S01]  /*bae0*/  F2FP.F16.F32.PACK_AB R29, R75.reuse, R29 ;  /* 0x0000001d4b1d723e */ /* 0x044fe200000000ff */
[----:B------:R-:W-:Y:S01]  /*baf0*/  FADD.FTZ R2, R75, R2 ;  /* 0x000000024b027221 */ /* 0x000fe20000010000 */
[----:B------:R-:W-:-:S03]  /*bb00*/  IMAD.MOV.U32 R5, RZ, RZ, R4 ;  /* 0x000000ffff057224 */ /* 0x000fc600078e0004 */
[----:B---3--:R-:W-:Y:S01]  /*bb10*/  FADD.FTZ R2, R21, R2 ;  /* 0x0000000215027221 */ /* 0x008fe20000010000 */
        /* <DEDUP_REMOVED lines=11> */
.L_x_865:
[----:B------:R-:W-:-:S13]  /*bbd0*/  ISETP.GE.AND P2, PT, R0, UR39, PT ;  /* 0x0000002700007c0c */ /* 0x000fda000bf46270 */
[----:B------:R-:W-:Y:S05]  /*bbe0*/  @!P2 BRA `(.L_x_875) ;  /* 0x00000038004ca947 */ /* 0x000fea0003800000 */
[----:B------:R-:W-:Y:S01]  /*bbf0*/  IMAD.MOV.U32 R6, RZ, RZ, R8 ;  /* 0x000000ffff067224 */ /* 0x000fe200078e0008 */
[----:B------:R-:W-:Y:S01]  /*bc00*/  UMOV UR28, UR50 ;  /* 0x00000032001c7c82 */ /* 0x000fe20008000000 */
[----:B------:R-:W-:Y:S01]  /*bc10*/  IMAD.MOV.U32 R5, RZ, RZ, R4 ;  /* 0x000000ffff057224 */ /* 0x000fe200078e0004 */
[----:B------:R-:W-:Y:S01]  /*bc20*/  UMOV UR54, UR45 ;  /* 0x0000002d00367c82 */ /* 0x000fe20008000000 */
[----:B------:R-:W-:Y:S01]  /*bc30*/  ULDC UR35, c[0x0][0x9e4] ;  /* 0x0002790000237ab9 */ /* 0x000fe20000000800 */
[----:B------:R-:W-:Y:S01]  /*bc40*/  ULDC UR52, c[0x0][0x288] ;  /* 0x0000a20000347ab9 */ /* 0x000fe20000000800 */
[----:B------:R-:W-:Y:S01]  /*bc50*/  ULDC UR53, c[0x0][0x9d8] ;  /* 0x0002760000357ab9 */ /* 0x000fe20000000800 */
[----:B------:R-:W-:Y:S01]  /*bc60*/  ULDC UR34, c[0x0][0x988] ;  /* 0x0002620000227ab9 */ /* 0x000fe20000000800 */
[----:B------:R-:W-:-:S05]  /*bc70*/  ULDC UR51, c[0x0][0x9e0] ;  /* 0x0002780000337ab9 */ /* 0x000fca0000000800 */
.L_x_892:
[----:B------:R-:W-:Y:S01]  /*bc80*/  UIADD3 UR45, UR54, 0x1, URZ ;  /* 0x00000001362d7890 */ /* 0x000fe2000fffe03f */
[----:B------:R-:W-:-:S03]  /*bc90*/  ISETP.NE.AND P2, PT, RZ, UR37, PT ;  /* 0x00000025ff007c0c */ /* 0x000fc6000bf45270 */
[----:B------:R-:W-:-:S04]  /*bca0*/  UISETP.NE.AND UP0, UPT, UR45, 0x2, UPT ;  /* 0x000000022d00788c */ /* 0x000fc8000bf05270 */
[----:B------:R-:W-:Y:S02]  /*bcb0*/  USEL UR50, URZ, 0x1, UP0 ;  /* 0x000000013f327887 */ /* 0x000fe40008000000 */
[----:B------:R-:W-:Y:S02]  /*bcc0*/  USEL UR45, UR45, URZ, UP0 ;  /* 0x0000003f2d2d7287 */ /* 0x000fe40008000000 */
[----:B------:R-:W-:Y:S02]  /*bcd0*/  ULOP3.LUT UR50, UR28, UR50, URZ, 0x3c, !UPT ;  /* 0x000000321c327292 */ /* 0x000fe4000f8e3c3f */
[----:B---3--:R-:W-:Y:S10]  /*bce0*/  @P2 BRA `(.L_x_876) ;  /* 0x00000000002c2947 */ /* 0x008ff40003800000 */
[----:B------:R-:W-:Y:S05]  /*bcf0*/  @!P0 BRA `(.L_x_877) ;  /* 0x0000000000048947 */ /* 0x000fea0003800000 */
[----:B------:R-:W-:Y:S01]  /*bd00*/  BPT.TRAP 0x1 ;  /* 0x000000040000795c */ /* 0x000fe20000300000 */
.L_x_877:
[----:B------:R-:W-:Y:S01]  /*bd10*/  ULEA UR6, UR45, UR42, 0x3 ;  /* 0x0000002a2d067291 */ /* 0x000fe2000f8e183f */
[----:B------:R-:W-:-:S05]  /*bd20*/  IMAD.U32 R4, RZ, RZ, UR50 ;  /* 0x00000032ff047e24 */ /* 0x000fca000f8e00ff */
[----:B------:R-:W-:-:S04]  /*bd30*/  SHF.L.U32 R4, R4, 0x1f, RZ ;  /* 0x0000001f04047819 */ /* 0x000fc800000006ff */
[----:B------:R1:W2:Y:S01]  /*bd40*/  SYNCS.PHASECHK.TRANS64.TRYWAIT P3, [UR6+0x2d830], R4 ;  /* 0x02d83004ff0075a7 */ /* 0x0002a20008060146 */
[----:B------:R-:W-:Y:S05]  /*bd50*/  @!P0 BRA `(.L_x_878) ;  /* 0x0000000000048947 */ /* 0x000fea0003800000 */
[----:B------:R-:W-:Y:S01]  /*bd60*/  BPT.TRAP 0x1 ;  /* 0x000000040000795c */ /* 0x000fe20000300000 */
.L_x_878:
[----:B--2---:R-:W-:Y:S05]  /*bd70*/  @P3 BRA `(.L_x_876) ;  /* 0x0000000000083947 */ /* 0x004fea0003800000 */
[----:B------:R-:W2:Y:S02]  /*bd80*/  SYNCS.PHASECHK.TRANS64.TRYWAIT P3, [UR6+0x2d830], R4 ;  /* 0x02d83004ff0075a7 */ /* 0x000ea40008060146 */
[----:B--2---:R-:W-:Y:S05]  /*bd90*/  @!P3 BRA `(.L_x_879) ;  /* 0x000000a80050b947 */ /* 0x004fea0003800000 */
.L_x_876:
        /* <DEDUP_REMOVED lines=37> */
.L_x_881:
[----:B------:R-:W-:Y:S01]  /*bff0*/  ULEA UR6, UR54, UR42, 0x3 ;  /* 0x0000002a36067291 */ /* 0x000fe2000f8e183f */
[----:B------:R-:W-:-:S05]  /*c000*/  IMAD.U32 R4, RZ, RZ, UR28 ;  /* 0x0000001cff047e24 */ /* 0x000fca000f8e00ff */
[----:B------:R-:W-:-:S04]  /*c010*/  SHF.L.U32 R4, R4, 0x1f, RZ ;  /* 0x0000001f04047819 */ /* 0x000fc800000006ff */
[----:B------:R0:W1:Y:S01]  /*c020*/  SYNCS.PHASECHK.TRANS64.TRYWAIT P2, [UR6+0x2d850], R4 ;  /* 0x02d85004ff0075a7 */ /* 0x0000620008040146 */
[----:B------:R-:W-:Y:S05]  /*c030*/  @!P0 BRA `(.L_x_882) ;  /* 0x0000000000048947 */ /* 0x000fea0003800000 */
[----:B------:R-:W-:Y:S01]  /*c040*/  BPT.TRAP 0x1 ;  /* 0x000000040000795c */ /* 0x000fe20000300000 */
.L_x_882:
[----:B-1----:R-:W-:Y:S05]  /*c050*/  @P2 BRA `(.L_x_880) ;  /* 0x0000000000082947 */ /* 0x002fea0003800000 */
[----:B------:R-:W1:Y:S02]  /*c060*/  SYNCS.PHASECHK.TRANS64.TRYWAIT P2, [UR6+0x2d850], R4 ;  /* 0x02d85004ff0075a7 */ /* 0x000e640008040146 */
[----:B-1----:R-:W-:Y:S05]  /*c070*/  @!P2 BRA `(.L_x_883) ;  /* 0x000000a400b0a947 */ /* 0x002fea0003800000 */
.L_x_880:
[----:B------:R-:W-:Y:S01]  /*c080*/  UIADD3 UR6, UR42, 0x400, URZ ;  /* 0x000004002a067890 */ /* 0x000fe2000fffe03f */
[----:B------:R-:W-:Y:S01]  /*c090*/  WARPGROUP.ARRIVE ;  /* 0x00000000000079c5 */ /* 0x000fe20000000000 */
[----:B------:R-:W-:Y:S01]  /*c0a0*/  UMOV UR29, 0x40000040 ;  /* 0x40000040001d7882 */ /* 0x000fe20000000000 */
[----:B------:R-:W-:Y:S01]  /*c0b0*/  UMOV UR31, 0x80000020 ;  /* 0x80000020001f7882 */ /* 0x000fe20000000000 */
[----:B------:R-:W-:-:S03]  /*c0c0*/  USHF.R.U32.HI UR6, URZ, 0x4, UR6 ;  /* 0x000000043f067899 */ /* 0x000fc60008011606 */
[----:B------:R-:W2:Y:S01]  /*c0d0*/  S2R R151, SR_TID.X ;  /* 0x0000000000977919 */ /* 0x000ea20000002100 */
[----:B------:R-:W-:Y:S01]  /*c0e0*/  FMUL.FTZ R21, R35, UR53 ;  /* 0x0000003523157c20 */ /* 0x000fe20008410000 */
[----:B------:R-:W-:Y:S01]  /*c0f0*/  FMUL.FTZ R35, R47, UR53 ;  /* 0x000000352f237c20 */ /* 0x000fe20008410000 */
[----:B------:R-:W-:Y:S01]  /*c100*/  ULOP3.LUT UR6, UR6, 0x3fff, URZ, 0xc0, !UPT ;  /* 0x00003fff06067892 */ /* 0x000fe2000f8ec03f */
[----:B------:R-:W3:Y:S01]  /*c110*/  @P5 LDC R47, c[0x0][0x44c] ;  /* 0x00011300ff2f5b82 */ /* 0x000ee20000000800 */
[----:B------:R-:W-:Y:S01]  /*c120*/  FMUL.FTZ R20, R34, UR53 ;  /* 0x0000003522147c20 */ /* 0x000fe20008410000 */
[----:B------:R-:W-:Y:S01]  /*c130*/  FMUL.FTZ R34, R46, UR53 ;  /* 0x000000352e227c20 */ /* 0x000fe20008410000 */
[----:B------:R-:W-:Y:S01]  /*c140*/  ULOP3.LUT UR7, UR6, 0x2000000, URZ, 0xfc, !UPT ;  /* 0x0200000006077892 */ /* 0x000fe2000f8efc3f */
[----:B------:R-:W-:Y:S01]  /*c150*/  FMUL.FTZ R12, R30, UR53 ;  /* 0x000000351e0c7c20 */ /* 0x000fe20008410000 */
[----:B------:R-:W-:Y:S01]  /*c160*/  ULOP3.LUT UR6, UR36, 0x10000, URZ, 0xfc, !UPT ;  /* 0x0001000024067892 */ /* 0x000fe2000f8efc3f */
[----:B------:R-:W-:Y:S01]  /*c170*/  FMUL.FTZ R30, R42, UR53 ;  /* 0x000000352a1e7c20 */ /* 0x000fe20008410000 */
[----:B------:R-:W-:Y:S01]  /*c180*/  UIMAD UR7, UR54, 0x600, UR7 ;  /* 0x00000600360778a4 */ /* 0x000fe2000f8e0207 */
[----:B------:R-:W4:Y:S01]  /*c190*/  @P5 LDC R46, c[0x0][0x450] ;  /* 0x00011400ff2e5b82 */ /* 0x000f220000000800 */
[----:B------:R-:W-:Y:S01]  /*c1a0*/  FMUL.FTZ R42, R53, UR53 ;  /* 0x00000035352a7c20 */ /* 0x000fe20008410000 */
[----:B------:R-:W-:Y:S01]  /*c1b0*/  FMUL.FTZ R53, R63, UR53 ;  /* 0x000000353f357c20 */ /* 0x000fe20008410000 */
[----:B------:R-:W-:Y:S01]  /*c1c0*/  FMUL.FTZ R63, R74, UR53 ;  /* 0x000000354a3f7c20 */ /* 0x000fe20008410000 */
[----:B------:R-:W-:Y:S01]  /*c1d0*/  UMOV UR28, UR6 ;  /* 0x00000006001c7c82 */ /* 0x000fe20008000000 */
[----:B------:R-:W-:Y:S01]  /*c1e0*/  VIADD R74, R137, UR41 ;  /* 0x00000029894a7c36 */ /* 0x000fe20008000000 */
[----:B------:R-:W-:Y:S01]  /*c1f0*/  UMOV UR30, UR7 ;  /* 0x00000007001e7c82 */ /* 0x000fe20008000000 */
[----:B-1----:R-:W-:Y:S01]  /*c200*/  FMUL.FTZ R7, R26, UR53 ;  /* 0x000000351a077c20 */ /* 0x002fe20008410000 */
        /* <DEDUP_REMOVED lines=8> */
[----:B---3--:R-:W-:-:S04]  /*c290*/  @P5 IMAD.HI.U32 R47, R74, R47, RZ ;  /* 0x0000002f4a2f5227 */ /* 0x008fc800078e00ff */
[----:B------:R-:W-:Y:S01]  /*c2a0*/  FMUL.FTZ R60, R69, UR53 ;  /* 0x00000035453c7c20 */ /* 0x000fe20008410000 */
[----:B------:R-:W-:Y:S01]  /*c2b0*/  FMUL.FTZ R69, R79, UR53 ;  /* 0x000000354f457c20 */ /* 0x000fe20008410000 */
[----:B------:R-:W-:Y:S01]  /*c2c0*/  FMUL.FTZ R8, R25, UR53 ;  /* 0x0000003519087c20 */ /* 0x000fe20008410000 */
[----:B--2---:R-:W-:Y:S01]  /*c2d0*/  SHF.R.U32.HI R143, RZ, 0x7, R151 ;  /* 0x00000007ff8f7819 */ /* 0x004fe20000011697 */
[----:B------:R-:W1:Y:S01]  /*c2e0*/  LDC R79, c[0x0][0x2f0] ;  /* 0x0000bc00ff4f7b82 */ /* 0x000e620000000800 */
[----:B------:R-:W-:Y:S01]  /*c2f0*/  FMUL.FTZ R25, R37, UR53 ;  /* 0x0000003525197c20 */ /* 0x000fe20008410000 */
[----:B------:R-:W-:Y:S01]  /*c300*/  FMUL.FTZ R37, R49, UR53 ;  /* 0x0000003531257c20 */ /* 0x000fe20008410000 */
[----:B----4-:R-:W-:Y:S01]  /*c310*/  @P5 SHF.R.U32.HI R74, RZ, R46, R47 ;  /* 0x0000002eff4a5219 */ /* 0x010fe2000001162f */
[----:B------:R-:W-:Y:S01]  /*c320*/  VIADD R46, R143, 0x9 ;  /* 0x000000098f2e7836 */ /* 0x000fe20000000000 */
[----:B------:R-:W-:Y:S01]  /*c330*/  ISETP.GE.U32.AND P2, PT, R151, 0x180, PT ;  /* 0x000001809700780c */ /* 0x000fe20003f46070 */
        /* <DEDUP_REMOVED lines=8> */
[----:B------:R-:W-:Y:S01]  /*c3c0*/  SEL R80, R46, 0x9, !P2 ;  /* 0x000000092e507807 */ /* 0x000fe20005000000 */
[----:B------:R-:W-:Y:S01]  /*c3d0*/  FMUL.FTZ R66, R76, UR53 ;  /* 0x000000354c427c20 */ /* 0x000fe20008410000 */
[----:B------:R-:W-:Y:S01]  /*c3e0*/  @!P1 LEA R46, R47, UR42, 0x3 ;  /* 0x0000002a2f2e9c11 */ /* 0x000fe2000f8e18ff */
[----:B------:R-:W-:-:S02]  /*c3f0*/  IMAD.SHL.U32 R76, R0, 0x80, RZ ;  /* 0x00000080004c7824 */ /* 0x000fc400078e00ff */
[----:B0-----:R-:W-:Y:S01]  /*c400*/  FMUL.FTZ R4, R24, UR53 ;  /* 0x0000003518047c20 */ /* 0x001fe20008410000 */
[----:B------:R-:W0:Y:S01]  /*c410*/  SHFL.IDX PT, R152, R74, RZ, 0x1c1f ;  /* 0x001c1fff4a987589 */ /* 0x000e2200000e0000 */
        /* <DEDUP_REMOVED lines=12> */
[----:B------:R-:W-:-:S02]  /*c4e0*/  @!P1 VIADD R46, R46, 0x2d840 ;  /* 0x0002d8402e2e9836 */ /* 0x000fc40000000000 */
[----:B------:R-:W-:Y:S01]  /*c4f0*/  FMUL.FTZ R39, R51, UR53 ;  /* 0x0000003533277c20 */ /* 0x000fe20008410000 */
[----:B------:R-:W-:Y:S01]  /*c500*/  FMUL.FTZ R40, R52, UR53 ;  /* 0x0000003534287c20 */ /* 0x000fe20008410000 */
[----:B------:R-:W-:Y:S01]  /*c510*/  FMUL.FTZ R41, R54, UR53 ;  /* 0x0000003536297c20 */ /* 0x000fe20008410000 */
[----:B------:R-:W-:Y:S01]  /*c520*/  FMUL.FTZ R44, R56, UR53 ;  /* 0x00000035382c7c20 */ /* 0x000fe20008410000 */
        /* <DEDUP_REMOVED lines=21> */
[----:B------:R-:W-:Y:S01]  /*c680*/  @!P1 PRMT R81, RZ, 0x654, R46 ;  /* 0x00000654ff519816 */ /* 0x000fe2000000002e */
[----:B------:R-:W-:Y:S01]  /*c690*/  IMAD R46, R16, -0x2, R47 ;  /* 0xfffffffe102e7824 */ /* 0x000fe200078e022f */
[----:B------:R-:W2:Y:S03]  /*c6a0*/  MUFU.TANH R4, R4 ;  /* 0x0000000400047308 */ /* 0x000ea60000002400 */
[----:B-1----:R-:W-:-:S04]  /*c6b0*/  IMAD R46, R79, UR43, R46 ;  /* 0x0000002b4f2e7c24 */ /* 0x002fc8000f8e022e */
[----:B------:R-:W-:Y:S01]  /*c6c0*/  VIADD R46, R46, -UR52 ;  /* 0x800000342e2e7c36 */ /* 0x000fe20008000000 */
[----:B------:R-:W1:Y:S03]  /*c6d0*/  MUFU.TANH R8, R8 ;  /* 0x0000000800087308 */ /* 0x000e660000002400 */
[C---:B------:R-:W-:Y:S02]  /*c6e0*/  VIADD R84, R46.reuse, UR51 ;  /* 0x000000332e547c36 */ /* 0x040fe40008000000 */
[----:B------:R-:W-:Y:S02]  /*c6f0*/  VIADD R83, R46, UR33 ;  /* 0x000000212e537c36 */ /* 0x000fe40008000000 */
[----:B0-----:R-:W-:Y:S01]  /*c700*/  IMAD.IADD R82, R152, 0x1, R84 ;  /* 0x0000000198527824 */ /* 0x001fe200078e0254 */
[----:B------:R-:W0:Y:S08]  /*c710*/  MUFU.TANH R7, R7 ;  /* 0x0000000700077308 */ /* 0x000e300000002400 */
[----:B------:R-:W3:Y:S01]  /*c720*/  MUFU.TANH R9, R9 ;  /* 0x0000000900097308 */ /* 0x000ee20000002400 */
[----:B------:R-:W-:-:S02]  /*c730*/  WARPGROUP.DEPBAR.LE gsb0, 0x0 ;  /* 0x00008000000079c5 */ /* 0x000fc40000010000 */
[----:B------:R-:W-:-:S05]  /*c740*/  WARPGROUP.ARRIVE ;  /* 0x00000000000079c5 */ /* 0x000fca0000000000 */
[----:B------:R-:W4:Y:S01]  /*c750*/  MUFU.TANH R10, R10 ;  /* 0x0000000a000a7308 */ /* 0x000f220000002400 */
        /* <DEDUP_REMOVED lines=100> */
[----:B------:R-:W-:Y:S03]  /*cda0*/  HGMMA.64x96x16.F32 R88, gdesc[UR28].tnspB, R88, gsb0 ;  /* 0x416000001c5879f0 */ /* 0x000fe60008000858 */
[----:B------:R-:W-:Y:S02]  /*cdb0*/  WARPGROUP.DEPBAR.LE gsb0, 0x0 ;  /* 0x00008000000079c5 */ /* 0x000fe40000010000 */
[----:B------:R5:W-:Y:S06]  /*cdc0*/  BAR.ARV R80, 0x100 ;  /* 0x000400500000751d */ /* 0x000bec0000002000 */
[----:B------:R2:W-:Y:S01]  /*cdd0*/  @!P1 SYNCS.ARRIVE.TRANS64.RED.A1T0 RZ, [R81+URZ], RZ ;  /* 0x000000ff51ff99a7 */ /* 0x0005e2000810043f */
[----:B-----5:R-:W-:-:S06]  /*cde0*/  FMUL.FTZ R80, R87, UR53 ;  /* 0x0000003557507c20 */ /* 0x020fcc0008410000 */
[----:B------:R-:W0:Y:S01]  /*cdf0*/  MUFU.TANH R80, R80 ;  /* 0x0000005000507308 */ /* 0x000e220000002400 */
[----:B--2---:R-:W-:Y:S01]  /*ce00*/  IMAD.IADD R81, R152, 0x1, R83 ;  /* 0x0000000198517824 */ /* 0x004fe200078e0253 */
[----:B-1-34-:R-:W-:Y:S06]  /*ce10*/  @!P6 BRA `(.L_x_884) ;  /* 0x00000000005ce947 */ /* 0x01afec0003800000 */
[----:B------:R-:W-:Y:S01]  /*ce20*/  IMAD R46, R79, UR43, R152 ;  /* 0x0000002b4f2e7c24 */ /* 0x000fe2000f8e0298 */
[----:B------:R-:W-:Y:S03]  /*ce30*/  BSSY B0, `(.L_x_885) ;  /* 0x0000011000007945 */ /* 0x000fe60003800000 */
[----:B------:R-:W-:-:S05]  /*ce40*/  VIADD R85, R46, -UR52 ;  /* 0x800000342e557c36 */ /* 0x000fca0008000000 */
[----:B------:R-:W-:-:S13]  /*ce50*/  ISETP.GT.AND P2, PT, R85, -0x1, PT ;  /* 0xffffffff5500780c */ /* 0x000fda0003f44270 */
[----:B------:R-:W-:Y:S05]  /*ce60*/  @P2 BRA `(.L_x_886) ;  /* 0x0000000000202947 */ /* 0x000fea0003800000 */
[----:B------:R-:W-:Y:S01]  /*ce70*/  IMAD.U32 R86, RZ, RZ, UR35 ;  /* 0x00000023ff567e24 */ /* 0x000fe2000f8e00ff */
[----:B------:R-:W-:-:S04]  /*ce80*/  LOP3.LUT R85, RZ, R85, RZ, 0x33, !PT ;  /* 0x00000055ff557212 */ /* 0x000fc800078e33ff */
[----:B------:R-:W-:-:S13]  /*ce90*/  ISETP.NE.AND P2, PT, R86, 0x1, PT ;  /* 0x000000015600780c */ /* 0x000fda0003f45270 */
[----:B------:R-:W1:Y:S02]  /*cea0*/  @P2 LDC.64 R46, c[0x0][0x9e8] ;  /* 0x00027a00ff2e2b82 */ /* 0x000e640000000a00 */
[----:B-1----:R-:W-:-:S05]  /*ceb0*/  @P2 IMAD.HI.U32 R46, R85, R46, RZ ;  /* 0x0000002e552e2227 */ /* 0x002fca00078e00ff */
[----:B------:R-:W-:-:S04]  /*cec0*/  @P2 SHF.R.U32.HI R85, RZ, R47, R46 ;  /* 0x0000002fff552219 */ /* 0x000fc8000001162e */
[----:B------:R-:W-:Y:S01]  /*ced0*/  LOP3.LUT R85, RZ, R85, RZ, 0x33, !PT ;  /* 0x00000055ff557212 */ /* 0x000fe200078e33ff */
[----:B------:R-:W-:Y:S06]  /*cee0*/  BRA `(.L_x_887) ;  /* 0x0000000000147947 */ /* 0x000fec0003800000 */
.L_x_886:
[----:B------:R-:W-:-:S05]  /*cef0*/  IMAD.U32 R86, RZ, RZ, UR35 ;  /* 0x00000023ff567e24 */ /* 0x000fca000f8e00ff */
[----:B------:R-:W-:-:S13]  /*cf00*/  ISETP.NE.AND P2, PT, R86, 0x1, PT ;  /* 0x000000015600780c */ /* 0x000fda0003f45270 */
[----:B------:R-:W1:Y:S02]  /*cf10*/  @P2 LDC.64 R46, c[0x0][0x9e8] ;  /* 0x00027a00ff2e2b82 */ /* 0x000e640000000a00 */
[----:B-1----:R-:W-:-:S05]  /*cf20*/  @P2 IMAD.HI.U32 R46, R85, R46, RZ ;  /* 0x0000002e552e2227 */ /* 0x002fca00078e00ff */
[----:B------:R-:W-:-:S07]  /*cf30*/  @P2 SHF.R.U32.HI R85, RZ, R47, R46 ;  /* 0x0000002fff552219 */ /* 0x000fce000001162e */
.L_x_887:
[----:B------:R-:W-:Y:S05]  /*cf40*/  BSYNC B0 ;  /* 0x0000000000007941 */ /* 0x000fea0003800000 */
.L_x_885:
[----:B------:R-:W-:-:S04]  /*cf50*/  IMAD R85, R85, R86, -R76 ;  /* 0x0000005655557224 */ /* 0x000fc800078e0a4c */
[----:B------:R-:W-:-:S05]  /*cf60*/  IMAD R85, R16, -0x2, R85 ;  /* 0xfffffffe10557824 */ /* 0x000fca00078e0255 */
[----:B------:R-:W-:Y:S02]  /*cf70*/  VIADDMNMX R82, R85, R86, R82, PT ;  /* 0x0000005655527246 */ /* 0x000fe40003800152 */
[----:B------:R-:W-:-:S07]  /*cf80*/  VIMNMX R81, R81, R85, !PT ;  /* 0x0000005551517248 */ /* 0x000fce0007fe0100 */
.L_x_884:
[----:B------:R-:W-:Y:S01]  /*cf90*/  ISETP.GT.AND P2, PT, R0, -0x1, PT ;  /* 0xffffffff0000780c */ /* 0x000fe20003f44270 */
[----:B------:R-:W1:Y:S03]  /*cfa0*/  SHFL.IDX PT, R74, R74, 0x1, 0x1c1f ;  /* 0x003c1f004a4a7f89 */ /* 0x000e6600000e0000 */
[C---:B------:R-:W-:Y:S02]  /*cfb0*/  ISETP.GT.AND P4, PT, R81.reuse, RZ, P2 ;  /* 0x000000ff5100720c */ /* 0x040fe40001784270 */
[----:B------:R-:W-:Y:S02]  /*cfc0*/  ISETP.GT.AND P3, PT, R81, 0x1, P2 ;  /* 0x000000015100780c */ /* 0x000fe40001764270 */
[C---:B------:R-:W-:Y:S02]  /*cfd0*/  ISETP.LT.OR P4, PT, R82.reuse, 0x1, P4 ;  /* 0x000000015200780c */ /* 0x040fe40002781670 */
[----:B------:R-:W-:-:S02]  /*cfe0*/  ISETP.LT.OR P3, PT, R82, 0x2, P3 ;  /* 0x000000025200780c */ /* 0x000fc40001f61670 */
[----:B------:R-:W-:Y:S02]  /*cff0*/  FSEL R46, R4, -INF , !P4 ;  /* 0xff800000042e7808 */ /* 0x000fe40006000000 */
[----:B------:R-:W-:Y:S02]  /*d000*/  FSEL R8, R8, -INF , !P3 ;  /* 0xff80000008087808 */ /* 0x000fe40005800000 */
[C---:B------:R-:W-:Y:S02]  /*d010*/  ISETP.GT.AND P4, PT, R81.reuse, 0x8, P2 ;  /* 0x000000085100780c */ /* 0x040fe40001784270 */
[----:B------:R-:W-:Y:S02]  /*d020*/  ISETP.GT.AND P3, PT, R81, 0x9, P2 ;  /* 0x000000095100780c */ /* 0x000fe40001764270 */
[C---:B------:R-:W-:Y:S02]  /*d030*/  ISETP.LT.OR P4, PT, R82.reuse, 0x9, P4 ;  /* 0x000000095200780c */ /* 0x040fe40002781670 */
[----:B------:R-:W-:-:S02]  /*d040*/  ISETP.LT.OR P3, PT, R82, 0xa, P3 ;  /* 0x0000000a5200780c */ /* 0x000fc40001f61670 */
[----:B------:R-:W-:Y:S01]  /*d050*/  FSEL R47, R10, -INF , !P4 ;  /* 0xff8000000a2f7808 */ /* 0x000fe20006000000 */
[--C-:B-1----:R-:W-:Y:S01]  /*d060*/  IMAD.IADD R84, R84, 0x1, R74.reuse ;  /* 0x0000000154547824 */ /* 0x102fe200078e024a */
[----:B0-----:R-:W-:Y:S01]  /*d070*/  FSEL R85, R11, -INF , !P3 ;  /* 0xff8000000b557808 */ /* 0x001fe20005800000 */
[----:B------:R-:W-:Y:S01]  /*d080*/  IMAD.IADD R83, R83, 0x1, R74 ;  /* 0x0000000153537824 */ /* 0x000fe200078e024a */
[C---:B------:R-:W-:Y:S02]  /*d090*/  ISETP.GT.AND P4, PT, R81.reuse, 0x10, P2 ;  /* 0x000000105100780c */ /* 0x040fe40001784270 */
        /* <DEDUP_REMOVED lines=82> */
[----:B------:R-:W-:Y:S01]  /*d5c0*/  FSEL R77, R77, -INF , !P3 ;  /* 0xff8000004d4d7808 */ /* 0x000fe20005800000 */
[----:B------:R-:W-:Y:S08]  /*d5d0*/  @!P6 BRA `(.L_x_888) ;  /* 0x00000000005ce947 */ /* 0x000ff00003800000 */
        /* <DEDUP_REMOVED lines=13> */
.L_x_890:
[----:B------:R-:W-:-:S05]  /*d6b0*/  IMAD.U32 R4, RZ, RZ, UR35 ;  /* 0x00000023ff047e24 */ /* 0x000fca000f8e00ff */
[----:B------:R-:W-:-:S13]  /*d6c0*/  ISETP.NE.AND P3, PT, R4, 0x1, PT ;  /* 0x000000010400780c */ /* 0x000fda0003f65270 */
[----:B------:R-:W0:Y:S02]  /*d6d0*/  @P3 LDC.64 R10, c[0x0][0x9e8] ;  /* 0x00027a00ff0a3b82 */ /* 0x000e240000000a00 */
[----:B0-----:R-:W-:-:S05]  /*d6e0*/  @P3 IMAD.HI.U32 R10, R79, R10, RZ ;  /* 0x0000000a4f0a3227 */ /* 0x001fca00078e00ff */
[----:B------:R-:W-:-:S07]  /*d6f0*/  @P3 SHF.R.U32.HI R79, RZ, R11, R10 ;  /* 0x0000000bff4f3219 */ /* 0x000fce000001160a */
.L_x_891:
[----:B------:R-:W-:Y:S05]  /*d700*/  BSYNC B0 ;  /* 0x0000000000007941 */ /* 0x000fea0003800000 */
.L_x_889:
[----:B------:R-:W-:-:S04]  /*d710*/  IMAD R79, R79, R4, -R76 ;  /* 0x000000044f4f7224 */ /* 0x000fc800078e0a4c */
[----:B------:R-:W-:-:S05]  /*d720*/  IMAD R79, R16, -0x2, R79 ;  /* 0xfffffffe104f7824 */ /* 0x000fca00078e024f */
[----:B------:R-:W-:Y:S02]  /*d730*/  VIADDMNMX R84, R79, R4, R84, PT ;  /* 0x000000044f547246 */ /* 0x000fe40003800154 */
[----:B------:R-:W-:-:S07]  /*d740*/  VIMNMX R83, R83, R79, !PT ;  /* 0x0000004f53537248 */ /* 0x000fce0007fe0100 */
.L_x_888:
        /* <DEDUP_REMOVED lines=65> */
[C---:B------:R-:W-:Y:S01]  /*db60*/  ISETP.LT.OR P3, PT, R84.reuse, 0x22, P3 ;  /* 0x000000225400780c */ /* 0x040fe20001f61670 */
[----:B------:R-:W0:Y:S01]  /*db70*/  SHFL.BFLY PT, R11, R4, 0x2, 0x1f ;  /* 0x0c401f00040b7f89 */ /* 0x000e2200000e0000 */
[----:B------:R-:W-:-:S02]  /*db80*/  ISETP.LT.OR P4, PT, R84, 0x39, P4 ;  /* 0x000000395400780c */ /* 0x000fc40002781670 */
[----:B------:R-:W-:Y:S02]  /*db90*/  FSEL R31, R31, -INF , !P3 ;  /* 0xff8000001f1f7808 */ /* 0x000fe40005800000 */
[----:B------:R-:W-:Y:S02]  /*dba0*/  ISETP.GT.AND P3, PT, R83, 0x29, P2 ;  /* 0x000000295300780c */ /* 0x000fe40001764270 */
[----:B------:R-:W-:Y:S02]  /*dbb0*/  FSEL R41, R41, -INF , !P4 ;  /* 0xff80000029297808 */ /* 0x000fe40006000000 */
[----:B------:R-:W-:Y:S02]  /*dbc0*/  ISETP.GT.AND P4, PT, R83, 0x40, P2 ;  /* 0x000000405300780c */ /* 0x000fe40001784270 */
[C---:B------:R-:W-:Y:S02]  /*dbd0*/  ISETP.LT.OR P3, PT, R84.reuse, 0x2a, P3 ;  /* 0x0000002a5400780c */ /* 0x040fe40001f61670 */
[----:B------:R-:W-:-:S02]  /*dbe0*/  ISETP.LT.OR P4, PT, R84, 0x41, P4 ;  /* 0x000000415400780c */ /* 0x000fc40002781670 */
[----:B------:R-:W-:Y:S02]  /*dbf0*/  FSEL R35, R35, -INF , !P3 ;  /* 0xff80000023237808 */ /* 0x000fe40005800000 */
[----:B------:R-:W-:Y:S02]  /*dc00*/  ISETP.GT.AND P3, PT, R83, 0x31, P2 ;  /* 0x000000315300780c */ /* 0x000fe40001764270 */
[----:B------:R-:W-:Y:S02]  /*dc10*/  FSEL R45, R45, -INF , !P4 ;  /* 0xff8000002d2d7808 */ /* 0x000fe40006000000 */
[----:B------:R-:W-:Y:S02]  /*dc20*/  ISETP.GT.AND P4, PT, R83, 0x41, P2 ;  /* 0x000000415300780c */ /* 0x000fe40001784270 */
[----:B------:R-:W-:Y:S02]  /*dc30*/  ISETP.LT.OR P3, PT, R84, 0x32, P3 ;  /* 0x000000325400780c */ /* 0x000fe40001f61670 */
[----:B0-----:R-:W-:-:S02]  /*dc40*/  FMNMX.FTZ R4, R4, R11, !PT ;  /* 0x0000000b04047209 */ /* 0x001fc40007810000 */
[C---:B------:R-:W-:Y:S02]  /*dc50*/  ISETP.LT.OR P4, PT, R84.reuse, 0x42, P4 ;  /* 0x000000425400780c */ /* 0x040fe40002781670 */
[----:B------:R-:W-:Y:S01]  /*dc60*/  FSEL R39, R39, -INF , !P3 ;  /* 0xff80000027277808 */ /* 0x000fe20005800000 */
[----:B------:R-:W0:Y:S01]  /*dc70*/  SHFL.BFLY PT, R11, R4, 0x1, 0x1f ;  /* 0x0c201f00040b7f89 */ /* 0x000e2200000e0000 */
[----:B------:R-:W-:Y:S02]  /*dc80*/  ISETP.GT.AND P3, PT, R83, 0x39, P2 ;  /* 0x000000395300780c */ /* 0x000fe40001764270 */
[----:B------:R-:W-:Y:S02]  /*dc90*/  FSEL R49, R49, -INF , !P4 ;  /* 0xff80000031317808 */ /* 0x000fe40006000000 */
[----:B------:R-:W-:Y:S02]  /*dca0*/  ISETP.GT.AND P4, PT, R83, 0x48, P2 ;  /* 0x000000485300780c */ /* 0x000fe40001784270 */
[----:B------:R-:W-:-:S02]  /*dcb0*/  ISETP.LT.OR P3, PT, R84, 0x3a, P3 ;  /* 0x0000003a5400780c */ /* 0x000fc40001f61670 */
[----:B------:R-:W-:Y:S02]  /*dcc0*/  ISETP.LT.OR P4, PT, R84, 0x49, P4 ;  /* 0x000000495400780c */ /* 0x000fe40002781670 */
[----:B------:R-:W-:Y:S02]  /*dcd0*/  FSEL R43, R43, -INF , !P3 ;  /* 0xff8000002b2b7808 */ /* 0x000fe40005800000 */
[----:B------:R-:W-:Y:S02]  /*dce0*/  FSEL R51, R51, -INF , !P4 ;  /* 0xff80000033337808 */ /* 0x000fe40006000000 */
[----:B------:R-:W-:-:S04]  /*dcf0*/  ISETP.GT.AND P4, PT, R83, RZ, P2 ;  /* 0x000000ff5300720c */ /* 0x000fc80001784270 */
[----:B------:R-:W-:Y:S02]  /*dd00*/  ISETP.LT.OR P4, PT, R84, 0x1, P4 ;  /* 0x000000015400780c */ /* 0x000fe40002781670 */
[----:B0-----:R-:W-:-:S04]  /*dd10*/  FMNMX.FTZ R4, R4, R11, !PT ;  /* 0x0000000b04047209 */ /* 0x001fc80007810000 */
[C---:B------:R-:W-:Y:S01]  /*dd20*/  FSETP.NEU.FTZ.AND P3, PT, R4.reuse, -INF , PT ;  /* 0xff8000000400780b */ /* 0x040fe20003f7d000 */
[----:B------:R-:W-:-:S05]  /*dd30*/  FMUL.FTZ R11, R4, UR34 ;  /* 0x00000022040b7c20 */ /* 0x000fca0008410000 */
[----:B------:R-:W-:-:S05]  /*dd40*/  FSEL R11, R11, RZ, P3 ;  /* 0x000000ff0b0b7208 */ /* 0x000fca0001800000 */
[--C-:B------:R-:W-:Y:S01]  /*dd50*/  FFMA.FTZ R76, R14, UR34, -R11.reuse ;  /* 0x000000220e4c7c23 */ /* 0x100fe2000801080b */
[----:B------:R-:W-:Y:S01]  /*dd60*/  FSEL R14, R7, -INF , !P4 ;  /* 0xff800000070e7808 */ /* 0x000fe20006000000 */
[--C-:B------:R-:W-:Y:S01]  /*dd70*/  FFMA.FTZ R10, R46, UR34, -R11.reuse ;  /* 0x000000222e0a7c23 */ /* 0x100fe2000801080b */
[--C-:B------:R-:W-:Y:S01]  /*dd80*/  FFMA.FTZ R46, R8, UR34, -R11.reuse ;  /* 0x00000022082e7c23 */ /* 0x100fe2000801080b */
[----:B------:R-:W-:Y:S01]  /*dd90*/  ISETP.GT.AND P4, PT, R83, 0x49, P2 ;  /* 0x000000495300780c */ /* 0x000fe20001784270 */
[----:B------:R0:W-:Y:S01]  /*dda0*/  MUFU.EX2 R7, R76 ;  /* 0x0000004c00077308 */ /* 0x0001e20000000800 */
        /* <DEDUP_REMOVED lines=9> */
[--C-:B0-----:R-:W-:Y:S01]  /*de40*/  FFMA.FTZ R76, R72, UR34, -R11.reuse ;  /* 0x00000022484c7c23 */ /* 0x101fe2000801080b */
        /* <DEDUP_REMOVED lines=45> */
[----:B------:R-:W-:Y:S01]  /*e120*/  FFMA.FTZ R77, R77, UR34, -R11 ;  /* 0x000000224d4d7c23 */ /* 0x000fe2000801080b */
[----:B------:R-:W-:Y:S01]  /*e130*/  ISETP.GT.AND P4, PT, R83, 0x60, P2 ;  /* 0x000000605300780c */ /* 0x000fe20001784270 */
[----:B------:R-:W-:Y:S01]  /*e140*/  MUFU.EX2 R10, R10 ;  /* 0x0000000a000a7308 */ /* 0x000fe20000000800 */
[----:B------:R-:W-:-:S02]  /*e150*/  FMNMX.FTZ R8, R41, R8, !PT ;  /* 0x0000000829087209 */ /* 0x000fc40007810000 */
[C---:B------:R-:W-:Y:S02]  /*e160*/  ISETP.LT.OR P4, PT, R84.reuse, 0x61, P4 ;  /* 0x000000615400780c */ /* 0x040fe40002781670 */
[----:B------:R-:W-:Y:S02]  /*e170*/  FMNMX.FTZ R8, R43, R8, !PT ;  /* 0x000000082b087209 */ /* 0x000fe40007810000 */
[----:B------:R-:W-:Y:S01]  /*e180*/  FSEL R63, R63, -INF , !P4 ;  /* 0xff8000003f3f7808 */ /* 0x000fe20006000000 */
[----:B------:R-:W0:Y:S01]  /*e190*/  MUFU.EX2 R46, R46 ;  /* 0x0000002e002e7308 */ /* 0x000e220000000800 */
[----:B------:R-:W-:Y:S02]  /*e1a0*/  ISETP.GT.AND P4, PT, R83, 0x61, P2 ;  /* 0x000000615300780c */ /* 0x000fe40001784270 */
[----:B------:R-:W-:Y:S02]  /*e1b0*/  FMNMX.FTZ R8, R45, R8, !PT ;  /* 0x000000082d087209 */ /* 0x000fe40007810000 */
[----:B------:R-:W-:-:S02]  /*e1c0*/  ISETP.LT.OR P4, PT, R84, 0x62, P4 ;  /* 0x000000625400780c */ /* 0x000fc40002781670 */
[----:B------:R-:W-:Y:S01]  /*e1d0*/  FMNMX.FTZ R8, R49, R8, !PT ;  /* 0x0000000831087209 */ /* 0x000fe20007810000 */
[----:B------:R-:W-:Y:S01]  /*e1e0*/  MUFU.EX2 R47, R47 ;  /* 0x0000002f002f7308 */ /* 0x000fe20000000800 */
[----:B------:R-:W-:Y:S02]  /*e1f0*/  FSEL R65, R65, -INF , !P4 ;  /* 0xff80000041417808 */ /* 0x000fe40006000000 */
[----:B------:R-:W-:Y:S02]  /*e200*/  ISETP.GT.AND P4, PT, R83, 0x68, P2 ;  /* 0x000000685300780c */ /* 0x000fe40001784270 */
[----:B------:R-:W-:Y:S02]  /*e210*/  FMNMX.FTZ R8, R51, R8, !PT ;  /* 0x0000000833087209 */ /* 0x000fe40007810000 */
[----:B------:R-:W-:Y:S01]  /*e220*/  ISETP.LT.OR P4, PT, R84, 0x69, P4 ;  /* 0x000000695400780c */ /* 0x000fe20002781670 */
[----:B------:R-:W-:Y:S01]  /*e230*/  MUFU.EX2 R74, R74 ;  /* 0x0000004a004a7308 */ /* 0x000fe20000000800 */
[----:B------:R-:W-:-:S02]  /*e240*/  FMNMX.FTZ R8, R53, R8, !PT ;  /* 0x0000000835087209 */ /* 0x000fc40007810000 */
[----:B------:R-:W-:Y:S02]  /*e250*/  FSEL R67, R67, -INF , !P4 ;  /* 0xff80000043437808 */ /* 0x000fe40006000000 */
[----:B------:R-:W-:Y:S02]  /*e260*/  FMNMX.FTZ R8, R55, R8, !PT ;  /* 0x0000000837087209 */ /* 0x000fe40007810000 */
[----:B------:R-:W-:Y:S01]  /*e270*/  ISETP.GT.AND P4, PT, R83, 0x69, P2 ;  /* 0x000000695300780c */ /* 0x000fe20001784270 */
[----:B------:R-:W-:Y:S01]  /*e280*/  MUFU.EX2 R15, R15 ;  /* 0x0000000f000f7308 */ /* 0x000fe20000000800 */
[----:B------:R-:W-:Y:S02]  /*e290*/  FMNMX.FTZ R8, R57, R8, !PT ;  /* 0x0000000839087209 */ /* 0x000fe40007810000 */
[----:B------:R-:W-:Y:S02]  /*e2a0*/  ISETP.LT.OR P4, PT, R84, 0x6a, P4 ;  /* 0x0000006a5400780c */ /* 0x000fe40002781670 */
[----:B------:R-:W-:-:S02]  /*e2b0*/  FMNMX.FTZ R8, R59, R8, !PT ;  /* 0x000000083b087209 */ /* 0x000fc40007810000 */
[----:B------:R-:W-:Y:S01]  /*e2c0*/  FSEL R69, R69, -INF , !P4 ;  /* 0xff80000045457808 */ /* 0x000fe20006000000 */
[----:B------:R-:W-:Y:S01]  /*e2d0*/  MUFU.EX2 R24, R24 ;  /* 0x0000001800187308 */ /* 0x000fe20000000800 */
[----:B------:R-:W-:Y:S02]  /*e2e0*/  ISETP.GT.AND P4, PT, R83, 0x70, P2 ;  /* 0x000000705300780c */ /* 0x000fe40001784270 */
[----:B------:R-:W-:Y:S02]  /*e2f0*/  FMNMX.FTZ R8, R61, R8, !PT ;  /* 0x000000083d087209 */ /* 0x000fe40007810000 */
[----:B------:R-:W-:Y:S02]  /*e300*/  ISETP.LT.OR P4, PT, R84, 0x71, P4 ;  /* 0x000000715400780c */ /* 0x000fe40002781670 */
[----:B------:R-:W-:Y:S01]  /*e310*/  FMNMX.FTZ R8, R63, R8, !PT ;  /* 0x000000083f087209 */ /* 0x000fe20007810000 */
[----:B------:R-:W-:Y:S01]  /*e320*/  MUFU.EX2 R25, R25 ;  /* 0x0000001900197308 */ /* 0x000fe20000000800 */
[----:B------:R-:W-:-:S02]  /*e330*/  FSEL R79, R71, -INF , !P4 ;  /* 0xff800000474f7808 */ /* 0x000fc40006000000 */
[----:B------:R-:W-:Y:S02]  /*e340*/  ISETP.GT.AND P4, PT, R83, 0x71, P2 ;  /* 0x000000715300780c */ /* 0x000fe40001784270 */
[----:B------:R-:W-:Y:S02]  /*e350*/  FMNMX.FTZ R8, R65, R8, !PT ;  /* 0x0000000841087209 */ /* 0x000fe40007810000 */
[----:B------:R-:W-:Y:S01]  /*e360*/  ISETP.LT.OR P4, PT, R84, 0x72, P4 ;  /* 0x000000725400780c */ /* 0x000fe20002781670 */
[----:B------:R-:W-:Y:S01]  /*e370*/  MUFU.EX2 R28, R28 ;  /* 0x0000001c001c7308 */ /* 0x000fe20000000800 */
[----:B------:R-:W-:Y:S02]  /*e380*/  FMNMX.FTZ R8, R67, R8, !PT ;  /* 0x0000000843087209 */ /* 0x000fe40007810000 */
[----:B------:R-:W-:Y:S02]  /*e390*/  FSEL R81, R73, -INF , !P4 ;  /* 0xff80000049517808 */ /* 0x000fe40006000000 */
[----:B------:R-:W-:-:S02]  /*e3a0*/  ISETP.GT.AND P4, PT, R83, 0x78, P2 ;  /* 0x000000785300780c */ /* 0x000fc40001784270 */
[----:B------:R-:W-:Y:S01]  /*e3b0*/  FMNMX.FTZ R8, R69, R8, !PT ;  /* 0x0000000845087209 */ /* 0x000fe20007810000 */
[----:B------:R-:W-:Y:S01]  /*e3c0*/  MUFU.EX2 R29, R29 ;  /* 0x0000001d001d7308 */ /* 0x000fe20000000800 */
[----:B------:R-:W-:Y:S02]  /*e3d0*/  ISETP.GT.AND P2, PT, R83, 0x79, P2 ;  /* 0x000000795300780c */ /* 0x000fe40001744270 */
[C---:B------:R-:W-:Y:S02]  /*e3e0*/  ISETP.LT.OR P4, PT, R84.reuse, 0x79, P4 ;  /* 0x000000795400780c */ /* 0x040fe40002781670 */
[----:B------:R-:W-:Y:S02]  /*e3f0*/  FMNMX.FTZ R8, R79, R8, !PT ;  /* 0x000000084f087209 */ /* 0x000fe40007810000 */
[----:B------:R-:W-:Y:S01]  /*e400*/  ISETP.LT.OR P2, PT, R84, 0x7a, P2 ;  /* 0x0000007a5400780c */ /* 0x000fe20001741670 */
[----:B------:R-:W-:Y:S01]  /*e410*/  MUFU.EX2 R32, R32 ;  /* 0x0000002000207308 */ /* 0x000fe20000000800 */
[----:B------:R-:W-:-:S02]  /*e420*/  FSEL R82, R75, -INF , !P4 ;  /* 0xff8000004b527808 */ /* 0x000fc40006000000 */
[----:B------:R-:W-:Y:S02]  /*e430*/  FMNMX.FTZ R71, R81, R8, !PT ;  /* 0x0000000851477209 */ /* 0x000fe40007810000 */
[----:B------:R-:W-:Y:S02]  /*e440*/  FSEL R80, R80, -INF , !P2 ;  /* 0xff80000050507808 */ /* 0x000fe40005000000 */
[----:B------:R-:W-:Y:S01]  /*e450*/  FMNMX.FTZ R71, R82, R71, !PT ;  /* 0x0000004752477209 */ /* 0x000fe20007810000 */
[----:B------:R-:W-:Y:S01]  /*e460*/  MUFU.EX2 R33, R33 ;  /* 0x0000002100217308 */ /* 0x000fe20000000800 */
[----:B------:R-:W-:Y:S02]  /*e470*/  FSEL R72, R4, RZ, P3 ;  /* 0x000000ff04487208 */ /* 0x000fe40001800000 */
[----:B------:R-:W-:-:S03]  /*e480*/  FMNMX.FTZ R71, R80, R71, !PT ;  /* 0x0000004750477209 */ /* 0x000fc60007810000 */
[----:B------:R-:W-:Y:S02]  /*e490*/  FADD.FTZ R72, -R72, R5 ;  /* 0x0000000548487221 */ /* 0x000fe40000010100 */
[----:B------:R-:W1:Y:S01]  /*e4a0*/  SHFL.BFLY PT, R8, R71, 0x2, 0x1f ;  /* 0x0c401f0047087f89 */ /* 0x000e6200000e0000 */
[----:B------:R-:W-:Y:S08]  /*e4b0*/  MUFU.EX2 R5, R77 ;  /* 0x0000004d00057308 */ /* 0x000ff00000000800 */
[----:B------:R-:W-:Y:S08]  /*e4c0*/  MUFU.EX2 R36, R36 ;  /* 0x0000002400247308 */ /* 0x000ff00000000800 */
[----:B------:R-:W-:Y:S01]  /*e4d0*/  MUFU.EX2 R37, R37 ;  /* 0x0000002500257308 */ /* 0x000fe20000000800 */
[----:B-1----:R-:W-:Y:S01]  /*e4e0*/  FMNMX.FTZ R8, R71, R8, !PT ;  /* 0x0000000847087209 */ /* 0x002fe20007810000 */
[----:B------:R-:W-:Y:S01]  /*e4f0*/  FFMA.FTZ R71, R78, UR34, -R11 ;  /* 0x000000224e477c23 */ /* 0x000fe2000801080b */
[----:B------:R-:W-:-:S05]  /*e500*/  FMUL.FTZ R11, R72, UR34 ;  /* 0x00000022480b7c20 */ /* 0x000fca0008410000 */
[----:B------:R-:W-:Y:S01]  /*e510*/  MUFU.EX2 R40, R40 ;  /* 0x0000002800287308 */ /* 0x000fe20000000800 */
[----:B0-----:R-:W-:Y:S01]  /*e520*/  F2FP.F16.F32.PACK_AB R72, R46, R10 ;  /* 0x0000000a2e48723e */ /* 0x001fe200000000ff */
[----:B------:R-:W0:Y:S06]  /*e530*/  SHFL.BFLY PT, R73, R8, 0x1, 0x1f ;  /* 0x0c201f0008497f89 */ /* 0x000e2c00000e0000 */
[----:B------:R-:W1:Y:S08]  /*e540*/  MUFU.EX2 R11, R11 ;  /* 0x0000000b000b7308 */ /* 0x000e700000000800 */
[----:B------:R-:W-:Y:S08]  /*e550*/  MUFU.EX2 R42, R42 ;  /* 0x0000002a002a7308 */ /* 0x000ff00000000800 */
[----:B------:R-:W-:Y:S01]  /*e560*/  MUFU.EX2 R44, R44 ;  /* 0x0000002c002c7308 */ /* 0x000fe20000000800 */
[----:B-1----:R-:W-:Y:S01]  /*e570*/  FFMA.FTZ R3, R11, R3, R10 ;  /* 0x000000030b037223 */ /* 0x002fe2000001000a */
[----:B0-----:R-:W-:Y:S01]  /*e580*/  FMNMX.FTZ R8, R8, R73, !PT ;  /* 0x0000004908087209 */ /* 0x001fe20007810000 */
[-C--:B------:R-:W-:Y:S01]  /*e590*/  FMUL.FTZ R88, R88, R11.reuse ;  /* 0x0000000b58587220 */ /* 0x080fe20000410000 */
[-C--:B------:R-:W-:Y:S01]  /*e5a0*/  FMUL.FTZ R89, R89, R11.reuse ;  /* 0x0000000b59597220 */ /* 0x080fe20000410000 */
[-C--:B------:R-:W-:Y:S01]  /*e5b0*/  FMUL.FTZ R92, R92, R11.reuse ;  /* 0x0000000b5c5c7220 */ /* 0x080fe20000410000 */
[C---:B------:R-:W-:Y:S01]  /*e5c0*/  FSETP.NEU.FTZ.AND P2, PT, R8.reuse, -INF , PT ;  /* 0xff8000000800780b */ /* 0x040fe20003f5d000 */
[----:B------:R-:W-:Y:S01]  /*e5d0*/  FMUL.FTZ R78, R8, UR34 ;  /* 0x00000022084e7c20 */ /* 0x000fe20008410000 */
[----:B------:R-:W-:Y:S01]  /*e5e0*/  MUFU.EX2 R48, R48 ;  /* 0x0000003000307308 */ /* 0x000fe20000000800 */
[-C--:B------:R-:W-:Y:S01]  /*e5f0*/  FMUL.FTZ R93, R93, R11.reuse ;  /* 0x0000000b5d5d7220 */ /* 0x080fe20000410000 */
[-C--:B------:R-:W-:Y:S01]  /*e600*/  FMUL.FTZ R96, R96, R11.reuse ;  /* 0x0000000b60607220 */ /* 0x080fe20000410000 */
[-C--:B------:R-:W-:Y:S01]  /*e610*/  FMUL.FTZ R97, R97, R11.reuse ;  /* 0x0000000b61617220 */ /* 0x080fe20000410000 */
[----:B------:R-:W-:Y:S01]  /*e620*/  FSEL R78, R78, RZ, P2 ;  /* 0x000000ff4e4e7208 */ /* 0x000fe20001000000 */
[-C--:B------:R-:W-:Y:S01]  /*e630*/  FMUL.FTZ R100, R100, R11.reuse ;  /* 0x0000000b64647220 */ /* 0x080fe20000410000 */
[-C--:B------:R-:W-:Y:S01]  /*e640*/  FMUL.FTZ R101, R101, R11.reuse ;  /* 0x0000000b65657220 */ /* 0x080fe20000410000 */
[----:B------:R-:W-:Y:S01]  /*e650*/  FMUL.FTZ R104, R104, R11 ;  /* 0x0000000b68687220 */ /* 0x000fe20000410000 */
[----:B------:R-:W-:Y:S01]  /*e660*/  MUFU.EX2 R50, R50 ;  /* 0x0000003200327308 */ /* 0x000fe20000000800 */
[--C-:B------:R-:W-:Y:S01]  /*e670*/  FFMA.FTZ R83, R35, UR34, -R78.reuse ;  /* 0x0000002223537c23 */ /* 0x100fe2000801084e */
[----:B------:R-:W-:Y:S01]  /*e680*/  FSEL R35, R8, RZ, P2 ;  /* 0x000000ff08237208 */ /* 0x000fe20001000000 */
[--C-:B------:R-:W-:Y:S01]  /*e690*/  FFMA.FTZ R73, R14, UR34, -R78.reuse ;  /* 0x000000220e497c23 */ /* 0x100fe2000801084e */
[--C-:B------:R-:W-:Y:S01]  /*e6a0*/  FFMA.FTZ R14, R9, UR34, -R78.reuse ;  /* 0x00000022090e7c23 */ /* 0x100fe2000801084e */
[----:B------:R-:W-:Y:S01]  /*e6b0*/  FFMA.FTZ R77, R30, UR34, -R78 ;  /* 0x000000221e4d7c23 */ /* 0x000fe2000801084e */
[----:B------:R-:W-:-:S02]  /*e6c0*/  IMAD.U32 R30, RZ, RZ, UR54 ;  /* 0x00000036ff1e7e24 */ /* 0x000fc4000f8e00ff */
[----:B------:R-:W-:Y:S01]  /*e6d0*/  FADD.FTZ R6, -R35, R6 ;  /* 0x0000000623067221 */ /* 0x000fe20000010100 */
[--C-:B------:R-:W-:Y:S01]  /*e6e0*/  FFMA.FTZ R75, R12, UR34, -R78.reuse ;  /* 0x000000220c4b7c23 */ /* 0x100fe2000801084e */
[----:B------:R-:W-:Y:S01]  /*e6f0*/  MUFU.EX2 R73, R73 ;  /* 0x0000004900497308 */ /* 0x000fe20000000800 */
[--C-:B------:R-:W-:Y:S01]  /*e700*/  FFMA.FTZ R12, R13, UR34, -R78.reuse ;  /* 0x000000220d0c7c23 */ /* 0x100fe2000801084e */
[----:B------:R-:W-:Y:S01]  /*e710*/  FMUL.FTZ R6, R6, UR34 ;  /* 0x0000002206067c20 */ /* 0x000fe20008410000 */
[----:B------:R-:W-:Y:S01]  /*e720*/  @!P1 LEA R30, R30, UR42, 0x3 ;  /* 0x0000002a1e1e9c11 */ /* 0x000fe2000f8e18ff */
[--C-:B------:R-:W-:Y:S01]  /*e730*/  FFMA.FTZ R13, R20, UR34, -R78.reuse ;  /* 0x00000022140d7c23 */ /* 0x100fe2000801084e */
[--C-:B------:R-:W-:Y:S01]  /*e740*/  FFMA.FTZ R21, R21, UR34, -R78.reuse ;  /* 0x0000002215157c23 */ /* 0x100fe2000801084e */
[--C-:B------:R-:W-:Y:S01]  /*e750*/  FFMA.FTZ R9, R38, UR34, -R78.reuse ;  /* 0x0000002226097c23 */ /* 0x100fe2000801084e */
[----:B------:R-:W-:Y:S01]  /*e760*/  FFMA.FTZ R43, R43, UR34, -R78 ;  /* 0x000000222b2b7c23 */ /* 0x000fe2000801084e */
[----:B------:R-:W0:Y:S01]  /*e770*/  MUFU.EX2 R6, R6 ;  /* 0x0000000600067308 */ /* 0x000e220000000800 */
[----:B------:R-:W-:-:S02]  /*e780*/  @!P1 VIADD R30, R30, 0x2d860 ;  /* 0x0002d8601e1e9836 */ /* 0x000fc40000000000 */
[--C-:B------:R-:W-:Y:S01]  /*e790*/  FFMA.FTZ R26, R26, UR34, -R78.reuse ;  /* 0x000000221a1a7c23 */ /* 0x100fe2000801084e */
[--C-:B------:R-:W-:Y:S01]  /*e7a0*/  FFMA.FTZ R27, R27, UR34, -R78.reuse ;  /* 0x000000221b1b7c23 */ /* 0x100fe2000801084e */
[--C-:B------:R-:W-:Y:S01]  /*e7b0*/  FFMA.FTZ R31, R31, UR34, -R78.reuse ;  /* 0x000000221f1f7c23 */ /* 0x100fe2000801084e */
[----:B------:R-:W-:Y:S01]  /*e7c0*/  FFMA.FTZ R34, R34, UR34, -R78 ;  /* 0x0000002222227c23 */ /* 0x000fe2000801084e */
[----:B------:R-:W-:Y:S01]  /*e7d0*/  @!P1 PRMT R38, RZ, 0x654, R30 ;  /* 0x00000654ff269816 */ /* 0x000fe2000000001e */
[----:B------:R-:W-:Y:S01]  /*e7e0*/  FADD.FTZ R30, R46, R3 ;  /* 0x000000032e1e7221 */ /* 0x000fe20000010000 */
[----:B------:R-:W1:Y:S01]  /*e7f0*/  MUFU.EX2 R14, R14 ;  /* 0x0000000e000e7308 */ /* 0x000e620000000800 */
[--C-:B------:R-:W-:Y:S01]  /*e800*/  FFMA.FTZ R20, R39, UR34, -R78.reuse ;  /* 0x0000002227147c23 */ /* 0x100fe2000801084e */
[--C-:B------:R-:W-:Y:S01]  /*e810*/  FFMA.FTZ R39, R41, UR34, -R78.reuse ;  /* 0x0000002229277c23 */ /* 0x100fe2000801084e */
[--C-:B------:R-:W-:Y:S01]  /*e820*/  FFMA.FTZ R41, R45, UR34, -R78.reuse ;  /* 0x000000222d297c23 */ /* 0x100fe2000801084e */
[--C-:B------:R-:W-:Y:S01]  /*e830*/  FFMA.FTZ R49, R49, UR34, -R78.reuse ;  /* 0x0000002231317c23 */ /* 0x100fe2000801084e */
[--C-:B------:R-:W-:Y:S01]  /*e840*/  FFMA.FTZ R51, R51, UR34, -R78.reuse ;  /* 0x0000002233337c23 */ /* 0x100fe2000801084e */
[----:B------:R2:W-:Y:S01]  /*e850*/  @!P1 SYNCS.ARRIVE.TRANS64.RED.A1T0 RZ, [R38+URZ], RZ ;  /* 0x000000ff26ff99a7 */ /* 0x0005e2000810043f */
[--C-:B------:R-:W-:Y:S01]  /*e860*/  FFMA.FTZ R10, R53, UR34, -R78.reuse ;  /* 0x00000022350a7c23 */ /* 0x100fe2000801084e */
[----:B------:R-:W3:Y:S01]  /*e870*/  MUFU.EX2 R75, R75 ;  /* 0x0000004b004b7308 */ /* 0x000ee20000000800 */
[----:B0-----:R-:W-:Y:S01]  /*e880*/  FFMA.FTZ R3, R6, R2, R73 ;  /* 0x0000000206037223 */ /* 0x001fe20000010049 */
[--C-:B------:R-:W-:Y:S01]  /*e890*/  FFMA.FTZ R57, R57, UR34, -R78.reuse ;  /* 0x0000002239397c23 */ /* 0x100fe2000801084e */
[--C-:B------:R-:W-:Y:S01]  /*e8a0*/  FFMA.FTZ R59, R59, UR34, -R78.reuse ;  /* 0x000000223b3b7c23 */ /* 0x100fe2000801084e */
[--C-:B------:R-:W-:Y:S01]  /*e8b0*/  FFMA.FTZ R46, R61, UR34, -R78.reuse ;  /* 0x000000223d2e7c23 */ /* 0x100fe2000801084e */
[--C-:B------:R-:W-:Y:S01]  /*e8c0*/  FFMA.FTZ R65, R65, UR34, -R78.reuse ;  /* 0x0000002241417c23 */ /* 0x100fe2000801084e */
[--C-:B------:R-:W-:Y:S01]  /*e8d0*/  FFMA.FTZ R67, R67, UR34, -R78.reuse ;  /* 0x0000002243437c23 */ /* 0x100fe2000801084e */
[--C-:B------:R-:W-:Y:S01]  /*e8e0*/  FFMA.FTZ R69, R69, UR34, -R78.reuse ;  /* 0x0000002245457c23 */ /* 0x100fe2000801084e */
[----:B------:R-:W0:Y:S01]  /*e8f0*/  MUFU.EX2 R12, R12 ;  /* 0x0000000c000c7308 */ /* 0x000e220000000800 */
[C---:B-1----:R-:W-:Y:S01]  /*e900*/  FADD.FTZ R2, R14.reuse, R3 ;  /* 0x000000030e027221 */ /* 0x042fe20000010000 */
[----:B------:R-:W-:Y:S01]  /*e910*/  F2FP.F16.F32.PACK_AB R73, R14, R73 ;  /* 0x000000490e49723e */ /* 0x000fe200000000ff */
[--C-:B------:R-:W-:Y:S01]  /*e920*/  FFMA.FTZ R79, R79, UR34, -R78.reuse ;  /* 0x000000224f4f7c23 */ /* 0x100fe2000801084e */
[--C-:B------:R-:W-:Y:S01]  /*e930*/  FFMA.FTZ R82, R82, UR34, -R78.reuse ;  /* 0x0000002252527c23 */ /* 0x100fe2000801084e */
[----:B------:R-:W-:Y:S01]  /*e940*/  FFMA.FTZ R81, R81, UR34, -R78 ;  /* 0x0000002251517c23 */ /* 0x000fe2000801084e */
[----:B------:R-:W-:Y:S01]  /*e950*/  ISETP.GT.AND P2, PT, R0, UR39, PT ;  /* 0x0000002700007c0c */ /* 0x000fe2000bf44270 */
[----:B------:R-:W-:Y:S01]  /*e960*/  UMOV UR54, UR45 ;  /* 0x0000002d00367c82 */ /* 0x000fe20008000000 */
[----:B------:R-:W1:Y:S01]  /*e970*/  MUFU.EX2 R13, R13 ;  /* 0x0000000d000d7308 */ /* 0x000e620000000800 */
[----:B---3--:R-:W-:Y:S01]  /*e980*/  FADD.FTZ R3, R75, R2 ;  /* 0x000000024b037221 */ /* 0x008fe20000010000 */
[----:B------:R-:W-:Y:S01]  /*e990*/  FFMA.FTZ R2, R55, UR34, -R78 ;  /* 0x0000002237027c23 */ /* 0x000fe2000801084e */
[-C--:B------:R-:W-:Y:S01]  /*e9a0*/  FMUL.FTZ R90, R90, R6.reuse ;  /* 0x000000065a5a7220 */ /* 0x080fe20000410000 */
[-C--:B------:R-:W-:Y:S01]  /*e9b0*/  FMUL.FTZ R91, R91, R6.reuse ;  /* 0x000000065b5b7220 */ /* 0x080fe20000410000 */
[-C--:B------:R-:W-:Y:S01]  /*e9c0*/  FMUL.FTZ R94, R94, R6.reuse ;  /* 0x000000065e5e7220 */ /* 0x080fe20000410000 */
[-C--:B------:R-:W-:Y:S01]  /*e9d0*/  FMUL.FTZ R95, R95, R6.reuse ;  /* 0x000000065f5f7220 */ /* 0x080fe20000410000 */
[-C--:B------:R-:W-:Y:S01]  /*e9e0*/  FMUL.FTZ R98, R98, R6.reuse ;  /* 0x0000000662627220 */ /* 0x080fe20000410000 */
[----:B------:R3:W-:Y:S01]  /*e9f0*/  MUFU.EX2 R35, R43 ;  /* 0x0000002b00237308 */ /* 0x0007e20000000800 */
        /* <DEDUP_REMOVED lines=8> */
[----:B---3--:R-:W-:Y:S01]  /*ea80*/  FADD.FTZ R43, R47, R30 ;  /* 0x0000001e2f2b7221 */ /* 0x008fe20000010000 */
[----:B-1----:R-:W-:Y:S01]  /*ea90*/  FADD.FTZ R14, R13, R14 ;  /* 0x0000000e0d0e7221 */ /* 0x002fe20000010000 */
[-C--:B------:R-:W-:Y:S01]  /*eaa0*/  FMUL.FTZ R110, R110, R6.reuse ;  /* 0x000000066e6e7220 */ /* 0x080fe20000410000 */
[-C--:B------:R-:W-:Y:S01]  /*eab0*/  FMUL.FTZ R111, R111, R6.reuse ;  /* 0x000000066f6f7220 */ /* 0x080fe20000410000 */
[C---:B------:R-:W-:Y:S01]  /*eac0*/  FADD.FTZ R30, R74.reuse, R43 ;  /* 0x0000002b4a1e7221 */ /* 0x040fe20000010000 */
[----:B------:R-:W-:Y:S01]  /*ead0*/  F2FP.F16.F32.PACK_AB R74, R74, R47 ;  /* 0x0000002f4a4a723e */ /* 0x000fe200000000ff */
[-C--:B------:R-:W-:Y:S01]  /*eae0*/  FMUL.FTZ R114, R114, R6.reuse ;  /* 0x0000000672727220 */ /* 0x080fe20000410000 */
[----:B------:R-:W1:Y:S01]  /*eaf0*/  MUFU.EX2 R26, R26 ;  /* 0x0000001a001a7308 */ /* 0x000e620000000800 */
[----:B------:R-:W-:Y:S01]  /*eb00*/  FADD.FTZ R30, R7, R30 ;  /* 0x0000001e071e7221 */ /* 0x000fe20000010000 */
[-C--:B------:R-:W-:Y:S01]  /*eb10*/  FMUL.FTZ R115, R115, R6.reuse ;  /* 0x0000000673737220 */ /* 0x080fe20000410000 */
[----:B------:R-:W-:Y:S01]  /*eb20*/  STSM.16.M88.4 [R17+0x21800], R72 ;  /* 0x0218004811007844 */ /* 0x000fe20000000200 */
[-C--:B------:R-:W-:Y:S01]  /*eb30*/  FMUL.FTZ R118, R118, R6.reuse ;  /* 0x0000000676767220 */ /* 0x080fe20000410000 */
[----:B------:R-:W-:Y:S01]  /*eb40*/  FADD.FTZ R3, R15, R30 ;  /* 0x0000001e0f037221 */ /* 0x000fe20000010000 */
[-C--:B------:R-:W-:Y:S01]  /*eb50*/  FMUL.FTZ R119, R119, R6.reuse ;  /* 0x0000000677777220 */ /* 0x080fe20000410000 */
[-C--:B------:R-:W-:Y:S01]  /*eb60*/  FMUL.FTZ R122, R122, R6.reuse ;  /* 0x000000067a7a7220 */ /* 0x080fe20000410000 */
[----:B------:R-:W3:Y:S01]  /*eb70*/  MUFU.EX2 R27, R27 ;  /* 0x0000001b001b7308 */ /* 0x000ee20000000800 */
[----:B------:R-:W-:Y:S01]  /*eb80*/  FADD.FTZ R12, R24, R3 ;  /* 0x00000003180c7221 */ /* 0x000fe20000010000 */
[----:B0-----:R-:W-:Y:S01]  /*eb90*/  FADD.FTZ R43, R21, R14 ;  /* 0x0000000e152b7221 */ /* 0x001fe20000010000 */
[----:B------:R-:W-:Y:S01]  /*eba0*/  FFMA.FTZ R3, R63, UR34, -R78 ;  /* 0x000000223f037c23 */ /* 0x000fe2000801084e */
[----:B------:R-:W-:Y:S01]  /*ebb0*/  F2FP.F16.F32.PACK_AB R13, R21, R13 ;  /* 0x0000000d150d723e */ /* 0x000fe200000000ff */
[----:B------:R-:W-:Y:S01]  /*ebc0*/  FADD.FTZ R45, R25, R12 ;  /* 0x0000000c192d7221 */ /* 0x000fe20000010000 */
[----:B------:R-:W-:Y:S01]  /*ebd0*/  FFMA.FTZ R78, R80, UR34, -R78 ;  /* 0x00000022504e7c23 */ /* 0x000fe2000801084e */
[----:B------:R-:W-:Y:S01]  /*ebe0*/  FMUL.FTZ R123, R123, R6 ;  /* 0x000000067b7b7220 */ /* 0x000fe20000410000 */
[----:B------:R-:W0:Y:S01]  /*ebf0*/  MUFU.EX2 R77, R77 ;  /* 0x0000004d004d7308 */ /* 0x000e220000000800 */
[----:B-1----:R-:W-:Y:S01]  /*ec00*/  FADD.FTZ R12, R26, R43 ;  /* 0x0000002b1a0c7221 */ /* 0x002fe20000010000 */
[----:B------:R-:W-:Y:S01]  /*ec10*/  FADD.FTZ R14, R28, R45 ;  /* 0x0000002d1c0e7221 */ /* 0x000fe20000010000 */
[----:B------:R-:W-:Y:S01]  /*ec20*/  F2FP.F16.F32.PACK_AB R28, R29, R28 ;  /* 0x0000001c1d1c723e */ /* 0x000fe200000000ff */
[-C--:B------:R-:W-:Y:S01]  /*ec30*/  FMUL.FTZ R126, R126, R6.reuse ;  /* 0x000000067e7e7220 */ /* 0x080fe20000410000 */
[-C--:B------:R-:W-:Y:S01]  /*ec40*/  FMUL.FTZ R127, R127, R6.reuse ;  /* 0x000000067f7f7220 */ /* 0x080fe20000410000 */
[----:B------:R-:W-:Y:S01]  /*ec50*/  FADD.FTZ R43, R29, R14 ;  /* 0x0000000e1d2b7221 */ /* 0x000fe20000010000 */
[-C--:B------:R-:W-:Y:S01]  /*ec60*/  FMUL.FTZ R130, R130, R6.reuse ;  /* 0x0000000682827220 */ /* 0x080fe20000410000 */
[----:B------:R-:W1:Y:S01]  /*ec70*/  MUFU.EX2 R31, R31 ;  /* 0x0000001f001f7308 */ /* 0x000e620000000800 */
[----:B---3--:R-:W-:Y:S01]  /*ec80*/  FADD.FTZ R12, R27, R12 ;  /* 0x0000000c1b0c7221 */ /* 0x008fe20000010000 */
[----:B------:R-:W-:Y:S01]  /*ec90*/  FADD.FTZ R14, R32, R43 ;  /* 0x0000002b200e7221 */ /* 0x000fe20000010000 */
[-C--:B------:R-:W-:Y:S01]  /*eca0*/  FMUL.FTZ R131, R131, R6.reuse ;  /* 0x0000000683837220 */ /* 0x080fe20000410000 */
[-C--:B------:R-:W-:Y:S01]  /*ecb0*/  FMUL.FTZ R134, R134, R6.reuse ;  /* 0x0000000686867220 */ /* 0x080fe20000410000 */
[----:B------:R-:W-:Y:S01]  /*ecc0*/  FMUL.FTZ R135, R135, R6 ;  /* 0x0000000687877220 */ /* 0x000fe20000410000 */
[----:B------:R-:W-:Y:S01]  /*ecd0*/  FADD.FTZ R45, R33, R14 ;  /* 0x0000000e212d7221 */ /* 0x000fe20000010000 */
[-C--:B------:R-:W-:Y:S01]  /*ece0*/  FMUL.FTZ R105, R105, R11.reuse ;  /* 0x0000000b69697220 */ /* 0x080fe20000410000 */
[----:B------:R-:W3:Y:S01]  /*ecf0*/  MUFU.EX2 R34, R34 ;  /* 0x0000002200227308 */ /* 0x000ee20000000800 */
[----:B0-----:R-:W-:Y:S01]  /*ed00*/  FADD.FTZ R12, R77, R12 ;  /* 0x0000000c4d0c7221 */ /* 0x001fe20000010000 */
[----:B------:R-:W-:Y:S01]  /*ed10*/  FADD.FTZ R30, R36, R45 ;  /* 0x0000002d241e7221 */ /* 0x000fe20000010000 */
[----:B------:R-:W-:Y:S01]  /*ed20*/  F2FP.F16.F32.PACK_AB R36, R37, R36 ;  /* 0x000000242524723e */ /* 0x000fe200000000ff */
[-C--:B------:R-:W-:Y:S01]  /*ed30*/  FMUL.FTZ R108, R108, R11.reuse ;  /* 0x0000000b6c6c7220 */ /* 0x080fe20000410000 */
[-C--:B------:R-:W-:Y:S01]  /*ed40*/  FMUL.FTZ R109, R109, R11.reuse ;  /* 0x0000000b6d6d7220 */ /* 0x080fe20000410000 */
[-C--:B------:R-:W-:Y:S01]  /*ed50*/  FMUL.FTZ R112, R112, R11.reuse ;  /* 0x0000000b70707220 */ /* 0x080fe20000410000 */
[----:B------:R-:W-:Y:S01]  /*ed60*/  FMUL.FTZ R113, R113, R11 ;  /* 0x0000000b71717220 */ /* 0x000fe20000410000 */
        /* <DEDUP_REMOVED lines=9> */
[----:B---3--:R-:W-:Y:S01]  /*ee00*/  FADD.FTZ R12, R34, R43 ;  /* 0x0000002b220c7221 */ /* 0x008fe20000010000 */
[----:B------:R-:W-:Y:S01]  /*ee10*/  FADD.FTZ R43, R37, R30 ;  /* 0x0000001e252b7221 */ /* 0x000fe20000010000 */
[----:B------:R-:W-:Y:S01]  /*ee20*/  F2FP.F16.F32.PACK_AB R30, R33, R32 ;  /* 0x00000020211e723e */ /* 0x000fe200000000ff */
[-C--:B------:R-:W-:Y:S01]  /*ee30*/  FMUL.FTZ R125, R125, R11.reuse ;  /* 0x0000000b7d7d7220 */ /* 0x080fe20000410000 */
[-C--:B------:R-:W-:Y:S01]  /*ee40*/  FMUL.FTZ R128, R128, R11.reuse ;  /* 0x0000000b80807220 */ /* 0x080fe20000410000 */
[----:B------:R-:W-:Y:S01]  /*ee50*/  FADD.FTZ R43, R40, R43 ;  /* 0x0000002b282b7221 */ /* 0x000fe20000010000 */
[----:B------:R-:W-:Y:S01]  /*ee60*/  FMUL.FTZ R129, R129, R11 ;  /* 0x0000000b81817220 */ /* 0x000fe20000410000 */
[----:B------:R-:W2:Y:S01]  /*ee70*/  MUFU.EX2 R20, R20 ;  /* 0x0000001400147308 */ /* 0x000ea20000000800 */
[----:B0-----:R-:W-:Y:S01]  /*ee80*/  FADD.FTZ R14, R83, R12 ;  /* 0x0000000c530e7221 */ /* 0x001fe20000010000 */
[----:B------:R-:W-:Y:S01]  /*ee90*/  F2FP.F16.F32.PACK_AB R12, R15, R7 ;  /* 0x000000070f0c723e */ /* 0x000fe200000000ff */
[----:B------:R-:W-:Y:S01]  /*eea0*/  FADD.FTZ R43, R42, R43 ;  /* 0x0000002b2a2b7221 */ /* 0x000fe20000010000 */
[----:B------:R-:W-:Y:S01]  /*eeb0*/  F2FP.F16.F32.PACK_AB R15, R27, R26 ;  /* 0x0000001a1b0f723e */ /* 0x000fe200000000ff */
[-C--:B------:R-:W-:Y:S01]  /*eec0*/  FMUL.FTZ R132, R132, R11.reuse ;  /* 0x0000000b84847220 */ /* 0x080fe20000410000 */
[----:B------:R-:W-:Y:S01]  /*eed0*/  F2FP.F16.F32.PACK_AB R31, R83, R34 ;  /* 0x00000022531f723e */ /* 0x000fe200000000ff */
[----:B------:R-:W-:Y:S01]  /*eee0*/  FADD.FTZ R43, R44, R43 ;  /* 0x0000002b2c2b7221 */ /* 0x000fe20000010000 */
[----:B------:R-:W0:Y:S01]  /*eef0*/  MUFU.EX2 R39, R39 ;  /* 0x0000002700277308 */ /* 0x000e220000000800 */
[----:B-1----:R-:W-:Y:S01]  /*ef00*/  FADD.FTZ R7, R9, R14 ;  /* 0x0000000e09077221 */ /* 0x002fe20000010000 */
[----:B------:R-:W-:Y:S01]  /*ef10*/  F2FP.F16.F32.PACK_AB R14, R25, R24 ;  /* 0x00000018190e723e */ /* 0x000fe200000000ff */
[C---:B------:R-:W-:Y:S01]  /*ef20*/  FADD.FTZ R43, R48.reuse, R43 ;  /* 0x0000002b302b7221 */ /* 0x040fe20000010000 */
[----:B------:R-:W-:Y:S01]  /*ef30*/  F2FP.F16.F32.PACK_AB R48, R48, R44 ;  /* 0x0000002c3030723e */ /* 0x000fe200000000ff */
[----:B------:R-:W-:Y:S01]  /*ef40*/  FMUL.FTZ R133, R133, R11 ;  /* 0x0000000b85857220 */ /* 0x000fe20000410000 */
[----:B------:R-:W-:-:S02]  /*ef50*/  VIADD R0, R0, 0xffffffff ;  /* 0xffffffff00007836 */ /* 0x000fc40000000000 */
[----:B------:R-:W-:Y:S01]  /*ef60*/  FADD.FTZ R43, R50, R43 ;  /* 0x0000002b322b7221 */ /* 0x000fe20000010000 */
[----:B------:R-:W1:Y:S01]  /*ef70*/  MUFU.EX2 R41, R41 ;  /* 0x0000002900297308 */ /* 0x000e620000000800 */
[C---:B--2---:R-:W-:Y:S01]  /*ef80*/  FADD.FTZ R38, R20.reuse, R7 ;  /* 0x0000000714267221 */ /* 0x044fe20000010000 */
[----:B------:R2:W-:Y:S01]  /*ef90*/  STSM.16.M88.4 [R23], R12 ;  /* 0x0000000c17007844 */ /* 0x0005e20000000200 */
[----:B------:R-:W-:Y:S01]  /*efa0*/  F2FP.F16.F32.PACK_AB R37, R20, R9 ;  /* 0x000000091425723e */ /* 0x000fe200000000ff */
[----:B------:R-:W-:Y:S02]  /*efb0*/  IMAD.MOV.U32 R6, RZ, RZ, R8 ;  /* 0x000000ffff067224 */ /* 0x000fe400078e0008 */
[----:B------:R3:W-:Y:S02]  /*efc0*/  STSM.16.M88.4 [R22], R28 ;  /* 0x0000001c16007844 */ /* 0x0007e40000000200 */
[----:B------:R-:W4:Y:S01]  /*efd0*/  MUFU.EX2 R49, R49 ;  /* 0x0000003100317308 */ /* 0x000f220000000800 */
[----:B0-----:R-:W-:Y:S01]  /*efe0*/  FADD.FTZ R38, R39, R38 ;  /* 0x0000002627267221 */ /* 0x001fe20000010000 */
[----:B------:R-:W-:-:S03]  /*eff0*/  F2FP.F16.F32.PACK_AB R39, R35, R39 ;  /* 0x000000272327723e */ /* 0x000fc600000000ff */
[----:B------:R-:W-:-:S03]  /*f000*/  FADD.FTZ R38, R35, R38 ;  /* 0x0000002623267221 */ /* 0x000fc60000010000 */
[----:B------:R-:W0:Y:S01]  /*f010*/  MUFU.EX2 R51, R51 ;  /* 0x0000003300337308 */ /* 0x000e220000000800 */
[----:B-1----:R-:W-:-:S07]  /*f020*/  FADD.FTZ R38, R41, R38 ;  /* 0x0000002629267221 */ /* 0x002fce0000010000 */
[----:B------:R-:W1:Y:S01]  /*f030*/  MUFU.EX2 R52, R52 ;  /* 0x0000003400347308 */ /* 0x000e620000000800 */
[C---:B----4-:R-:W-:Y:S01]  /*f040*/  FADD.FTZ R38, R49.reuse, R38 ;  /* 0x0000002631267221 */ /* 0x050fe20000010000 */
[----:B------:R-:W-:-:S06]  /*f050*/  F2FP.F16.F32.PACK_AB R49, R49, R41 ;  /* 0x000000293131723e */ /* 0x000fcc00000000ff */
[----:B------:R-:W4:Y:S01]  /*f060*/  MUFU.EX2 R10, R10 ;  /* 0x0000000a000a7308 */ /* 0x000f220000000800 */
[----:B0-----:R-:W-:Y:S01]  /*f070*/  FADD.FTZ R7, R51, R38 ;  /* 0x0000002633077221 */ /* 0x001fe20000010000 */
[----:B------:R-:W-:-:S05]  /*f080*/  F2FP.F16.F32.PACK_AB R38, R42, R40 ;  /* 0x000000282a26723e */ /* 0x000fca00000000ff */
[----:B------:R3:W-:Y:S01]  /*f090*/  STSM.16.M88.4 [R18], R36 ;  /* 0x0000002412007844 */ /* 0x0007e20000000200 */
[----:B------:R-:W0:Y:S01]  /*f0a0*/  MUFU.EX2 R54, R54 ;  /* 0x0000003600367308 */ /* 0x000e220000000800 */
[C---:B-1----:R-:W-:Y:S01]  /*f0b0*/  FADD.FTZ R43, R52.reuse, R43 ;  /* 0x0000002b342b7221 */ /* 0x042fe20000010000 */
[----:B------:R-:W-:-:S06]  /*f0c0*/  F2FP.F16.F32.PACK_AB R50, R52, R50 ;  /* 0x000000323432723e */ /* 0x000fcc00000000ff */
[----:B------:R-:W2:Y:S01]  /*f0d0*/  MUFU.EX2 R2, R2 ;  /* 0x0000000200027308 */ /* 0x000ea20000000800 */
[C---:B----4-:R-:W-:Y:S01]  /*f0e0*/  FADD.FTZ R7, R10.reuse, R7 ;  /* 0x000000070a077221 */ /* 0x050fe20000010000 */
[----:B------:R-:W-:-:S05]  /*f0f0*/  F2FP.F16.F32.PACK_AB R51, R10, R51 ;  /* 0x000000330a33723e */ /* 0x000fca00000000ff */
[----:B------:R3:W-:Y:S01]  /*f100*/  STSM.16.M88.4 [R17+0x27800], R48 ;  /* 0x0278003011007844 */ /* 0x0007e20000000200 */
[----:B------:R-:W1:Y:S01]  /*f110*/  MUFU.EX2 R56, R56 ;  /* 0x0000003800387308 */ /* 0x000e620000000800 */
[----:B0-----:R-:W-:-:S07]  /*f120*/  FADD.FTZ R43, R54, R43 ;  /* 0x0000002b362b7221 */ /* 0x001fce0000010000 */
[----:B------:R-:W0:Y:S01]  /*f130*/  MUFU.EX2 R57, R57 ;  /* 0x0000003900397308 */ /* 0x000e220000000800 */
[----:B--2---:R-:W-:-:S07]  /*f140*/  FADD.FTZ R12, R2, R7 ;  /* 0x00000007020c7221 */ /* 0x004fce0000010000 */
[----:B------:R-:W2:Y:S01]  /*f150*/  MUFU.EX2 R58, R58 ;  /* 0x0000003a003a7308 */ /* 0x000ea20000000800 */
[C---:B-1----:R-:W-:Y:S01]  /*f160*/  FADD.FTZ R43, R56.reuse, R43 ;  /* 0x0000002b382b7221 */ /* 0x042fe20000010000 */
[----:B------:R-:W-:-:S06]  /*f170*/  F2FP.F16.F32.PACK_AB R56, R56, R54 ;  /* 0x000000363838723e */ /* 0x000fcc00000000ff */
[----:B------:R-:W1:Y:S01]  /*f180*/  MUFU.EX2 R59, R59 ;  /* 0x0000003b003b7308 */ /* 0x000e620000000800 */
[C---:B0-----:R-:W-:Y:S01]  /*f190*/  FADD.FTZ R12, R57.reuse, R12 ;  /* 0x0000000c390c7221 */ /* 0x041fe20000010000 */
[----:B------:R-:W-:-:S06]  /*f1a0*/  F2FP.F16.F32.PACK_AB R57, R57, R2 ;  /* 0x000000023939723e */ /* 0x000fcc00000000ff */
[----:B------:R-:W0:Y:S01]  /*f1b0*/  MUFU.EX2 R60, R60 ;  /* 0x0000003c003c7308 */ /* 0x000e220000000800 */
[----:B--2---:R-:W-:-:S07]  /*f1c0*/  FADD.FTZ R43, R58, R43 ;  /* 0x0000002b3a2b7221 */ /* 0x004fce0000010000 */
[----:B------:R-:W2:Y:S01]  /*f1d0*/  MUFU.EX2 R46, R46 ;  /* 0x0000002e002e7308 */ /* 0x000ea20000000800 */
[----:B-1----:R-:W-:-:S07]  /*f1e0*/  FADD.FTZ R7, R59, R12 ;  /* 0x0000000c3b077221 */ /* 0x002fce0000010000 */
[----:B------:R-:W1:Y:S01]  /*f1f0*/  MUFU.EX2 R62, R62 ;  /* 0x0000003e003e7308 */ /* 0x000e620000000800 */
[C---:B0-----:R-:W-:Y:S01]  /*f200*/  FADD.FTZ R43, R60.reuse, R43 ;  /* 0x0000002b3c2b7221 */ /* 0x041fe20000010000 */
[----:B------:R-:W-:-:S06]  /*f210*/  F2FP.F16.F32.PACK_AB R58, R60, R58 ;  /* 0x0000003a3c3a723e */ /* 0x000fcc00000000ff */
[----:B------:R-:W0:Y:S01]  /*f220*/  MUFU.EX2 R3, R3 ;  /* 0x0000000300037308 */ /* 0x000e220000000800 */
[C---:B--2---:R-:W-:Y:S01]  /*f230*/  FADD.FTZ R10, R46.reuse, R7 ;  /* 0x000000072e0a7221 */ /* 0x044fe20000010000 */
[----:B------:R-:W-:-:S05]  /*f240*/  F2FP.F16.F32.PACK_AB R59, R46, R59 ;  /* 0x0000003b2e3b723e */ /* 0x000fca00000000ff */
[----:B------:R3:W-:Y:S01]  /*f250*/  STSM.16.M88.4 [R136], R56 ;  /* 0x0000003888007844 */ /* 0x0007e20000000200 */
[----:B------:R-:W2:Y:S01]  /*f260*/  MUFU.EX2 R64, R64 ;  /* 0x0000004000407308 */ /* 0x000ea20000000800 */
[----:B-1----:R-:W-:-:S07]  /*f270*/  FADD.FTZ R43, R62, R43 ;  /* 0x0000002b3e2b7221 */ /* 0x002fce0000010000 */
[----:B------:R-:W1:Y:S01]  /*f280*/  MUFU.EX2 R24, R65 ;  /* 0x0000004100187308 */ /* 0x000e620000000800 */
[----:B0-----:R-:W-:-:S07]  /*f290*/  FADD.FTZ R7, R3, R10 ;  /* 0x0000000a03077221 */ /* 0x001fce0000010000 */
[----:B------:R-:W0:Y:S01]  /*f2a0*/  MUFU.EX2 R66, R66 ;  /* 0x0000004200427308 */ /* 0x000e220000000800 */
[C---:B--2---:R-:W-:Y:S01]  /*f2b0*/  FADD.FTZ R43, R64.reuse, R43 ;  /* 0x0000002b402b7221 */ /* 0x044fe20000010000 */
[----:B------:R-:W-:-:S06]  /*f2c0*/  F2FP.F16.F32.PACK_AB R64, R64, R62 ;  /* 0x0000003e4040723e */ /* 0x000fcc00000000ff */
[----:B------:R-:W2:Y:S01]  /*f2d0*/  MUFU.EX2 R67, R67 ;  /* 0x0000004300437308 */ /* 0x000ea20000000800 */
[C---:B-1----:R-:W-:Y:S01]  /*f2e0*/  FADD.FTZ R10, R24.reuse, R7 ;  /* 0x00000007180a7221 */ /* 0x042fe20000010000 */
[----:B------:R-:W-:-:S06]  /*f2f0*/  F2FP.F16.F32.PACK_AB R65, R24, R3 ;  /* 0x000000031841723e */ /* 0x000fcc00000000ff */
        /* <DEDUP_REMOVED lines=9> */
[----:B------:R-:W-:-:S05]  /*f390*/  F2FP.F16.F32.PACK_AB R67, R26, R67 ;  /* 0x000000431a43723e */ /* 0x000fca00000000ff */
[----:B------:R3:W-:Y:S01]  /*f3a0*/  STSM.16.M88.4 [R22+0x6000], R64 ;  /* 0x0060004016007844 */ /* 0x0007e20000000200 */
        /* <DEDUP_REMOVED lines=9> */
[----:B------:R-:W-:-:S06]  /*f440*/  F2FP.F16.F32.PACK_AB R77, R77, R14 ;  /* 0x0000000e4d4d723e */ /* 0x000fcc00000000ff */
[----:B------:R2:W4:Y:S01]  /*f450*/  MUFU.EX2 R9, R78 ;  /* 0x0000004e00097308 */ /* 0x0005220000000800 */
[----:B-1----:R-:W-:-:S04]  /*f460*/  FADD.FTZ R10, R71, R10 ;  /* 0x0000000a470a7221 */ /* 0x002fc80000010000 */
[C---:B------:R-:W-:Y:S01]  /*f470*/  FADD.FTZ R3, R5.reuse, R10 ;  /* 0x0000000a05037221 */ /* 0x040fe20000010000 */
[----:B--2---:R-:W-:Y:S01]  /*f480*/  F2FP.F16.F32.PACK_AB R78, R5, R71 ;  /* 0x00000047054e723e */ /* 0x004fe200000000ff */
[----:B0-----:R-:W-:Y:S01]  /*f490*/  FADD.FTZ R7, R82, R7 ;  /* 0x0000000752077221 */ /* 0x001fe20000010000 */
[----:B------:R-:W-:Y:S01]  /*f4a0*/  IMAD.MOV.U32 R5, RZ, RZ, R4 ;  /* 0x000000ffff057224 */ /* 0x000fe200078e0004 */
[C---:B----4-:R-:W-:Y:S02]  /*f4b0*/  F2FP.F16.F32.PACK_AB R79, R9.reuse, R82 ;  /* 0x00000052094f723e */ /* 0x050fe400000000ff */
[----:B------:R-:W-:-:S03]  /*f4c0*/  FADD.FTZ R2, R9, R7 ;  /* 0x0000000709027221 */ /* 0x000fc60000010000 */
[----:B------:R3:W-:Y:S01]  /*f4d0*/  STSM.16.M88.4 [R18+0x6000], R76 ;  /* 0x0060004c12007844 */ /* 0x0007e20000000200 */
[----:B------:R0:W-:Y:S06]  /*f4e0*/  MEMBAR.ALL.CTA ;  /* 0x0000000000007992 */ /* 0x0001ec0000008000 */
[----:B0-----:R-:W0:Y:S02]  /*f4f0*/  FENCE.VIEW.ASYNC.S ;  /* 0x00000000000073c6 */ /* 0x001e240000000000 */
[----:B0-----:R-:W-:Y:S01]  /*f500*/  NOP ;  /* 0x0000000000007918 */ /* 0x001fe20000000000 */
[----:B------:R-:W-:Y:S05]  /*f510*/  @P2 BRA `(.L_x_892) ;  /* 0xffffffc400d82947 */ /* 0x000fea000383ffff */
.L_x_875:
[----:B------:R-:W-:Y:S06]  /*f520*/  BAR.ARV 0x8, 0x200 ;  /* 0x0208000000007b1d */ /* 0x000fec0000002000 */
[----:B------:R-:W-:Y:S05]  /*f530*/  @!P0 BRA `(.L_x_893) ;  /* 0x0000000000048947 */ /* 0x000fea0003800000 */
[----:B------:R-:W-:Y:S01]  /*f540*/  BPT.TRAP 0x1 ;  /* 0x000000040000795c */ /* 0x000fe20000300000 */
.L_x_893:
[----:B------:R-:W-:Y:S01]  /*f550*/  ULEA UR9, UR45, UR42, 0x3 ;  /* 0x0000002a2d097291 */ /* 0x000fe2000f8e183f */
[----:B------:R-:W-:-:S05]  /*f560*/  IMAD.U32 R0, RZ, RZ, UR50 ;  /* 0x00000032ff007e24 */ /* 0x000fca000f8e00ff */
[----:B------:R-:W-:-:S04]  /*f570*/  SHF.L.U32 R0, R0, 0x1f, RZ ;  /* 0x0000001f00007819 */ /* 0x000fc800000006ff */
[----:B------:R1:W2:Y:S01]  /*f580*/  SYNCS.PHASECHK.TRANS64.TRYWAIT P2, [UR9+0x2d850], R0 ;  /* 0x02d85000ff0075a7 */ /* 0x0002a20008040149 */
[----:B------:R-:W-:Y:S05]  /*f590*/  @!P0 BRA `(.L_x_894) ;  /* 0x0000000000048947 */ /* 0x000fea0003800000 */
[----:B------:R-:W-:Y:S01]  /*f5a0*/  BPT.TRAP 0x1 ;  /* 0x000000040000795c */ /* 0x000fe20000300000 */
.L_x_894:
[----:B--2---:R-:W-:Y:S05]  /*f5b0*/  @P2 BRA `(.L_x_895) ;  /* 0x0000000000082947 */ /* 0x004fea0003800000 */
[----:B------:R-:W2:Y:S02]  /*f5c0*/  SYNCS.PHASECHK.TRANS64.TRYWAIT P0, [UR9+0x2d850], R0 ;  /* 0x02d85000ff0075a7 */ /* 0x000ea40008000149 */
[----:B--2---:R-:W-:Y:S05]  /*f5d0*/  @!P0 BRA `(.L_x_896) ;  /* 0x0000007000708947 */ /* 0x004fea0003800000 */
.L_x_895:
[----:B------:R-:W-:Y:S01]  /*f5e0*/  UIADD3 UR42, UR42, 0x400, URZ ;  /* 0x000004002a2a7890 */ /* 0x000fe2000fffe03f */
[----:B------:R-:W-:Y:S01]  /*f5f0*/  WARPGROUP.ARRIVE ;  /* 0x00000000000079c5 */ /* 0x000fe20000000000 */
[----:B------:R-:W-:Y:S01]  /*f600*/  ULOP3.LUT UR36, UR36, 0x10000, URZ, 0xfc, !UPT ;  /* 0x0001000024247892 */ /* 0x000fe2000f8efc3f */
[----:B-12---:R-:W1:Y:S01]  /*f610*/  SHFL.BFLY PT, R0, R3, 0x2, 0x1f ;  /* 0x0c401f0003007f89 */ /* 0x006e6200000e0000 */
[----:B------:R-:W-:Y:S01]  /*f620*/  USHF.R.U32.HI UR42, URZ, 0x4, UR42 ;  /* 0x000000043f2a7899 */ /* 0x000fe2000801162a */
[----:B------:R-:W-:Y:S01]  /*f630*/  IMAD.U32 R11, RZ, RZ, UR9 ;  /* 0x00000009ff0b7e24 */ /* 0x000fe2000f8e00ff */
[----:B------:R-:W-:Y:S01]  /*f640*/  UMOV UR5, 0x40000040 ;  /* 0x4000004000057882 */ /* 0x000fe20000000000 */
[----:B------:R-:W-:Y:S01]  /*f650*/  UMOV UR7, 0x80000020 ;  /* 0x8000002000077882 */ /* 0x000fe20000000000 */
[----:B------:R-:W-:Y:S01]  /*f660*/  ULOP3.LUT UR42, UR42, 0x3fff, URZ, 0xc0, !UPT ;  /* 0x00003fff2a2a7892 */ /* 0x000fe2000f8ec03f */
[----:B------:R-:W2:Y:S01]  /*f670*/  SHFL.BFLY PT, R5, R2, 0x2, 0x1f ;  /* 0x0c401f0002057f89 */ /* 0x000ea200000e0000 */
[----:B------:R-:W-:Y:S01]  /*f680*/  UMOV UR4, UR36 ;  /* 0x0000002400047c82 */ /* 0x000fe20008000000 */
[----:B0--3--:R-:W-:Y:S01]  /*f690*/  IMAD.MOV.U32 R48, RZ, RZ, RZ ;  /* 0x000000ffff307224 */ /* 0x009fe200078e00ff */
[----:B------:R-:W-:Y:S01]  /*f6a0*/  ULOP3.LUT UR8, UR42, 0x2000000, URZ, 0xfc, !UPT ;  /* 0x020000002a087892 */ /* 0x000fe2000f8efc3f */
[----:B------:R-:W-:Y:S01]  /*f6b0*/  IMAD.U32 R12, RZ, RZ, UR34 ;  /* 0x00000022ff0c7e24 */ /* 0x000fe2000f8e00ff */
[----:B------:R-:W-:Y:S01]  /*f6c0*/  UIADD3 UR46, UR46, 0x1, URZ ;  /* 0x000000012e2e7890 */ /* 0x000fe2000fffe03f */
[----:B------:R-:W-:Y:S01]  /*f6d0*/  IMAD.MOV.U32 R36, RZ, RZ, -0x800000 ;  /* 0xff800000ff247424 */ /* 0x000fe200078e00ff */
[----:B------:R-:W-:-:S02]  /*f6e0*/  UIMAD UR8, UR45, 0x600, UR8 ;  /* 0x000006002d0878a4 */ /* 0x000fc4000f8e0208 */
[----:B------:R-:W-:-:S04]  /*f6f0*/  UIADD3 UR45, UR45, 0x1, URZ ;  /* 0x000000012d2d7890 */ /* 0x000fc8000fffe03f */
[----:B------:R-:W-:Y:S01]  /*f700*/  UISETP.NE.AND UP0, UPT, UR45, 0x2, UPT ;  /* 0x000000022d00788c */ /* 0x000fe2000bf05270 */
[----:B------:R-:W-:Y:S02]  /*f710*/  UMOV UR6, UR8 ;  /* 0x0000000800067c82 */ /* 0x000fe40008000000 */
[----:B------:R-:W-:Y:S01]  /*f720*/  HGMMA.64x96x16.F32 R88, gdesc[UR4].tnspB, R88, gsb0 ;  /* 0x41600000045879f0 */ /* 0x000fe20008000858 */
[----:B------:R-:W-:Y:S01]  /*f730*/  UIADD3 UR4, UR36, 0x2, URZ ;  /* 0x0000000224047890 */ /* 0x000fe2000fffe03f */
[----:B-1----:R-:W-:Y:S01]  /*f740*/  FADD.FTZ R0, R0, R3 ;  /* 0x0000000300007221 */ /* 0x002fe20000010000 */
[----:B------:R-:W-:Y:S01]  /*f750*/  UIADD3 UR6, UR8, 0x40, URZ ;  /* 0x0000004008067890 */ /* 0x000fe2000fffe03f */
[----:B------:R-:W-:Y:S01]  /*f760*/  IMAD.U32 R3, RZ, RZ, UR34 ;  /* 0x00000022ff037e24 */ /* 0x000fe2000f8e00ff */
[----:B------:R-:W-:Y:S01]  /*f770*/  UMOV UR5, 0x40000040 ;  /* 0x4000004000057882 */ /* 0x000fe20000000000 */
[----:B------:R-:W-:Y:S01]  /*f780*/  UMOV UR7, 0x80000020 ;  /* 0x8000002000077882 */ /* 0x000fe20000000000 */
[----:B--2---:R-:W-:Y:S01]  /*f790*/  FADD.FTZ R6, R5, R2 ;  /* 0x0000000205067221 */ /* 0x004fe20000010000 */
[----:B------:R-:W-:Y:S01]  /*f7a0*/  IMAD.MOV.U32 R2, RZ, RZ, RZ ;  /* 0x000000ffff027224 */ /* 0x000fe200078e00ff */
[----:B------:R-:W0:Y:S01]  /*f7b0*/  SHFL.BFLY PT, R5, R0, 0x1, 0x1f ;  /* 0x0c201f0000057f89 */ /* 0x000e2200000e0000 */
[----:B------:R-:W-:-:S03]  /*f7c0*/  USEL UR45, UR45, URZ, UP0 ;  /* 0x0000003f2d2d7287 */ /* 0x000fc60008000000 */
[----:B------:R-:W1:Y:S01]  /*f7d0*/  SHFL.BFLY PT, R7, R6, 0x1, 0x1f ;  /* 0x0c201f0006077f89 */ /* 0x000e6200000e0000 */
[----:B0-----:R-:W-:Y:S01]  /*f7e0*/  FADD.FTZ R9, R0, R5 ;  /* 0x0000000500097221 */ /* 0x001fe20000010000 */
[----:B------:R-:W-:Y:S02]  /*f7f0*/  IMAD.MOV.U32 R0, RZ, RZ, -0x800000 ;  /* 0xff800000ff007424 */ /* 0x000fe400078e00ff */
[----:B-1----:R-:W-:Y:S02]  /*f800*/  FADD.FTZ R10, R6, R7 ;  /* 0x00000007060a7221 */ /* 0x002fe40000010000 */
[----:B------:R-:W-:-:S03]  /*f810*/  FSETP.NE.FTZ.AND P0, PT, R9, RZ, PT ;  /* 0x000000ff0900720b */ /* 0x000fc60003f15000 */
[----:B------:R-:W-:-:S10]  /*f820*/  FSETP.NE.FTZ.AND P2, PT, R10, RZ, PT ;  /* 0x000000ff0a00720b */ /* 0x000fd40003f55000 */
[----:B------:R-:W0:Y:S01]  /*f830*/  @P0 MUFU.LG2 R5, R9 ;  /* 0x0000000900050308 */ /* 0x000e220000000c00 */
[----:B------:R-:W-:Y:S02]  /*f840*/  @P0 FMUL.FTZ R3, R3, 0.69314718246459960938 ;  /* 0x3f31721803030820 */ /* 0x000fe40000410000 */
[----:B------:R-:W-:-:S05]  /*f850*/  @P2 FMUL.FTZ R12, R12, 0.69314718246459960938 ;  /* 0x3f3172180c0c2820 */ /* 0x000fca0000410000 */
[----:B------:R-:W1:Y:S08]  /*f860*/  @P2 MUFU.LG2 R7, R10 ;  /* 0x0000000a00072308 */ /* 0x000e700000000c00 */
[----:B------:R-:W2:Y:S01]  /*f870*/  @P2 MUFU.RCP R48, R10 ;  /* 0x0000000a00302308 */ /* 0x000ea20000001000 */
[----:B0-----:R-:W-:Y:S01]  /*f880*/  @P0 FMUL.FTZ R6, R5, 0.69314718246459960938 ;  /* 0x3f31721805060820 */ /* 0x001fe20000410000 */
[----:B------:R-:W-:-:S03]  /*f890*/  @!P1 VIADD R5, R11, 0x2d860 ;  /* 0x0002d8600b059836 */ /* 0x000fc60000000000 */
[----:B------:R-:W-:Y:S02]  /*f8a0*/  @P0 FFMA.FTZ R0, R3, R4, R6 ;  /* 0x0000000403000223 */ /* 0x000fe40000010006 */
[----:B------:R-:W-:Y:S01]  /*f8b0*/  @!P1 PRMT R5, RZ, 0x654, R5 ;  /* 0x00000654ff059816 */ /* 0x000fe20000000005 */
[----:B------:R-:W0:Y:S01]  /*f8c0*/  @P0 MUFU.RCP R2, R9 ;  /* 0x0000000900020308 */ /* 0x000e220000001000 */
[----:B-1----:R-:W-:Y:S01]  /*f8d0*/  @P2 FMUL.FTZ R7, R7, 0.69314718246459960938 ;  /* 0x3f31721807072820 */ /* 0x002fe20000410000 */
[----:B------:R-:W-:-:S03]  /*f8e0*/  PLOP3.LUT P0, PT, PT, PT, PT, 0x8, 0x0 ;  /* 0x000000000000781c */ /* 0x000fc60003f0e170 */
        /* <DEDUP_REMOVED lines=46> */
[----:B------:R-:W-:-:S04]  /*fbd0*/  USEL UR4, URZ, 0x1, UP0 ;  /* 0x000000013f047887 */ /* 0x000fc80008000000 */
[----:B------:R-:W-:Y:S01]  /*fbe0*/  ULOP3.LUT UR50, UR50, UR4, URZ, 0x3c, !UPT ;  /* 0x0000000432327292 */ /* 0x000fe2000f8e3c3f */
[----:B------:R-:W-:Y:S02]  /*fbf0*/  WARPGROUP.DEPBAR.LE gsb0, 0x0 ;  /* 0x00008000000079c5 */ /* 0x000fe40000010000 */
[----:B------:R1:W-:Y:S01]  /*fc00*/  @!P1 SYNCS.ARRIVE.TRANS64.RED.A1T0 RZ, [R5+URZ], RZ ;  /* 0x000000ff05ff99a7 */ /* 0x0003e2000810043f */
[-C--:B--2---:R-:W-:Y:S01]  /*fc10*/  FMUL.FTZ R90, R90, R48.reuse ;  /* 0x000000305a5a7220 */ /* 0x084fe20000410000 */
        /* <DEDUP_REMOVED lines=46> */
[----:B-1----:R-:W-:-:S07]  /*ff00*/  FMUL.FTZ R48, R135, R48 ;  /* 0x0000003087307220 */ /* 0x002fce0000410000 */
.L_x_826:
[----:B------:R-:W0:Y:S08]  /*ff10*/  S2UR UR4, SR_CgaCtaId ;  /* 0x00000000000479c3 */ /* 0x000e300000008800 */
[----:B------:R-:W-:Y:S06]  /*ff20*/  BAR.SYNC.DEFER_BLOCKING 0x5, 0x200 ;  /* 0x0148000000007b1d */ /* 0x000fec0000010000 */
[----:B------:R-:W-:Y:S01]  /*ff30*/  UMOV UR42, 0x400 ;  /* 0x00000400002a7882 */ /* 0x000fe20000000000 */
[----:B------:R-:W-:Y:S01]  /*ff40*/  BSSY B0, `(.L_x_897) ;  /* 0x0000170000007945 */ /* 0x000fe20003800000 */
[----:B0-----:R-:W-:-:S09]  /*ff50*/  ULEA UR42, UR4, UR42, 0x18 ;  /* 0x0000002a042a7291 */ /* 0x001fd2000f8ec03f */
[----:B------:R-:W0:Y:S02]  /*ff60*/  LDS R2, [UR42+0x2d8d0] ;  /* 0x02d8d02aff027984 */ /* 0x000e240008000800 */
[----:B0-----:R-:W-:Y:S01]  /*ff70*/  R2UR UR4, R2 ;  /* 0x00000000020472ca */ /* 0x001fe200000e0000 */
[----:B------:R-:W-:Y:S06]  /*ff80*/  BAR.ARV 0x4, 0x200 ;  /* 0x0108000000007b1d */ /* 0x000fec0000002000 */
[----:B------:R-:W-:Y:S08]  /*ff90*/  @P0 BRA `(.L_x_898) ;  /* 0x0000000c00bc0947 */ /* 0x000ff00003800000 */
[----:B------:R-:W0:Y:S01]  /*ffa0*/  S2UR UR5, SR_SWINHI ;  /* 0x00000000000579c3 */ /* 0x000e220000002f00 */
[----:B------:R-:W-:-:S07]  /*ffb0*/  IMAD R3, R142, 0x20, R138 ;  /* 0x000000208e037824 */ /* 0x000fce00078e028a */
[----:B------:R-:W-:Y:S01]  /*ffc0*/  BAR.SYNC.DEFER_BLOCKING 0x1, 0x180 ;  /* 0x0046000000007b1d */ /* 0x000fe20000010000 */
[----:B------:R-:W-:Y:S01]  /*ffd0*/  USHF.R.S32.HI UR10, URZ, 0x1f, UR40 ;  /* 0x0000001f3f0a7899 */ /* 0x000fe20008011428 */
[----:B------:R-:W-:Y:S01]  /*ffe0*/  VIADD R52, R137, UR41 ;  /* 0x0000002989347c36 */ /* 0x000fe20008000000 */
[----:B------:R-:W-:Y:S01]  /*fff0*/  USHF.R.S32.HI UR12, URZ, 0x1f, UR44 ;  /* 0x0000001f3f0c7899 */ /* 0x000fe2000801142c */
[----:B------:R-:W-:-:S04]  /*10000*/  F2FP.F16.F32.PACK_AB R6, R93, R6 ;  /* 0x000000065d06723e */ /* 0x000fc800000000ff */
[----:B------:R-:W1:Y:S01]  /*10010*/  LDC R37, c[0x0][0xbe8] ;  /* 0x0002fa00ff257b82 */ /* 0x000e620000000800 */
[----:B------:R-:W-:Y:S01]  /*10020*/  ULDC.64 UR8, c[0x0][0xb90] ;  /* 0x0002e40000087ab9 */ /* 0x000fe20000000a00 */
[----:B------:R-:W-:Y:S02]  /*10030*/  F2FP.F16.F32.PACK_AB R26, R125, R26 ;  /* 0x0000001a7d1a723e */ /* 0x000fe400000000ff */
[----:B------:R-:W-:Y:S02]  /*10040*/  F2FP.F16.F32.PACK_AB R27, R46, R27 ;  /* 0x0000001b2e1b723e */ /* 0x000fe400000000ff */
[----:B------:R-:W-:Y:S02]  /*10050*/  F2FP.F16.F32.PACK_AB R28, R129, R28 ;  /* 0x0000001c811c723e */ /* 0x000fe400000000ff */
[----:B------:R-:W-:Y:S02]  /*10060*/  F2FP.F16.F32.PACK_AB R29, R44, R29 ;  /* 0x0000001d2c1d723e */ /* 0x000fe400000000ff */
[----:B------:R-:W-:-:S02]  /*10070*/  F2FP.F16.F32.PACK_AB R30, R133, R30 ;  /* 0x0000001e851e723e */ /* 0x000fc400000000ff */
[----:B------:R-:W-:Y:S01]  /*10080*/  F2FP.F16.F32.PACK_AB R31, R48, R31 ;  /* 0x0000001f301f723e */ /* 0x000fe200000000ff */
[----:B------:R-:W-:Y:S01]  /*10090*/  UMOV UR6, UR42 ;  /* 0x0000002a00067c82 */ /* 0x000fe20008000000 */
[----:B0-----:R-:W-:Y:S01]  /*100a0*/  UMOV UR7, UR5 ;  /* 0x0000000500077c82 */ /* 0x001fe20008000000 */
[----:B------:R-:W-:Y:S01]  /*100b0*/  UIMAD UR5, UR10, UR8, URZ ;  /* 0x000000080a0572a4 */ /* 0x000fe2000f8e023f */
[----:B------:R-:W-:Y:S02]  /*100c0*/  IMAD.U32 R40, RZ, RZ, UR6 ;  /* 0x00000006ff287e24 */ /* 0x000fe4000f8e00ff */
[----:B------:R-:W-:Y:S01]  /*100d0*/  IMAD.U32 R41, RZ, RZ, UR7 ;  /* 0x00000007ff297e24 */ /* 0x000fe2000f8e00ff */
[----:B------:R-:W-:Y:S02]  /*100e0*/  UIMAD.WIDE.U32 UR6, UR40, UR8, URZ ;  /* 0x00000008280672a5 */ /* 0x000fe4000f8e003f */
[----:B------:R-:W-:Y:S01]  /*100f0*/  UIMAD UR5, UR40, UR9, UR5 ;  /* 0x00000009280572a4 */ /* 0x000fe2000f8e0205 */
[----:B------:R-:W-:-:S02]  /*10100*/  IMAD.WIDE R4, R147, 0x2, R40 ;  /* 0x0000000293047825 */ /* 0x000fc400078e0228 */
[----:B------:R-:W-:Y:S01]  /*10110*/  ULDC.64 UR8, c[0x0][0xb98] ;  /* 0x0002e60000087ab9 */ /* 0x000fe20000000a00 */
[----:B------:R-:W-:Y:S01]  /*10120*/  UIADD3 UR7, UR7, UR5, URZ ;  /* 0x0000000507077290 */ /* 0x000fe2000fffe03f */
[----:B------:R-:W-:Y:S01]  /*10130*/  IMAD.WIDE R40, R3, 0x2, R40 ;  /* 0x0000000203287825 */ /* 0x000fe200078e0228 */
[C---:B------:R-:W-:Y:S01]  /*10140*/  IADD3 R35, P1, R4.reuse, 0x6000, RZ ;  /* 0x0000600004237810 */ /* 0x040fe20007f3e0ff */
[----:B------:R-:W-:Y:S01]  /*10150*/  UIMAD UR5, UR12, UR8, URZ ;  /* 0x000000080c0572a4 */ /* 0x000fe2000f8e023f */
[C---:B------:R-:W-:Y:S01]  /*10160*/  LOP3.LUT R3, R4.reuse, 0x180, RZ, 0xc0, !PT ;  /* 0x0000018004037812 */ /* 0x040fe200078ec0ff */
[----:B------:R-:W-:Y:S01]  /*10170*/  UIMAD.WIDE.U32 UR6, UR44, UR8, UR6 ;  /* 0x000000082c0672a5 */ /* 0x000fe2000f8e0006 */
[C---:B------:R-:W-:Y:S01]  /*10180*/  IADD3 R8, P3, R4.reuse, 0x3000, RZ ;  /* 0x0000300004087810 */ /* 0x040fe20007f7e0ff */
[--C-:B------:R-:W-:Y:S01]  /*10190*/  IMAD.X R25, RZ, RZ, R5.reuse, P1 ;  /* 0x000000ffff197224 */ /* 0x100fe200008e0605 */
[----:B-1----:R-:W-:Y:S01]  /*101a0*/  ISETP.NE.AND P1, PT, R37, 0x1, PT ;  /* 0x000000012500780c */ /* 0x002fe20003f25270 */
[----:B------:R-:W-:Y:S01]  /*101b0*/  UIMAD UR5, UR44, UR9, UR5 ;  /* 0x000000092c0572a4 */ /* 0x000fe2000f8e0205 */
[----:B------:R-:W-:Y:S01]  /*101c0*/  SHF.R.U64 R3, R3, 0x3, RZ ;  /* 0x0000000303037819 */ /* 0x000fe200000012ff */
[----:B------:R-:W-:Y:S01]  /*101d0*/  IMAD.X R13, RZ, RZ, R5, P3 ;  /* 0x000000ffff0d7224 */ /* 0x000fe200018e0605 */
[C---:B------:R-:W-:Y:S01]  /*101e0*/  IADD3 R21, P4, R4.reuse, 0x20, RZ ;  /* 0x0000002004157810 */ /* 0x040fe20007f9e0ff */
[----:B------:R-:W-:Y:S01]  /*101f0*/  ULDC.64 UR8, c[0x0][0xae8] ;  /* 0x0002ba0000087ab9 */ /* 0x000fe20000000a00 */
[----:B------:R-:W-:-:S02]  /*10200*/  IADD3 R15, P0, R4, 0x6020, RZ ;  /* 0x00006020040f7810 */ /* 0x000fc40007f1e0ff */
[----:B------:R-:W-:Y:S01]  /*10210*/  IADD3 R33, P2, R4, 0x3020, RZ ;  /* 0x0000302004217810 */ /* 0x000fe20007f5e0ff */
[--C-:B------:R-:W-:Y:S01]  /*10220*/  IMAD.X R9, RZ, RZ, R5.reuse, P4 ;  /* 0x000000ffff097224 */ /* 0x100fe200020e0605 */
[----:B------:R-:W-:Y:S02]  /*10230*/  LOP3.LUT R4, R3, R4, RZ, 0x3c, !PT ;  /* 0x0000000403047212 */ /* 0x000fe400078e3cff */
[----:B------:R-:W-:Y:S01]  /*10240*/  LOP3.LUT R12, R35, 0x180, RZ, 0xc0, !PT ;  /* 0x00000180230c7812 */ /* 0x000fe200078ec0ff */
[----:B------:R-:W0:Y:S01]  /*10250*/  @P1 LDC R45, c[0x0][0xbec] ;  /* 0x0002fb00ff2d1b82 */ /* 0x000e220000000800 */
[----:B------:R-:W-:Y:S01]  /*10260*/  LOP3.LUT R3, R8, 0x180, RZ, 0xc0, !PT ;  /* 0x0000018008037812 */ /* 0x000fe200078ec0ff */
[----:B------:R-:W-:Y:S01]  /*10270*/  IMAD.X R11, RZ, RZ, R5, P2 ;  /* 0x000000ffff0b7224 */ /* 0x000fe200010e0605 */
[----:B------:R-:W-:Y:S02]  /*10280*/  LOP3.LUT R2, R21, 0x180, RZ, 0xc0, !PT ;  /* 0x0000018015027812 */ /* 0x000fe400078ec0ff */
[----:B------:R-:W-:-:S02]  /*10290*/  SHF.R.U64 R12, R12, 0x3, RZ ;  /* 0x000000030c0c7819 */ /* 0x000fc400000012ff */
[----:B------:R-:W-:Y:S01]  /*102a0*/  SHF.R.U64 R3, R3, 0x3, RZ ;  /* 0x0000000303037819 */ /* 0x000fe200000012ff */
[----:B------:R-:W1:Y:S01]  /*102b0*/  @P1 LDC R50, c[0x0][0xbf0] ;  /* 0x0002fc00ff321b82 */ /* 0x000e620000000800 */
[----:B------:R-:W-:Y:S02]  /*102c0*/  SHF.R.U64 R2, R2, 0x3, RZ ;  /* 0x0000000302027819 */ /* 0x000fe400000012ff */
[----:B------:R-:W-:Y:S02]  /*102d0*/  IADD3 R43, P5, R40, 0x7800, RZ ;  /* 0x00007800282b7810 */ /* 0x000fe40007fbe0ff */
[----:B------:R-:W-:Y:S02]  /*102e0*/  LOP3.LUT R24, R12, R35, RZ, 0x3c, !PT ;  /* 0x000000230c187212 */ /* 0x000fe400078e3cff */
[----:B------:R-:W-:Y:S02]  /*102f0*/  LOP3.LUT R14, R15, 0x180, RZ, 0xc0, !PT ;  /* 0x000001800f0e7812 */ /* 0x000fe400078ec0ff */
[----:B------:R-:W-:-:S02]  /*10300*/  LOP3.LUT R12, R3, R8, RZ, 0x3c, !PT ;  /* 0x00000008030c7212 */ /* 0x000fc400078e3cff */
[----:B------:R-:W-:Y:S02]  /*10310*/  LOP3.LUT R8, R2, R21, RZ, 0x3c, !PT ;  /* 0x0000001502087212 */ /* 0x000fe400078e3cff */
[----:B------:R-:W-:Y:S02]  /*10320*/  LOP3.LUT R2, R43, 0x180, RZ, 0xc0, !PT ;  /* 0x000001802b027812 */ /* 0x000fe400078ec0ff */
[----:B------:R-:W-:Y:S01]  /*10330*/  SHF.R.U64 R14, R14, 0x3, RZ ;  /* 0x000000030e0e7819 */ /* 0x000fe200000012ff */
[----:B0-----:R-:W-:Y:S01]  /*10340*/  @P1 IMAD.HI.U32 R45, R52, R45, RZ ;  /* 0x0000002d342d1227 */ /* 0x001fe200078e00ff */
[----:B------:R-:W-:Y:S02]  /*10350*/  SHF.R.U64 R2, R2, 0x3, RZ ;  /* 0x0000000302027819 */ /* 0x000fe400000012ff */
[----:B------:R-:W-:Y:S01]  /*10360*/  LOP3.LUT R14, R14, R15, RZ, 0x3c, !PT ;  /* 0x0000000f0e0e7212 */ /* 0x000fe200078e3cff */
[----:B------:R-:W-:Y:S01]  /*10370*/  IMAD.X R15, RZ, RZ, R5, P0 ;  /* 0x000000ffff0f7224 */ /* 0x000fe200000e0605 */
[----:B------:R-:W-:-:S02]  /*10380*/  IADD3 R39, P0, R40, 0x1800, RZ ;  /* 0x0000180028277810 */ /* 0x000fc40007f1e0ff */
[----:B------:R-:W-:Y:S01]  /*10390*/  LOP3.LUT R2, R2, R43, RZ, 0x3c, !PT ;  /* 0x0000002b02027212 */ /* 0x000fe200078e3cff */
[----:B------:R-:W-:Y:S01]  /*103a0*/  IMAD.MOV.U32 R43, RZ, RZ, R52 ;  /* 0x000000ffff2b7224 */ /* 0x000fe200078e0034 */
[----:B-1----:R-:W-:Y:S02]  /*103b0*/  @P1 SHF.R.U32.HI R43, RZ, R50, R45 ;  /* 0x00000032ff2b1219 */ /* 0x002fe4000001162d */
[----:B------:R-:W-:Y:S02]  /*103c0*/  LOP3.LUT R38, R39, 0x180, RZ, 0xc0, !PT ;  /* 0x0000018027267812 */ /* 0x000fe400078ec0ff */
[----:B------:R-:W-:Y:S02]  /*103d0*/  MOV R47, R4 ;  /* 0x00000004002f7202 */ /* 0x000fe40000000f00 */
[----:B------:R-:W-:Y:S01]  /*103e0*/  F2FP.F16.F32.PACK_AB R4, R42, R7 ;  /* 0x000000072a04723e */ /* 0x000fe200000000ff */
[----:B------:R-:W-:Y:S01]  /*103f0*/  IMAD.MOV R42, RZ, RZ, -R43 ;  /* 0x000000ffff2a7224 */ /* 0x000fe200078e0a2b */
[----:B------:R-:W-:-:S02]  /*10400*/  LOP3.LUT R10, R33, 0x180, RZ, 0xc0, !PT ;  /* 0x00000180210a7812 */ /* 0x000fc400078ec0ff */
[----:B------:R-:W-:Y:S02]  /*10410*/  SHF.R.U64 R38, R38, 0x3, RZ ;  /* 0x0000000326267819 */ /* 0x000fe400000012ff */
[----:B------:R-:W-:Y:S02]  /*10420*/  F2FP.F16.F32.PACK_AB R5, R91, R90 ;  /* 0x0000005a5b05723e */ /* 0x000fe400000000ff */
[----:B------:R-:W-:Y:S02]  /*10430*/  F2FP.F16.F32.PACK_AB R7, R95, R94 ;  /* 0x0000005e5f07723e */ /* 0x000fe400000000ff */
[----:B------:R-:W-:Y:S01]  /*10440*/  MOV R57, R14 ;  /* 0x0000000e00397202 */ /* 0x000fe20000000f00 */
[C---:B------:R-:W-:Y:S01]  /*10450*/  IMAD R15, R37.reuse, R42, R52 ;  /* 0x0000002a250f7224 */ /* 0x040fe200078e0234 */
[----:B------:R-:W-:Y:S01]  /*10460*/  SHF.R.U64 R10, R10, 0x3, RZ ;  /* 0x000000030a0a7819 */ /* 0x000fe200000012ff */
[----:B------:R0:W-:Y:S01]  /*10470*/  STSM.16.M88.4 [R47], R4 ;  /* 0x000000042f007844 */ /* 0x0001e20000000200 */
[----:B------:R-:W-:Y:S01]  /*10480*/  LOP3.LUT R38, R38, R39, RZ, 0x3c, !PT ;  /* 0x0000002726267212 */ /* 0x000fe200078e3cff */
[----:B------:R-:W-:Y:S01]  /*10490*/  IMAD.X R39, RZ, RZ, R41, P0 ;  /* 0x000000ffff277224 */ /* 0x000fe200000e0629 */
[----:B------:R-:W-:Y:S01]  /*104a0*/  MOV R62, R24 ;  /* 0x00000018003e7202 */ /* 0x000fe20000000f00 */
[----:B------:R-:W-:Y:S01]  /*104b0*/  IMAD.U32 R25, RZ, RZ, UR5 ;  /* 0x00000005ff197e24 */ /* 0x000fe2000f8e00ff */
[----:B------:R-:W-:Y:S01]  /*104c0*/  SHF.R.S32.HI R14, RZ, 0x1f, R43 ;  /* 0x0000001fff0e7819 */ /* 0x000fe2000001142b */
[----:B------:R-:W-:Y:S01]  /*104d0*/  ULDC UR5, c[0x0][0xa88] ;  /* 0x0002a20000057ab9 */ /* 0x000fe20000000800 */
[----:B------:R-:W-:Y:S01]  /*104e0*/  LOP3.LUT R10, R10, R33, RZ, 0x3c, !PT ;  /* 0x000000210a0a7212 */ /* 0x000fe200078e3cff */
[----:B------:R-:W-:Y:S01]  /*104f0*/  IMAD R56, R37, UR5, RZ ;  /* 0x0000000525387c24 */ /* 0x000fe2000f8e02ff */
[----:B------:R-:W-:-:S02]  /*10500*/  IADD3 R33, P3, R40, 0x4800, RZ ;  /* 0x0000480028217810 */ /* 0x000fc40007f7e0ff */
[----:B------:R-:W-:Y:S02]  /*10510*/  IADD3 R35, P2, R40, 0x3000, RZ ;  /* 0x0000300028237810 */ /* 0x000fe40007f5e0ff */
[----:B------:R-:W-:Y:S02]  /*10520*/  LOP3.LUT R32, R33, 0x180, RZ, 0xc0, !PT ;  /* 0x0000018021207812 */ /* 0x000fe400078ec0ff */
[----:B------:R-:W-:Y:S02]  /*10530*/  LOP3.LUT R34, R35, 0x180, RZ, 0xc0, !PT ;  /* 0x0000018023227812 */ /* 0x000fe400078ec0ff */
[----:B0-----:R-:W-:Y:S02]  /*10540*/  IADD3 R4, P0, R43, UR6, RZ ;  /* 0x000000062b047c10 */ /* 0x001fe4000ff1e0ff */
[----:B------:R-:W-:Y:S02]  /*10550*/  SHF.R.S32.HI R6, RZ, 0x1f, R15 ;  /* 0x0000001fff067819 */ /* 0x000fe4000001140f */
[----:B------:R-:W-:Y:S01]  /*10560*/  IADD3.X R5, R14, UR7, R25, P0, !PT ;  /* 0x000000070e057c10 */ /* 0x000fe200087fe419 */
[----:B------:R-:W-:Y:S01]  /*10570*/  ULDC.64 UR6, c[0x0][0xb88] ;  /* 0x0002e20000067ab9 */ /* 0x000fe20000000a00 */
[----:B------:R-:W-:Y:S01]  /*10580*/  SHF.R.U64 R32, R32, 0x3, RZ ;  /* 0x0000000320207819 */ /* 0x000fe200000012ff */
[----:B------:R-:W-:Y:S01]  /*10590*/  IMAD R6, R6, UR6, RZ ;  /* 0x0000000606067c24 */ /* 0x000fe2000f8e02ff */
[----:B------:R-:W-:Y:S01]  /*105a0*/  MOV R63, R10 ;  /* 0x0000000a003f7202 */ /* 0x000fe20000000f00 */
[----:B------:R-:W-:Y:S01]  /*105b0*/  IMAD.WIDE.U32 R4, R15, UR6, R4 ;  /* 0x000000060f047c25 */ /* 0x000fe2000f8e0004 */
[----:B------:R-:W-:-:S02]  /*105c0*/  SHF.R.U64 R34, R34, 0x3, RZ ;  /* 0x0000000322227819 */ /* 0x000fc400000012ff */
[----:B------:R-:W-:Y:S01]  /*105d0*/  LOP3.LUT R32, R32, R33, RZ, 0x3c, !PT ;  /* 0x0000002120207212 */ /* 0x000fe200078e3cff */
[----:B------:R-:W-:Y:S01]  /*105e0*/  IMAD R15, R15, UR7, R6 ;  /* 0x000000070f0f7c24 */ /* 0x000fe2000f8e0206 */
[----:B------:R-:W-:Y:S01]  /*105f0*/  ULDC.64 UR6, c[0x0][0xb50] ;  /* 0x0002d40000067ab9 */ /* 0x000fe20000000a00 */
[----:B------:R-:W-:Y:S01]  /*10600*/  VIADD R11, R146, UR41 ;  /* 0x00000029920b7c36 */ /* 0x000fe20008000000 */
[----:B------:R-:W-:Y:S01]  /*10610*/  LOP3.LUT P0, RZ, R144, 0x3, RZ, 0xc0, !PT ;  /* 0x0000000390ff7812 */ /* 0x000fe2000780c0ff */
[----:B------:R-:W-:Y:S01]  /*10620*/  IMAD.X R33, RZ, RZ, R41, P3 ;  /* 0x000000ffff217224 */ /* 0x000fe200018e0629 */
[----:B------:R-:W-:Y:S01]  /*10630*/  LEA R42, P3, R4, UR6, 0x2 ;  /* 0x00000006042a7c11 */ /* 0x000fe2000f8610ff */
[----:B------:R-:W-:Y:S01]  /*10640*/  VIADD R7, R11, 0x8 ;  /* 0x000000080b077836 */ /* 0x000fe20000000000 */
[----:B------:R-:W-:Y:S01]  /*10650*/  LOP3.LUT R34, R34, R35, RZ, 0x3c, !PT ;  /* 0x0000002322227212 */ /* 0x000fe200078e3cff */
[----:B------:R-:W-:Y:S01]  /*10660*/  IMAD.IADD R5, R5, 0x1, R15 ;  /* 0x0000000105057824 */ /* 0x000fe200078e020f */
[----:B------:R-:W-:Y:S01]  /*10670*/  MOV R53, R8 ;  /* 0x0000000800357202 */ /* 0x000fe20000000f00 */
[----:B------:R-:W-:Y:S01]  /*10680*/  IMAD.X R35, RZ, RZ, R41, P2 ;  /* 0x000000ffff237224 */ /* 0x000fe200010e0629 */
[-C--:B------:R-:W-:Y:S01]  /*10690*/  ISETP.GE.OR P2, PT, R11, R56.reuse, P0 ;  /* 0x000000380b00720c */ /* 0x080fe20000746670 */
[----:B------:R-:W-:Y:S01]  /*106a0*/  SHFL.IDX PT, R58, R42, RZ, 0x1c1f ;  /* 0x001c1fff2a3a7589 */ /* 0x000fe200000e0000 */
[----:B------:R-:W-:-:S02]  /*106b0*/  ISETP.GE.OR P0, PT, R7, R56, P0 ;  /* 0x000000380700720c */ /* 0x000fc40000706670 */
[----:B------:R-:W-:Y:S01]  /*106c0*/  LEA.HI.X R43, R4, UR7, R5, 0x2, P3 ;  /* 0x00000007042b7c11 */ /* 0x000fe200098f1405 */
[----:B------:R-:W-:Y:S01]  /*106d0*/  SHFL.IDX PT, R60, R42, 0x1, 0x1c1f ;  /* 0x003c1f002a3c7f89 */ /* 0x000fe200000e0000 */
[----:B------:R-:W-:Y:S02]  /*106e0*/  F2FP.F16.F32.PACK_AB R4, R97, R96 ;  /* 0x000000606104723e */ /* 0x000fe400000000ff */
[----:B------:R-:W-:Y:S01]  /*106f0*/  F2FP.F16.F32.PACK_AB R5, R99, R98 ;  /* 0x000000626305723e */ /* 0x000fe200000000ff */
[----:B------:R-:W0:Y:S01]  /*10700*/  SHFL.IDX PT, R59, R43, RZ, 0x1c1f ;  /* 0x001c1fff2b3b7589 */ /* 0x000e2200000e0000 */
[----:B------:R-:W-:Y:S02]  /*10710*/  F2FP.F16.F32.PACK_AB R6, R101, R100 ;  /* 0x000000646506723e */ /* 0x000fe400000000ff */
[----:B------:R-:W-:Y:S01]  /*10720*/  F2FP.F16.F32.PACK_AB R7, R103, R102 ;  /* 0x000000666707723e */ /* 0x000fe200000000ff */
[----:B------:R-:W1:Y:S01]  /*10730*/  SHFL.IDX PT, R61, R43, 0x1, 0x1c1f ;  /* 0x003c1f002b3d7f89 */ /* 0x000e6200000e0000 */
[----:B------:R-:W-:-:S02]  /*10740*/  MOV R52, R12 ;  /* 0x0000000c00347202 */ /* 0x000fc40000000f00 */
[----:B------:R-:W-:Y:S01]  /*10750*/  F2FP.F16.F32.PACK_AB R8, R105, R104 ;  /* 0x000000686908723e */ /* 0x000fe200000000ff */
[----:B------:R-:W-:Y:S01]  /*10760*/  STSM.16.M88.4 [R53], R4 ;  /* 0x0000000435007844 */ /* 0x000fe20000000200 */
[----:B------:R-:W-:Y:S02]  /*10770*/  F2FP.F16.F32.PACK_AB R9, R107, R106 ;  /* 0x0000006a6b09723e */ /* 0x000fe400000000ff */
[----:B------:R-:W-:Y:S02]  /*10780*/  F2FP.F16.F32.PACK_AB R10, R109, R108 ;  /* 0x0000006c6d0a723e */ /* 0x000fe400000000ff */
[----:B------:R-:W-:Y:S02]  /*10790*/  F2FP.F16.F32.PACK_AB R11, R111, R110 ;  /* 0x0000006e6f0b723e */ /* 0x000fe400000000ff */
[----:B------:R-:W-:Y:S02]  /*107a0*/  F2FP.F16.F32.PACK_AB R12, R113, R112 ;  /* 0x00000070710c723e */ /* 0x000fe400000000ff */
[----:B------:R-:W-:Y:S01]  /*107b0*/  F2FP.F16.F32.PACK_AB R13, R115, R114 ;  /* 0x00000072730d723e */ /* 0x000fe200000000ff */
[----:B------:R-:W-:Y:S01]  /*107c0*/  STSM.16.M88.4 [R52], R8 ;  /* 0x0000000834007844 */ /* 0x000fe20000000200 */
[----:B------:R-:W-:-:S02]  /*107d0*/  F2FP.F16.F32.PACK_AB R14, R117, R116 ;  /* 0x00000074750e723e */ /* 0x000fc400000000ff */
[----:B------:R-:W-:Y:S02]  /*107e0*/  F2FP.F16.F32.PACK_AB R15, R119, R118 ;  /* 0x00000076770f723e */ /* 0x000fe400000000ff */
[----:B------:R-:W-:Y:S02]  /*107f0*/  F2FP.F16.F32.PACK_AB R24, R121, R120 ;  /* 0x000000787918723e */ /* 0x000fe400000000ff */
[----:B------:R-:W-:Y:S01]  /*10800*/  F2FP.F16.F32.PACK_AB R25, R123, R122 ;  /* 0x0000007a7b19723e */ /* 0x000fe200000000ff */
[----:B------:R2:W-:Y:S01]  /*10810*/  STSM.16.M88.4 [R63], R12 ;  /* 0x0000000c3f007844 */ /* 0x0005e20000000200 */
[C---:B------:R-:W-:Y:S02]  /*10820*/  IADD3 R21, P4, R40.reuse, 0x6000, RZ ;  /* 0x0000600028157810 */ /* 0x040fe40007f9e0ff */
[----:B------:R-:W-:Y:S01]  /*10830*/  LOP3.LUT R3, R40, 0x180, RZ, 0xc0, !PT ;  /* 0x0000018028037812 */ /* 0x000fe200078ec0ff */
[----:B------:R3:W-:Y:S01]  /*10840*/  STSM.16.M88.4 [R62], R24 ;  /* 0x000000183e007844 */ /* 0x0007e20000000200 */
[----:B------:R-:W-:Y:S01]  /*10850*/  UIMAD UR5, UR10, UR8, URZ ;  /* 0x000000080a0572a4 */ /* 0x000fe2000f8e023f */
[----:B------:R-:W-:-:S02]  /*10860*/  LOP3.LUT R20, R21, 0x180, RZ, 0xc0, !PT ;  /* 0x0000018015147812 */ /* 0x000fc400078ec0ff */
[----:B------:R-:W-:Y:S01]  /*10870*/  STSM.16.M88.4 [R57], R28 ;  /* 0x0000001c39007844 */ /* 0x000fe20000000200 */
[----:B------:R-:W-:Y:S01]  /*10880*/  UIMAD.WIDE.U32 UR6, UR40, UR8, URZ ;  /* 0x00000008280672a5 */ /* 0x000fe2000f8e003f */
[----:B------:R-:W-:Y:S01]  /*10890*/  SHF.R.U64 R3, R3, 0x3, RZ ;  /* 0x0000000303037819 */ /* 0x000fe200000012ff */
[----:B------:R-:W-:Y:S01]  /*108a0*/  ULDC.64 UR10, c[0x0][0xaf0] ;  /* 0x0002bc00000a7ab9 */ /* 0x000fe20000000a00 */
[----:B------:R-:W-:Y:S08]  /*108b0*/  BAR.SYNC.DEFER_BLOCKING 0x1, 0x180 ;  /* 0x0046000000007b1d */ /* 0x000ff00000010000 */
[----:B--2---:R-:W2:Y:S08]  /*108c0*/  @P1 LDC R15, c[0x0][0xbec] ;  /* 0x0002fb00ff0f1b82 */ /* 0x004eb00000000800 */
[----:B---3--:R-:W3:Y:S01]  /*108d0*/  @P1 LDC R25, c[0x0][0xbf0] ;  /* 0x0002fc00ff191b82 */ /* 0x008ee20000000800 */
[----:B------:R-:W-:Y:S01]  /*108e0*/  UIMAD UR5, UR40, UR9, UR5 ;  /* 0x00000009280572a4 */ /* 0x000fe2000f8e0205 */
[----:B------:R-:W-:-:S02]  /*108f0*/  SHF.R.U64 R20, R20, 0x3, RZ ;  /* 0x0000000314147819 */ /* 0x000fc400000012ff */
[----:B------:R-:W-:Y:S01]  /*10900*/  LOP3.LUT R40, R3, R40, RZ, 0x3c, !PT ;  /* 0x0000002803287212 */ /* 0x000fe200078e3cff */
[----:B0-----:R0:W-:Y:S01]  /*10910*/  @!P2 ST.E desc[UR48][R58.64], R0 ;  /* 0x000000003a00a985 */ /* 0x0011e2000c101930 */
[----:B------:R-:W-:Y:S01]  /*10920*/  UIMAD UR8, UR12, UR10, URZ ;  /* 0x0000000a0c0872a4 */ /* 0x000fe2000f8e023f */
[--C-:B------:R-:W-:Y:S01]  /*10930*/  IMAD.X R3, RZ, RZ, R41.reuse, P5 ;  /* 0x000000ffff037224 */ /* 0x100fe200028e0629 */
[----:B------:R-:W-:Y:S01]  /*10940*/  UIADD3 UR7, UR7, UR5, URZ ;  /* 0x0000000507077290 */ /* 0x000fe2000fffe03f */
[----:B------:R-:W-:Y:S01]  /*10950*/  LOP3.LUT R20, R20, R21, RZ, 0x3c, !PT ;  /* 0x0000001514147212 */ /* 0x000fe200078e3cff */
[----:B0-----:R-:W-:Y:S01]  /*10960*/  IMAD R0, R141, 0x60, R142 ;  /* 0x000000608d007824 */ /* 0x001fe200078e028e */
[----:B------:R-:W-:Y:S01]  /*10970*/  UIMAD UR5, UR44, UR11, UR8 ;  /* 0x0000000b2c0572a4 */ /* 0x000fe2000f8e0208 */
[----:B------:R-:W-:Y:S01]  /*10980*/  IMAD.X R21, RZ, RZ, R41, P4 ;  /* 0x000000ffff157224 */ /* 0x000fe200020e0629 */
[----:B-1----:R0:W-:Y:S01]  /*10990*/  @!P0 ST.E desc[UR48][R60.64], R36 ;  /* 0x000000243c008985 */ /* 0x0021e2000c101930 */
[----:B------:R-:W-:Y:S01]  /*109a0*/  VIADD R14, R0, UR41 ;  /* 0x00000029000e7c36 */ /* 0x000fe20008000000 */
[----:B------:R-:W-:Y:S01]  /*109b0*/  UIMAD.WIDE.U32 UR6, UR44, UR10, UR6 ;  /* 0x0000000a2c0672a5 */ /* 0x000fe2000f8e0006 */
[----:B------:R-:W-:-:S02]  /*109c0*/  ULDC.64 UR8, c[0x0][0xae0] ;  /* 0x0002b80000087ab9 */ /* 0x000fc40000000a00 */
[----:B--2---:R-:W-:Y:S01]  /*109d0*/  @P1 IMAD.HI.U32 R0, R14, R15, RZ ;  /* 0x0000000f0e001227 */ /* 0x004fe200078e00ff */
[----:B------:R1:W5:Y:S03]  /*109e0*/  LD.E.128 R8, desc[UR48][R2.64] ;  /* 0x0000003002087980 */ /* 0x000366000c101d00 */
[----:B------:R-:W-:Y:S01]  /*109f0*/  IMAD.MOV.U32 R13, RZ, RZ, R14 ;  /* 0x000000ffff0d7224 */ /* 0x000fe200078e000e */
[----:B---3--:R-:W-:Y:S01]  /*10a00*/  @P1 SHF.R.U32.HI R13, RZ, R25, R0 ;  /* 0x00000019ff0d1219 */ /* 0x008fe20000011600 */
[----:B------:R-:W-:Y:S01]  /*10a10*/  UIADD3 UR5, UR7, UR5, URZ ;  /* 0x0000000507057290 */ /* 0x000fe2000fffe03f */
[----:B------:R-:W5:Y:S02]  /*10a20*/  LD.E.128 R40, desc[UR48][R40.64] ;  /* 0x0000003028287980 */ /* 0x000f64000c101d00 */
[--C-:B------:R-:W-:Y:S01]  /*10a30*/  SHF.R.S32.HI R0, RZ, 0x1f, R13.reuse ;  /* 0x0000001fff007819 */ /* 0x100fe2000001140d */
[----:B------:R-:W-:Y:S01]  /*10a40*/  IMAD.MOV R12, RZ, RZ, -R13 ;  /* 0x000000ffff0c7224 */ /* 0x000fe200078e0a0d */
[----:B------:R0:W5:Y:S01]  /*10a50*/  LD.E.128 R44, desc[UR48][R38.64] ;  /* 0x00000030262c7980 */ /* 0x000162000c101d00 */
[----:B-1----:R-:W-:-:S02]  /*10a60*/  IMAD.U32 R3, RZ, RZ, UR7 ;  /* 0x00000007ff037e24 */ /* 0x002fc4000f8e00ff */
[----:B------:R-:W-:Y:S01]  /*10a70*/  IMAD R0, R0, UR8, RZ ;  /* 0x0000000800007c24 */ /* 0x000fe2000f8e02ff */
[----:B------:R0:W5:Y:S01]  /*10a80*/  LD.E.128 R48, desc[UR48][R34.64] ;  /* 0x0000003022307980 */ /* 0x000162000c101d00 */
[----:B------:R-:W-:Y:S02]  /*10a90*/  IMAD R37, R37, R12, R14 ;  /* 0x0000000c25257224 */ /* 0x000fe400078e020e */
[----:B------:R-:W-:Y:S01]  /*10aa0*/  IMAD.U32 R2, RZ, RZ, UR6 ;  /* 0x00000006ff027e24 */ /* 0x000fe2000f8e00ff */
[----:B------:R0:W5:Y:S01]  /*10ab0*/  LD.E.128 R4, desc[UR48][R32.64] ;  /* 0x0000003020047980 */ /* 0x000162000c101d00 */
[----:B------:R-:W-:Y:S01]  /*10ac0*/  IMAD.U32 R3, RZ, RZ, UR5 ;  /* 0x00000005ff037e24 */ /* 0x000fe2000f8e00ff */
[----:B------:R-:W-:Y:S01]  /*10ad0*/  ULDC.64 UR6, c[0x0][0xad8] ;  /* 0x0002b60000067ab9 */ /* 0x000fe20000000a00 */
[C---:B------:R-:W-:Y:S01]  /*10ae0*/  IMAD R15, R13.reuse, UR9, R0 ;  /* 0x000000090d0f7c24 */ /* 0x040fe2000f8e0200 */
[----:B------:R0:W5:Y:S01]  /*10af0*/  LD.E.128 R52, desc[UR48][R20.64] ;  /* 0x0000003014347980 */ /* 0x000162000c101d00 */
[----:B------:R-:W-:Y:S01]  /*10b00*/  SHF.R.S32.HI R0, RZ, 0x1f, R37 ;  /* 0x0000001fff007819 */ /* 0x000fe20000011425 */
[----:B------:R-:W-:Y:S01]  /*10b10*/  IMAD.WIDE.U32 R2, R13, UR8, R2 ;  /* 0x000000080d027c25 */ /* 0x000fe2000f8e0002 */
[----:B------:R-:W-:Y:S01]  /*10b20*/  @!PT LDS RZ, [RZ] ;  /* 0x00000000fffff984 */ /* 0x000fe20000000800 */
[----:B------:R-:W-:Y:S01]  /*10b30*/  @!PT LDS RZ, [RZ] ;  /* 0x00000000fffff984 */ /* 0x000fe20000000800 */
[----:B------:R-:W-:Y:S01]  /*10b40*/  @!PT LDS RZ, [RZ] ;  /* 0x00000000fffff984 */ /* 0x000fe20000000800 */
[----:B------:R-:W-:Y:S01]  /*10b50*/  @!PT LDS RZ, [RZ] ;  /* 0x00000000fffff984 */ /* 0x000fe20000000800 */
[----:B------:R1:W-:Y:S06]  /*10b60*/  MEMBAR.ALL.CTA ;  /* 0x0000000000007992 */ /* 0x0003ec0000008000 */
[----:B-1----:R-:W1:Y:S01]  /*10b70*/  FENCE.VIEW.ASYNC.S ;  /* 0x00000000000073c6 */ /* 0x002e620000000000 */
[----:B------:R-:W-:-:S02]  /*10b80*/  IMAD.IADD R3, R3, 0x1, R15 ;  /* 0x0000000103037824 */ /* 0x000fc400078e020f */
[----:B------:R-:W-:Y:S02]  /*10b90*/  IMAD R0, R0, UR6, RZ ;  /* 0x0000000600007c24 */ /* 0x000fe4000f8e02ff */
[----:B------:R-:W-:Y:S01]  /*10ba0*/  VIADD R25, R142, UR41 ;  /* 0x000000298e197c36 */ /* 0x000fe20008000000 */
[----:B------:R-:W-:Y:S01]  /*10bb0*/  UIADD3 UR5, UR42, 0x2d820, URZ ;  /* 0x0002d8202a057890 */ /* 0x000fe2000fffe03f */
[C---:B------:R-:W-:Y:S02]  /*10bc0*/  IMAD R13, R37.reuse, UR7, R0 ;  /* 0x00000007250d7c24 */ /* 0x040fe4000f8e0200 */
[----:B------:R-:W-:Y:S01]  /*10bd0*/  IMAD.WIDE.U32 R2, R37, UR6, R2 ;  /* 0x0000000625027c25 */ /* 0x000fe2000f8e0002 */
[----:B------:R-:W-:Y:S01]  /*10be0*/  ISETP.GE.AND P0, PT, R25, R56, PT ;  /* 0x000000381900720c */ /* 0x000fe20003f06270 */
[----:B------:R-:W-:Y:S01]  /*10bf0*/  ULDC.64 UR6, c[0x0][0xa80] ;  /* 0x0002a00000067ab9 */ /* 0x000fe20000000a00 */
[----:B------:R-:W-:Y:S01]  /*10c00*/  UPRMT UR5, URZ, 0x654, UR5 ;  /* 0x000006543f057896 */ /* 0x000fe20008000005 */
[----:B------:R-:W-:Y:S01]  /*10c10*/  IMAD.IADD R3, R3, 0x1, R13 ;  /* 0x0000000103037824 */ /* 0x000fe200078e020d */
[----:B------:R-:W-:-:S04]  /*10c20*/  LEA R0, P1, R2, UR6, 0x1 ;  /* 0x0000000602007c11 */ /* 0x000fc8000f8208ff */
[----:B------:R-:W-:Y:S01]  /*10c30*/  LEA.HI.X R24, R2, UR7, R3, 0x1, P1 ;  /* 0x0000000702187c11 */ /* 0x000fe200088f0c03 */
[----:B-1----:R0:W1:Y:S01]  /*10c40*/  SHFL.IDX PT, R12, R0, RZ, 0x1c1f ;  /* 0x001c1fff000c7589 */ /* 0x00206200000e0000 */
[----:B------:R-:W-:Y:S03]  /*10c50*/  BSSY B1, `(.L_x_899) ;  /* 0x0000010000017945 */ /* 0x000fe60003800000 */
[----:B------:R0:W2:Y:S01]  /*10c60*/  SHFL.IDX PT, R13, R24, RZ, 0x1c1f ;  /* 0x001c1fff180d7589 */ /* 0x0000a200000e0000 */
[----:B------:R-:W-:Y:S01]  /*10c70*/  SYNCS.ARRIVE.TRANS64.RED.A1T0 RZ, [UR5], RZ ;  /* 0x000000ffffff79a7 */ /* 0x000fe20008100405 */
[----:B------:R-:W-:Y:S05]  /*10c80*/  @P0 BRA `(.L_x_900) ;  /* 0x0000000000300947 */ /* 0x000fea0003800000 */
[----:B------:R-:W-:Y:S02]  /*10c90*/  ULDC UR5, c[0x0][0xac8] ;  /* 0x0002b20000057ab9 */ /* 0x000fe40000000800 */
[----:B------:R-:W-:Y:S02]  /*10ca0*/  ISETP.GE.AND P1, PT, R139, UR5, PT ;  /* 0x000000058b007c0c */ /* 0x000fe4000bf26270 */
[----:B------:R-:W-:Y:S02]  /*10cb0*/  ISETP.GE.AND P2, PT, R140, UR5, PT ;  /* 0x000000058c007c0c */ /* 0x000fe4000bf46270 */
[----:B------:R-:W-:-:S09]  /*10cc0*/  ISETP.GE.AND P0, PT, R138, UR5, PT ;  /* 0x000000058a007c0c */ /* 0x000fd2000bf06270 */
[CC--:B-1----:R-:W-:Y:S02]  /*10cd0*/  @!P1 LEA R14, P3, R139.reuse, R12.reuse, 0x1 ;  /* 0x0000000c8b0e9211 */ /* 0x0c2fe400078608ff */
[----:B0-----:R-:W-:Y:S02]  /*10ce0*/  @!P2 LEA R20, P4, R140, R12, 0x1 ;  /* 0x0000000c8c14a211 */ /* 0x001fe400078808ff */
[----:B--2---:R-:W-:Y:S01]  /*10cf0*/  @!P0 IMAD.WIDE R2, R138, 0x2, R12 ;  /* 0x000000028a028825 */ /* 0x004fe200078e020c */
[-C--:B------:R-:W-:Y:S02]  /*10d00*/  @!P1 LEA.HI.X R15, R139, R13.reuse, R149, 0x1, P3 ;  /* 0x0000000d8b0f9211 */ /* 0x080fe400018f0c95 */
[----:B------:R-:W-:Y:S02]  /*10d10*/  @!P2 LEA.HI.X R21, R140, R13, R148, 0x1, P4 ;  /* 0x0000000d8c15a211 */ /* 0x000fe400020f0c94 */
[----:B-----5:R3:W-:Y:S04]  /*10d20*/  @!P0 ST.E.128 desc[UR48][R2.64], R40 ;  /* 0x0000002802008985 */ /* 0x0207e8000c101d30 */
[----:B------:R3:W-:Y:S04]  /*10d30*/  @!P1 ST.E.128 desc[UR48][R14.64], R48 ;  /* 0x000000300e009985 */ /* 0x0007e8000c101d30 */
[----:B------:R3:W-:Y:S02]  /*10d40*/  @!P2 ST.E.128 desc[UR48][R20.64], R52 ;  /* 0x000000341400a985 */ /* 0x0007e4000c101d30 */
.L_x_900:
[----:B------:R-:W-:Y:S05]  /*10d50*/  BSYNC B1 ;  /* 0x0000000000017941 */ /* 0x000fea0003800000 */
.L_x_899:
[----:B---3--:R-:W-:Y:S01]  /*10d60*/  VIADD R3, R25, 0x60 ;  /* 0x0000006019037836 */ /* 0x008fe20000000000 */
[----:B--2---:R2:W3:Y:S04]  /*10d70*/  SHFL.IDX PT, R13, R24, 0x1, 0x1c1f ;  /* 0x003c1f00180d7f89 */ /* 0x0044e800000e0000 */
[----:B------:R-:W-:Y:S01]  /*10d80*/  ISETP.GE.AND P0, PT, R3, R56, PT ;  /* 0x000000380300720c */ /* 0x000fe20003f06270 */
[----:B-1----:R2:W1:-:S12]  /*10d90*/  SHFL.IDX PT, R12, R0, 0x1, 0x1c1f ;  /* 0x003c1f00000c7f89 */ /* 0x00245800000e0000 */
[----:B--2---:R-:W-:Y:S05]  /*10da0*/  @P0 BRA `(.L_x_901) ;  /* 0x0000000800240947 */ /* 0x004fea0003800000 */
[----:B------:R-:W-:Y:S02]  /*10db0*/  ULDC UR5, c[0x0][0xac8] ;  /* 0x0002b20000057ab9 */ /* 0x000fe40000000800 */
[----:B------:R-:W-:Y:S02]  /*10dc0*/  ISETP.GE.AND P2, PT, R139, UR5, PT ;  /* 0x000000058b007c0c */ /* 0x000fe4000bf46270 */
[----:B------:R-:W-:-:S11]  /*10dd0*/  ISETP.GE.AND P1, PT, R138, UR5, PT ;  /* 0x000000058a007c0c */ /* 0x000fd6000bf26270 */
[C---:B-1----:R-:W-:Y:S02]  /*10de0*/  @!P2 LEA R14, P0, R139.reuse, R12, 0x1 ;  /* 0x0000000c8b0ea211 */ /* 0x042fe400078008ff */
[----:B---3--:R-:W-:Y:S02]  /*10df0*/  @!P1 IMAD.WIDE R2, R138, 0x2, R12 ;  /* 0x000000028a029825 */ /* 0x008fe400078e020c */
[----:B------:R-:W-:Y:S02]  /*10e00*/  @!P2 LEA.HI.X R15, R139, R13, R149, 0x1, P0 ;  /* 0x0000000d8b0fa211 */ /* 0x000fe400000f0c95 */
[----:B------:R-:W-:Y:S01]  /*10e10*/  ISETP.GE.AND P0, PT, R140, UR5, PT ;  /* 0x000000058c007c0c */ /* 0x000fe2000bf06270 */
[----:B-----5:R1:W-:Y:S04]  /*10e20*/  @!P1 ST.E.128 desc[UR48][R2.64], R44 ;  /* 0x0000002c02009985 */ /* 0x0203e8000c101d30 */
[----:B------:R1:W-:Y:S08]  /*10e30*/  @!P2 ST.E.128 desc[UR48][R14.64], R4 ;  /* 0x000000040e00a985 */ /* 0x0003f0000c101d30 */
[----:B------:R-:W-:Y:S05]  /*10e40*/  @P0 BRA `(.L_x_901) ;  /* 0x0000000400fc0947 */ /* 0x000fea0003800000 */
[----:B-1----:R-:W-:-:S04]  /*10e50*/  LEA R2, P0, R140, R12, 0x1 ;  /* 0x0000000c8c027211 */ /* 0x002fc800078008ff */
[----:B------:R-:W-:-:S05]  /*10e60*/  LEA.HI.X R3, R140, R13, R148, 0x1, P0 ;  /* 0x0000000d8c037211 */ /* 0x000fca00000f0c94 */
[----:B------:R1:W-:Y:S01]  /*10e70*/  ST.E.128 desc[UR48][R2.64], R8 ;  /* 0x0000000802007985 */ /* 0x0003e2000c101d30 */
[----:B------:R-:W-:Y:S05]  /*10e80*/  BRA `(.L_x_901) ;  /* 0x0000000400ec7947 */ /* 0x000fea0003800000 */
.L_x_898:
[----:B------:R-:W0:Y:S01]  /*10e90*/  LDC R8, c[0x0][0xbe8] ;  /* 0x0002fa00ff087b82 */ /* 0x000e220000000800 */
[----:B------:R-:W-:Y:S01]  /*10ea0*/  ISETP.GE.AND P0, PT, R150, 0xc0, PT ;  /* 0x000000c09600780c */ /* 0x000fe20003f06270 */
[----:B------:R-:W-:Y:S01]  /*10eb0*/  USHF.R.S32.HI UR8, URZ, 0x1f, UR40 ;  /* 0x0000001f3f087899 */ /* 0x000fe20008011428 */
[----:B------:R-:W-:Y:S01]  /*10ec0*/  BSSY B1, `(.L_x_902) ;  /* 0x000002f000017945 */ /* 0x000fe20003800000 */
[----:B------:R-:W-:Y:S01]  /*10ed0*/  USHF.R.S32.HI UR9, URZ, 0x1f, UR44 ;  /* 0x0000001f3f097899 */ /* 0x000fe2000801142c */
[----:B------:R-:W-:Y:S01]  /*10ee0*/  IMAD R6, R141, 0x60, R142 ;  /* 0x000000608d067824 */ /* 0x000fe200078e028e */
[----:B0-----:R-:W-:-:S13]  /*10ef0*/  ISETP.NE.AND P1, PT, R8, 0x1, PT ;  /* 0x000000010800780c */ /* 0x001fda0003f25270 */
[----:B------:R-:W0:Y:S08]  /*10f00*/  @P1 LDC R9, c[0x0][0xbec] ;  /* 0x0002fb00ff091b82 */ /* 0x000e300000000800 */
[----:B------:R-:W1:Y:S01]  /*10f10*/  @P1 LDC R11, c[0x0][0xbf0] ;  /* 0x0002fc00ff0b1b82 */ /* 0x000e620000000800 */
[----:B------:R-:W-:Y:S05]  /*10f20*/  @P0 BRA `(.L_x_903) ;  /* 0x0000000000a00947 */ /* 0x000fea0003800000 */
[----:B------:R-:W2:Y:S01]  /*10f30*/  S2R R0, SR_TID.X ;  /* 0x0000000000007919 */ /* 0x000ea20000002100 */
[----:B------:R-:W3:Y:S01]  /*10f40*/  LDC R3, c[0x0][0xbe8] ;  /* 0x0002fa00ff037b82 */ /* 0x000ee20000000800 */
[----:B------:R-:W-:Y:S01]  /*10f50*/  IMAD.U32 R4, RZ, RZ, UR41 ;  /* 0x00000029ff047e24 */ /* 0x000fe2000f8e00ff */
[----:B------:R-:W-:Y:S02]  /*10f60*/  ULDC UR5, c[0x0][0xa88] ;  /* 0x0002a20000057ab9 */ /* 0x000fe40000000800 */
[----:B---3--:R-:W-:Y:S02]  /*10f70*/  IMAD R5, R3, UR5, RZ ;  /* 0x0000000503057c24 */ /* 0x008fe4000f8e02ff */
[----:B--2---:R-:W-:-:S04]  /*10f80*/  IADD3 R4, R4, -0x80, R0 ;  /* 0xffffff8004047810 */ /* 0x004fc80007ffe000 */
[----:B------:R-:W-:-:S13]  /*10f90*/  ISETP.GE.AND P0, PT, R4, R5, PT ;  /* 0x000000050400720c */ /* 0x000fda0003f06270 */
[----:B------:R-:W-:Y:S05]  /*10fa0*/  @P0 BRA `(.L_x_903) ;  /* 0x0000000000800947 */ /* 0x000fea0003800000 */
[----:B------:R-:W-:Y:S01]  /*10fb0*/  ISETP.NE.AND P0, PT, R3, 0x1, PT ;  /* 0x000000010300780c */ /* 0x000fe20003f05270 */
[----:B------:R-:W-:Y:S01]  /*10fc0*/  ULDC.64 UR10, c[0x0][0xb90] ;  /* 0x0002e400000a7ab9 */ /* 0x000fe20000000a00 */
[----:B------:R-:W-:Y:S01]  /*10fd0*/  IMAD.MOV.U32 R2, RZ, RZ, R4 ;  /* 0x000000ffff027224 */ /* 0x000fe200078e0004 */
[----:B------:R-:W-:Y:S02]  /*10fe0*/  UIMAD UR5, UR8, UR10, URZ ;  /* 0x0000000a080572a4 */ /* 0x000fe4000f8e023f */
[----:B------:R-:W-:Y:S02]  /*10ff0*/  UIMAD.WIDE.U32 UR6, UR40, UR10, URZ ;  /* 0x0000000a280672a5 */ /* 0x000fe4000f8e003f */
[----:B------:R-:W-:-:S03]  /*11000*/  UIMAD UR5, UR40, UR11, UR5 ;  /* 0x0000000b280572a4 */ /* 0x000fc6000f8e0205 */
[----:B------:R-:W-:Y:S01]  /*11010*/  ULDC.64 UR10, c[0x0][0xb98] ;  /* 0x0002e600000a7ab9 */ /* 0x000fe20000000a00 */
[----:B------:R-:W-:Y:S02]  /*11020*/  UIADD3 UR7, UR7, UR5, URZ ;  /* 0x0000000507077290 */ /* 0x000fe4000fffe03f */
[----:B------:R-:W2:Y:S01]  /*11030*/  @P0 LDC R5, c[0x0][0xbec] ;  /* 0x0002fb00ff050b82 */ /* 0x000ea20000000800 */
[----:B------:R-:W-:Y:S02]  /*11040*/  UIMAD UR5, UR9, UR10, URZ ;  /* 0x0000000a090572a4 */ /* 0x000fe4000f8e023f */
[----:B------:R-:W-:Y:S02]  /*11050*/  UIMAD.WIDE.U32 UR6, UR44, UR10, UR6 ;  /* 0x0000000a2c0672a5 */ /* 0x000fe4000f8e0006 */
[----:B------:R-:W-:-:S03]  /*11060*/  UIMAD UR5, UR44, UR11, UR5 ;  /* 0x0000000b2c0572a4 */ /* 0x000fc6000f8e0205 */
[----:B------:R-:W3:Y:S01]  /*11070*/  @P0 LDC R7, c[0x0][0xbf0] ;  /* 0x0002fc00ff070b82 */ /* 0x000ee20000000800 */
[----:B------:R-:W-:Y:S01]  /*11080*/  ULDC.64 UR10, c[0x0][0xb88] ;  /* 0x0002e200000a7ab9 */ /* 0x000fe20000000a00 */
[----:B--2---:R-:W-:-:S05]  /*11090*/  @P0 IMAD.HI.U32 R0, R4, R5, RZ ;  /* 0x0000000504000227 */ /* 0x004fca00078e00ff */
[----:B---3--:R-:W-:-:S05]  /*110a0*/  @P0 SHF.R.U32.HI R2, RZ, R7, R0 ;  /* 0x00000007ff020219 */ /* 0x008fca0000011600 */
[----:B------:R-:W-:-:S04]  /*110b0*/  IMAD.MOV R5, RZ, RZ, -R2 ;  /* 0x000000ffff057224 */ /* 0x000fc800078e0a02 */
[----:B------:R-:W-:Y:S01]  /*110c0*/  IMAD R5, R3, R5, R4 ;  /* 0x0000000503057224 */ /* 0x000fe200078e0204 */
[----:B------:R-:W-:Y:S01]  /*110d0*/  SHF.R.S32.HI R3, RZ, 0x1f, R2 ;  /* 0x0000001fff037819 */ /* 0x000fe20000011402 */
[----:B------:R-:W-:Y:S01]  /*110e0*/  IMAD.U32 R4, RZ, RZ, UR5 ;  /* 0x00000005ff047e24 */ /* 0x000fe2000f8e00ff */
[----:B------:R-:W-:Y:S02]  /*110f0*/  IADD3 R2, P0, R2, UR6, RZ ;  /* 0x0000000602027c10 */ /* 0x000fe4000ff1e0ff */
[----:B------:R-:W-:Y:S02]  /*11100*/  SHF.R.S32.HI R0, RZ, 0x1f, R5 ;  /* 0x0000001fff007819 */ /* 0x000fe40000011405 */
[----:B------:R-:W-:Y:S01]  /*11110*/  IADD3.X R3, R3, UR7, R4, P0, !PT ;  /* 0x0000000703037c10 */ /* 0x000fe200087fe404 */
[----:B------:R-:W-:Y:S02]  /*11120*/  ULDC.64 UR6, c[0x0][0xb50] ;  /* 0x0002d40000067ab9 */ /* 0x000fe40000000a00 */
[----:B------:R-:W-:-:S02]  /*11130*/  IMAD R0, R0, UR10, RZ ;  /* 0x0000000a00007c24 */ /* 0x000fc4000f8e02ff */
[----:B------:R-:W-:-:S04]  /*11140*/  IMAD.WIDE.U32 R2, R5, UR10, R2 ;  /* 0x0000000a05027c25 */ /* 0x000fc8000f8e0002 */
[----:B------:R-:W-:Y:S01]  /*11150*/  IMAD R7, R5, UR11, R0 ;  /* 0x0000000b05077c24 */ /* 0x000fe2000f8e0200 */
[----:B------:R-:W-:-:S03]  /*11160*/  LEA R4, P0, R2, UR6, 0x2 ;  /* 0x0000000602047c11 */ /* 0x000fc6000f8010ff */
[----:B------:R-:W-:-:S05]  /*11170*/  IMAD.IADD R3, R3, 0x1, R7 ;  /* 0x0000000103037824 */ /* 0x000fca00078e0207 */
[----:B------:R-:W-:Y:S01]  /*11180*/  LEA.HI.X R5, R2, UR7, R3, 0x2, P0 ;  /* 0x0000000702057c11 */ /* 0x000fe200080f1403 */
[----:B------:R-:W-:-:S05]  /*11190*/  IMAD.MOV.U32 R3, RZ, RZ, -0x800000 ;  /* 0xff800000ff037424 */ /* 0x000fca00078e00ff */
[----:B------:R2:W-:Y:S02]  /*111a0*/  STG.E desc[UR48][R4.64], R3 ;  /* 0x0000000304007986 */ /* 0x0005e4000c101930 */
.L_x_903:
[----:B------:R-:W-:Y:S05]  /*111b0*/  BSYNC B1 ;  /* 0x0000000000017941 */ /* 0x000fea0003800000 */
.L_x_902:
[----:B------:R-:W-:Y:S01]  /*111c0*/  ULDC.64 UR10, c[0x0][0xae8] ;  /* 0x0002ba00000a7ab9 */ /* 0x000fe20000000a00 */
[----:B------:R-:W-:Y:S01]  /*111d0*/  VIADD R6, R6, UR41 ;  /* 0x0000002906067c36 */ /* 0x000fe20008000000 */
[----:B------:R-:W-:Y:S01]  /*111e0*/  UIMAD UR5, UR8, UR10, URZ ;  /* 0x0000000a080572a4 */ /* 0x000fe2000f8e023f */
[----:B------:R-:W-:Y:S01]  /*111f0*/  BSSY B1, `(.L_x_904) ;  /* 0x0000033000017945 */ /* 0x000fe20003800000 */
[----:B------:R-:W-:Y:S01]  /*11200*/  UIMAD.WIDE.U32 UR6, UR40, UR10, URZ ;  /* 0x0000000a280672a5 */ /* 0x000fe2000f8e003f */
[----:B0-----:R-:W-:Y:S01]  /*11210*/  @P1 IMAD.HI.U32 R0, R6, R9, RZ ;  /* 0x0000000906001227 */ /* 0x001fe200078e00ff */
[----:B------:R-:W-:-:S03]  /*11220*/  UIMAD UR5, UR40, UR11, UR5 ;  /* 0x0000000b280572a4 */ /* 0x000fc6000f8e0205 */
[----:B------:R-:W-:Y:S01]  /*11230*/  ULDC.64 UR10, c[0x0][0xaf0] ;  /* 0x0002bc00000a7ab9 */ /* 0x000fe20000000a00 */
[----:B------:R-:W-:Y:S01]  /*11240*/  UIADD3 UR7, UR7, UR5, URZ ;  /* 0x0000000507077290 */ /* 0x000fe2000fffe03f */
[----:B--2---:R-:W-:Y:S01]  /*11250*/  IMAD.MOV.U32 R5, RZ, RZ, R6 ;  /* 0x000000ffff057224 */ /* 0x004fe200078e0006 */
[----:B------:R-:W-:Y:S01]  /*11260*/  UIMAD UR5, UR9, UR10, URZ ;  /* 0x0000000a090572a4 */ /* 0x000fe2000f8e023f */
[----:B-1----:R-:W-:Y:S01]  /*11270*/  @P1 SHF.R.U32.HI R5, RZ, R11, R0 ;  /* 0x0000000bff051219 */ /* 0x002fe20000011600 */
[----:B------:R-:W-:Y:S02]  /*11280*/  UIMAD.WIDE.U32 UR6, UR44, UR10, UR6 ;  /* 0x0000000a2c0672a5 */ /* 0x000fe4000f8e0006 */
[----:B------:R-:W-:Y:S01]  /*11290*/  UIMAD UR5, UR44, UR11, UR5 ;  /* 0x0000000b2c0572a4 */ /* 0x000fe2000f8e0205 */
[--C-:B------:R-:W-:Y:S01]  /*112a0*/  SHF.R.S32.HI R0, RZ, 0x1f, R5.reuse ;  /* 0x0000001fff007819 */ /* 0x100fe20000011405 */
[----:B------:R-:W-:Y:S01]  /*112b0*/  IMAD.MOV R7, RZ, RZ, -R5 ;  /* 0x000000ffff077224 */ /* 0x000fe200078e0a05 */
[----:B------:R-:W-:Y:S01]  /*112c0*/  ULDC.64 UR8, c[0x0][0xae0] ;  /* 0x0002b80000087ab9 */ /* 0x000fe20000000a00 */
[----:B------:R-:W-:-:S02]  /*112d0*/  UIADD3 UR5, UR7, UR5, URZ ;  /* 0x0000000507057290 */ /* 0x000fc4000fffe03f */
[----:B------:R-:W-:Y:S02]  /*112e0*/  IMAD.U32 R3, RZ, RZ, UR7 ;  /* 0x00000007ff037e24 */ /* 0x000fe4000f8e00ff */
[----:B------:R-:W-:Y:S02]  /*112f0*/  IMAD R7, R8, R7, R6 ;  /* 0x0000000708077224 */ /* 0x000fe400078e0206 */
[----:B------:R-:W-:Y:S02]  /*11300*/  IMAD R0, R0, UR8, RZ ;  /* 0x0000000800007c24 */ /* 0x000fe4000f8e02ff */
[----:B------:R-:W-:Y:S01]  /*11310*/  IMAD.U32 R2, RZ, RZ, UR6 ;  /* 0x00000006ff027e24 */ /* 0x000fe2000f8e00ff */
[----:B------:R-:W-:Y:S01]  /*11320*/  ULDC.64 UR6, c[0x0][0xad8] ;  /* 0x0002b60000067ab9 */ /* 0x000fe20000000a00 */
[----:B------:R-:W-:Y:S01]  /*11330*/  IMAD.U32 R3, RZ, RZ, UR5 ;  /* 0x00000005ff037e24 */ /* 0x000fe2000f8e00ff */
[----:B------:R-:W-:Y:S01]  /*11340*/  ULDC UR5, c[0x0][0xa88] ;  /* 0x0002a20000057ab9 */ /* 0x000fe20000000800 */
[C---:B------:R-:W-:Y:S01]  /*11350*/  IMAD R9, R5.reuse, UR9, R0 ;  /* 0x0000000905097c24 */ /* 0x040fe2000f8e0200 */
[----:B------:R-:W-:Y:S01]  /*11360*/  SHF.R.S32.HI R0, RZ, 0x1f, R7 ;  /* 0x0000001fff007819 */ /* 0x000fe20000011407 */
[----:B------:R-:W-:-:S04]  /*11370*/  IMAD.WIDE.U32 R2, R5, UR8, R2 ;  /* 0x0000000805027c25 */ /* 0x000fc8000f8e0002 */
[----:B------:R-:W-:Y:S02]  /*11380*/  IMAD R0, R0, UR6, RZ ;  /* 0x0000000600007c24 */ /* 0x000fe4000f8e02ff */
[----:B------:R-:W-:Y:S02]  /*11390*/  IMAD.IADD R3, R3, 0x1, R9 ;  /* 0x0000000103037824 */ /* 0x000fe400078e0209 */
[C---:B------:R-:W-:Y:S02]  /*113a0*/  IMAD R5, R7.reuse, UR7, R0 ;  /* 0x0000000707057c24 */ /* 0x040fe4000f8e0200 */
[----:B------:R-:W-:Y:S01]  /*113b0*/  IMAD.WIDE.U32 R2, R7, UR6, R2 ;  /* 0x0000000607027c25 */ /* 0x000fe2000f8e0002 */
[----:B------:R-:W-:-:S03]  /*113c0*/  ULDC.64 UR6, c[0x0][0xa80] ;  /* 0x0002a00000067ab9 */ /* 0x000fc60000000a00 */
[----:B------:R-:W-:Y:S01]  /*113d0*/  IMAD R7, R8, UR5, RZ ;  /* 0x0000000508077c24 */ /* 0x000fe2000f8e02ff */
[----:B------:R-:W-:Y:S01]  /*113e0*/  LEA R4, P1, R2, UR6, 0x1 ;  /* 0x0000000602047c11 */ /* 0x000fe2000f8208ff */
[----:B------:R-:W-:Y:S02]  /*113f0*/  VIADD R0, R142, UR41 ;  /* 0x000000298e007c36 */ /* 0x000fe40008000000 */
[----:B------:R-:W-:-:S03]  /*11400*/  IMAD.IADD R3, R3, 0x1, R5 ;  /* 0x0000000103037824 */ /* 0x000fc600078e0205 */
[----:B------:R-:W-:Y:S02]  /*11410*/  ISETP.GE.AND P0, PT, R0, R7, PT ;  /* 0x000000070000720c */ /* 0x000fe40003f06270 */
[----:B------:R-:W-:Y:S02]  /*11420*/  LEA.HI.X R5, R2, UR7, R3, 0x1, P1 ;  /* 0x0000000702057c11 */ /* 0x000fe400088f0c03 */
[----:B------:R0:W1:Y:S04]  /*11430*/  SHFL.IDX PT, R2, R4, RZ, 0x1c1f ;  /* 0x001c1fff04027589 */ /* 0x00006800000e0000 */
[----:B------:R0:W2:Y:S05]  /*11440*/  SHFL.IDX PT, R3, R5, RZ, 0x1c1f ;  /* 0x001c1fff05037589 */ /* 0x0000aa00000e0000 */
[----:B------:R-:W-:Y:S05]  /*11450*/  @P0 BRA `(.L_x_905) ;  /* 0x0000000000300947 */ /* 0x000fea0003800000 */
[----:B------:R-:W-:Y:S02]  /*11460*/  ULDC UR5, c[0x0][0xac8] ;  /* 0x0002b20000057ab9 */ /* 0x000fe40000000800 */
[----:B------:R-:W-:Y:S02]  /*11470*/  ISETP.GE.AND P3, PT, R139, UR5, PT ;  /* 0x000000058b007c0c */ /* 0x000fe4000bf66270 */
[----:B------:R-:W-:Y:S02]  /*11480*/  ISETP.GE.AND P4, PT, R140, UR5, PT ;  /* 0x000000058c007c0c */ /* 0x000fe4000bf86270 */
[----:B------:R-:W-:-:S09]  /*11490*/  ISETP.GE.AND P2, PT, R138, UR5, PT ;  /* 0x000000058a007c0c */ /* 0x000fd2000bf46270 */
[CC--:B-1----:R-:W-:Y:S02]  /*114a0*/  @!P3 LEA R10, P0, R139.reuse, R2.reuse, 0x1 ;  /* 0x000000028b0ab211 */ /* 0x0c2fe400078008ff */
[----:B------:R-:W-:Y:S02]  /*114b0*/  @!P4 LEA R12, P1, R140, R2, 0x1 ;  /* 0x000000028c0cc211 */ /* 0x000fe400078208ff */
[----:B--2---:R-:W-:Y:S01]  /*114c0*/  @!P2 IMAD.WIDE R8, R138, 0x2, R2 ;  /* 0x000000028a08a825 */ /* 0x004fe200078e0202 */
[-C--:B------:R-:W-:Y:S02]  /*114d0*/  @!P3 LEA.HI.X R11, R139, R3.reuse, R149, 0x1, P0 ;  /* 0x000000038b0bb211 */ /* 0x080fe400000f0c95 */
[----:B------:R-:W-:Y:S02]  /*114e0*/  @!P4 LEA.HI.X R13, R140, R3, R148, 0x1, P1 ;  /* 0x000000038c0dc211 */ /* 0x000fe400008f0c94 */
[----:B------:R3:W-:Y:S04]  /*114f0*/  @!P2 ST.E.128 desc[UR48][R8.64], RZ ;  /* 0x000000ff0800a985 */ /* 0x0007e8000c101d30 */
[----:B------:R3:W-:Y:S04]  /*11500*/  @!P3 ST.E.128 desc[UR48][R10.64], RZ ;  /* 0x000000ff0a00b985 */ /* 0x0007e8000c101d30 */
[----:B------:R3:W-:Y:S02]  /*11510*/  @!P4 ST.E.128 desc[UR48][R12.64], RZ ;  /* 0x000000ff0c00c985 */ /* 0x0007e4000c101d30 */
.L_x_905:
[----:B------:R-:W-:Y:S05]  /*11520*/  BSYNC B1 ;  /* 0x0000000000017941 */ /* 0x000fea0003800000 */
.L_x_904:
[----:B------:R-:W-:Y:S01]  /*11530*/  VIADD R0, R0, 0x60 ;  /* 0x0000006000007836 */ /* 0x000fe20000000000 */
[----:B--2---:R2:W4:Y:S04]  /*11540*/  SHFL.IDX PT, R3, R5, 0x1, 0x1c1f ;  /* 0x003c1f0005037f89 */ /* 0x00452800000e0000 */
[----:B------:R-:W-:Y:S01]  /*11550*/  ISETP.GE.AND P0, PT, R0, R7, PT ;  /* 0x000000070000720c */ /* 0x000fe20003f06270 */
[----:B-1----:R2:W1:-:S12]  /*11560*/  SHFL.IDX PT, R2, R4, 0x1, 0x1c1f ;  /* 0x003c1f0004027f89 */ /* 0x00245800000e0000 */
[----:B--2---:R-:W-:Y:S05]  /*11570*/  @P0 BRA `(.L_x_901) ;  /* 0x0000000000300947 */ /* 0x004fea0003800000 */
[----:B------:R-:W-:Y:S02]  /*11580*/  ULDC UR5, c[0x0][0xac8] ;  /* 0x0002b20000057ab9 */ /* 0x000fe40000000800 */
[----:B------:R-:W-:Y:S02]  /*11590*/  ISETP.GE.AND P3, PT, R139, UR5, PT ;  /* 0x000000058b007c0c */ /* 0x000fe4000bf66270 */
[----:B------:R-:W-:Y:S02]  /*115a0*/  ISETP.GE.AND P4, PT, R140, UR5, PT ;  /* 0x000000058c007c0c */ /* 0x000fe4000bf86270 */
[----:B------:R-:W-:-:S09]  /*115b0*/  ISETP.GE.AND P2, PT, R138, UR5, PT ;  /* 0x000000058a007c0c */ /* 0x000fd2000bf46270 */
[CC--:B-1----:R-:W-:Y:S02]  /*115c0*/  @!P3 LEA R6, P0, R139.reuse, R2.reuse, 0x1 ;  /* 0x000000028b06b211 */ /* 0x0c2fe400078008ff */
[----:B---3--:R-:W-:Y:S02]  /*115d0*/  @!P4 LEA R8, P1, R140, R2, 0x1 ;  /* 0x000000028c08c211 */ /* 0x008fe400078208ff */
[----:B0---4-:R-:W-:Y:S01]  /*115e0*/  @!P2 IMAD.WIDE R4, R138, 0x2, R2 ;  /* 0x000000028a04a825 */ /* 0x011fe200078e0202 */
[-C--:B------:R-:W-:Y:S02]  /*115f0*/  @!P3 LEA.HI.X R7, R139, R3.reuse, R149, 0x1, P0 ;  /* 0x000000038b07b211 */ /* 0x080fe400000f0c95 */
[----:B------:R-:W-:Y:S02]  /*11600*/  @!P4 LEA.HI.X R9, R140, R3, R148, 0x1, P1 ;  /* 0x000000038c09c211 */ /* 0x000fe400008f0c94 */
[----:B------:R2:W-:Y:S04]  /*11610*/  @!P2 ST.E.128 desc[UR48][R4.64], RZ ;  /* 0x000000ff0400a985 */ /* 0x0005e8000c101d30 */
[----:B------:R2:W-:Y:S04]  /*11620*/  @!P3 ST.E.128 desc[UR48][R6.64], RZ ;  /* 0x000000ff0600b985 */ /* 0x0005e8000c101d30 */
[----:B------:R2:W-:Y:S02]  /*11630*/  @!P4 ST.E.128 desc[UR48][R8.64], RZ ;  /* 0x000000ff0800c985 */ /* 0x0005e4000c101d30 */
.L_x_901:
[----:B------:R-:W-:Y:S05]  /*11640*/  BSYNC B0 ;  /* 0x0000000000007941 */ /* 0x000fea0003800000 */
.L_x_897:
[----:B------:R-:W-:Y:S02]  /*11650*/  ULDC UR5, c[0x0][0xc38] ;  /* 0x00030e0000057ab9 */ /* 0x000fe40000000800 */
[----:B------:R-:W-:-:S06]  /*11660*/  UISETP.GE.AND UP0, UPT, UR4, UR5, UPT ;  /* 0x000000050400728c */ /* 0x000fcc000bf06270 */
[----:B------:R-:W-:-:S13]  /*11670*/  PLOP3.LUT P0, PT, PT, PT, UP0, 0x80, 0x0 ;  /* 0x000000000000781c */ /* 0x000fda0003f0f008 */
[----:B------:R-:W-:Y:S05]  /*11680*/  @!P0 BRA `(.L_x_906) ;  /* 0xfffffef800208947 */ /* 0x000fea000383ffff */
[----:B------:R-:W-:Y:S05]  /*11690*/  EXIT ;  /* 0x000000000000794d */ /* 0x000fea0003800000 */
.L_x_816:
[----:B------:R-:W-:-:S08]  /*116a0*/  NOP ;  /* 0x0000000000007918 */ /* 0x000fd00000000000 */
[----:B------:R-:W0:-:S00]  /*116b0*/  USETMAXREG.DEALLOC.CTAPOOL 0x20 ;  /* 0x00000020000079c8 */ /* 0x000e0000080e0500 */
[----:B0-----:R-:W-:-:S06]  /*116c0*/  LOP3.LUT R0, R0, 0x3, RZ, 0xc0, !PT ;  /* 0x0000000300007812 */ /* 0x001fcc00078ec0ff */
[----:B------:R-:W0:Y:S01]  /*116d0*/  S2UR UR6, SR_CTAID.X ;  /* 0x00000000000679c3 */ /* 0x000e220000002500 */
[----:B------:R-:W-:Y:S01]  /*116e0*/  LOP3.LUT R19, R19, 0xfffffffb, RZ, 0xc0, !PT ;  /* 0xfffffffb13137812 */ /* 0x000fe200078ec0ff */
[----:B------:R-:W-:Y:S01]  /*116f0*/  IMAD.MOV.U32 R16, RZ, RZ, RZ ;  /* 0x000000ffff107224 */ /* 0x000fe200078e00ff */
[----:B------:R1:W2:Y:S01]  /*11700*/  SHFL.IDX PT, R2, R0, RZ, 0x1f ;  /* 0x00001fff00027589 */ /* 0x0002a200000e0000 */
[----:B------:R-:W-:Y:S02]  /*11710*/  IMAD.MOV.U32 R24, RZ, RZ, 0x1 ;  /* 0x00000001ff187424 */ /* 0x000fe400078e00ff */
[----:B------:R-:W-:Y:S02]  /*11720*/  IMAD.MOV.U32 R29, RZ, RZ, RZ ;  /* 0x000000ffff1d7224 */ /* 0x000fe400078e00ff */
[----:B-1----:R-:W0:Y:S01]  /*11730*/  LDC R0, c[0x0][0xc38] ;  /* 0x00030e00ff007b82 */ /* 0x002e220000000800 */
[----:B--2---:R-:W-:-:S13]  /*11740*/  ISETP.NE.AND P0, PT, R2, RZ, PT ;  /* 0x000000ff0200720c */ /* 0x004fda0003f05270 */
[----:B------:R-:W-:Y:S01]  /*11750*/  @P0 LOP3.LUT R19, R19, 0x4, RZ, 0xfc, !PT ;  /* 0x0000000413130812 */ /* 0x000fe200078efcff */
[----:B------:R-:W-:Y:S06]  /*11760*/  @P0 BAR.ARV 0x4, 0x200 ;  /* 0x0108000000000b1d */ /* 0x000fec0000002000 */
[----:B0-----:R-:W-:-:S13]  /*11770*/  ISETP.LE.AND P0, PT, R0, UR6, PT ;  /* 0x0000000600007c0c */ /* 0x001fda000bf03270 */
[----:B------:R-:W-:Y:S05]  /*11780*/  @P0 BRA `(.L_x_907) ;  /* 0x0000004800640947 */ /* 0x000fea0003800000 */
[----:B------:R-:W0:Y:S01]  /*11790*/  S2R R6, SR_TID.X ;  /* 0x0000000000067919 */ /* 0x000e220000002100 */
[----:B------:R-:W1:Y:S01]  /*117a0*/  S2UR UR5, SR_CgaCtaId ;  /* 0x00000000000579c3 */ /* 0x000e620000008800 */
[----:B------:R-:W-:Y:S01]  /*117b0*/  UMOV UR4, 0x400 ;  /* 0x0000040000047882 */ /* 0x000fe20000000000 */
[----:B------:R-:W-:Y:S01]  /*117c0*/  IMAD.U32 R27, RZ, RZ, UR6 ;  /* 0x00000006ff1b7e24 */ /* 0x000fe2000f8e00ff */
[----:B------:R-:W-:Y:S01]  /*117d0*/  ULDC UR42, c[0x0][0xc] ;  /* 0x00000300002a7ab9 */ /* 0x000fe20000000800 */
[----:B------:R-:W-:Y:S01]  /*117e0*/  IMAD.MOV.U32 R24, RZ, RZ, 0x1 ;  /* 0x00000001ff187424 */ /* 0x000fe200078e00ff */
[----:B------:R-:W-:Y:S01]  /*117f0*/  ULDC.64 UR46, c[0x0][0x198] ;  /* 0x00006600002e7ab9 */ /* 0x000fe20000000a00 */
[----:B------:R-:W-:Y:S02]  /*11800*/  IMAD.MOV.U32 R29, RZ, RZ, RZ ;  /* 0x000000ffff1d7224 */ /* 0x000fe400078e00ff */
[----:B------:R-:W-:Y:S01]  /*11810*/  IMAD.MOV.U32 R16, RZ, RZ, RZ ;  /* 0x000000ffff107224 */ /* 0x000fe200078e00ff */
[----:B-1----:R-:W-:-:S06]  /*11820*/  ULEA UR4, UR5, UR4, 0x18 ;  /* 0x0000000405047291 */ /* 0x002fcc000f8ec03f */
[----:B------:R-:W-:Y:S01]  /*11830*/  IMAD.U32 R17, RZ, RZ, UR4 ;  /* 0x00000004ff117e24 */ /* 0x000fe2000f8e00ff */
[C---:B0-----:R-:W-:Y:S01]  /*11840*/  LOP3.LUT R5, R6.reuse, 0x7f, RZ, 0xc0, !PT ;  /* 0x0000007f06057812 */ /* 0x041fe200078ec0ff */
[C---:B------:R-:W-:Y:S01]  /*11850*/  IMAD.SHL.U32 R0, R6.reuse, 0x8, RZ ;  /* 0x0000000806007824 */ /* 0x040fe200078e00ff */
[----:B------:R-:W-:-:S03]  /*11860*/  LOP3.LUT R28, R6, 0x1f, RZ, 0xc0, !PT ;  /* 0x0000001f061c7812 */ /* 0x000fc600078ec0ff */
[----:B------:R-:W-:Y:S01]  /*11870*/  IMAD.SHL.U32 R4, R5, 0x8, RZ ;  /* 0x0000000805047824 */ /* 0x000fe200078e00ff */
[C---:B------:R-:W-:Y:S02]  /*11880*/  LOP3.LUT R3, R0.reuse, 0x20, RZ, 0xc0, !PT ;  /* 0x0000002000037812 */ /* 0x040fe400078ec0ff */
[----:B------:R-:W-:Y:S02]  /*11890*/  LOP3.LUT R2, R0, 0xd8, RZ, 0xc0, !PT ;  /* 0x000000d800027812 */ /* 0x000fe400078ec0ff */
[----:B------:R-:W-:Y:S02]  /*118a0*/  LOP3.LUT R3, R3, 0x300, R4, 0xf8, !PT ;  /* 0x0000030003037812 */ /* 0x000fe400078ef804 */
[----:B------:R-:W-:Y:S02]  /*118b0*/  LOP3.LUT R2, R2, 0x18, R6, 0x78, !PT ;  /* 0x0000001802027812 */ /* 0x000fe400078e7806 */
[----:B------:R-:W-:Y:S02]  /*118c0*/  LOP3.LUT R0, R0, 0x18, RZ, 0xc0, !PT ;  /* 0x0000001800007812 */ /* 0x000fe400078ec0ff */
[----:B------:R-:W-:Y:S01]  /*118d0*/  LOP3.LUT R26, R3, R2, RZ, 0xfc, !PT ;  /* 0x00000002031a7212 */ /* 0x000fe200078efcff */
[----:B------:R-:W-:Y:S01]  /*118e0*/  IMAD.SHL.U32 R2, R6, 0x20, RZ ;  /* 0x0000002006027824 */ /* 0x000fe200078e00ff */
[----:B------:R-:W-:-:S03]  /*118f0*/  SHF.R.U32.HI R3, RZ, 0x2, R5 ;  /* 0x00000002ff037819 */ /* 0x000fc60000011605 */
[----:B------:R-:W-:Y:S01]  /*11900*/  IMAD R26, R26, 0x2, R17 ;  /* 0x000000021a1a7824 */ /* 0x000fe200078e0211 */
[----:B------:R-:W-:Y:S02]  /*11910*/  LOP3.LUT R3, R3, 0x60, R2, 0xf8, !PT ;  /* 0x0000006003037812 */ /* 0x000fe400078ef802 */
[C---:B------:R-:W-:Y:S02]  /*11920*/  LOP3.LUT R2, R0.reuse, 0x20, RZ, 0xfc, !PT ;  /* 0x0000002000027812 */ /* 0x040fe400078efcff */
[----:B------:R-:W-:-:S07]  /*11930*/  LOP3.LUT R0, R0, 0x40, RZ, 0xfc, !PT ;  /* 0x0000004000007812 */ /* 0x000fce00078efcff */
.L_x_1005:
[----:B------:R-:W-:Y:S01]  /*11940*/  ULDC UR8, c[0x0][0xc60] ;  /* 0x0003180000087ab9 */ /* 0x000fe20000000800 */
[C---:B------:R-:W-:Y:S01]  /*11950*/  R2UR UR7, R27.reuse ;  /* 0x000000001b0772ca */ /* 0x040fe200000e0000 */
[----:B------:R-:W-:Y:S01]  /*11960*/  UISETP.NE.AND UP0, UPT, UR8, 0x1, UPT ;  /* 0x000000010800788c */ /* 0x000fe2000bf05270 */
[----:B------:R-:W-:-:S10]  /*11970*/  R2UR UR6, R27 ;  /* 0x000000001b0672ca */ /* 0x000fd400000e0000 */
        /* <DEDUP_REMOVED lines=9> */
[----:B0-----:R-:W-:Y:S05]  /*11a10*/  @!P0 BRA `(.L_x_908) ;  /* 0x0000000000208947 */ /* 0x001fea0003800000 */
        /* <DEDUP_REMOVED lines=8> */
.L_x_908:
[----:B------:R-:W-:Y:S01]  /*11aa0*/  ULDC UR9, c[0x0][0xc54] ;  /* 0x0003150000097ab9 */ /* 0x000fe20000000800 */
[----:B------:R-:W-:Y:S01]  /*11ab0*/  UMOV UR6, UR8 ;  /* 0x0000000800067c82 */ /* 0x000fe20008000000 */
[----:B------:R-:W-:-:S11]  /*11ac0*/  UISETP.NE.AND UP0, UPT, UR9, 0x1, UPT ;  /* 0x000000010900788c */ /* 0x000fd6000bf05270 */
[----:B------:R-:W-:Y:S02]  /*11ad0*/  @UP0 ULDC.64 UR10, c[0x0][0xc58] ;  /* 0x00031600000a0ab9 */ /* 0x000fe40000000a00 */
[----:B------:R-:W-:-:S04]  /*11ae0*/  UIMAD.WIDE.U32 UR4, UR8, UR10, URZ ;  /* 0x0000000a080472a5 */ /* 0x000fc8000f8e003f */
[----:B------:R-:W-:-:S04]  /*11af0*/  @UP0 USHF.R.U32.HI UR6, URZ, UR11, UR5 ;  /* 0x0000000b3f060299 */ /* 0x000fc80008011605 */
[----:B------:R-:W-:-:S12]  /*11b00*/  UIMAD UR4, UR6, UR9, URZ ;  /* 0x00000009060472a4 */ /* 0x000fd8000f8e023f */
.L_x_909:
[----:B------:R-:W-:Y:S02]  /*11b10*/  ULOP3.LUT UR5, URZ, UR6, URZ, 0x33, !UPT ;  /* 0x000000063f057292 */ /* 0x000fe4000f8e333f */
[----:B------:R-:W-:Y:S01]  /*11b20*/  UIADD3 UR4, UR8, -UR4, URZ ;  /* 0x8000000408047290 */ /* 0x000fe2000fffe03f */
[----:B------:R-:W-:Y:S01]  /*11b30*/  ULDC UR15, c[0x0][0xc48] ;  /* 0x00031200000f7ab9 */ /* 0x000fe20000000800 */
[----:B------:R-:W-:Y:S01]  /*11b40*/  ULDC UR9, c[0x0][0x448] ;  /* 0x0001120000097ab9 */ /* 0x000fe20000000800 */
[----:B------:R-:W-:Y:S01]  /*11b50*/  ULDC UR41, c[0x0][0xc3c] ;  /* 0x00030f0000297ab9 */ /* 0x000fe20000000800 */
[----:B------:R-:W-:Y:S02]  /*11b60*/  UISETP.NE.AND UP2, UPT, UR15, 0x1, UPT ;  /* 0x000000010f00788c */ /* 0x000fe4000bf45270 */
[----:B------:R-:W-:Y:S02]  /*11b70*/  UISETP.NE.AND UP1, UPT, UR9, 0x1, UPT ;  /* 0x000000010900788c */ /* 0x000fe4000bf25270 */
[----:B------:R-:W-:Y:S01]  /*11b80*/  UIADD3 UR41, UR5, UR41, URZ ;  /* 0x0000002905297290 */ /* 0x000fe2000fffe03f */
[----:B------:R-:W-:Y:S01]  /*11b90*/  ULDC UR14, c[0x0][0xc54] ;  /* 0x00031500000e7ab9 */ /* 0x000fe20000000800 */
[----:B------:R-:W-:Y:S01]  /*11ba0*/  ULDC.64 UR10, c[0x0][0x418] ;  /* 0x00010600000a7ab9 */ /* 0x000fe20000000a00 */
[----:B------:R-:W-:-:S02]  /*11bb0*/  UIMAD UR14, UR7, UR14, UR4 ;  /* 0x0000000e070e72a4 */ /* 0x000fc4000f8e0204 */
[----:B------:R-:W-:Y:S01]  /*11bc0*/  UISETP.NE.U32.AND UP0, UPT, UR10, URZ, UPT ;  /* 0x0000003f0a00728c */ /* 0x000fe2000bf05070 */
[----:B------:R-:W-:Y:S01]  /*11bd0*/  ULDC.64 UR4, c[0x0][0x9e0] ;  /* 0x0002780000047ab9 */ /* 0x000fe20000000a00 */
[----:B------:R-:W-:Y:S02]  /*11be0*/  UIMAD UR41, UR41, 0xc0, URZ ;  /* 0x000000c0292978a4 */ /* 0x000fe4000f8e023f */
[----:B------:R-:W-:Y:S02]  /*11bf0*/  UISETP.GE.AND UP3, UPT, UR5, 0x1, UPT ;  /* 0x000000010500788c */ /* 0x000fe4000bf66270 */
[----:B------:R-:W-:Y:S02]  /*11c00*/  UISETP.NE.AND.EX UP0, UPT, UR11, URZ, UPT, UP0 ;  /* 0x0000003f0b00728c */ /* 0x000fe4000bf05300 */
[----:B------:R-:W-:Y:S01]  /*11c10*/  UIADD3 UR9, UR41, 0xbf, URZ ;  /* 0x000000bf29097890 */ /* 0x000fe2000fffe03f */
[----:B------:R-:W-:Y:S01]  /*11c20*/  ULDC UR8, c[0x0][0x424] ;  /* 0x0001090000087ab9 */ /* 0x000fe20000000800 */
[----:B------:R-:W-:Y:S01]  /*11c30*/  ULDC UR6, c[0x0][0x288] ;  /* 0x0000a20000067ab9 */ /* 0x000fe20000000800 */
[----:B------:R-:W-:Y:S01]  /*11c40*/  @UP2 ULDC UR10, c[0x0][0xc4c] ;  /* 0x00031300000a2ab9 */ /* 0x000fe20000000800 */
[----:B------:R-:W-:Y:S01]  /*11c50*/  @UP1 ULDC UR12, c[0x0][0x44c] ;  /* 0x00011300000c1ab9 */ /* 0x000fe20000000800 */
[----:B------:R-:W-:Y:S01]  /*11c60*/  UIADD3 UR16, -UR6, 0x1, URZ ;  /* 0x0000000106107890 */ /* 0x000fe2000fffe13f */
[----:B------:R-:W-:Y:S01]  /*11c70*/  PLOP3.LUT P1, PT, PT, PT, UP3, 0x80, 0x0 ;  /* 0x000000000000781c */ /* 0x000fe20003f2f038 */
[----:B------:R-:W-:-:S02]  /*11c80*/  UIMAD.WIDE.U32 UR10, UR14, UR10, URZ ;  /* 0x0000000a0e0a72a5 */ /* 0x000fc4000f8e003f */
[----:B------:R-:W-:Y:S02]  /*11c90*/  USEL UR8, UR8, 0x1, UP0 ;  /* 0x0000000108087887 */ /* 0x000fe40008000000 */
[----:B------:R-:W-:Y:S01]  /*11ca0*/  UIMAD.WIDE.U32 UR12, UR9, UR12, URZ ;  /* 0x0000000c090c72a5 */ /* 0x000fe2000f8e003f */
[----:B------:R-:W-:Y:S01]  /*11cb0*/  ULDC UR7, c[0x0][0x2f0] ;  /* 0x0000bc0000077ab9 */ /* 0x000fe20000000800 */
[----:B------:R-:W-:Y:S01]  /*11cc0*/  @UP2 ULDC UR17, c[0x0][0xc50] ;  /* 0x0003140000112ab9 */ /* 0x000fe20000000800 */
[----:B------:R-:W-:Y:S01]  /*11cd0*/  @UP1 ULDC UR18, c[0x0][0x450] ;  /* 0x0001140000121ab9 */ /* 0x000fe20000000800 */
[----:B------:R-:W-:Y:S01]  /*11ce0*/  UMOV UR43, UR14 ;  /* 0x0000000e002b7c82 */ /* 0x000fe20008000000 */
[----:B------:R-:W-:Y:S02]  /*11cf0*/  UIMAD UR16, UR8, UR7, UR16 ;  /* 0x00000007081072a4 */ /* 0x000fe4000f8e0210 */
[----:B------:R-:W-:Y:S02]  /*11d00*/  @UP2 USHF.R.U32.HI UR43, URZ, UR17, UR11 ;  /* 0x000000113f2b2299 */ /* 0x000fe4000801160b */
[----:B------:R-:W-:-:S02]  /*11d10*/  @UP1 USHF.R.U32.HI UR9, URZ, UR18, UR13 ;  /* 0x000000123f091299 */ /* 0x000fc4000801160d */
[----:B------:R-:W-:Y:S02]  /*11d20*/  UIADD3 UR36, -UR43, URZ, URZ ;  /* 0x0000003f2b247290 */ /* 0x000fe4000fffe13f */
[----:B------:R-:W-:Y:S02]  /*11d30*/  UIADD3 UR10, UR16, UR9, URZ ;  /* 0x00000009100a7290 */ /* 0x000fe4000fffe03f */
[----:B------:R-:W-:Y:S02]  /*11d40*/  UIMAD UR36, UR15, UR36, UR14 ;  /* 0x000000240f2472a4 */ /* 0x000fe4000f8e020e */
[----:B------:R-:W-:Y:S01]  /*11d50*/  UIADD3 UR4, UR10, UR4, URZ ;  /* 0x000000040a047290 */ /* 0x000fe2000fffe03f */
[----:B------:R-:W-:Y:S11]  /*11d60*/  @!P1 BRA `(.L_x_910) ;  /* 0x0000000000449947 */ /* 0x000ff60003800000 */
        /* <DEDUP_REMOVED lines=10> */
.L_x_911:
[----:B------:R-:W-:-:S11]  /*11e10*/  UISETP.NE.AND UP0, UPT, UR5, 0x1, UPT ;  /* 0x000000010500788c */ /* 0x000fd6000bf05270 */
[----:B------:R-:W-:Y:S02]  /*11e20*/  @UP0 ULDC.64 UR12, c[0x0][0x9e8] ;  /* 0x00027a00000c0ab9 */ /* 0x000fe40000000a00 */
[----:B------:R-:W-:-:S04]  /*11e30*/  UIMAD.WIDE.U32 UR10, UR9, UR12, URZ ;  /* 0x0000000c090a72a5 */ /* 0x000fc8000f8e003f */
[----:B------:R-:W-:-:S12]  /*11e40*/  @UP0 USHF.R.U32.HI UR9, URZ, UR13, UR11 ;  /* 0x0000000d3f090299 */ /* 0x000fd8000801160b */
.L_x_912:
[----:B------:R-:W-:-:S04]  /*11e50*/  UIMAD UR9, UR9, UR5, UR5 ;  /* 0x00000005090972a4 */ /* 0x000fc8000f8e0205 */
[----:B------:R-:W-:-:S04]  /*11e60*/  UISETP.LT.AND UP0, UPT, UR4, UR9, UPT ;  /* 0x000000090400728c */ /* 0x000fc8000bf01270 */
[----:B------:R-:W-:-:S12]  /*11e70*/  USEL UR4, UR4, UR9, UP0 ;  /* 0x0000000904047287 */ /* 0x000fd80008000000 */
.L_x_910:
[----:B------:R-:W-:Y:S02]  /*11e80*/  UIMAD UR13, UR8, UR7, 0x7f ;  /* 0x0000007f080d74a4 */ /* 0x000fe4000f8e0207 */
[----:B------:R-:W-:Y:S02]  /*11e90*/  UIADD3 UR4, UR4, 0x7f, URZ ;  /* 0x0000007f04047890 */ /* 0x000fe4000fffe03f */
[----:B------:R-:W-:Y:S02]  /*11ea0*/  USHF.R.S32.HI UR14, URZ, 0x1f, UR13 ;  /* 0x0000001f3f0e7899 */ /* 0x000fe4000801140d */
[----:B------:R-:W-:Y:S01]  /*11eb0*/  USHF.R.S32.HI UR9, URZ, 0x1f, UR4 ;  /* 0x0000001f3f097899 */ /* 0x000fe20008011404 */
[----:B------:R-:W-:Y:S01]  /*11ec0*/  @UP1 ULDC UR10, c[0x0][0x44c] ;  /* 0x00011300000a1ab9 */ /* 0x000fe20000000800 */
[----:B------:R-:W-:Y:S02]  /*11ed0*/  ULEA.HI UR14, UR14, UR13, URZ, 0x7 ;  /* 0x0000000d0e0e7291 */ /* 0x000fe4000f8f383f */
[----:B------:R-:W-:-:S02]  /*11ee0*/  UIMAD.WIDE.U32 UR10, UR41, UR10, URZ ;  /* 0x0000000a290a72a5 */ /* 0x000fc4000f8e003f */
[----:B------:R-:W-:Y:S01]  /*11ef0*/  ULEA.HI UR9, UR9, UR4, URZ, 0x7 ;  /* 0x0000000409097291 */ /* 0x000fe2000f8f383f */
[----:B------:R-:W-:Y:S01]  /*11f00*/  @UP1 ULDC UR15, c[0x0][0x450] ;  /* 0x00011400000f1ab9 */ /* 0x000fe20000000800 */
[----:B------:R-:W-:Y:S01]  /*11f10*/  UMOV UR12, UR41 ;  /* 0x00000029000c7c82 */ /* 0x000fe20008000000 */
[----:B------:R-:W-:Y:S02]  /*11f20*/  UIMAD UR4, UR8, UR7, -UR6 ;  /* 0x00000007080472a4 */ /* 0x000fe4000f8e0a06 */
[----:B------:R-:W-:Y:S02]  /*11f30*/  USHF.R.S32.HI UR14, URZ, 0x7, UR14 ;  /* 0x000000073f0e7899 */ /* 0x000fe4000801140e */
[----:B------:R-:W-:Y:S02]  /*11f40*/  USHF.R.S32.HI UR9, URZ, 0x7, UR9 ;  /* 0x000000073f097899 */ /* 0x000fe40008011409 */
[----:B------:R-:W-:Y:S02]  /*11f50*/  @UP1 USHF.R.U32.HI UR12, URZ, UR15, UR11 ;  /* 0x0000000f3f0c1299 */ /* 0x000fe4000801160b */
[----:B------:R-:W-:-:S02]  /*11f60*/  UISETP.LT.AND UP0, UPT, UR14, UR9, UPT ;  /* 0x000000090e00728c */ /* 0x000fc4000bf01270 */
[----:B------:R-:W-:Y:S01]  /*11f70*/  UIADD3 UR4, UR4, UR12, URZ ;  /* 0x0000000c04047290 */ /* 0x000fe2000fffe03f */
[----:B------:R-:W-:Y:S01]  /*11f80*/  ULDC UR8, c[0x0][0x9dc] ;  /* 0x0002770000087ab9 */ /* 0x000fe20000000800 */
[----:B------:R-:W-:Y:S02]  /*11f90*/  USEL UR40, UR14, UR9, UP0 ;  /* 0x000000090e287287 */ /* 0x000fe40008000000 */
        /* <DEDUP_REMOVED lines=12> */
.L_x_914:
[----:B------:R-:W-:-:S11]  /*12060*/  UISETP.NE.AND UP0, UPT, UR5, 0x1, UPT ;  /* 0x000000010500788c */ /* 0x000fd6000bf05270 */
[----:B------:R-:W-:Y:S02]  /*12070*/  @UP0 ULDC.64 UR10, c[0x0][0x9e8] ;  /* 0x00027a00000a0ab9 */ /* 0x000fe40000000a00 */
[----:B------:R-:W-:-:S04]  /*12080*/  UIMAD.WIDE.U32 UR6, UR4, UR10, URZ ;  /* 0x0000000a040672a5 */ /* 0x000fc8000f8e003f */
[----:B------:R-:W-:-:S12]  /*12090*/  @UP0 USHF.R.U32.HI UR4, URZ, UR11, UR7 ;  /* 0x0000000b3f040299 */ /* 0x000fd80008011607 */
.L_x_915:
[----:B------:R-:W-:-:S04]  /*120a0*/  UIMAD UR4, UR4, UR5, URZ ;  /* 0x00000005040472a4 */ /* 0x000fc8000f8e023f */
[----:B------:R-:W-:-:S04]  /*120b0*/  UISETP.LT.AND UP0, UPT, UR8, UR4, UPT ;  /* 0x000000040800728c */ /* 0x000fc8000bf01270 */
[----:B------:R-:W-:-:S12]  /*120c0*/  USEL UR8, UR8, UR4, !UP0 ;  /* 0x0000000408087287 */ /* 0x000fd8000c000000 */
.L_x_913:
[----:B------:R-:W-:Y:S01]  /*120d0*/  USHF.R.S32.HI UR4, URZ, 0x1f, UR8 ;  /* 0x0000001f3f047899 */ /* 0x000fe20008011408 */
[----:B------:R-:W-:Y:S03]  /*120e0*/  BSSY B7, `(.L_x_916) ;  /* 0x00003ea000077945 */ /* 0x000fe60003800000 */
[----:B------:R-:W-:-:S04]  /*120f0*/  ULEA.HI UR4, UR4, UR8, URZ, 0x7 ;  /* 0x0000000804047291 */ /* 0x000fc8000f8f383f */
[----:B------:R-:W-:-:S04]  /*12100*/  USHF.R.S32.HI UR4, URZ, 0x7, UR4 ;  /* 0x000000073f047899 */ /* 0x000fc80008011404 */
[----:B------:R-:W-:-:S04]  /*12110*/  UISETP.LT.AND UP0, UPT, URZ, UR4, UPT ;  /* 0x000000043f00728c */ /* 0x000fc8000bf01270 */
[----:B------:R-:W-:-:S04]  /*12120*/  USEL UR39, URZ, UR4, !UP0 ;  /* 0x000000043f277287 */ /* 0x000fc8000c000000 */
[----:B------:R-:W-:-:S06]  /*12130*/  UISETP.GT.AND UP0, UPT, UR40, UR39, UPT ;  /* 0x000000272800728c */ /* 0x000fcc000bf04270 */
[----:B------:R-:W-:-:S13]  /*12140*/  PLOP3.LUT P0, PT, PT, PT, UP0, 0x80, 0x0 ;  /* 0x000000000000781c */ /* 0x000fda0003f0f008 */
[----:B------:R-:W-:Y:S05]  /*12150*/  @P0 BRA `(.L_x_917) ;  /* 0x0000000000440947 */ /* 0x000fea0003800000 */
[----:B------:R-:W0:Y:S02]  /*12160*/  S2R R0, SR_TID.X ;  /* 0x0000000000007919 */ /* 0x000e240000002100 */
[----:B0-----:R-:W-:-:S04]  /*12170*/  LOP3.LUT R0, R0, 0x7f, RZ, 0xc0, !PT ;  /* 0x0000007f00007812 */ /* 0x001fc800078ec0ff */
[----:B------:R-:W-:-:S13]  /*12180*/  ISETP.NE.AND P1, PT, R0, RZ, PT ;  /* 0x000000ff0000720c */ /* 0x000fda0003f25270 */
[----:B------:R-:W-:Y:S05]  /*12190*/  @P1 BRA `(.L_x_918) ;  /* 0x0000003c00781947 */ /* 0x000fea0003800000 */
[----:B------:R-:W0:Y:S01]  /*121a0*/  S2R R5, SR_LANEID ;  /* 0x0000000000057919 */ /* 0x000e220000000000 */
[----:B------:R-:W-:Y:S01]  /*121b0*/  VOTEU.ANY UR4, UPT, PT ;  /* 0x0000000000047886 */ /* 0x000fe200038e0100 */
[----:B------:R-:W1:Y:S01]  /*121c0*/  LDC.64 R2, c[0x0][0xc80] ;  /* 0x00032000ff027b82 */ /* 0x000e620000000a00 */
[----:B------:R-:W0:Y:S02]  /*121d0*/  FLO.U32 R0, UR4 ;  /* 0x0000000400007d00 */ /* 0x000e2400080e0000 */
[----:B0-----:R-:W-:-:S06]  /*121e0*/  ISETP.EQ.U32.AND P0, PT, R0, R5, PT ;  /* 0x000000050000720c */ /* 0x001fcc0003f02070 */
[----:B------:R-:W1:Y:S07]  /*121f0*/  POPC R5, UR4 ;  /* 0x0000000400057d09 */ /* 0x000e6e0008000000 */
[----:B-1----:R-:W2:Y:S01]  /*12200*/  @P0 ATOMG.E.ADD.STRONG.GPU PT, R3, desc[UR48][R2.64], R5 ;  /* 0x00000005020309a8 */ /* 0x002ea200081ee1f0 */
[----:B------:R-:W0:Y:S02]  /*12210*/  S2R R4, SR_LTMASK ;  /* 0x0000000000047919 */ /* 0x000e240000003900 */
[----:B0-----:R-:W-:-:S04]  /*12220*/  LOP3.LUT R4, R4, UR4, RZ, 0xc0, !PT ;  /* 0x0000000404047c12 */ /* 0x001fc8000f8ec0ff */
[----:B------:R-:W0:Y:S01]  /*12230*/  POPC R27, R4 ;  /* 0x00000004001b7309 */ /* 0x000e220000000000 */
[----:B--2---:R-:W0:Y:S02]  /*12240*/  SHFL.IDX PT, R0, R3, R0, 0x1f ;  /* 0x00001f0003007589 */ /* 0x004e2400000e0000 */
[----:B0-----:R-:W-:Y:S01]  /*12250*/  IADD3 R27, R0, UR42, R27 ;  /* 0x0000002a001b7c10 */ /* 0x001fe2000fffe01b */
[----:B------:R-:W-:Y:S06]  /*12260*/  BRA `(.L_x_918) ;  /* 0x0000003c00447947 */ /* 0x000fec0003800000 */
.L_x_917:
        /* <DEDUP_REMOVED lines=20> */
.L_x_920:
[----:B------:R-:W-:Y:S05]  /*123b0*/  BSYNC B6 ;  /* 0x0000000000067941 */ /* 0x000fea0003800000 */
.L_x_919:
        /* <DEDUP_REMOVED lines=8> */
[----:B------:R0:W1:Y:S01]  /*12440*/  LDC.64 R2, c[0x4][R18] ;  /* 0x0100000012027b82 */ /* 0x0000620000000a00 */
        /* <DEDUP_REMOVED lines=11> */
.L_x_923:
        /* <DEDUP_REMOVED lines=15> */
.L_x_922:
[----:B------:R-:W-:Y:S05]  /*125f0*/  BSYNC B6 ;  /* 0x0000000000067941 */ /* 0x000fea0003800000 */
.L_x_921:
[----:B------:R-:W-:Y:S01]  /*12600*/  ULDC.64 UR4, c[0x0][0x9f8] ;  /* 0x00027e0000047ab9 */ /* 0x000fe20000000a00 */
[----:B------:R-:W-:Y:S01]  /*12610*/  IMAD.U32 R23, RZ, RZ, UR43 ;  /* 0x0000002bff177e24 */ /* 0x000fe2000f8e00ff */
[----:B------:R-:W-:-:S04]  /*12620*/  UISETP.NE.U32.AND UP0, UPT, UR4, URZ, UPT ;  /* 0x0000003f0400728c */ /* 0x000fc8000bf05070 */
[----:B------:R-:W-:-:S06]  /*12630*/  UISETP.NE.AND.EX UP0, UPT, UR5, URZ, UPT, UP0 ;  /* 0x0000003f0500728c */ /* 0x000fcc000bf05300 */
[----:B------:R-:W-:-:S05]  /*12640*/  PLOP3.LUT P0, PT, PT, PT, UP0, 0x80, 0x0 ;  /* 0x000000000000781c */ /* 0x000fca0003f0f008 */
[----:B------:R-:W-:Y:S02]  /*12650*/  @UP0 ULDC.64 UR4, c[0x0][0x9f8] ;  /* 0x00027e0000040ab9 */ /* 0x000fe40000000a00 */
[----:B------:R-:W-:-:S06]  /*12660*/  @UP0 UIMAD.WIDE UR4, UR43, 0x4, UR4 ;  /* 0x000000042b0408a5 */ /* 0x000fcc000f8e0204 */
[----:B------:R-:W-:Y:S02]  /*12670*/  IMAD.U32 R2, RZ, RZ, UR4 ;  /* 0x00000004ff027e24 */ /* 0x000fe4000f8e00ff */
[----:B------:R-:W-:-:S05]  /*12680*/  IMAD.U32 R3, RZ, RZ, UR5 ;  /* 0x00000005ff037e24 */ /* 0x000fca000f8e00ff */
[----:B------:R0:W2:Y:S01]  /*12690*/  @P0 LDG.E R23, desc[UR48][R2.64] ;  /* 0x0000003002170981 */ /* 0x0000a2000c1e1900 */
[----:B------:R-:W-:Y:S01]  /*126a0*/  UMOV UR4, 0xffffffff ;  /* 0xffffffff00047882 */ /* 0x000fe20000000000 */
[----:B------:R-:W-:Y:S01]  /*126b0*/  IMAD.U32 R22, RZ, RZ, UR40 ;  /* 0x00000028ff167e24 */ /* 0x000fe2000f8e00ff */
[----:B------:R-:W-:Y:S01]  /*126c0*/  LOP3.LUT R19, R19, 0xfffffffe, RZ, 0xc0, !PT ;  /* 0xfffffffe13137812 */ /* 0x000fe200078ec0ff */
[----:B------:R-:W1:Y:S02]  /*126d0*/  S2R R18, SR_TID.X ;  /* 0x0000000000127919 */ /* 0x000e640000002100 */
[----:B------:R-:W-:Y:S01]  /*126e0*/  VIADD R22, R22, 0xffffffff ;  /* 0xffffffff16167836 */ /* 0x000fe20000000000 */
[----:B0-----:R-:W0:Y:S02]  /*126f0*/  LDC.64 R2, c[0x0][0x418] ;  /* 0x00010600ff027b82 */ /* 0x001e240000000a00 */
[----:B0-----:R-:W-:Y:S02]  /*12700*/  ISETP.NE.U32.AND P0, PT, R2, RZ, PT ;  /* 0x000000ff0200720c */ /* 0x001fe40003f05070 */
[----:B-1----:R-:W-:-:S02]  /*12710*/  SHF.R.U32.HI R20, RZ, 0x5, R18 ;  /* 0x00000005ff147819 */ /* 0x002fc40000011612 */
[----:B------:R-:W-:Y:S02]  /*12720*/  ISETP.NE.AND.EX P1, PT, R3, RZ, PT, P0 ;  /* 0x000000ff0300720c */ /* 0x000fe40003f25300 */
[----:B------:R-:W-:-:S11]  /*12730*/  LOP3.LUT R20, R20, 0x3, RZ, 0xc0, !PT ;  /* 0x0000000314147812 */ /* 0x000fd600078ec0ff */
[----:B------:R-:W-:Y:S02]  /*12740*/  @P1 LOP3.LUT R19, R19, 0x1, RZ, 0xfc, !PT ;  /* 0x0000000113131812 */ /* 0x000fe400078efcff */
[----:B--2---:R-:W-:Y:S02]  /*12750*/  SHF.R.S32.HI R25, RZ, 0x1f, R23 ;  /* 0x0000001fff197819 */ /* 0x004fe40000011417 */
[----:B------:R-:W-:Y:S01]  /*12760*/  SEL R18, R23, RZ, !P1 ;  /* 0x000000ff17127207 */ /* 0x000fe20004800000 */
[----:B------:R-:W-:Y:S06]  /*12770*/  BRA.DIV UR4, `(.L_x_924) ;  /* 0x0000004204207947 */ /* 0x000fec000b800000 */
[----:B------:R0:W1:Y:S02]  /*12780*/  SHFL.IDX PT, R14, R20, RZ, 0x1f ;  /* 0x00001fff140e7589 */ /* 0x00006400000e0000 */
.L_x_1020:
[----:B-1----:R-:W-:Y:S02]  /*12790*/  ISETP.NE.AND P0, PT, R14, RZ, PT ;  /* 0x000000ff0e00720c */ /* 0x002fe40003f05270 */
[----:B------:R-:W-:Y:S02]  /*127a0*/  PLOP3.LUT P2, PT, PT, PT, PT, 0x8, 0x0 ;  /* 0x000000000000781c */ /* 0x000fe40003f4e170 */
[----:B------:R-:W-:-:S11]  /*127b0*/  LOP3.LUT R19, R19, 0xfffffffd, RZ, 0xc0, !PT ;  /* 0xfffffffd13137812 */ /* 0x000fd600078ec0ff */
[----:B------:R-:W-:Y:S01]  /*127c0*/  @P2 LOP3.LUT R19, R19, 0x2, RZ, 0xfc, !PT ;  /* 0x0000000213132812 */ /* 0x000fe200078efcff */
[----:B------:R-:W-:Y:S06]  /*127d0*/  @P0 BRA `(.L_x_925) ;  /* 0x0000000400140947 */ /* 0x000fec0003800000 */
[----:B------:R-:W-:-:S03]  /*127e0*/  UMOV UR4, 0xffffffff ;  /* 0xffffffff00047882 */ /* 0x000fc60000000000 */
[----:B------:R-:W-:Y:S05]  /*127f0*/  BRA.DIV UR4, `(.L_x_926) ;  /* 0x0000004204207947 */ /* 0x000fea000b800000 */
[----:B------:R-:W-:-:S13]  /*12800*/  ELECT P6, URZ, PT ;  /* 0x00000000003f782f */ /* 0x000fda00038c0000 */
.L_x_1023:
[----:B------:R-:W-:Y:S05]  /*12810*/  @!P6 BRA `(.L_x_925) ;  /* 0x000000040004e947 */ /* 0x000fea0003800000 */
[----:B------:R-:W-:Y:S01]  /*12820*/  IMAD.MOV.U32 R18, RZ, RZ, R23 ;  /* 0x000000ffff127224 */ /* 0x000fe200078e0017 */
[----:B------:R-:W-:Y:S06]  /*12830*/  @!P1 BRA `(.L_x_927) ;  /* 0x0000000000489947 */ /* 0x000fec0003800000 */
[----:B------:R-:W1:Y:S01]  /*12840*/  LDC R0, c[0x0][0x43c] ;  /* 0x00010f00ff007b82 */ /* 0x000e620000000800 */
[----:B------:R-:W-:Y:S01]  /*12850*/  IMAD.MOV.U32 R6, RZ, RZ, R22 ;  /* 0x000000ffff067224 */ /* 0x000fe200078e0016 */
[----:B------:R-:W-:Y:S02]  /*12860*/  ULDC.64 UR4, c[0x0][0x428] ;  /* 0x00010a0000047ab9 */ /* 0x000fe40000000a00 */
[----:B------:R-:W-:-:S04]  /*12870*/  IMAD R8, R25, UR4, RZ ;  /* 0x0000000419087c24 */ /* 0x000fc8000f8e02ff */
[----:B------:R-:W-:Y:S01]  /*12880*/  IMAD R7, R23, UR5, R8 ;  /* 0x0000000517077c24 */ /* 0x000fe2000f8e0208 */
[----:B-1----:R-:W-:-:S13]  /*12890*/  ISETP.NE.AND P0, PT, R0, 0x1, PT ;  /* 0x000000010000780c */ /* 0x002fda0003f05270 */
[----:B------:R-:W1:Y:S02]  /*128a0*/  @P0 LDC.64 R4, c[0x0][0x440] ;  /* 0x00011000ff040b82 */ /* 0x000e640000000a00 */
[----:B-1----:R-:W-:-:S05]  /*128b0*/  @P0 IMAD.HI.U32 R4, R22, R4, RZ ;  /* 0x0000000416040227 */ /* 0x002fca00078e00ff */
[----:B------:R-:W-:-:S04]  /*128c0*/  @P0 SHF.R.U32.HI R6, RZ, R5, R4 ;  /* 0x00000005ff060219 */ /* 0x000fc80000011604 */
[--C-:B------:R-:W-:Y:S01]  /*128d0*/  SHF.R.S32.HI R5, RZ, 0x1f, R6.reuse ;  /* 0x0000001fff057819 */ /* 0x100fe20000011406 */
[----:B------:R-:W-:-:S04]  /*128e0*/  IMAD.MOV.U32 R4, RZ, RZ, R6 ;  /* 0x000000ffff047224 */ /* 0x000fc800078e0006 */
[----:B------:R-:W-:-:S04]  /*128f0*/  IMAD.WIDE.U32 R4, R23, UR4, R4 ;  /* 0x0000000417047c25 */ /* 0x000fc8000f8e0004 */
[----:B------:R-:W-:Y:S01]  /*12900*/  IMAD.IADD R5, R5, 0x1, R7 ;  /* 0x0000000105057824 */ /* 0x000fe200078e0207 */
[----:B------:R-:W-:-:S04]  /*12910*/  LEA R2, P0, R4, R2, 0x2 ;  /* 0x0000000204027211 */ /* 0x000fc800078010ff */
[----:B------:R-:W-:-:S05]  /*12920*/  LEA.HI.X R3, R4, R3, R5, 0x2, P0 ;  /* 0x0000000304037211 */ /* 0x000fca00000f1405 */
[----:B------:R1:W5:Y:S01]  /*12930*/  LDG.E R18, desc[UR48][R2.64] ;  /* 0x0000003002127981 */ /* 0x000362000c1e1900 */
[----:B------:R-:W-:-:S04]  /*12940*/  IMAD.MOV R5, RZ, RZ, -R6 ;  /* 0x000000ffff057224 */ /* 0x000fc800078e0a06 */
[----:B------:R-:W-:-:S07]  /*12950*/  IMAD R22, R0, R5, R22 ;  /* 0x0000000500167224 */ /* 0x000fce00078e0216 */
.L_x_927:
[----:B------:R-:W2:Y:S01]  /*12960*/  S2R R0, SR_TID.X ;  /* 0x0000000000007919 */ /* 0x000ea20000002100 */
[----:B-1----:R-:W-:Y:S01]  /*12970*/  IMAD R3, R16, 0x8, R17 ;  /* 0x0000000810037824 */ /* 0x002fe200078e0211 */
[----:B--2---:R-:W-:Y:S02]  /*12980*/  LOP3.LUT R2, R0, 0x7f, RZ, 0xc0, !PT ;  /* 0x0000007f00027812 */ /* 0x004fe400078ec0ff */
[----:B------:R-:W-:Y:S02]  /*12990*/  SHF.L.U32 R0, R24, 0x1f, RZ ;  /* 0x0000001f18007819 */ /* 0x000fe400000006ff */
[----:B------:R-:W-:Y:S02]  /*129a0*/  ISETP.NE.AND P1, PT, R2, RZ, PT ;  /* 0x000000ff0200720c */ /* 0x000fe40003f25270 */
[----:B------:R-:W1:Y:S02]  /*129b0*/  SYNCS.PHASECHK.TRANS64.TRYWAIT P0, [R3+URZ+0x2d840], R0 ;  /* 0x02d84000030075a7 */ /* 0x000e64000800017f */
[----:B-1----:R-:W-:Y:S09]  /*129c0*/  @!P0 BRA `(.L_x_928) ;  /* 0x0000003c00cc8947 */ /* 0x002ff20003800000 */
.L_x_1024:
[----:B------:R-:W-:Y:S05]  /*129d0*/  @P1 BRA `(.L_x_929) ;  /* 0x0000000000141947 */ /* 0x000fea0003800000 */
[----:B------:R-:W-:Y:S01]  /*129e0*/  ISETP.NE.AND P0, PT, R28, RZ, PT ;  /* 0x000000ff1c00720c */ /* 0x000fe20003f05270 */
[----:B-1----:R-:W-:-:S04]  /*129f0*/  IMAD.MOV.U32 R0, RZ, RZ, 0x6000 ;  /* 0x00006000ff007424 */ /* 0x002fc800078e00ff */
[----:B------:R2:W-:Y:S08]  /*12a00*/  SYNCS.ARRIVE.TRANS64 RZ, [R3+URZ+0x2d830], R0 ;  /* 0x02d8300003ff79a7 */ /* 0x0005f0000800003f */
[----:B------:R-:W-:Y:S05]  /*12a10*/  @!P0 BRA `(.L_x_929) ;  /* 0x0000000000048947 */ /* 0x000fea0003800000 */
[----:B------:R-:W-:Y:S01]  /*12a20*/  BPT.TRAP 0x1 ;  /* 0x000000040000795c */ /* 0x000fe20000300000 */
.L_x_929:
[----:B-12---:R-:W-:Y:S01]  /*12a30*/  IMAD R0, R16, 0x6000, R17 ;  /* 0x0000600010007824 */ /* 0x006fe200078e0211 */
[----:B------:R-:W-:Y:S01]  /*12a40*/  R2UR UR33, R3 ;  /* 0x00000000032172ca */ /* 0x000fe200000e0000 */
[----:B------:R-:W-:Y:S01]  /*12a50*/  UIADD3 UR4, UP0, UR46, 0x370, URZ ;  /* 0x000003702e047890 */ /* 0x000fe2000ff1e03f */
[----:B------:R-:W-:Y:S01]  /*12a60*/  R2UR UR35, R22 ;  /* 0x00000000162372ca */ /* 0x000fe200000e0000 */
[----:B------:R-:W-:Y:S01]  /*12a70*/  UMOV UR6, 0x0 ;  /* 0x0000000000067882 */ /* 0x000fe20000000000 */
[----:B------:R-:W-:Y:S01]  /*12a80*/  R2UR UR8, R0 ;  /* 0x00000000000872ca */ /* 0x000fe200000e0000 */
[----:B------:R-:W-:Y:S01]  /*12a90*/  UIADD3.X UR5, URZ, UR47, URZ, UP0, !UPT ;  /* 0x0000002f3f057290 */ /* 0x000fe200087fe43f */
[----:B-----5:R-:W-:Y:S01]  /*12aa0*/  R2UR UR37, R18 ;  /* 0x00000000122572ca */ /* 0x020fe200000e0000 */
[----:B------:R-:W-:Y:S01]  /*12ab0*/  UMOV UR7, 0x14f00000 ;  /* 0x14f0000000077882 */ /* 0x000fe20000000000 */
[----:B------:R-:W-:Y:S01]  /*12ac0*/  UMOV UR34, URZ ;  /* 0x0000003f00227c82 */ /* 0x000fe20008000000 */
[----:B------:R-:W-:Y:S01]  /*12ad0*/  UMOV UR18, 0x20 ;  /* 0x0000002000127882 */ /* 0x000fe20000000000 */
[----:B------:R-:W-:Y:S01]  /*12ae0*/  UMOV UR20, UR36 ;  /* 0x0000002400147c82 */ /* 0x000fe20008000000 */
[----:B------:R-:W-:Y:S01]  /*12af0*/  UMOV UR10, 0x40 ;  /* 0x00000040000a7882 */ /* 0x000fe20000000000 */
[----:B------:R-:W-:Y:S01]  /*12b00*/  UMOV UR12, UR36 ;  /* 0x00000024000c7c82 */ /* 0x000fe20008000000 */
[----:B------:R-:W-:Y:S01]  /*12b10*/  UIADD3 UR33, UR33, 0x2d830, URZ ;  /* 0x0002d83021217890 */ /* 0x000fe2000fffe03f */
[----:B------:R-:W-:Y:S01]  /*12b20*/  PLOP3.LUT P0, PT, PT, PT, PT, 0x80, 0x0 ;  /* 0x000000000000781c */ /* 0x000fe20003f0f070 */
[----:B------:R-:W-:Y:S01]  /*12b30*/  USHF.L.U32 UR35, UR35, 0x7, URZ ;  /* 0x0000000723237899 */ /* 0x000fe2000800063f */
[----:B------:R-:W-:Y:S01]  /*12b40*/  LOP3.LUT R19, R19, 0xfffffffd, RZ, 0xc0, !PT ;  /* 0xfffffffd13137812 */ /* 0x000fe200078ec0ff */
[----:B------:R-:W-:-:S02]  /*12b50*/  UIADD3 UR32, UR8, 0x15400, URZ ;  /* 0x0001540008207890 */ /* 0x000fc4000fffe03f */
[----:B------:R-:W-:Y:S02]  /*12b60*/  UIADD3 UR16, UR8, 0x17400, URZ ;  /* 0x0001740008107890 */ /* 0x000fe4000fffe03f */
[----:B------:R-:W-:Y:S01]  /*12b70*/  UIADD3 UR8, UR8, 0x19400, URZ ;  /* 0x0001940008087890 */ /* 0x000fe2000fffe03f */
[----:B------:R-:W-:Y:S01]  /*12b80*/  UMOV UR21, UR37 ;  /* 0x0000002500157c82 */ /* 0x000fe20008000000 */
[----:B------:R-:W-:Y:S01]  /*12b90*/  UMOV UR17, UR33 ;  /* 0x0000002100117c82 */ /* 0x000fe20008000000 */
[----:B------:R-:W-:Y:S01]  /*12ba0*/  UMOV UR19, UR35 ;  /* 0x0000002300137c82 */ /* 0x000fe20008000000 */
[----:B------:R-:W-:Y:S01]  /*12bb0*/  UMOV UR13, UR37 ;  /* 0x00000025000d7c82 */ /* 0x000fe20008000000 */
[----:B------:R-:W-:Y:S01]  /*12bc0*/  UMOV UR9, UR33 ;  /* 0x0000002100097c82 */ /* 0x000fe20008000000 */
[----:B------:R-:W-:Y:S01]  /*12bd0*/  UMOV UR11, UR35 ;  /* 0x00000023000b7c82 */ /* 0x000fe20008000000 */
[----:B------:R1:W-:Y:S01]  /*12be0*/  UTMALDG.4D [UR32], [UR4], desc[UR6] ;  /* 0x00000620040075b4 */ /* 0x0003e20008019000 */
[----:B------:R-:W-:Y:S01]  /*12bf0*/  @P0 LOP3.LUT R19, R19, 0x2, RZ, 0xfc, !PT ;  /* 0x0000000213130812 */ /* 0x000fe200078efcff */
[----:B------:R1:W-:Y:S01]  /*12c00*/  UTMALDG.4D [UR16], [UR4], desc[UR6] ;  /* 0x00000610040075b4 */ /* 0x0003e20008019000 */
[----:B------:R1:W-:Y:S02]  /*12c10*/  UTMALDG.4D [UR8], [UR4], desc[UR6] ;  /* 0x00000608040075b4 */ /* 0x0003e40008019000 */
[----:B-1----:R-:W-:-:S03]  /*12c20*/  NOP ;  /* 0x0000000000007918 */ /* 0x002fc60000000000 */
.L_x_925:
[----:B------:R-:W-:Y:S05]  /*12c30*/  WARPSYNC.ALL ;  /* 0x0000000000007948 */ /* 0x000fea0003800000 */
[----:B------:R-:W-:Y:S01]  /*12c40*/  VIADD R0, R17, 0xc400 ;  /* 0x0000c40011007836 */ /* 0x000fe20000000000 */
[----:B------:R-:W-:Y:S01]  /*12c50*/  USHF.R.S32.HI UR4, URZ, 0x1f, UR36 ;  /* 0x0000001f3f047899 */ /* 0x000fe20008011424 */
[----:B------:R-:W-:Y:S01]  /*12c60*/  BAR.SYNC.DEFER_BLOCKING 0x8, 0x200 ;  /* 0x0208000000007b1d */ /* 0x000fe20000010000 */
[----:B------:R-:W-:Y:S02]  /*12c70*/  USHF.R.S32.HI UR37, URZ, 0x1f, UR43 ;  /* 0x0000001f3f257899 */ /* 0x000fe4000801142b */
[----:B------:R-:W-:-:S03]  /*12c80*/  LOP3.LUT P0, RZ, R0, 0x1bf, RZ, 0xc0, !PT ;  /* 0x000001bf00ff7812 */ /* 0x000fc6000780c0ff */
[----:B------:R-:W-:Y:S01]  /*12c90*/  ULDC.64 UR6, c[0x0][0x2d8] ;  /* 0x0000b60000067ab9 */ /* 0x000fe20000000a00 */
[----:B------:R-:W-:Y:S01]  /*12ca0*/  BSSY B6, `(.L_x_930) ;  /* 0x0000016000067945 */ /* 0x000fe20003800000 */
[----:B------:R-:W-:Y:S02]  /*12cb0*/  UIMAD UR4, UR4, UR6, URZ ;  /* 0x00000006040472a4 */ /* 0x000fe4000f8e023f */
[----:B------:R-:W-:Y:S02]  /*12cc0*/  UIMAD.WIDE.U32 UR50, UR36, UR6, URZ ;  /* 0x00000006243272a5 */ /* 0x000fe4000f8e003f */
[----:B------:R-:W-:-:S04]  /*12cd0*/  UIMAD UR4, UR36, UR7, UR4 ;  /* 0x00000007240472a4 */ /* 0x000fc8000f8e0204 */
[----:B------:R-:W-:Y:S01]  /*12ce0*/  UIADD3 UR45, UR51, UR4, URZ ;  /* 0x00000004332d7290 */ /* 0x000fe2000fffe03f */
[----:B------:R-:W-:Y:S11]  /*12cf0*/  @!P0 BRA `(.L_x_931) ;  /* 0x0000000000408947 */ /* 0x000ff60003800000 */
        /* <DEDUP_REMOVED lines=14> */
[----:B0-----:R-:W-:-:S07]  /*12de0*/  LEPC R20, `(.L_x_931) ;  /* 0x000000001014794e */ /* 0x001fce0000000000 */
[----:B-1----:R-:W-:Y:S05]  /*12df0*/  CALL.ABS.NOINC R2 ;  /* 0x0000000002007343 */ /* 0x002fea0003c00000 */
.L_x_931:
[----:B------:R-:W-:Y:S05]  /*12e00*/  BSYNC B6 ;  /* 0x0000000000067941 */ /* 0x000fea0003800000 */
.L_x_930:
[----:B------:R-:W1:Y:S01]  /*12e10*/  LDC R9, c[0x0][0x448] ;  /* 0x00011200ff097b82 */ /* 0x000e620000000800 */
[----:B0-----:R-:W0:Y:S01]  /*12e20*/  S2R R20, SR_TID.X ;  /* 0x0000000000147919 */ /* 0x001e220000002100 */
[----:B------:R-:W-:Y:S01]  /*12e30*/  ULDC.64 UR8, c[0x0][0x2e0] ;  /* 0x0000b80000087ab9 */ /* 0x000fe20000000a00 */
[----:B------:R-:W-:Y:S01]  /*12e40*/  UMOV UR44, UR50 ;  /* 0x00000032002c7c82 */ /* 0x000fe20008000000 */
[----:B------:R-:W-:Y:S01]  /*12e50*/  UIMAD UR6, UR37, UR8, URZ ;  /* 0x00000008250672a4 */ /* 0x000fe2000f8e023f */
[----:B------:R-:W2:Y:S01]  /*12e60*/  S2R R10, SR_TID.X ;  /* 0x00000000000a7919 */ /* 0x000ea20000002100 */
[----:B------:R-:W-:Y:S02]  /*12e70*/  UIMAD.WIDE.U32 UR4, UR43, UR8, UR44 ;  /* 0x000000082b0472a5 */ /* 0x000fe4000f8e002c */
[----:B------:R-:W-:-:S03]  /*12e80*/  UIMAD UR6, UR43, UR9, UR6 ;  /* 0x000000092b0672a4 */ /* 0x000fc6000f8e0206 */
[----:B------:R-:W-:Y:S01]  /*12e90*/  ULDC.64 UR8, c[0x0][0x2d0] ;  /* 0x0000b40000087ab9 */ /* 0x000fe20000000a00 */
[----:B------:R-:W-:Y:S01]  /*12ea0*/  UIADD3 UR6, UR5, UR6, URZ ;  /* 0x0000000605067290 */ /* 0x000fe2000fffe03f */
[----:B------:R-:W-:-:S04]  /*12eb0*/  IMAD.U32 R4, RZ, RZ, UR4 ;  /* 0x00000004ff047e24 */ /* 0x000fc8000f8e00ff */
[----:B------:R-:W-:Y:S01]  /*12ec0*/  IMAD.MOV.U32 R2, RZ, RZ, R4 ;  /* 0x000000ffff027224 */ /* 0x000fe200078e0004 */
[----:B-1----:R-:W-:Y:S02]  /*12ed0*/  ISETP.NE.AND P1, PT, R9, 0x1, PT ;  /* 0x000000010900780c */ /* 0x002fe40003f25270 */
[C---:B0-----:R-:W-:Y:S01]  /*12ee0*/  LOP3.LUT R21, R20.reuse, 0x7f, RZ, 0xc0, !PT ;  /* 0x0000007f14157812 */ /* 0x041fe200078ec0ff */
[----:B------:R-:W-:-:S10]  /*12ef0*/  IMAD.SHL.U32 R20, R20, 0x20, RZ ;  /* 0x0000002014147824 */ /* 0x000fd400078e00ff */
[----:B------:R-:W0:Y:S01]  /*12f00*/  @P1 LDC R3, c[0x0][0x44c] ;  /* 0x00011300ff031b82 */ /* 0x000e220000000800 */
[----:B------:R-:W-:Y:S01]  /*12f10*/  SHF.R.U32.HI R21, RZ, 0x2, R21 ;  /* 0x00000002ff157819 */ /* 0x000fe20000011615 */
[----:B--2---:R-:W-:-:S03]  /*12f20*/  IMAD.SHL.U32 R10, R10, 0x8, RZ ;  /* 0x000000080a0a7824 */ /* 0x004fc600078e00ff */
[----:B------:R-:W-:Y:S02]  /*12f30*/  LOP3.LUT R20, R21, 0x60, R20, 0xf8, !PT ;  /* 0x0000006015147812 */ /* 0x000fe400078ef814 */
[----:B------:R-:W1:Y:S01]  /*12f40*/  S2R R21, SR_TID.X ;  /* 0x0000000000157919 */ /* 0x000e620000002100 */
[----:B------:R-:W2:Y:S01]  /*12f50*/  @P1 LDC R5, c[0x0][0x450] ;  /* 0x00011400ff051b82 */ /* 0x000ea20000000800 */
[----:B------:R-:W-:Y:S01]  /*12f60*/  LOP3.LUT R10, R10, 0x18, RZ, 0xc0, !PT ;  /* 0x000000180a0a7812 */ /* 0x000fe200078ec0ff */
[----:B------:R-:W-:-:S03]  /*12f70*/  VIADD R6, R20, UR41 ;  /* 0x0000002914067c36 */ /* 0x000fc60008000000 */
[C---:B------:R-:W-:Y:S01]  /*12f80*/  LOP3.LUT R12, R10.reuse, 0x20, RZ, 0xfc, !PT ;  /* 0x000000200a0c7812 */ /* 0x040fe200078efcff */
[----:B------:R-:W-:Y:S01]  /*12f90*/  IMAD.MOV.U32 R7, RZ, RZ, R6 ;  /* 0x000000ffff077224 */ /* 0x000fe200078e0006 */
[----:B------:R-:W-:Y:S01]  /*12fa0*/  LOP3.LUT R10, R10, 0x40, RZ, 0xfc, !PT ;  /* 0x000000400a0a7812 */ /* 0x000fe200078efcff */
[----:B0-----:R-:W-:-:S04]  /*12fb0*/  @P1 IMAD.HI.U32 R0, R6, R3, RZ ;  /* 0x0000000306001227 */ /* 0x001fc800078e00ff */
[----:B------:R-:W-:Y:S01]  /*12fc0*/  IMAD.U32 R3, RZ, RZ, UR6 ;  /* 0x00000006ff037e24 */ /* 0x000fe2000f8e00ff */
[----:B------:R-:W-:Y:S01]  /*12fd0*/  ULDC.64 UR6, c[0x0][0x280] ;  /* 0x0000a00000067ab9 */ /* 0x000fe20000000a00 */
[----:B--2---:R-:W-:Y:S01]  /*12fe0*/  @P1 SHF.R.U32.HI R7, RZ, R5, R0 ;  /* 0x00000005ff071219 */ /* 0x004fe20000011600 */
[----:B------:R-:W-:Y:S01]  /*12ff0*/  IMAD.U32 R5, RZ, RZ, UR5 ;  /* 0x00000005ff057e24 */ /* 0x000fe2000f8e00ff */
[----:B------:R-:W-:Y:S02]  /*13000*/  ULDC.64 UR4, c[0x0][0x2c8] ;  /* 0x0000b20000047ab9 */ /* 0x000fe40000000a00 */
[----:B------:R-:W-:Y:S01]  /*13010*/  SHF.R.S32.HI R0, RZ, 0x1f, R7 ;  /* 0x0000001fff007819 */ /* 0x000fe20000011407 */
[----:B------:R-:W-:-:S04]  /*13020*/  IMAD.WIDE.U32 R4, R7, UR8, R2 ;  /* 0x0000000807047c25 */ /* 0x000fc8000f8e0002 */
[----:B------:R-:W-:Y:S02]  /*13030*/  IMAD R0, R0, UR8, RZ ;  /* 0x0000000800007c24 */ /* 0x000fe4000f8e02ff */
[C---:B-1----:R-:W-:Y:S01]  /*13040*/  IMAD.SHL.U32 R20, R21.reuse, 0x8, RZ ;  /* 0x0000000815147824 */ /* 0x042fe200078e00ff */
[----:B------:R-:W-:Y:S01]  /*13050*/  LOP3.LUT R21, R21, 0x7f, RZ, 0xc0, !PT ;  /* 0x0000007f15157812 */ /* 0x000fe200078ec0ff */
[----:B------:R-:W-:Y:S02]  /*13060*/  IMAD R11, R7, UR9, R0 ;  /* 0x00000009070b7c24 */ /* 0x000fe4000f8e0200 */
[----:B------:R-:W-:Y:S01]  /*13070*/  IMAD.MOV R0, RZ, RZ, -R7 ;  /* 0x000000ffff007224 */ /* 0x000fe200078e0a07 */
[----:B------:R-:W-:Y:S01]  /*13080*/  LOP3.LUT R20, R20, 0x18, RZ, 0xc0, !PT ;  /* 0x0000001814147812 */ /* 0x000fe200078ec0ff */
[----:B------:R-:W-:Y:S01]  /*13090*/  IMAD.IADD R5, R5, 0x1, R11 ;  /* 0x0000000105057824 */ /* 0x000fe200078e020b */
[----:B------:R-:W-:Y:S01]  /*130a0*/  SHF.R.U32.HI R21, RZ, 0x2, R21 ;  /* 0x00000002ff157819 */ /* 0x000fe20000011615 */
[----:B------:R-:W-:-:S02]  /*130b0*/  IMAD R7, R9, R0, R6 ;  /* 0x0000000009077224 */ /* 0x000fc400078e0206 */
[----:B------:R-:W-:Y:S02]  /*130c0*/  VIADD R6, R6, 0x80 ;  /* 0x0000008006067836 */ /* 0x000fe40000000000 */
[----:B------:R-:W-:Y:S01]  /*130d0*/  IMAD.WIDE.U32 R4, R7, UR4, R4 ;  /* 0x0000000407047c25 */ /* 0x000fe2000f8e0004 */
[----:B------:R-:W-:-:S05]  /*130e0*/  SHF.R.S32.HI R0, RZ, 0x1f, R7 ;  /* 0x0000001fff007819 */ /* 0x000fca0000011407 */
[----:B------:R-:W-:-:S04]  /*130f0*/  IMAD R0, R0, UR4, RZ ;  /* 0x0000000400007c24 */ /* 0x000fc8000f8e02ff */
[----:B------:R-:W-:Y:S01]  /*13100*/  IMAD R11, R7, UR5, R0 ;  /* 0x00000005070b7c24 */ /* 0x000fe2000f8e0200 */
[----:B------:R-:W-:Y:S01]  /*13110*/  LEA R0, P0, R4, UR6, 0x1 ;  /* 0x0000000604007c11 */ /* 0x000fe2000f8008ff */
[----:B------:R-:W0:Y:S02]  /*13120*/  @P1 LDC R7, c[0x0][0x44c] ;  /* 0x00011300ff071b82 */ /* 0x000e240000000800 */
[----:B------:R-:W-:-:S05]  /*13130*/  IMAD.IADD R5, R5, 0x1, R11 ;  /* 0x0000000105057824 */ /* 0x000fca00078e020b */
[----:B------:R-:W-:Y:S02]  /*13140*/  LEA.HI.X R4, R4, UR7, R5, 0x1, P0 ;  /* 0x0000000704047c11 */ /* 0x000fe400080f0c05 */
[----:B------:R-:W1:Y:S01]  /*13150*/  @P1 LDC R5, c[0x0][0x450] ;  /* 0x00011400ff051b82 */ /* 0x000e620000000800 */
[----:B0-----:R-:W-:-:S04]  /*13160*/  @P1 IMAD.HI.U32 R8, R6, R7, RZ ;  /* 0x0000000706081227 */ /* 0x001fc800078e00ff */
[----:B------:R-:W-:Y:S01]  /*13170*/  IMAD.MOV.U32 R7, RZ, RZ, R6 ;  /* 0x000000ffff077224 */ /* 0x000fe200078e0006 */
[----:B-1----:R-:W-:-:S05]  /*13180*/  @P1 SHF.R.U32.HI R7, RZ, R5, R8 ;  /* 0x00000005ff071219 */ /* 0x002fca0000011608 */
[----:B------:R-:W-:Y:S02]  /*13190*/  IMAD.MOV R5, RZ, RZ, -R7 ;  /* 0x000000ffff057224 */ /* 0x000fe400078e0a07 */
[----:B------:R-:W-:-:S04]  /*131a0*/  IMAD.WIDE.U32 R2, R7, UR8, R2 ;  /* 0x0000000807027c25 */ /* 0x000fc8000f8e0002 */
[----:B------:R-:W-:Y:S01]  /*131b0*/  IMAD R5, R9, R5, R6 ;  /* 0x0000000509057224 */ /* 0x000fe200078e0206 */
[----:B------:R-:W-:-:S05]  /*131c0*/  SHF.R.S32.HI R6, RZ, 0x1f, R7 ;  /* 0x0000001fff067819 */ /* 0x000fca0000011407 */
[----:B------:R-:W-:-:S04]  /*131d0*/  IMAD R6, R6, UR8, RZ ;  /* 0x0000000806067c24 */ /* 0x000fc8000f8e02ff */
[----:B------:R-:W-:Y:S01]  /*131e0*/  IMAD R7, R7, UR9, R6 ;  /* 0x0000000907077c24 */ /* 0x000fe2000f8e0206 */
[----:B------:R-:W-:-:S03]  /*131f0*/  SHF.R.S32.HI R6, RZ, 0x1f, R5 ;  /* 0x0000001fff067819 */ /* 0x000fc60000011405 */
[----:B------:R-:W-:Y:S02]  /*13200*/  IMAD.IADD R3, R3, 0x1, R7 ;  /* 0x0000000103037824 */ /* 0x000fe400078e0207 */
[----:B------:R-:W-:Y:S02]  /*13210*/  IMAD R6, R6, UR4, RZ ;  /* 0x0000000406067c24 */ /* 0x000fe4000f8e02ff */
[C---:B------:R-:W-:Y:S01]  /*13220*/  IMAD.WIDE.U32 R2, R5.reuse, UR4, R2 ;  /* 0x0000000405027c25 */ /* 0x040fe2000f8e0002 */
[----:B------:R-:W-:Y:S02]  /*13230*/  ULDC UR4, c[0x0][0x2b8] ;  /* 0x0000ae0000047ab9 */ /* 0x000fe40000000800 */
[----:B------:R-:W-:Y:S01]  /*13240*/  ISETP.GE.AND P1, PT, R12, UR4, PT ;  /* 0x000000040c007c0c */ /* 0x000fe2000bf26270 */
[----:B------:R-:W-:Y:S01]  /*13250*/  IMAD R7, R5, UR5, R6 ;  /* 0x0000000505077c24 */ /* 0x000fe2000f8e0206 */
[----:B------:R-:W-:Y:S02]  /*13260*/  LEA R8, P0, R2, UR6, 0x1 ;  /* 0x0000000602087c11 */ /* 0x000fe4000f8008ff */
[----:B------:R-:W-:Y:S01]  /*13270*/  ISETP.GE.AND P2, PT, R10, UR4, PT ;  /* 0x000000040a007c0c */ /* 0x000fe2000bf46270 */
[----:B------:R-:W-:-:S05]  /*13280*/  IMAD.IADD R7, R3, 0x1, R7 ;  /* 0x0000000103077824 */ /* 0x000fca00078e0207 */
[----:B------:R-:W-:Y:S02]  /*13290*/  LEA.HI.X R7, R2, UR7, R7, 0x1, P0 ;  /* 0x0000000702077c11 */ /* 0x000fe400080f0c07 */
[----:B------:R-:W-:Y:S01]  /*132a0*/  ISETP.GE.AND P0, PT, R20, UR4, PT ;  /* 0x0000000414007c0c */ /* 0x000fe2000bf06270 */
[----:B------:R-:W-:-:S03]  /*132b0*/  UMOV UR4, 0xffffffff ;  /* 0xffffffff00047882 */ /* 0x000fc60000000000 */
[----:B------:R-:W-:Y:S09]  /*132c0*/  BRA.DIV UR4, `(.L_x_932) ;  /* 0x0000003604a07947 */ /* 0x000ff2000b800000 */
[----:B------:R-:W0:Y:S01]  /*132d0*/  SHFL.IDX PT, R14, R0, RZ, 0x1c1f ;  /* 0x001c1fff000e7589 */ /* 0x000e2200000e0000 */
[----:B------:R-:W-:Y:S01]  /*132e0*/  ULDC UR4, c[0x0][0x288] ;  /* 0x0000a20000047ab9 */ /* 0x000fe20000000800 */
[----:B------:R-:W-:Y:S02]  /*132f0*/  VIADD R6, R21, UR41 ;  /* 0x0000002915067c36 */ /* 0x000fe40008000000 */
[----:B------:R-:W1:Y:S01]  /*13300*/  SHFL.IDX PT, R2, R4, RZ, 0x1c1f ;  /* 0x001c1fff04027589 */ /* 0x000e6200000e0000 */
[----:B------:R-:W-:Y:S02]  /*13310*/  IMAD R5, R9, UR4, RZ ;  /* 0x0000000409057c24 */ /* 0x000fe4000f8e02ff */
[----:B------:R-:W-:-:S03]  /*13320*/  VIADD R10, R6, 0x20 ;  /* 0x00000020060a7836 */ /* 0x000fc60000000000 */
[----:B------:R-:W-:-:S13]  /*13330*/  ISETP.GE.AND P4, PT, R6, R5, PT ;  /* 0x000000050600720c */ /* 0x000fda0003f86270 */
[----:B0-----:R-:W-:-:S05]  /*13340*/  @!P4 LEA R14, P3, R20, R14, 0x1 ;  /* 0x0000000e140ec211 */ /* 0x001fca00078608ff */
[----:B-1----:R-:W-:Y:S02]  /*13350*/  @!P4 IMAD.X R3, RZ, RZ, R2, P3 ;  /* 0x000000ffff03c224 */ /* 0x002fe400018e0602 */
[----:B------:R-:W-:Y:S02]  /*13360*/  @!P4 IMAD.MOV.U32 R2, RZ, RZ, R14 ;  /* 0x000000ffff02c224 */ /* 0x000fe400078e000e */
[----:B------:R-:W0:Y:S04]  /*13370*/  SHFL.IDX PT, R14, R0, 0x1, 0x1c1f ;  /* 0x003c1f00000e7f89 */ /* 0x000e2800000e0000 */
[----:B------:R-:W-:Y:S04]  /*13380*/  @!P4 LDGSTS.E.BYPASS.LTC128B.128 [R26+0xc400], desc[UR48][R2.64], !P0 ;  /* 0x0c400000021acfae */ /* 0x000fe8000c101d70 */
[----:B------:R-:W-:Y:S04]  /*13390*/  @!P4 LDGSTS.E.BYPASS.LTC128B.128 [R26+0xf400], desc[UR48][R2.64+0x40], !P1 ;  /* 0x0f400040021acfae */ /* 0x000fe8000c901d70 */
[----:B------:R1:W-:Y:S01]  /*133a0*/  @!P4 LDGSTS.E.BYPASS.LTC128B.128 [R26+0x12400], desc[UR48][R2.64+0x80], !P2 ;  /* 0x12400080021acfae */ /* 0x0003e2000d101d70 */
[----:B------:R-:W-:Y:S01]  /*133b0*/  ISETP.GE.AND P4, PT, R10, R5, PT ;  /* 0x000000050a00720c */ /* 0x000fe20003f86270 */
[----:B------:R-:W-:-:S02]  /*133c0*/  VIADD R10, R6, 0x40 ;  /* 0x00000040060a7836 */ /* 0x000fc40000000000 */
[----:B-1----:R-:W1:Y:S10]  /*133d0*/  SHFL.IDX PT, R2, R4, 0x1, 0x1c1f ;  /* 0x003c1f0004027f89 */ /* 0x002e7400000e0000 */
[----:B0-----:R-:W-:-:S05]  /*133e0*/  @!P4 LEA R14, P3, R20, R14, 0x1 ;  /* 0x0000000e140ec211 */ /* 0x001fca00078608ff */
[----:B-1----:R-:W-:Y:S02]  /*133f0*/  @!P4 IMAD.X R9, RZ, RZ, R2, P3 ;  /* 0x000000ffff09c224 */ /* 0x002fe400018e0602 */
[----:B------:R-:W-:Y:S02]  /*13400*/  @!P4 IMAD.MOV.U32 R2, RZ, RZ, R14 ;  /* 0x000000ffff02c224 */ /* 0x000fe400078e000e */
[----:B------:R-:W-:Y:S01]  /*13410*/  @!P4 IMAD.MOV.U32 R3, RZ, RZ, R9 ;  /* 0x000000ffff03c224 */ /* 0x000fe200078e0009 */
[----:B------:R-:W0:Y:S04]  /*13420*/  SHFL.IDX PT, R14, R0, 0x2, 0x1c1f ;  /* 0x005c1f00000e7f89 */ /* 0x000e2800000e0000 */
[----:B------:R-:W-:Y:S04]  /*13430*/  @!P4 LDGSTS.E.BYPASS.LTC128B.128 [R26+0xcc00], desc[UR48][R2.64], !P0 ;  /* 0x0cc00000021acfae */ /* 0x000fe8000c101d70 */
[----:B------:R-:W-:Y:S04]  /*13440*/  @!P4 LDGSTS.E.BYPASS.LTC128B.128 [R26+0xfc00], desc[UR48][R2.64+0x40], !P1 ;  /* 0x0fc00040021acfae */ /* 0x000fe8000c901d70 */
[----:B------:R1:W-:Y:S01]  /*13450*/  @!P4 LDGSTS.E.BYPASS.LTC128B.128 [R26+0x12c00], desc[UR48][R2.64+0x80], !P2 ;  /* 0x12c00080021acfae */ /* 0x0003e2000d101d70 */
[----:B------:R-:W-:Y:S01]  /*13460*/  ISETP.GE.AND P4, PT, R10, R5, PT ;  /* 0x000000050a00720c */ /* 0x000fe20003f86270 */
[----:B------:R-:W-:-:S02]  /*13470*/  VIADD R10, R6, 0x60 ;  /* 0x00000060060a7836 */ /* 0x000fc40000000000 */
[----:B-1----:R-:W1:Y:S10]  /*13480*/  SHFL.IDX PT, R2, R4, 0x2, 0x1c1f ;  /* 0x005c1f0004027f89 */ /* 0x002e7400000e0000 */
[----:B0-----:R-:W-:Y:S01]  /*13490*/  @!P4 LEA R14, P3, R20, R14, 0x1 ;  /* 0x0000000e140ec211 */ /* 0x001fe200078608ff */
[----:B------:R-:W-:Y:S04]  /*134a0*/  SHFL.IDX PT, R4, R4, 0x3, 0x1c1f ;  /* 0x007c1f0004047f89 */ /* 0x000fe800000e0000 */
[----:B-1----:R-:W-:-:S02]  /*134b0*/  @!P4 IMAD.X R9, RZ, RZ, R2, P3 ;  /* 0x000000ffff09c224 */ /* 0x002fc400018e0602 */
[----:B------:R-:W-:Y:S02]  /*134c0*/  @!P4 IMAD.MOV.U32 R2, RZ, RZ, R14 ;  /* 0x000000ffff02c224 */ /* 0x000fe400078e000e */
[----:B------:R-:W0:Y:S01]  /*134d0*/  SHFL.IDX PT, R14, R0, 0x3, 0x1c1f ;  /* 0x007c1f00000e7f89 */ /* 0x000e2200000e0000 */
[----:B------:R-:W-:-:S03]  /*134e0*/  @!P4 IMAD.MOV.U32 R3, RZ, RZ, R9 ;  /* 0x000000ffff03c224 */ /* 0x000fc600078e0009 */
[----:B------:R-:W-:Y:S04]  /*134f0*/  SHFL.IDX PT, R0, R7, RZ, 0x1c1f ;  /* 0x001c1fff07007589 */ /* 0x000fe800000e0000 */
[----:B------:R-:W-:Y:S04]  /*13500*/  @!P4 LDGSTS.E.BYPASS.LTC128B.128 [R26+0xd400], desc[UR48][R2.64], !P0 ;  /* 0x0d400000021acfae */ /* 0x000fe8000c101d70 */
[----:B------:R-:W-:Y:S04]  /*13510*/  @!P4 LDGSTS.E.BYPASS.LTC128B.128 [R26+0x10400], desc[UR48][R2.64+0x40], !P1 ;  /* 0x10400040021acfae */ /* 0x000fe8000c901d70 */
[----:B------:R1:W-:Y:S01]  /*13520*/  @!P4 LDGSTS.E.BYPASS.LTC128B.128 [R26+0x13400], desc[UR48][R2.64+0x80], !P2 ;  /* 0x13400080021acfae */ /* 0x0003e2000d101d70 */
[----:B------:R-:W-:Y:S01]  /*13530*/  ISETP.GE.AND P4, PT, R10, R5, PT ;  /* 0x000000050a00720c */ /* 0x000fe20003f86270 */
[----:B------:R-:W-:-:S02]  /*13540*/  VIADD R10, R6, 0x80 ;  /* 0x00000080060a7836 */ /* 0x000fc40000000000 */
[----:B------:R-:W-:Y:S10]  /*13550*/  SHFL.IDX PT, R7, R7, 0x1, 0x1c1f ;  /* 0x003c1f0007077f89 */ /* 0x000ff400000e0000 */
[----:B0-----:R-:W-:-:S05]  /*13560*/  @!P4 LEA R14, P3, R20, R14, 0x1 ;  /* 0x0000000e140ec211 */ /* 0x001fca00078608ff */
[----:B------:R-:W-:Y:S02]  /*13570*/  @!P4 IMAD.X R9, RZ, RZ, R4, P3 ;  /* 0x000000ffff09c224 */ /* 0x000fe400018e0604 */
[----:B-1----:R-:W-:Y:S02]  /*13580*/  @!P4 IMAD.MOV.U32 R2, RZ, RZ, R14 ;  /* 0x000000ffff02c224 */ /* 0x002fe400078e000e */
[----:B------:R-:W0:Y:S01]  /*13590*/  SHFL.IDX PT, R14, R8, RZ, 0x1c1f ;  /* 0x001c1fff080e7589 */ /* 0x000e2200000e0000 */
[----:B------:R-:W-:-:S05]  /*135a0*/  @!P4 IMAD.MOV.U32 R3, RZ, RZ, R9 ;  /* 0x000000ffff03c224 */ /* 0x000fca00078e0009 */
[----:B------:R-:W-:Y:S04]  /*135b0*/  @!P4 LDGSTS.E.BYPASS.LTC128B.128 [R26+0xdc00], desc[UR48][R2.64], !P0 ;  /* 0x0dc00000021acfae */ /* 0x000fe8000c101d70 */
[----:B------:R-:W-:Y:S04]  /*135c0*/  @!P4 LDGSTS.E.BYPASS.LTC128B.128 [R26+0x10c00], desc[UR48][R2.64+0x40], !P1 ;  /* 0x10c00040021acfae */ /* 0x000fe8000c901d70 */
[----:B------:R1:W-:Y:S01]  /*135d0*/  @!P4 LDGSTS.E.BYPASS.LTC128B.128 [R26+0x13c00], desc[UR48][R2.64+0x80], !P2 ;  /* 0x13c00080021acfae */ /* 0x0003e2000d101d70 */
[----:B------:R-:W-:-:S13]  /*135e0*/  ISETP.GE.AND P4, PT, R10, R5, PT ;  /* 0x000000050a00720c */ /* 0x000fda0003f86270 */
[----:B0-----:R-:W-:-:S05]  /*135f0*/  @!P4 LEA R14, P3, R20, R14, 0x1 ;  /* 0x0000000e140ec211 */ /* 0x001fca00078608ff */
[----:B------:R-:W-:Y:S02]  /*13600*/  @!P4 IMAD.X R9, RZ, RZ, R0, P3 ;  /* 0x000000ffff09c224 */ /* 0x000fe400018e0600 */
[----:B-1----:R-:W-:Y:S02]  /*13610*/  @!P4 IMAD.MOV.U32 R2, RZ, RZ, R14 ;  /* 0x000000ffff02c224 */ /* 0x002fe400078e000e */
[----:B------:R-:W-:Y:S01]  /*13620*/  @!P4 IMAD.MOV.U32 R3, RZ, RZ, R9 ;  /* 0x000000ffff03c224 */ /* 0x000fe200078e0009 */
[----:B------:R0:W1:Y:S04]  /*13630*/  SHFL.IDX PT, R14, R8, 0x1, 0x1c1f ;  /* 0x003c1f00080e7f89 */ /* 0x00006800000e0000 */
[----:B------:R0:W-:Y:S04]  /*13640*/  @!P4 LDGSTS.E.BYPASS.LTC128B.128 [R26+0xe400], desc[UR48][R2.64], !P0 ;  /* 0x0e400000021acfae */ /* 0x0001e8000c101d70 */
[----:B------:R0:W-:Y:S04]  /*13650*/  @!P4 LDGSTS.E.BYPASS.LTC128B.128 [R26+0x11400], desc[UR48][R2.64+0x40], !P1 ;  /* 0x11400040021acfae */ /* 0x0001e8000c901d70 */
[----:B------:R0:W-:Y:S02]  /*13660*/  @!P4 LDGSTS.E.BYPASS.LTC128B.128 [R26+0x14400], desc[UR48][R2.64+0x80], !P2 ;  /* 0x14400080021acfae */ /* 0x0001e4000d101d70 */
.L_x_1037:
[----:B------:R-:W-:Y:S02]  /*13670*/  VIADD R6, R6, 0xa0 ;  /* 0x000000a006067836 */ /* 0x000fe40000000000 */
[----:B------:R-:W-:-:S03]  /*13680*/  VIADD R0, R17, 0x2d800 ;  /* 0x0002d80011007836 */ /* 0x000fc60000000000 */
[----:B------:R-:W-:-:S13]  /*13690*/  ISETP.GE.AND P3, PT, R6, R5, PT ;  /* 0x000000050600720c */ /* 0x000fda0003f66270 */
[----:B01----:R-:W-:-:S05]  /*136a0*/  @!P3 LEA R2, P4, R20, R14, 0x1 ;  /* 0x0000000e1402b211 */ /* 0x003fca00078808ff */
[----:B------:R-:W-:-:S05]  /*136b0*/  @!P3 IMAD.X R3, RZ, RZ, R7, P4 ;  /* 0x000000ffff03b224 */ /* 0x000fca00020e0607 */
[----:B------:R-:W-:Y:S01]  /*136c0*/  @!PT LDS RZ, [RZ] ;  /* 0x00000000fffff984 */ /* 0x000fe20000000800 */
[----:B------:R-:W-:Y:S01]  /*136d0*/  @!PT LDS RZ, [RZ] ;  /* 0x00000000fffff984 */ /* 0x000fe20000000800 */
[----:B------:R-:W-:Y:S01]  /*136e0*/  @!PT LDS RZ, [RZ] ;  /* 0x00000000fffff984 */ /* 0x000fe20000000800 */
[----:B------:R0:W-:Y:S01]  /*136f0*/  @!P3 LDGSTS.E.BYPASS.LTC128B.128 [R26+0xec00], desc[UR48][R2.64], !P0 ;  /* 0x0ec00000021abfae */ /* 0x0001e2000c101d70 */
[----:B------:R-:W-:-:S03]  /*13700*/  PLOP3.LUT P0, PT, PT, PT, PT, 0x80, 0x0 ;  /* 0x000000000000781c */ /* 0x000fc60003f0f070 */
[----:B------:R0:W-:Y:S04]  /*13710*/  @!P3 LDGSTS.E.BYPASS.LTC128B.128 [R26+0x11c00], desc[UR48][R2.64+0x40], !P1 ;  /* 0x11c00040021abfae */ /* 0x0001e8000c901d70 */
[----:B------:R0:W-:Y:S01]  /*13720*/  @!P3 LDGSTS.E.BYPASS.LTC128B.128 [R26+0x14c00], desc[UR48][R2.64+0x80], !P2 ;  /* 0x14c00080021abfae */ /* 0x0001e2000d101d70 */
[----:B------:R-:W-:-:S05]  /*13730*/  NOP ;  /* 0x0000000000007918 */ /* 0x000fca0000000000 */
.L_x_933:
[----:B------:R-:W-:Y:S02]  /*13740*/  PLOP3.LUT P1, PT, P1, P0, PT, 0xa2, 0x0 ;  /* 0x000000000000781c */ /* 0x000fe40000f21472 */
[----:B------:R-:W-:-:S08]  /*13750*/  @P0 R2UR P1, UR4, R17 ;  /* 0x00000000110402ca */ /* 0x000fd00000020000 */
[----:B------:R-:W-:-:S05]  /*13760*/  @P0 PLOP3.LUT P0, PT, P1, PT, PT, 0x80, 0x0 ;  /* 0x000000000000081c */ /* 0x000fca0000f0f070 */
[----:B------:R-:W-:Y:S01]  /*13770*/  @!P1 SYNCS.ARRIVE.TRANS64.RED.A0T1 RZ, [UR4+0x2d800], RZ ;  /* 0x02d800ffffff99a7 */ /* 0x000fe20008200404 */
[----:B------:R-:W-:Y:S07]  /*13780*/  @!P1 ARRIVES.LDGSTSBAR.64.TRANSCNT [UR4+0x2d800] ;  /* 0x02d80000ff0099b0 */ /* 0x000fee0008000a84 */
[----:B------:R-:W-:Y:S05]  /*13790*/  @P0 BRA.U.ANY `(.L_x_933) ;  /* 0xfffffffd00e80947 */ /* 0x000fea000393ffff */
[----:B------:R-:W-:-:S05]  /*137a0*/  VIADD R29, R29, 0x1 ;  /* 0x000000011d1d7836 */ /* 0x000fca0000000000 */
[----:B0-----:R-:W-:-:S04]  /*137b0*/  LEA.HI R2, R29, R29, RZ, 0x1 ;  /* 0x0000001d1d027211 */ /* 0x001fc800078f08ff */
[----:B------:R-:W-:-:S05]  /*137c0*/  LOP3.LUT R2, R2, 0xfffffffe, RZ, 0xc0, !PT ;  /* 0xfffffffe02027812 */ /* 0x000fca00078ec0ff */
[----:B------:R-:W-:-:S05]  /*137d0*/  IMAD.IADD R2, R29, 0x1, -R2 ;  /* 0x000000011d027824 */ /* 0x000fca00078e0a02 */
[----:B------:R-:W-:Y:S01]  /*137e0*/  SHF.L.U32 R2, R2, 0x1f, RZ ;  /* 0x0000001f02027819 */ /* 0x000fe200000006ff */
[----:B------:R-:W-:Y:S01]  /*137f0*/  NOP ;  /* 0x0000000000007918 */ /* 0x000fe20000000000 */
[----:B------:R0:W-:Y:S01]  /*13800*/  SYNCS.ARRIVE.TRANS64.A1T0 RZ, [R17+URZ+0x2d800], RZ ;  /* 0x02d800ff11ff79a7 */ /* 0x0001e2000810003f */
[----:B------:R-:W-:Y:S01]  /*13810*/  BSSY B0, `(.L_x_934) ;  /* 0x0000003000007945 */ /* 0x000fe20003800000 */
[----:B------:R-:W1:Y:S03]  /*13820*/  SYNCS.PHASECHK.TRANS64.TRYWAIT P0, [R17+URZ+0x2d820], R2 ;  /* 0x02d82002110075a7 */ /* 0x000e66000800017f */
[----:B01----:R-:W-:Y:S05]  /*13830*/  @!P0 BRA `(.L_x_935) ;  /* 0x0000003800348947 */ /* 0x003fea0003800000 */
.L_x_1038:
[----:B------:R-:W-:Y:S05]  /*13840*/  BSYNC B0 ;  /* 0x0000000000007941 */ /* 0x000fea0003800000 */
.L_x_934:
[----:B------:R-:W-:-:S04]  /*13850*/  UIADD3 UR4, UR40, -0x2, URZ ;  /* 0xfffffffe28047890 */ /* 0x000fc8000fffe03f */
[----:B------:R-:W-:-:S06]  /*13860*/  UISETP.GE.AND UP0, UPT, UR4, UR39, UPT ;  /* 0x000000270400728c */ /* 0x000fcc000bf06270 */
[----:B------:R-:W-:-:S13]  /*13870*/  PLOP3.LUT P0, PT, PT, PT, UP0, 0x80, 0x0 ;  /* 0x000000000000781c */ /* 0x000fda0003f0f008 */
[----:B------:R-:W-:Y:S05]  /*13880*/  @!P0 BRA `(.L_x_936) ;  /* 0x00000020004c8947 */ /* 0x000fea0003800000 */
[----:B0-----:R-:W-:Y:S01]  /*13890*/  IMAD R2, RZ, RZ, -UR40 ;  /* 0x80000028ff027e24 */ /* 0x001fe2000f8e02ff */
[----:B------:R-:W-:Y:S01]  /*138a0*/  LOP3.LUT R7, RZ, UR39, RZ, 0x33, !PT ;  /* 0x00000027ff077c12 */ /* 0x000fe2000f8e33ff */
[----:B------:R-:W-:-:S03]  /*138b0*/  IMAD.U32 R6, RZ, RZ, UR4 ;  /* 0x00000004ff067e24 */ /* 0x000fc6000f8e00ff */
[----:B------:R-:W-:-:S05]  /*138c0*/  VIADDMNMX R7, R2, 0x1, R7, !PT ;  /* 0x0000000102077846 */ /* 0x000fca0007800107 */
[----:B------:R-:W-:-:S05]  /*138d0*/  VIADD R2, R7, UR40 ;  /* 0x0000002807027c36 */ /* 0x000fca0008000000 */
[----:B------:R-:W-:-:S04]  /*138e0*/  LOP3.LUT R2, R2, 0x1, RZ, 0xc0, !PT ;  /* 0x0000000102027812 */ /* 0x000fc800078ec0ff */
[----:B------:R-:W-:-:S13]  /*138f0*/  ISETP.NE.U32.AND P0, PT, R2, 0x1, PT ;  /* 0x000000010200780c */ /* 0x000fda0003f05070 */
[----:B------:R-:W-:Y:S05]  /*13900*/  @P0 BRA `(.L_x_937) ;  /* 0x0000000800b80947 */ /* 0x000fea0003800000 */
[----:B------:R-:W-:Y:S01]  /*13910*/  LOP3.LUT P1, RZ, R19, 0x2, RZ, 0xc0, !PT ;  /* 0x0000000213ff7812 */ /* 0x000fe2000782c0ff */
[----:B------:R-:W-:Y:S01]  /*13920*/  VIADD R8, R16, 0x1 ;  /* 0x0000000110087836 */ /* 0x000fe20000000000 */
[----:B------:R-:W-:Y:S04]  /*13930*/  BSSY B0, `(.L_x_938) ;  /* 0x00000a7000007945 */ /* 0x000fe80003800000 */
[----:B------:R-:W-:-:S04]  /*13940*/  ISETP.NE.AND P0, PT, R8, 0x2, PT ;  /* 0x000000020800780c */ /* 0x000fc80003f05270 */
[----:B------:R-:W-:Y:S02]  /*13950*/  SEL R9, RZ, 0x1, P0 ;  /* 0x00000001ff097807 */ /* 0x000fe40000000000 */
[----:B------:R-:W-:Y:S02]  /*13960*/  SEL R8, R8, RZ, P0 ;  /* 0x000000ff08087207 */ /* 0x000fe40000000000 */
[----:B------:R-:W-:Y:S01]  /*13970*/  LOP3.LUT R9, R24, R9, RZ, 0x3c, !PT ;  /* 0x0000000918097212 */ /* 0x000fe200078e3cff */
[----:B------:R-:W-:Y:S06]  /*13980*/  @!P1 BRA `(.L_x_939) ;  /* 0x0000000800849947 */ /* 0x000fec0003800000 */
[----:B------:R-:W-:Y:S01]  /*13990*/  LOP3.LUT P1, RZ, R19, 0x1, RZ, 0xc0, !PT ;  /* 0x0000000113ff7812 */ /* 0x000fe2000782c0ff */
[----:B------:R-:W-:-:S12]  /*139a0*/  IMAD.MOV.U32 R4, RZ, RZ, R18 ;  /* 0x000000ffff047224 */ /* 0x000fd800078e0012 */
[----:B------:R-:W-:Y:S05]  /*139b0*/  @!P1 BRA `(.L_x_940) ;  /* 0x0000000000489947 */ /* 0x000fea0003800000 */
[----:B------:R-:W0:Y:S01]  /*139c0*/  LDC R5, c[0x0][0x43c] ;  /* 0x00010f00ff057b82 */ /* 0x000e220000000800 */
[----:B------:R-:W-:Y:S02]  /*139d0*/  ULDC.64 UR4, c[0x0][0x428] ;  /* 0x00010a0000047ab9 */ /* 0x000fe40000000a00 */
[----:B------:R-:W-:-:S04]  /*139e0*/  IMAD R10, R25, UR4, RZ ;  /* 0x00000004190a7c24 */ /* 0x000fc8000f8e02ff */
[----:B------:R-:W-:Y:S01]  /*139f0*/  IMAD R10, R23, UR5, R10 ;  /* 0x00000005170a7c24 */ /* 0x000fe2000f8e020a */
[----:B0-----:R-:W-:-:S13]  /*13a00*/  ISETP.NE.AND P0, PT, R5, 0x1, PT ;  /* 0x000000010500780c */ /* 0x001fda0003f05270 */
[----:B------:R-:W0:Y:S02]  /*13a10*/  @P0 LDC.64 R2, c[0x0][0x440] ;  /* 0x00011000ff020b82 */ /* 0x000e240000000a00 */
[----:B0-----:R-:W-:-:S04]  /*13a20*/  @P0 IMAD.HI.U32 R4, R6, R2, RZ ;  /* 0x0000000206040227 */ /* 0x001fc800078e00ff */
[----:B------:R-:W-:Y:S01]  /*13a30*/  IMAD.MOV.U32 R2, RZ, RZ, R6 ;  /* 0x000000ffff027224 */ /* 0x000fe200078e0006 */
[----:B------:R-:W-:-:S05]  /*13a40*/  @P0 SHF.R.U32.HI R2, RZ, R3, R4 ;  /* 0x00000003ff020219 */ /* 0x000fca0000011604 */
[----:B------:R-:W-:-:S04]  /*13a50*/  IMAD.MOV R3, RZ, RZ, -R2 ;  /* 0x000000ffff037224 */ /* 0x000fc800078e0a02 */
[----:B------:R-:W-:Y:S01]  /*13a60*/  IMAD R6, R5, R3, R6 ;  /* 0x0000000305067224 */ /* 0x000fe200078e0206 */
[--C-:B------:R-:W-:Y:S01]  /*13a70*/  SHF.R.S32.HI R3, RZ, 0x1f, R2.reuse ;  /* 0x0000001fff037819 */ /* 0x100fe20000011402 */
[----:B------:R-:W0:Y:S02]  /*13a80*/  LDC.64 R4, c[0x0][0x418] ;  /* 0x00010600ff047b82 */ /* 0x000e240000000a00 */
[----:B------:R-:W-:-:S04]  /*13a90*/  IMAD.WIDE.U32 R2, R23, UR4, R2 ;  /* 0x0000000417027c25 */ /* 0x000fc8000f8e0002 */
[----:B------:R-:W-:Y:S01]  /*13aa0*/  IMAD.IADD R10, R10, 0x1, R3 ;  /* 0x000000010a0a7824 */ /* 0x000fe200078e0203 */
[----:B0-----:R-:W-:-:S04]  /*13ab0*/  LEA R4, P0, R2, R4, 0x2 ;  /* 0x0000000402047211 */ /* 0x001fc800078010ff */
[----:B------:R-:W-:-:S05]  /*13ac0*/  LEA.HI.X R5, R2, R5, R10, 0x2, P0 ;  /* 0x0000000502057211 */ /* 0x000fca00000f140a */
[----:B------:R0:W5:Y:S04]  /*13ad0*/  LDG.E R4, desc[UR48][R4.64] ;  /* 0x0000003004047981 */ /* 0x000168000c1e1900 */
.L_x_940:
[----:B------:R-:W0:Y:S01]  /*13ae0*/  S2R R2, SR_TID.X ;  /* 0x0000000000027919 */ /* 0x000e220000002100 */
[----:B------:R-:W-:Y:S01]  /*13af0*/  IMAD R3, R8, 0x8, R17 ;  /* 0x0000000808037824 */ /* 0x000fe200078e0211 */
[----:B------:R-:W-:Y:S01]  /*13b00*/  BSSY B1, `(.L_x_941) ;  /* 0x0000006000017945 */ /* 0x000fe20003800000 */
[----:B0-----:R-:W-:Y:S02]  /*13b10*/  LOP3.LUT R5, R2, 0x7f, RZ, 0xc0, !PT ;  /* 0x0000007f02057812 */ /* 0x001fe400078ec0ff */
[----:B------:R-:W-:Y:S02]  /*13b20*/  SHF.L.U32 R2, R9, 0x1f, RZ ;  /* 0x0000001f09027819 */ /* 0x000fe400000006ff */
[----:B------:R-:W-:Y:S02]  /*13b30*/  ISETP.NE.AND P1, PT, R5, RZ, PT ;  /* 0x000000ff0500720c */ /* 0x000fe40003f25270 */
[----:B------:R-:W0:Y:S02]  /*13b40*/  SYNCS.PHASECHK.TRANS64.TRYWAIT P0, [R3+URZ+0x2d840], R2 ;  /* 0x02d84002030075a7 */ /* 0x000e24000800017f */
[----:B0-----:R-:W-:Y:S09]  /*13b50*/  @!P0 BRA `(.L_x_942) ;  /* 0x0000003400808947 */ /* 0x001ff20003800000 */
.L_x_1039:
[----:B------:R-:W-:Y:S05]  /*13b60*/  BSYNC B1 ;  /* 0x0000000000017941 */ /* 0x000fea0003800000 */
.L_x_941:
[----:B------:R-:W-:Y:S04]  /*13b70*/  BSSY B1, `(.L_x_943) ;  /* 0x0000007000017945 */ /* 0x000fe80003800000 */
[----:B------:R-:W-:Y:S05]  /*13b80*/  @P1 BRA `(.L_x_944) ;  /* 0x0000000000141947 */ /* 0x000fea0003800000 */
[----:B------:R-:W-:Y:S01]  /*13b90*/  ISETP.NE.AND P0, PT, R28, RZ, PT ;  /* 0x000000ff1c00720c */ /* 0x000fe20003f05270 */
[----:B0-----:R-:W-:-:S04]  /*13ba0*/  IMAD.MOV.U32 R2, RZ, RZ, 0x6000 ;  /* 0x00006000ff027424 */ /* 0x001fc800078e00ff */
[----:B------:R1:W-:Y:S08]  /*13bb0*/  SYNCS.ARRIVE.TRANS64 RZ, [R3+URZ+0x2d830], R2 ;  /* 0x02d8300203ff79a7 */ /* 0x0003f0000800003f */
[----:B------:R-:W-:Y:S05]  /*13bc0*/  @!P0 BRA `(.L_x_944) ;  /* 0x0000000000048947 */ /* 0x000fea0003800000 */
[----:B------:R-:W-:Y:S01]  /*13bd0*/  BPT.TRAP 0x1 ;  /* 0x000000040000795c */ /* 0x000fe20000300000 */
.L_x_944:
[----:B------:R-:W-:Y:S05]  /*13be0*/  BSYNC B1 ;  /* 0x0000000000017941 */ /* 0x000fea0003800000 */
.L_x_943:
[----:B------:R-:W-:Y:S01]  /*13bf0*/  IMAD.MOV.U32 R12, RZ, RZ, RZ ;  /* 0x000000ffff0c7224 */ /* 0x000fe200078e00ff */
[----:B------:R-:W-:Y:S01]  /*13c00*/  UIADD3 UR4, UP0, UR46, 0x370, URZ ;  /* 0x000003702e047890 */ /* 0x000fe2000ff1e03f */
[----:B------:R-:W-:Y:S01]  /*13c10*/  IMAD R11, R8, 0x6000, R17 ;  /* 0x00006000080b7824 */ /* 0x000fe200078e0211 */
[----:B------:R-:W-:Y:S01]  /*13c20*/  PLOP3.LUT P0, PT, PT, PT, PT, 0x80, 0x0 ;  /* 0x000000000000781c */ /* 0x000fe20003f0f070 */
[----:B01----:R-:W-:Y:S01]  /*13c30*/  VIADD R3, R3, 0x2d830 ;  /* 0x0002d83003037836 */ /* 0x003fe20000000000 */
[----:B------:R-:W-:Y:S01]  /*13c40*/  R2UR UR10, R12 ;  /* 0x000000000c0a72ca */ /* 0x000fe200000e0000 */
[----:B------:R-:W-:Y:S01]  /*13c50*/  IMAD.SHL.U32 R2, R6, 0x80, RZ ;  /* 0x0000008006027824 */ /* 0x000fe200078e00ff */
[----:B------:R-:W-:Y:S01]  /*13c60*/  UIADD3.X UR5, URZ, UR47, URZ, UP0, !UPT ;  /* 0x0000002f3f057290 */ /* 0x000fe200087fe43f */
[----:B------:R-:W-:Y:S01]  /*13c70*/  VIADD R5, R11, 0x15400 ;  /* 0x000154000b057836 */ /* 0x000fe20000000000 */
[----:B------:R-:W-:Y:S01]  /*13c80*/  UMOV UR6, 0x0 ;  /* 0x0000000000067882 */ /* 0x000fe20000000000 */
[----:B------:R-:W-:-:S10]  /*13c90*/  UMOV UR7, 0x14f00000 ;  /* 0x14f0000000077882 */ /* 0x000fd40000000000 */
.L_x_945:
[----:B------:R-:W-:-:S13]  /*13ca0*/  @P0 ELECT P2, URZ, PT ;  /* 0x00000000003f082f */ /* 0x000fda0003840000 */
[----:B-----5:R-:W-:Y:S01]  /*13cb0*/  @P2 R2UR UR13, R4 ;  /* 0x00000000040d22ca */ /* 0x020fe200000e0000 */
[----:B------:R-:W-:Y:S01]  /*13cc0*/  UMOV UR12, UR36 ;  /* 0x00000024000c7c82 */ /* 0x000fe20008000000 */
[----:B------:R-:W-:Y:S02]  /*13cd0*/  @P2 R2UR UR11, R2 ;  /* 0x00000000020b22ca */ /* 0x000fe400000e0000 */
[----:B------:R-:W-:Y:S02]  /*13ce0*/  @P2 R2UR UR9, R3 ;  /* 0x00000000030922ca */ /* 0x000fe400000e0000 */
[----:B------:R-:W-:Y:S02]  /*13cf0*/  @P2 R2UR UR8, R5 ;  /* 0x00000000050822ca */ /* 0x000fe400000e0000 */
[----:B------:R-:W-:Y:S02]  /*13d00*/  @P2 PLOP3.LUT P0, PT, P2, PT, PT, 0x8, 0x0 ;  /* 0x000000000000281c */ /* 0x000fe4000170e170 */
        /* <DEDUP_REMOVED lines=9> */
.L_x_946:
[----:B------:R-:W-:-:S13]  /*13da0*/  @P0 ELECT P2, URZ, PT ;  /* 0x00000000003f082f */ /* 0x000fda0003840000 */
[----:B------:R-:W-:Y:S01]  /*13db0*/  @P2 R2UR UR13, R4 ;  /* 0x00000000040d22ca */ /* 0x000fe200000e0000 */
        /* <DEDUP_REMOVED lines=14> */
.L_x_947:
        /* <DEDUP_REMOVED lines=15> */
.L_x_1040:
[----:B------:R-:W-:Y:S05]  /*13f90*/  BSYNC B1 ;  /* 0x0000000000017941 */ /* 0x000fea0003800000 */
.L_x_948:
[----:B------:R-:W-:Y:S01]  /*13fa0*/  BSSY B1, `(.L_x_950) ;  /* 0x000000a000017945 */ /* 0x000fe20003800000 */
[----:B0-----:R-:W-:Y:S02]  /*13fb0*/  IMAD.MOV.U32 R2, RZ, RZ, 0x0 ;  /* 0x00000000ff027424 */ /* 0x001fe400078e00ff */
[----:B------:R-:W-:Y:S01]  /*13fc0*/  IMAD.MOV.U32 R3, RZ, RZ, 0x14f00000 ;  /* 0x14f00000ff037424 */ /* 0x000fe200078e00ff */
[----:B------:R-:W-:Y:S06]  /*13fd0*/  @P1 BRA `(.L_x_951) ;  /* 0x0000000000181947 */ /* 0x000fec0003800000 */
[----:B------:R-:W-:Y:S01]  /*13fe0*/  ISETP.NE.AND P0, PT, R28, RZ, PT ;  /* 0x000000ff1c00720c */ /* 0x000fe20003f05270 */
[----:B------:R-:W-:Y:S02]  /*13ff0*/  IMAD R11, R16, 0x8, R17 ;  /* 0x00000008100b7824 */ /* 0x000fe400078e0211 */
[----:B------:R-:W-:-:S04]  /*14000*/  IMAD.MOV.U32 R13, RZ, RZ, 0x6000 ;  /* 0x00006000ff0d7424 */ /* 0x000fc800078e00ff */
[----:B------:R0:W-:Y:S06]  /*14010*/  SYNCS.ARRIVE.TRANS64 RZ, [R11+URZ+0x2d850], R13 ;  /* 0x02d8500d0bff79a7 */ /* 0x0001ec000800003f */
[----:B------:R-:W-:Y:S05]  /*14020*/  @!P0 BRA `(.L_x_951) ;  /* 0x0000000000048947 */ /* 0x000fea0003800000 */
[----:B------:R-:W-:Y:S01]  /*14030*/  BPT.TRAP 0x1 ;  /* 0x000000040000795c */ /* 0x000fe20000300000 */
.L_x_951:
[----:B------:R-:W-:Y:S05]  /*14040*/  BSYNC B1 ;  /* 0x0000000000017941 */ /* 0x000fea0003800000 */
.L_x_950:
[----:B------:R-:W-:Y:S01]  /*14050*/  R2UR UR6, R2 ;  /* 0x00000000020672ca */ /* 0x000fe200000e0000 */
[--C-:B0-----:R-:W-:Y:S01]  /*14060*/  IMAD R11, R16, 0x8, R17.reuse ;  /* 0x00000008100b7824 */ /* 0x101fe200078e0211 */
[----:B------:R-:W-:Y:S01]  /*14070*/  R2UR UR7, R3 ;  /* 0x00000000030772ca */ /* 0x000fe200000e0000 */
[----:B------:R-:W-:Y:S01]  /*14080*/  UIADD3 UR4, UP0, UR46, 0x470, URZ ;  /* 0x000004702e047890 */ /* 0x000fe2000ff1e03f */
[----:B------:R-:W-:Y:S01]  /*14090*/  R2UR UR10, R12 ;  /* 0x000000000c0a72ca */ /* 0x000fe200000e0000 */
[----:B------:R-:W-:Y:S01]  /*140a0*/  IMAD R12, R16, 0x6000, R17 ;  /* 0x00006000100c7824 */ /* 0x000fe200078e0211 */
[----:B------:R-:W-:Y:S01]  /*140b0*/  PLOP3.LUT P0, PT, PT, PT, PT, 0x80, 0x0 ;  /* 0x000000000000781c */ /* 0x000fe20003f0f070 */
[----:B------:R-:W-:Y:S01]  /*140c0*/  IMAD.SHL.U32 R13, R22, 0x80, RZ ;  /* 0x00000080160d7824 */ /* 0x000fe200078e00ff */
[----:B------:R-:W-:Y:S01]  /*140d0*/  UIADD3.X UR5, URZ, UR47, URZ, UP0, !UPT ;  /* 0x0000002f3f057290 */ /* 0x000fe200087fe43f */
[----:B------:R-:W-:Y:S02]  /*140e0*/  VIADD R11, R11, 0x2d850 ;  /* 0x0002d8500b0b7836 */ /* 0x000fe40000000000 */
[----:B------:R-:W-:-:S09]  /*140f0*/  VIADD R14, R12, 0x400 ;  /* 0x000004000c0e7836 */ /* 0x000fd20000000000 */
.L_x_952:
        /* <DEDUP_REMOVED lines=15> */
.L_x_953:
        /* <DEDUP_REMOVED lines=15> */
.L_x_954:
        /* <DEDUP_REMOVED lines=10> */
[----:B------:R-:W-:Y:S02]  /*14380*/  IMAD.MOV.U32 R18, RZ, RZ, R4 ;  /* 0x000000ffff127224 */ /* 0x000fe400078e0004 */
[----:B------:R-:W-:-:S07]  /*14390*/  IMAD.MOV.U32 R22, RZ, RZ, R6 ;  /* 0x000000ffff167224 */ /* 0x000fce00078e0006 */
.L_x_939:
[----:B------:R-:W-:Y:S05]  /*143a0*/  BSYNC B0 ;  /* 0x0000000000007941 */ /* 0x000fea0003800000 */
.L_x_938:
[----:B------:R-:W-:Y:S01]  /*143b0*/  UIADD3 UR4, UR40, -0x3, URZ ;  /* 0xfffffffd28047890 */ /* 0x000fe2000fffe03f */
[----:B------:R-:W-:Y:S02]  /*143c0*/  IMAD.MOV.U32 R16, RZ, RZ, R8 ;  /* 0x000000ffff107224 */ /* 0x000fe400078e0008 */
[----:B------:R-:W-:-:S03]  /*143d0*/  IMAD.MOV.U32 R24, RZ, RZ, R9 ;  /* 0x000000ffff187224 */ /* 0x000fc600078e0009 */
[----:B------:R-:W-:-:S07]  /*143e0*/  IMAD.U32 R6, RZ, RZ, UR4 ;  /* 0x00000004ff067e24 */ /* 0x000fce000f8e00ff */
.L_x_937:
[----:B------:R-:W-:Y:S01]  /*143f0*/  ULOP3.LUT UR4, URZ, UR40, URZ, 0x33, !UPT ;  /* 0x000000283f047292 */ /* 0x000fe2000f8e333f */
[----:B------:R-:W-:Y:S01]  /*14400*/  VIADD R7, R7, 0xfffffffe ;  /* 0xfffffffe07077836 */ /* 0x000fe20000000000 */
[----:B------:R-:W-:Y:S04]  /*14410*/  BSSY B0, `(.L_x_936) ;  /* 0x000015a000007945 */ /* 0x000fe80003800000 */
[----:B------:R-:W-:-:S13]  /*14420*/  ISETP.NE.AND P0, PT, R7, UR4, PT ;  /* 0x0000000407007c0c */ /* 0x000fda000bf05270 */
[----:B------:R-:W-:Y:S05]  /*14430*/  @!P0 BRA `(.L_x_955) ;  /* 0x00000014005c8947 */ /* 0x000fea0003800000 */
[----:B------:R-:W-:-:S07]  /*14440*/  IMAD.MOV.U32 R4, RZ, RZ, R18 ;  /* 0x000000ffff047224 */ /* 0x000fce00078e0012 */
.L_x_990:
[----:B------:R-:W-:Y:S01]  /*14450*/  LOP3.LUT P1, RZ, R19, 0x2, RZ, 0xc0, !PT ;  /* 0x0000000213ff7812 */ /* 0x000fe2000782c0ff */
[----:B------:R-:W-:Y:S01]  /*14460*/  VIADD R7, R16, 0x1 ;  /* 0x0000000110077836 */ /* 0x000fe20000000000 */
[----:B------:R-:W-:Y:S05]  /*14470*/  YIELD ;  /* 0x0000000000007946 */ /* 0x000fea0003800000 */
[----:B------:R-:W-:Y:S01]  /*14480*/  ISETP.NE.AND P0, PT, R7, 0x2, PT ;  /* 0x000000020700780c */ /* 0x000fe20003f05270 */
[----:B------:R-:W-:Y:S03]  /*14490*/  BSSY B1, `(.L_x_956) ;  /* 0x00000a4000017945 */ /* 0x000fe60003800000 */
[----:B------:R-:W-:-:S02]  /*144a0*/  SEL R3, RZ, 0x1, P0 ;  /* 0x00000001ff037807 */ /* 0x000fc40000000000 */
[----:B------:R-:W-:Y:S02]  /*144b0*/  SEL R7, R7, RZ, P0 ;  /* 0x000000ff07077207 */ /* 0x000fe40000000000 */
[----:B------:R-:W-:Y:S01]  /*144c0*/  LOP3.LUT R8, R24, R3, RZ, 0x3c, !PT ;  /* 0x0000000318087212 */ /* 0x000fe200078e3cff */
[----:B------:R-:W-:Y:S06]  /*144d0*/  @!P1 BRA `(.L_x_957) ;  /* 0x00000008007c9947 */ /* 0x000fec0003800000 */
[----:B------:R-:W-:Y:S01]  /*144e0*/  LOP3.LUT P1, RZ, R19, 0x1, RZ, 0xc0, !PT ;  /* 0x0000000113ff7812 */ /* 0x000fe2000782c0ff */
        /* <DEDUP_REMOVED lines=9> */
[----:B------:R-:W-:-:S03]  /*14580*/  IMAD R4, R25, UR4, RZ ;  /* 0x0000000419047c24 */ /* 0x000fc6000f8e02ff */
[--C-:B------:R-:W-:Y:S01]  /*14590*/  SHF.R.S32.HI R3, RZ, 0x1f, R2.reuse ;  /* 0x0000001fff037819 */ /* 0x100fe20000011402 */
[----:B------:R-:W-:-:S04]  /*145a0*/  IMAD.MOV R9, RZ, RZ, -R2 ;  /* 0x000000ffff097224 */ /* 0x000fc800078e0a02 */
[----:B------:R-:W-:Y:S02]  /*145b0*/  IMAD R9, R5, R9, R6 ;  /* 0x0000000905097224 */ /* 0x000fe400078e0206 */
[C---:B------:R-:W-:Y:S02]  /*145c0*/  IMAD R5, R23.reuse, UR5, R4 ;  /* 0x0000000517057c24 */ /* 0x040fe4000f8e0204 */
[----:B------:R-:W-:Y:S01]  /*145d0*/  IMAD.WIDE.U32 R2, R23, UR4, R2 ;  /* 0x0000000417027c25 */ /* 0x000fe2000f8e0002 */
[----:B------:R-:W-:-:S03]  /*145e0*/  ULDC.64 UR4, c[0x0][0x418] ;  /* 0x0001060000047ab9 */ /* 0x000fc60000000a00 */
[----:B------:R-:W-:Y:S01]  /*145f0*/  IMAD.IADD R5, R5, 0x1, R3 ;  /* 0x0000000105057824 */ /* 0x000fe200078e0203 */
[----:B------:R-:W-:-:S04]  /*14600*/  LEA R4, P0, R2, UR4, 0x2 ;  /* 0x0000000402047c11 */ /* 0x000fc8000f8010ff */
[----:B------:R-:W-:-:S05]  /*14610*/  LEA.HI.X R5, R2, UR5, R5, 0x2, P0 ;  /* 0x0000000502057c11 */ /* 0x000fca00080f1405 */
[----:B------:R0:W5:Y:S04]  /*14620*/  LDG.E R4, desc[UR48][R4.64] ;  /* 0x0000003004047981 */ /* 0x000168000c1e1900 */
.L_x_958:
        /* <DEDUP_REMOVED lines=8> */
.L_x_1041:
[----:B------:R-:W-:Y:S05]  /*146b0*/  BSYNC B2 ;  /* 0x0000000000027941 */ /* 0x000fea0003800000 */
.L_x_959:
[----:B------:R-:W-:Y:S04]  /*146c0*/  BSSY B2, `(.L_x_961) ;  /* 0x0000007000027945 */ /* 0x000fe80003800000 */
[----:B------:R-:W-:Y:S05]  /*146d0*/  @P1 BRA `(.L_x_962) ;  /* 0x0000000000141947 */ /* 0x000fea0003800000 */
[----:B------:R-:W-:Y:S01]  /*146e0*/  ISETP.NE.AND P0, PT, R28, RZ, PT ;  /* 0x000000ff1c00720c */ /* 0x000fe20003f05270 */
[----:B0-----:R-:W-:-:S04]  /*146f0*/  IMAD.MOV.U32 R2, RZ, RZ, 0x6000 ;  /* 0x00006000ff027424 */ /* 0x001fc800078e00ff */
[----:B------:R1:W-:Y:S08]  /*14700*/  SYNCS.ARRIVE.TRANS64 RZ, [R3+URZ+0x2d830], R2 ;  /* 0x02d8300203ff79a7 */ /* 0x0003f0000800003f */
[----:B------:R-:W-:Y:S05]  /*14710*/  @!P0 BRA `(.L_x_962) ;  /* 0x0000000000048947 */ /* 0x000fea0003800000 */
[----:B------:R-:W-:Y:S01]  /*14720*/  BPT.TRAP 0x1 ;  /* 0x000000040000795c */ /* 0x000fe20000300000 */
.L_x_962:
[----:B------:R-:W-:Y:S05]  /*14730*/  BSYNC B2 ;  /* 0x0000000000027941 */ /* 0x000fea0003800000 */
.L_x_961:
        /* <DEDUP_REMOVED lines=11> */
.L_x_963:
        /* <DEDUP_REMOVED lines=16> */
.L_x_964:
        /* <DEDUP_REMOVED lines=16> */
.L_x_965:
        /* <DEDUP_REMOVED lines=15> */
.L_x_1042:
[----:B------:R-:W-:Y:S05]  /*14ae0*/  BSYNC B2 ;  /* 0x0000000000027941 */ /* 0x000fea0003800000 */
.L_x_966:
[----:B------:R-:W-:Y:S01]  /*14af0*/  BSSY B2, `(.L_x_968) ;  /* 0x0000009000027945 */ /* 0x000fe20003800000 */
[----:B------:R-:W-:Y:S02]  /*14b00*/  IMAD.MOV.U32 R2, RZ, RZ, 0x0 ;  /* 0x00000000ff027424 */ /* 0x000fe400078e00ff */
[----:B0-----:R-:W-:Y:S01]  /*14b10*/  IMAD.MOV.U32 R3, RZ, RZ, 0x14f00000 ;  /* 0x14f00000ff037424 */ /* 0x001fe200078e00ff */
[----:B------:R-:W-:Y:S06]  /*14b20*/  @P1 BRA `(.L_x_969) ;  /* 0x0000000000141947 */ /* 0x000fec0003800000 */
[----:B------:R-:W-:Y:S01]  /*14b30*/  ISETP.NE.AND P0, PT, R28, RZ, PT ;  /* 0x000000ff1c00720c */ /* 0x000fe20003f05270 */
[----:B------:R-:W-:-:S04]  /*14b40*/  IMAD.MOV.U32 R13, RZ, RZ, 0x6000 ;  /* 0x00006000ff0d7424 */ /* 0x000fc800078e00ff */
[----:B------:R0:W-:Y:S08]  /*14b50*/  SYNCS.ARRIVE.TRANS64 RZ, [R12+URZ+0x50], R13 ;  /* 0x0000500d0cff79a7 */ /* 0x0001f0000800003f */
[----:B------:R-:W-:Y:S05]  /*14b60*/  @!P0 BRA `(.L_x_969) ;  /* 0x0000000000048947 */ /* 0x000fea0003800000 */
[----:B------:R-:W-:Y:S01]  /*14b70*/  BPT.TRAP 0x1 ;  /* 0x000000040000795c */ /* 0x000fe20000300000 */
.L_x_969:
[----:B------:R-:W-:Y:S05]  /*14b80*/  BSYNC B2 ;  /* 0x0000000000027941 */ /* 0x000fea0003800000 */
.L_x_968:
[----:B------:R-:W-:Y:S01]  /*14b90*/  R2UR UR6, R2 ;  /* 0x00000000020672ca */ /* 0x000fe200000e0000 */
[----:B------:R-:W-:Y:S01]  /*14ba0*/  IMAD R16, R16, 0x6000, R17 ;  /* 0x0000600010107824 */ /* 0x000fe200078e0211 */
[----:B------:R-:W-:Y:S01]  /*14bb0*/  R2UR UR7, R3 ;  /* 0x00000000030772ca */ /* 0x000fe200000e0000 */
[----:B------:R-:W-:Y:S01]  /*14bc0*/  UIADD3 UR4, UP0, UR46, 0x470, URZ ;  /* 0x000004702e047890 */ /* 0x000fe2000ff1e03f */
[----:B------:R-:W-:Y:S01]  /*14bd0*/  R2UR UR10, R5 ;  /* 0x00000000050a72ca */ /* 0x000fe200000e0000 */
[----:B------:R-:W-:Y:S01]  /*14be0*/  IMAD.SHL.U32 R5, R22, 0x80, RZ ;  /* 0x0000008016057824 */ /* 0x000fe200078e00ff */
[----:B------:R-:W-:Y:S01]  /*14bf0*/  PLOP3.LUT P0, PT, PT, PT, PT, 0x80, 0x0 ;  /* 0x000000000000781c */ /* 0x000fe20003f0f070 */
[----:B0-----:R-:W-:Y:S01]  /*14c00*/  VIADD R12, R12, 0x50 ;  /* 0x000000500c0c7836 */ /* 0x001fe20000000000 */
[----:B------:R-:W-:Y:S01]  /*14c10*/  UIADD3.X UR5, URZ, UR47, URZ, UP0, !UPT ;  /* 0x0000002f3f057290 */ /* 0x000fe200087fe43f */
[----:B------:R-:W-:-:S11]  /*14c20*/  VIADD R13, R16, 0x400 ;  /* 0x00000400100d7836 */ /* 0x000fd60000000000 */
.L_x_970:
        /* <DEDUP_REMOVED lines=15> */
.L_x_971:
        /* <DEDUP_REMOVED lines=15> */
.L_x_972:
        /* <DEDUP_REMOVED lines=12> */
.L_x_957:
[----:B------:R-:W-:Y:S05]  /*14ed0*/  BSYNC B1 ;  /* 0x0000000000017941 */ /* 0x000fea0003800000 */
.L_x_956:
[----:B------:R-:W-:Y:S01]  /*14ee0*/  LOP3.LUT P1, RZ, R19, 0x2, RZ, 0xc0, !PT ;  /* 0x0000000213ff7812 */ /* 0x000fe2000782c0ff */
[----:B------:R-:W-:Y:S01]  /*14ef0*/  VIADD R16, R7, 0x1 ;  /* 0x0000000107107836 */ /* 0x000fe20000000000 */
[----:B------:R-:W-:Y:S01]  /*14f00*/  BSSY B1, `(.L_x_973) ;  /* 0x00000a7000017945 */ /* 0x000fe20003800000 */
[----:B------:R-:W-:-:S03]  /*14f10*/  VIADD R9, R6, 0xffffffff ;  /* 0xffffffff06097836 */ /* 0x000fc60000000000 */
        /* <DEDUP_REMOVED lines=26> */
.L_x_975:
[----:B------:R-:W-:Y:S01]  /*150c0*/  IMAD R2, R16, 0x8, R17 ;  /* 0x0000000810027824 */ /* 0x000fe200078e0211 */
[----:B------:R-:W-:Y:S01]  /*150d0*/  SHF.L.U32 R3, R24, 0x1f, RZ ;  /* 0x0000001f18037819 */ /* 0x000fe200000006ff */
[----:B------:R-:W-:Y:S03]  /*150e0*/  BSSY B2, `(.L_x_976) ;  /* 0x0000003000027945 */ /* 0x000fe60003800000 */
[----:B------:R-:W1:Y:S02]  /*150f0*/  SYNCS.PHASECHK.TRANS64.TRYWAIT P0, [R2+URZ+0x2d840], R3 ;  /* 0x02d84003020075a7 */ /* 0x000e64000800017f */
[----:B-1----:R-:W-:Y:S05]  /*15100*/  @!P0 BRA `(.L_x_977) ;  /* 0x0000002000648947 */ /* 0x002fea0003800000 */
.L_x_1043:
[----:B------:R-:W-:Y:S05]  /*15110*/  BSYNC B2 ;  /* 0x0000000000027941 */ /* 0x000fea0003800000 */
.L_x_976:
[----:B0-----:R-:W0:Y:S01]  /*15120*/  S2R R5, SR_TID.X ;  /* 0x0000000000057919 */ /* 0x001e220000002100 */
[----:B------:R-:W-:Y:S01]  /*15130*/  BSSY B2, `(.L_x_978) ;  /* 0x0000009000027945 */ /* 0x000fe20003800000 */
[----:B0-----:R-:W-:-:S04]  /*15140*/  LOP3.LUT R5, R5, 0x7f, RZ, 0xc0, !PT ;  /* 0x0000007f05057812 */ /* 0x001fc800078ec0ff */
[----:B------:R-:W-:-:S13]  /*15150*/  ISETP.NE.AND P1, PT, R5, RZ, PT ;  /* 0x000000ff0500720c */ /* 0x000fda0003f25270 */
[----:B------:R-:W-:Y:S05]  /*15160*/  @P1 BRA `(.L_x_979) ;  /* 0x0000000000141947 */ /* 0x000fea0003800000 */
[----:B------:R-:W-:Y:S01]  /*15170*/  ISETP.NE.AND P0, PT, R28, RZ, PT ;  /* 0x000000ff1c00720c */ /* 0x000fe20003f05270 */
[----:B-1----:R-:W-:-:S04]  /*15180*/  IMAD.MOV.U32 R3, RZ, RZ, 0x6000 ;  /* 0x00006000ff037424 */ /* 0x002fc800078e00ff */
[----:B------:R0:W-:Y:S08]  /*15190*/  SYNCS.ARRIVE.TRANS64 RZ, [R2+URZ+0x2d830], R3 ;  /* 0x02d8300302ff79a7 */ /* 0x0001f0000800003f */
[----:B------:R-:W-:Y:S05]  /*151a0*/  @!P0 BRA `(.L_x_979) ;  /* 0x0000000000048947 */ /* 0x000fea0003800000 */
[----:B------:R-:W-:Y:S01]  /*151b0*/  BPT.TRAP 0x1 ;  /* 0x000000040000795c */ /* 0x000fe20000300000 */
.L_x_979:
[----:B------:R-:W-:Y:S05]  /*151c0*/  BSYNC B2 ;  /* 0x0000000000027941 */ /* 0x000fea0003800000 */
.L_x_978:
[----:B------:R-:W-:Y:S01]  /*151d0*/  IMAD.MOV.U32 R5, RZ, RZ, RZ ;  /* 0x000000ffff057224 */ /* 0x000fe200078e00ff */
[----:B------:R-:W-:Y:S01]  /*151e0*/  UIADD3 UR4, UP0, UR46, 0x370, URZ ;  /* 0x000003702e047890 */ /* 0x000fe2000ff1e03f */
[C---:B01----:R-:W-:Y:S01]  /*151f0*/  IMAD R3, R16.reuse, 0x8, R0 ;  /* 0x0000000810037824 */ /* 0x043fe200078e0200 */
[----:B------:R-:W-:Y:S01]  /*15200*/  PLOP3.LUT P0, PT, PT, PT, PT, 0x80, 0x0 ;  /* 0x000000000000781c */ /* 0x000fe20003f0f070 */
[----:B------:R-:W-:Y:S01]  /*15210*/  IMAD R13, R16, 0x6000, R17 ;  /* 0x00006000100d7824 */ /* 0x000fe200078e0211 */
[----:B------:R-:W-:Y:S01]  /*15220*/  R2UR UR10, R5 ;  /* 0x00000000050a72ca */ /* 0x000fe200000e0000 */
[----:B------:R-:W-:Y:S01]  /*15230*/  VIADD R3, R3, 0x30 ;  /* 0x0000003003037836 */ /* 0x000fe20000000000 */
[----:B------:R-:W-:Y:S01]  /*15240*/  UIADD3.X UR5, URZ, UR47, URZ, UP0, !UPT ;  /* 0x0000002f3f057290 */ /* 0x000fe200087fe43f */
[----:B------:R-:W-:Y:S01]  /*15250*/  IMAD.SHL.U32 R2, R10, 0x80, RZ ;  /* 0x000000800a027824 */ /* 0x000fe200078e00ff */
[----:B------:R-:W-:Y:S01]  /*15260*/  UMOV UR6, 0x0 ;  /* 0x0000000000067882 */ /* 0x000fe20000000000 */
[----:B------:R-:W-:Y:S01]  /*15270*/  VIADD R11, R13, 0x15400 ;  /* 0x000154000d0b7836 */ /* 0x000fe20000000000 */
[----:B------:R-:W-:-:S09]  /*15280*/  UMOV UR7, 0x14f00000 ;  /* 0x14f0000000077882 */ /* 0x000fd20000000000 */
.L_x_980:
        /* <DEDUP_REMOVED lines=16> */
.L_x_981:
        /* <DEDUP_REMOVED lines=16> */
.L_x_982:
        /* <DEDUP_REMOVED lines=15> */
.L_x_1044:
[----:B------:R-:W-:Y:S05]  /*15580*/  BSYNC B2 ;  /* 0x0000000000027941 */ /* 0x000fea0003800000 */
.L_x_983:
[----:B------:R-:W-:Y:S01]  /*15590*/  BSSY B2, `(.L_x_985) ;  /* 0x0000009000027945 */ /* 0x000fe20003800000 */
[----:B0-----:R-:W-:Y:S02]  /*155a0*/  IMAD.MOV.U32 R2, RZ, RZ, 0x0 ;  /* 0x00000000ff027424 */ /* 0x001fe400078e00ff */
[----:B------:R-:W-:Y:S01]  /*155b0*/  IMAD.MOV.U32 R3, RZ, RZ, 0x14f00000 ;  /* 0x14f00000ff037424 */ /* 0x000fe200078e00ff */
[----:B------:R-:W-:Y:S06]  /*155c0*/  @P1 BRA `(.L_x_986) ;  /* 0x0000000000141947 */ /* 0x000fec0003800000 */
[----:B------:R-:W-:Y:S01]  /*155d0*/  ISETP.NE.AND P0, PT, R28, RZ, PT ;  /* 0x000000ff1c00720c */ /* 0x000fe20003f05270 */
[----:B------:R-:W-:-:S04]  /*155e0*/  IMAD.MOV.U32 R13, RZ, RZ, 0x6000 ;  /* 0x00006000ff0d7424 */ /* 0x000fc800078e00ff */
[----:B------:R0:W-:Y:S08]  /*155f0*/  SYNCS.ARRIVE.TRANS64 RZ, [R8+URZ+0x50], R13 ;  /* 0x0000500d08ff79a7 */ /* 0x0001f0000800003f */
[----:B------:R-:W-:Y:S05]  /*15600*/  @!P0 BRA `(.L_x_986) ;  /* 0x0000000000048947 */ /* 0x000fea0003800000 */
[----:B------:R-:W-:Y:S01]  /*15610*/  BPT.TRAP 0x1 ;  /* 0x000000040000795c */ /* 0x000fe20000300000 */
.L_x_986:
[----:B------:R-:W-:Y:S05]  /*15620*/  BSYNC B2 ;  /* 0x0000000000027941 */ /* 0x000fea0003800000 */
.L_x_985:
        /* <DEDUP_REMOVED lines=10> */
.L_x_987:
        /* <DEDUP_REMOVED lines=15> */
.L_x_988:
        /* <DEDUP_REMOVED lines=15> */
.L_x_989:
        /* <DEDUP_REMOVED lines=12> */
.L_x_974:
[----:B------:R-:W-:Y:S05]  /*15970*/  BSYNC B1 ;  /* 0x0000000000017941 */ /* 0x000fea0003800000 */
.L_x_973:
[----:B------:R-:W-:Y:S01]  /*15980*/  ISETP.GT.AND P0, PT, R9, UR39, PT ;  /* 0x0000002709007c0c */ /* 0x000fe2000bf04270 */
[----:B------:R-:W-:-:S12]  /*15990*/  VIADD R6, R6, 0xfffffffe ;  /* 0xfffffffe06067836 */ /* 0x000fd80000000000 */
[----:B------:R-:W-:Y:S05]  /*159a0*/  @P0 BRA `(.L_x_990) ;  /* 0xffffffe800a80947 */ /* 0x000fea000383ffff */
.L_x_955:
[----:B------:R-:W-:Y:S05]  /*159b0*/  BSYNC B0 ;  /* 0x0000000000007941 */ /* 0x000fea0003800000 */
.L_x_936:
[----:B------:R-:W1:Y:S01]  /*159c0*/  S2R R0, SR_TID.X ;  /* 0x0000000000007919 */ /* 0x000e620000002100 */
[----:B------:R-:W-:Y:S01]  /*159d0*/  BSSY B0, `(.L_x_991) ;  /* 0x0000010000007945 */ /* 0x000fe20003800000 */
[----:B-1----:R-:W-:-:S04]  /*159e0*/  LOP3.LUT R6, R0, 0x7f, RZ, 0xc0, !PT ;  /* 0x0000007f00067812 */ /* 0x002fc800078ec0ff */
[----:B------:R-:W-:-:S13]  /*159f0*/  ISETP.NE.AND P1, PT, R6, RZ, PT ;  /* 0x000000ff0600720c */ /* 0x000fda0003f25270 */
[----:B------:R-:W-:Y:S05]  /*15a00*/  @P1 BRA `(.L_x_992) ;  /* 0x0000000000301947 */ /* 0x000fea0003800000 */
[----:B------:R-:W1:Y:S01]  /*15a10*/  S2R R5, SR_LANEID ;  /* 0x0000000000057919 */ /* 0x000e620000000000 */
[----:B------:R-:W-:Y:S01]  /*15a20*/  VOTEU.ANY UR4, UPT, PT ;  /* 0x0000000000047886 */ /* 0x000fe200038e0100 */
[----:B0-----:R-:W0:Y:S01]  /*15a30*/  LDC.64 R2, c[0x0][0xc80] ;  /* 0x00032000ff027b82 */ /* 0x001e220000000a00 */
[----:B------:R-:W1:Y:S02]  /*15a40*/  FLO.U32 R0, UR4 ;  /* 0x0000000400007d00 */ /* 0x000e6400080e0000 */
[----:B-1----:R-:W-:-:S06]  /*15a50*/  ISETP.EQ.U32.AND P0, PT, R0, R5, PT ;  /* 0x000000050000720c */ /* 0x002fcc0003f02070 */
[----:B------:R-:W0:Y:S07]  /*15a60*/  POPC R5, UR4 ;  /* 0x0000000400057d09 */ /* 0x000e2e0008000000 */
[----:B0-----:R-:W2:Y:S01]  /*15a70*/  @P0 ATOMG.E.ADD.STRONG.GPU PT, R3, desc[UR48][R2.64], R5 ;  /* 0x00000005020309a8 */ /* 0x001ea200081ee1f0 */
[----:B------:R-:W0:Y:S02]  /*15a80*/  S2R R4, SR_LTMASK ;  /* 0x0000000000047919 */ /* 0x000e240000003900 */
[----:B0-----:R-:W-:-:S04]  /*15a90*/  LOP3.LUT R4, R4, UR4, RZ, 0xc0, !PT ;  /* 0x0000000404047c12 */ /* 0x001fc8000f8ec0ff */
[----:B------:R-:W0:Y:S01]  /*15aa0*/  POPC R27, R4 ;  /* 0x00000004001b7309 */ /* 0x000e220000000000 */
[----:B--2---:R-:W0:Y:S02]  /*15ab0*/  SHFL.IDX PT, R0, R3, R0, 0x1f ;  /* 0x00001f0003007589 */ /* 0x004e2400000e0000 */
[----:B0-----:R-:W-:-:S07]  /*15ac0*/  IADD3 R27, R0, UR42, R27 ;  /* 0x0000002a001b7c10 */ /* 0x001fce000fffe01b */
.L_x_992:
[----:B------:R-:W-:Y:S05]  /*15ad0*/  BSYNC B0 ;  /* 0x0000000000007941 */ /* 0x000fea0003800000 */
.L_x_991:
[----:B------:R-:W-:Y:S01]  /*15ae0*/  LOP3.LUT P0, RZ, R19, 0x2, RZ, 0xc0, !PT ;  /* 0x0000000213ff7812 */ /* 0x000fe2000780c0ff */
[----:B------:R-:W-:-:S12]  /*15af0*/  BSSY B0, `(.L_x_993) ;  /* 0x0000043000007945 */ /* 0x000fd80003800000 */
[----:B------:R-:W-:Y:S05]  /*15b00*/  @!P0 BRA `(.L_x_994) ;  /* 0x0000000400048947 */ /* 0x000fea0003800000 */
[----:B------:R-:W-:Y:S01]  /*15b10*/  IMAD R3, R16, 0x8, R17 ;  /* 0x0000000810037824 */ /* 0x000fe200078e0211 */
[----:B------:R-:W-:Y:S01]  /*15b20*/  SHF.L.U32 R0, R24, 0x1f, RZ ;  /* 0x0000001f18007819 */ /* 0x000fe200000006ff */
[----:B------:R-:W-:Y:S01]  /*15b30*/  BSSY B1, `(.L_x_995) ;  /* 0x0000004000017945 */ /* 0x000fe20003800000 */
[----:B------:R-:W-:Y:S02]  /*15b40*/  ISETP.NE.AND P2, PT, R6, RZ, PT ;  /* 0x000000ff0600720c */ /* 0x000fe40003f45270 */
[----:B------:R-:W1:Y:S02]  /*15b50*/  SYNCS.PHASECHK.TRANS64.TRYWAIT P0, [R3+URZ+0x2d860], R0 ;  /* 0x02d86000030075a7 */ /* 0x000e64000800017f */
[----:B-1----:R-:W-:Y:S09]  /*15b60*/  @!P0 BRA `(.L_x_996) ;  /* 0x0000001400f48947 */ /* 0x002ff20003800000 */
.L_x_1045:
[----:B------:R-:W-:Y:S05]  /*15b70*/  BSYNC B1 ;  /* 0x0000000000017941 */ /* 0x000fea0003800000 */
.L_x_995:
[----:B------:R-:W-:Y:S04]  /*15b80*/  BSSY B1, `(.L_x_997) ;  /* 0x0000007000017945 */ /* 0x000fe80003800000 */
[----:B------:R-:W-:Y:S05]  /*15b90*/  @P2 BRA `(.L_x_998) ;  /* 0x0000000000142947 */ /* 0x000fea0003800000 */
[----:B------:R-:W-:Y:S01]  /*15ba0*/  ISETP.NE.AND P0, PT, R28, RZ, PT ;  /* 0x000000ff1c00720c */ /* 0x000fe20003f05270 */
[----:B-1----:R-:W-:-:S04]  /*15bb0*/  IMAD.MOV.U32 R0, RZ, RZ, 0x6000 ;  /* 0x00006000ff007424 */ /* 0x002fc800078e00ff */
[----:B------:R2:W-:Y:S08]  /*15bc0*/  SYNCS.ARRIVE.TRANS64 RZ, [R3+URZ+0x2d850], R0 ;  /* 0x02d8500003ff79a7 */ /* 0x0005f0000800003f */
[----:B------:R-:W-:Y:S05]  /*15bd0*/  @!P0 BRA `(.L_x_998) ;  /* 0x0000000000048947 */ /* 0x000fea0003800000 */
[----:B------:R-:W-:Y:S01]  /*15be0*/  BPT.TRAP 0x1 ;  /* 0x000000040000795c */ /* 0x000fe20000300000 */
.L_x_998:
[----:B------:R-:W-:Y:S05]  /*15bf0*/  BSYNC B1 ;  /* 0x0000000000017941 */ /* 0x000fea0003800000 */
.L_x_997:
[----:B-12---:R-:W-:Y:S01]  /*15c00*/  IMAD R0, R16, 0x6000, R17 ;  /* 0x0000600010007824 */ /* 0x006fe200078e0211 */
[----:B------:R-:W-:Y:S01]  /*15c10*/  UIADD3 UR4, UP0, UR46, 0x470, URZ ;  /* 0x000004702e047890 */ /* 0x000fe2000ff1e03f */
[----:B0-----:R-:W-:Y:S01]  /*15c20*/  VIADD R2, R3, 0x2d850 ;  /* 0x0002d85003027836 */ /* 0x001fe20000000000 */
[----:B------:R-:W-:Y:S01]  /*15c30*/  PLOP3.LUT P0, PT, PT, PT, PT, 0x80, 0x0 ;  /* 0x000000000000781c */ /* 0x000fe20003f0f070 */
[----:B------:R-:W-:Y:S01]  /*15c40*/  IMAD.SHL.U32 R22, R22, 0x80, RZ ;  /* 0x0000008016167824 */ /* 0x000fe200078e00ff */
[----:B------:R-:W-:Y:S01]  /*15c50*/  UIADD3.X UR5, URZ, UR47, URZ, UP0, !UPT ;  /* 0x0000002f3f057290 */ /* 0x000fe200087fe43f */
[----:B------:R-:W-:Y:S01]  /*15c60*/  VIADD R3, R0, 0x400 ;  /* 0x0000040000037836 */ /* 0x000fe20000000000 */
[----:B------:R-:W-:Y:S01]  /*15c70*/  UMOV UR6, 0x0 ;  /* 0x0000000000067882 */ /* 0x000fe20000000000 */
[----:B------:R-:W-:Y:S01]  /*15c80*/  UMOV UR7, 0x14f00000 ;  /* 0x14f0000000077882 */ /* 0x000fe20000000000 */
[----:B------:R-:W-:-:S08]  /*15c90*/  UMOV UR10, URZ ;  /* 0x0000003f000a7c82 */ /* 0x000fd00008000000 */
.L_x_999:
        /* <DEDUP_REMOVED lines=15> */
.L_x_1000:
        /* <DEDUP_REMOVED lines=15> */
.L_x_1001:
        /* <DEDUP_REMOVED lines=9> */
[----:B-1----:R-:W-:Y:S05]  /*15f10*/  @P0 BRA.U.ANY `(.L_x_1001) ;  /* 0xfffffffd00d80947 */ /* 0x002fea000393ffff */
.L_x_994:
[----:B------:R-:W-:Y:S05]  /*15f20*/  BSYNC B0 ;  /* 0x0000000000007941 */ /* 0x000fea0003800000 */
.L_x_993:
[----:B------:R-:W-:-:S05]  /*15f30*/  VIADD R16, R16, 0x1 ;  /* 0x0000000110107836 */ /* 0x000fca0000000000 */
[----:B------:R-:W-:-:S04]  /*15f40*/  ISETP.NE.AND P0, PT, R16, 0x2, PT ;  /* 0x000000021000780c */ /* 0x000fc80003f05270 */
[----:B------:R-:W-:Y:S02]  /*15f50*/  SEL R3, RZ, 0x1, P0 ;  /* 0x00000001ff037807 */ /* 0x000fe40000000000 */
[----:B------:R-:W-:Y:S02]  /*15f60*/  SEL R16, R16, RZ, P0 ;  /* 0x000000ff10107207 */ /* 0x000fe40000000000 */
[----:B------:R-:W-:-:S07]  /*15f70*/  LOP3.LUT R24, R24, R3, RZ, 0x3c, !PT ;  /* 0x0000000318187212 */ /* 0x000fce00078e3cff */
.L_x_918:
[----:B------:R-:W-:Y:S05]  /*15f80*/  BSYNC B7 ;  /* 0x0000000000077941 */ /* 0x000fea0003800000 */
.L_x_916:
[----:B------:R-:W-:-:S13]  /*15f90*/  LOP3.LUT P0, RZ, R19, 0x4, RZ, 0xc0, !PT ;  /* 0x0000000413ff7812 */ /* 0x000fda000780c0ff */
[----:B------:R-:W-:Y:S05]  /*15fa0*/  @!P0 BRA `(.L_x_1002) ;  /* 0x0000000000248947 */ /* 0x000fea0003800000 */
[----:B------:R-:W-:Y:S05]  /*15fb0*/  WARPSYNC.ALL ;  /* 0x0000000000007948 */ /* 0x000fea0003800000 */
[----:B------:R-:W1:Y:S08]  /*15fc0*/  S2UR UR5, SR_CgaCtaId ;  /* 0x00000000000579c3 */ /* 0x000e700000008800 */
[----:B------:R-:W-:Y:S06]  /*15fd0*/  BAR.SYNC.DEFER_BLOCKING 0x5, 0x200 ;  /* 0x0148000000007b1d */ /* 0x000fec0000010000 */
[----:B------:R-:W-:-:S02]  /*15fe0*/  UMOV UR4, 0x400 ;  /* 0x0000040000047882 */ /* 0x000fc40000000000 */
[----:B-1----:R-:W-:-:S06]  /*15ff0*/  ULEA UR4, UR5, UR4, 0x18 ;  /* 0x0000000405047291 */ /* 0x002fcc000f8ec03f */
[----:B0-----:R-:W-:-:S05]  /*16000*/  IMAD.U32 R17, RZ, RZ, UR4 ;  /* 0x00000004ff117e24 */ /* 0x001fca000f8e00ff */
[----:B------:R0:W1:Y:S01]  /*16010*/  LDS R27, [R17+0x2d8d0] ;  /* 0x02d8d000111b7984 */ /* 0x0000620000000800 */
[----:B------:R-:W-:Y:S06]  /*16020*/  BAR.ARV 0x4, 0x200 ;  /* 0x0108000000007b1d */ /* 0x000fec0000002000 */
[----:B------:R-:W-:Y:S05]  /*16030*/  BRA `(.L_x_1003) ;  /* 0x00000000002c7947 */ /* 0x000fea0003800000 */
.L_x_1002:
[----:B------:R-:W-:-:S03]  /*16040*/  UMOV UR4, 0xffffffff ;  /* 0xffffffff00047882 */ /* 0x000fc60000000000 */
[----:B------:R-:W-:Y:S05]  /*16050*/  BRA.DIV UR4, `(.L_x_1004) ;  /* 0x0000001204cc7947 */ /* 0x000fea000b800000 */
[----:B------:R1:W2:Y:S02]  /*16060*/  SHFL.IDX PT, R14, R27, RZ, 0x1f ;  /* 0x00001fff1b0e7589 */ /* 0x0002a400000e0000 */
.L_x_1048:
[----:B------:R-:W0:Y:S01]  /*16070*/  @!P1 S2R R3, SR_CgaCtaId ;  /* 0x0000000000039919 */ /* 0x000e220000008800 */
[----:B------:R-:W-:Y:S05]  /*16080*/  WARPSYNC.ALL ;  /* 0x0000000000007948 */ /* 0x000fea0003800000 */
[----:B------:R-:W-:Y:S01]  /*16090*/  BAR.SYNC.DEFER_BLOCKING 0x4, 0x200 ;  /* 0x0108000000007b1d */ /* 0x000fe20000010000 */
[----:B------:R-:W-:-:S04]  /*160a0*/  @!P1 MOV R0, 0x400 ;  /* 0x0000040000009802 */ /* 0x000fc80000000f00 */
[----:B0-----:R-:W-:-:S05]  /*160b0*/  @!P1 LEA R17, R3, R0, 0x18 ;  /* 0x0000000003119211 */ /* 0x001fca00078ec0ff */
[----:B------:R1:W-:Y:S02]  /*160c0*/  @!P1 STS [R17+0x2d8d0], R27 ;  /* 0x02d8d01b11009388 */ /* 0x0003e40000000800 */
[----:B-12---:R-:W-:Y:S01]  /*160d0*/  IMAD.MOV.U32 R27, RZ, RZ, R14 ;  /* 0x000000ffff1b7224 */ /* 0x006fe200078e000e */
[----:B------:R-:W-:Y:S06]  /*160e0*/  BAR.ARV 0x5, 0x200 ;  /* 0x0148000000007b1d */ /* 0x000fec0000002000 */
.L_x_1003:
[----:B------:R-:W-:Y:S02]  /*160f0*/  ULDC UR4, c[0x0][0xc38] ;  /* 0x00030e0000047ab9 */ /* 0x000fe40000000800 */
[----:B-1----:R-:W-:-:S13]  /*16100*/  ISETP.GE.AND P0, PT, R27, UR4, PT ;  /* 0x000000041b007c0c */ /* 0x002fda000bf06270 */
[----:B------:R-:W-:Y:S05]  /*16110*/  @!P0 BRA `(.L_x_1005) ;  /* 0xffffffb800088947 */ /* 0x000fea000383ffff */
.L_x_907:
[----:B------:R-:W1:Y:S01]  /*16120*/  S2R R3, SR_CgaCtaId ;  /* 0x0000000000037919 */ /* 0x000e620000008800 */
[----:B------:R-:W-:Y:S01]  /*16130*/  VIADD R29, R29, 0x1 ;  /* 0x000000011d1d7836 */ /* 0x000fe20000000000 */
[----:B------:R-:W-:Y:S01]  /*16140*/  MOV R2, 0x400 ;  /* 0x0000040000027802 */ /* 0x000fe20000000f00 */
[----:B------:R-:W-:Y:S03]  /*16150*/  BSSY B0, `(.L_x_1006) ;  /* 0x0000008000007945 */ /* 0x000fe60003800000 */
[----:B------:R-:W-:-:S04]  /*16160*/  LEA.HI R0, R29, R29, RZ, 0x1 ;  /* 0x0000001d1d007211 */ /* 0x000fc800078f08ff */
[----:B------:R-:W-:-:S05]  /*16170*/  LOP3.LUT R0, R0, 0xfffffffe, RZ, 0xc0, !PT ;  /* 0xfffffffe00007812 */ /* 0x000fca00078ec0ff */
[----:B------:R-:W-:-:S05]  /*16180*/  IMAD.IADD R0, R29, 0x1, -R0 ;  /* 0x000000011d007824 */ /* 0x000fca00078e0a00 */
[----:B------:R-:W-:Y:S02]  /*16190*/  SHF.L.U32 R0, R0, 0x1f, RZ ;  /* 0x0000001f00007819 */ /* 0x000fe400000006ff */
[----:B-1----:R-:W-:-:S04]  /*161a0*/  LEA R9, R3, R2, 0x18 ;  /* 0x0000000203097211 */ /* 0x002fc800078ec0ff */
[----:B------:R-:W1:Y:S02]  /*161b0*/  SYNCS.PHASECHK.TRANS64.TRYWAIT P0, [R9+URZ+0x2d820], R0 ;  /* 0x02d82000090075a7 */ /* 0x000e64000800017f */
[----:B-1----:R-:W-:Y:S05]  /*161c0*/  @!P0 BRA `(.L_x_1007) ;  /* 0x0000001000988947 */ /* 0x002fea0003800000 */
.L_x_1049:
[----:B------:R-:W-:Y:S05]  /*161d0*/  BSYNC B0 ;  /* 0x0000000000007941 */ /* 0x000fea0003800000 */
.L_x_1006:
[----:B------:R-:W-:-:S03]  /*161e0*/  UMOV UR4, 0xffffffff ;  /* 0xffffffff00047882 */ /* 0x000fc60000000000 */
[----:B------:R-:W-:Y:S05]  /*161f0*/  BRA.DIV UR4, `(.L_x_1008) ;  /* 0x0000001204a07947 */ /* 0x000fea000b800000 */
[----:B-1----:R-:W1:Y:S02]  /*16200*/  S2R R0, SR_TID.X ;  /* 0x0000000000007919 */ /* 0x002e640000002100 */
[----:B-1----:R-:W-:-:S04]  /*16210*/  SHF.R.U32.HI R0, RZ, 0x5, R0 ;  /* 0x00000005ff007819 */ /* 0x002fc80000011600 */
[----:B------:R-:W-:-:S05]  /*16220*/  LOP3.LUT R0, R0, 0x3, RZ, 0xc0, !PT ;  /* 0x0000000300007812 */ /* 0x000fca00078ec0ff */
[----:B------:R1:W2:Y:S02]  /*16230*/  SHFL.IDX PT, R14, R0, RZ, 0x1f ;  /* 0x00001fff000e7589 */ /* 0x0002a400000e0000 */
.L_x_1052:
[----:B--2---:R-:W-:Y:S01]  /*16240*/  ISETP.NE.AND P0, PT, R14, RZ, PT ;  /* 0x000000ff0e00720c */ /* 0x004fe20003f05270 */
[----:B------:R-:W-:-:S12]  /*16250*/  BSSY B0, `(.L_x_1009) ;  /* 0x0000024000007945 */ /* 0x000fd80003800000 */
[----:B------:R-:W-:Y:S05]  /*16260*/  @P0 BRA `(.L_x_1010) ;  /* 0x0000000000880947 */ /* 0x000fea0003800000 */
[----:B------:R-:W-:-:S03]  /*16270*/  UMOV UR4, 0xffffffff ;  /* 0xffffffff00047882 */ /* 0x000fc60000000000 */
[----:B------:R-:W-:Y:S05]  /*16280*/  BRA.DIV UR4, `(.L_x_1011) ;  /* 0x0000001204b07947 */ /* 0x000fea000b800000 */
[----:B------:R-:W-:-:S13]  /*16290*/  ELECT P6, URZ, PT ;  /* 0x00000000003f782f */ /* 0x000fda00038c0000 */
.L_x_1055:
[----:B------:R-:W-:Y:S05]  /*162a0*/  @!P6 BRA `(.L_x_1010) ;  /* 0x000000000078e947 */ /* 0x000fea0003800000 */
[----:B------:R-:W-:-:S06]  /*162b0*/  ULOP3.LUT UR4, UR38, 0x2, URZ, 0xfc, !UPT ;  /* 0x0000000226047892 */ /* 0x000fcc000f8efc3f */
[----:B-1----:R-:W-:-:S05]  /*162c0*/  IMAD.U32 R0, RZ, RZ, UR4 ;  /* 0x00000004ff007e24 */ /* 0x002fca000f8e00ff */
[----:B------:R-:W-:-:S13]  /*162d0*/  ISETP.NE.AND P2, PT, R0, 0x3, PT ;  /* 0x000000030000780c */ /* 0x000fda0003f45270 */
[----:B------:R-:W-:Y:S05]  /*162e0*/  @!P2 BRA `(.L_x_1012) ;  /* 0x000000000004a947 */ /* 0x000fea0003800000 */
[----:B------:R-:W-:Y:S01]  /*162f0*/  BPT.TRAP 0x1 ;  /* 0x000000040000795c */ /* 0x000fe20000300000 */
.L_x_1012:
[----:B------:R-:W-:Y:S01]  /*16300*/  VIADD R3, R9, 0x2d840 ;  /* 0x0002d84009037836 */ /* 0x000fe20000000000 */
[----:B------:R-:W-:Y:S01]  /*16310*/  SHF.L.U32 R2, R24, 0x1f, RZ ;  /* 0x0000001f18027819 */ /* 0x000fe200000006ff */
[C---:B------:R-:W-:Y:S02]  /*16320*/  VIADD R0, R16.reuse, 0x1 ;  /* 0x0000000110007836 */ /* 0x040fe40000000000 */
[----:B------:R-:W-:-:S03]  /*16330*/  IMAD R7, R16, 0x8, R3 ;  /* 0x0000000810077824 */ /* 0x000fc600078e0203 */
[C---:B------:R-:W-:Y:S01]  /*16340*/  ISETP.NE.AND P1, PT, R0.reuse, 0x2, PT ;  /* 0x000000020000780c */ /* 0x040fe20003f25270 */
[----:B------:R-:W1:Y:S03]  /*16350*/  SYNCS.PHASECHK.TRANS64.TRYWAIT P0, [R7+URZ], R2 ;  /* 0x00000002070075a7 */ /* 0x000e66000800017f */
[----:B------:R-:W-:Y:S02]  /*16360*/  SEL R5, RZ, 0x1, P1 ;  /* 0x00000001ff057807 */ /* 0x000fe40000800000 */
[----:B------:R-:W-:Y:S02]  /*16370*/  SEL R4, R0, RZ, P1 ;  /* 0x000000ff00047207 */ /* 0x000fe40000800000 */
[----:B------:R-:W-:-:S03]  /*16380*/  LOP3.LUT R0, R24, R5, RZ, 0x3c, !PT ;  /* 0x0000000518007212 */ /* 0x000fc600078e3cff */
[----:B------:R-:W-:Y:S01]  /*16390*/  IMAD R3, R4, 0x8, R3 ;  /* 0x0000000804037824 */ /* 0x000fe200078e0203 */
[----:B------:R-:W-:Y:S01]  /*163a0*/  SHF.L.U32 R0, R0, 0x1f, RZ ;  /* 0x0000001f00007819 */ /* 0x000fe200000006ff */
[----:B-1----:R-:W-:Y:S06]  /*163b0*/  @!P0 BRA `(.L_x_1013) ;  /* 0x0000001000848947 */ /* 0x002fec0003800000 */
.L_x_1056:
[----:B------:R-:W2:Y:S02]  /*163c0*/  SYNCS.PHASECHK.TRANS64.TRYWAIT P0, [R3+URZ], R0 ;  /* 0x00000000030075a7 */ /* 0x000ea4000800017f */
[----:B--2---:R-:W-:Y:S05]  /*163d0*/  @!P0 BRA `(.L_x_1014) ;  /* 0x0000001000908947 */ /* 0x004fea0003800000 */
.L_x_1057:
[----:B------:R-:W-:Y:S05]  /*163e0*/  @!P2 BRA `(.L_x_1015) ;  /* 0x000000000004a947 */ /* 0x000fea0003800000 */
[----:B------:R-:W-:Y:S01]  /*163f0*/  BPT.TRAP 0x1 ;  /* 0x000000040000795c */ /* 0x000fe20000300000 */
.L_x_1015:
[----:B--2---:R-:W-:-:S04]  /*16400*/  VIADD R3, R9, 0x2d860 ;  /* 0x0002d86009037836 */ /* 0x004fc80000000000 */
[----:B------:R-:W-:-:S04]  /*16410*/  IMAD R5, R16, 0x8, R3 ;  /* 0x0000000810057824 */ /* 0x000fc800078e0203 */
[----:B------:R-:W2:Y:S02]  /*16420*/  SYNCS.PHASECHK.TRANS64.TRYWAIT P0, [R5+URZ], R2 ;  /* 0x00000002050075a7 */ /* 0x000ea4000800017f */
[----:B--2---:R-:W-:Y:S05]  /*16430*/  @!P0 BRA `(.L_x_1016) ;  /* 0x00000010008c8947 */ /* 0x004fea0003800000 */
.L_x_1058:
[----:B------:R-:W-:-:S07]  /*16440*/  IMAD R3, R4, 0x8, R3 ;  /* 0x0000000804037824 */ /* 0x000fce00078e0203 */
.L_x_1017:
[----:B---3--:R3:W4:Y:S02]  /*16450*/  SYNCS.PHASECHK.TRANS64.TRYWAIT P0, [R3+URZ], R0 ;  /* 0x00000000030075a7 */ /* 0x008724000800017f */
[----:B----4-:R-:W-:Y:S05]  /*16460*/  @!P0 NANOSLEEP.SYNCS 0x989680 ;  /* 0x009896800000895d */ /* 0x010fea0003900000 */
[----:B------:R-:W4:Y:S02]  /*16470*/  @!P0 SYNCS.PHASECHK.TRANS64 P0, [R3+URZ], R0 ;  /* 0x00000000030085a7 */ /* 0x000f24000800007f */
[----:B----4-:R-:W-:Y:S05]  /*16480*/  @!P0 BRA `(.L_x_1017) ;  /* 0xfffffffc00f08947 */ /* 0x010fea000383ffff */
.L_x_1010:
[----:B------:R-:W-:Y:S05]  /*16490*/  BSYNC B0 ;  /* 0x0000000000007941 */ /* 0x000fea0003800000 */
.L_x_1009:
[----:B------:R-:W-:Y:S05]  /*164a0*/  EXIT ;  /* 0x000000000000794d */ /* 0x000fea0003800000 */
.L_x_828:
[----:B0-----:R-:W-:-:S04]  /*164b0*/  IMAD.U32 R3, RZ, RZ, UR42 ;  /* 0x0000002aff037e24 */ /* 0x001fc8000f8e00ff */
[----:B------:R0:W1:Y:S03]  /*164c0*/  SYNCS.PHASECHK.TRANS64.TRYWAIT P1, [R3+URZ+0x2d800], R0 ;  /* 0x02d80000030075a7 */ /* 0x000066000802017f */
[----:B-1----:R-:W-:Y:S05]  /*164d0*/  @!P1 NANOSLEEP.SYNCS 0x989680 ;  /* 0x009896800000995d */ /* 0x002fea0003900000 */
[----:B------:R-:W1:Y:S02]  /*164e0*/  @!P1 SYNCS.PHASECHK.TRANS64 P1, [R3+URZ+0x2d800], R0 ;  /* 0x02d80000030095a7 */ /* 0x000e64000802007f */
[----:B-1----:R-:W-:Y:S05]  /*164f0*/  @!P1 BRA `(.L_x_828) ;  /* 0xfffffffc00ec9947 */ /* 0x002fea000383ffff */
[----:B------:R-:W-:Y:S05]  /*16500*/  BRA `(.L_x_1018) ;  /* 0xfffffeb400987947 */ /* 0x000fea000383ffff */
.L_x_832:
[----:B-1----:R1:W2:Y:S02]  /*16510*/  SYNCS.PHASECHK.TRANS64.TRYWAIT P2, [R90+URZ+0x2d830], R3 ;  /* 0x02d830035a0075a7 */ /* 0x0022a4000804017f */
[----:B--2---:R-:W-:Y:S05]  /*16520*/  @!P2 NANOSLEEP.SYNCS 0x989680 ;  /* 0x009896800000a95d */ /* 0x004fea0003900000 */
[----:B------:R-:W2:Y:S02]  /*16530*/  @!P2 SYNCS.PHASECHK.TRANS64 P2, [R90+URZ+0x2d830], R3 ;  /* 0x02d830035a00a5a7 */ /* 0x000ea4000804007f */
[----:B--2---:R-:W-:Y:S05]  /*16540*/  @!P2 BRA `(.L_x_832) ;  /* 0xfffffffc00f0a947 */ /* 0x004fea000383ffff */
[----:B------:R-:W-:Y:S05]  /*16550*/  BRA `(.L_x_831) ;  /* 0xfffffeb400bc7947 */ /* 0x000fea000383ffff */
.L_x_848:
[----:B--2---:R-:W-:-:S04]  /*16560*/  IMAD.U32 R6, RZ, RZ, UR6 ;  /* 0x00000006ff067e24 */ /* 0x004fc8000f8e00ff */
[----:B------:R2:W3:Y:S03]  /*16570*/  SYNCS.PHASECHK.TRANS64.TRYWAIT P2, [R6+URZ+0x2d830], R5 ;  /* 0x02d83005060075a7 */ /* 0x0004e6000804017f */
[----:B---3--:R-:W-:Y:S05]  /*16580*/  @!P2 NANOSLEEP.SYNCS 0x989680 ;  /* 0x009896800000a95d */ /* 0x008fea0003900000 */
[----:B------:R-:W3:Y:S02]  /*16590*/  @!P2 SYNCS.PHASECHK.TRANS64 P2, [R6+URZ+0x2d830], R5 ;  /* 0x02d830050600a5a7 */ /* 0x000ee4000804007f */
[----:B---3--:R-:W-:Y:S05]  /*165a0*/  @!P2 BRA `(.L_x_848) ;  /* 0xfffffffc00eca947 */ /* 0x008fea000383ffff */
[----:B------:R-:W-:Y:S05]  /*165b0*/  BRA `(.L_x_845) ;  /* 0xfffffef000b07947 */ /* 0x000fea000383ffff */
.L_x_852:
[----:B-1----:R-:W-:-:S04]  /*165c0*/  IMAD.U32 R6, RZ, RZ, UR6 ;  /* 0x00000006ff067e24 */ /* 0x002fc8000f8e00ff */
[----:B------:R1:W2:Y:S03]  /*165d0*/  SYNCS.PHASECHK.TRANS64.TRYWAIT P2, [R6+URZ+0x2d850], R5 ;  /* 0x02d85005060075a7 */ /* 0x0002a6000804017f */
[----:B--2---:R-:W-:Y:S05]  /*165e0*/  @!P2 NANOSLEEP.SYNCS 0x989680 ;  /* 0x009896800000a95d */ /* 0x004fea0003900000 */
[----:B------:R-:W2:Y:S02]  /*165f0*/  @!P2 SYNCS.PHASECHK.TRANS64 P2, [R6+URZ+0x2d850], R5 ;  /* 0x02d850050600a5a7 */ /* 0x000ea4000804007f */
[----:B--2---:R-:W-:Y:S05]  /*16600*/  @!P2 BRA `(.L_x_852) ;  /* 0xfffffffc00eca947 */ /* 0x004fea000383ffff */
[----:B------:R-:W-:Y:S05]  /*16610*/  BRA `(.L_x_849) ;  /* 0xfffffef400507947 */ /* 0x000fea000383ffff */
.L_x_869:
[----:B-1----:R-:W-:-:S04]  /*16620*/  IMAD.U32 R9, RZ, RZ, UR6 ;  /* 0x00000006ff097e24 */ /* 0x002fc8000f8e00ff */
[----:B------:R1:W2:Y:S03]  /*16630*/  SYNCS.PHASECHK.TRANS64.TRYWAIT P3, [R9+URZ+0x2d830], R4 ;  /* 0x02d83004090075a7 */ /* 0x0002a6000806017f */
[----:B--2---:R-:W-:Y:S05]  /*16640*/  @!P3 NANOSLEEP.SYNCS 0x989680 ;  /* 0x009896800000b95d */ /* 0x004fea0003900000 */
[----:B------:R-:W2:Y:S02]  /*16650*/  @!P3 SYNCS.PHASECHK.TRANS64 P3, [R9+URZ+0x2d830], R4 ;  /* 0x02d830040900b5a7 */ /* 0x000ea4000806007f */
[----:B--2---:R-:W-:Y:S05]  /*16660*/  @!P3 BRA `(.L_x_869) ;  /* 0xfffffffc00ecb947 */ /* 0x004fea000383ffff */
[----:B------:R-:W-:Y:S05]  /*16670*/  BRA `(.L_x_866) ;  /* 0xffffff2c008c7947 */ /* 0x000fea000383ffff */
.L_x_873:
[----:B-1----:R-:W-:-:S04]  /*16680*/  IMAD.U32 R9, RZ, RZ, UR6 ;  /* 0x00000006ff097e24 */ /* 0x002fc8000f8e00ff */
[----:B------:R1:W2:Y:S03]  /*16690*/  SYNCS.PHASECHK.TRANS64.TRYWAIT P2, [R9+URZ+0x2d850], R4 ;  /* 0x02d85004090075a7 */ /* 0x0002a6000804017f */
[----:B--2---:R-:W-:Y:S05]  /*166a0*/  @!P2 NANOSLEEP.SYNCS 0x989680 ;  /* 0x009896800000a95d */ /* 0x004fea0003900000 */
[----:B------:R-:W2:Y:S02]  /*166b0*/  @!P2 SYNCS.PHASECHK.TRANS64 P2, [R9+URZ+0x2d850], R4 ;  /* 0x02d850040900a5a7 */ /* 0x000ea4000804007f */
[----:B--2---:R-:W-:Y:S05]  /*166c0*/  @!P2 BRA `(.L_x_873) ;  /* 0xfffffffc00eca947 */ /* 0x004fea000383ffff */
[----:B------:R-:W-:Y:S05]  /*166d0*/  BRA `(.L_x_870) ;  /* 0xffffff30002c7947 */ /* 0x000fea000383ffff */
.L_x_879:
[----:B--2---:R-:W-:-:S04]  /*166e0*/  IMAD.U32 R7, RZ, RZ, UR6 ;  /* 0x00000006ff077e24 */ /* 0x004fc8000f8e00ff */
[----:B------:R2:W3:Y:S03]  /*166f0*/  SYNCS.PHASECHK.TRANS64.TRYWAIT P3, [R7+URZ+0x2d830], R4 ;  /* 0x02d83004070075a7 */ /* 0x0004e6000806017f */
[----:B---3--:R-:W-:Y:S05]  /*16700*/  @!P3 NANOSLEEP.SYNCS 0x989680 ;  /* 0x009896800000b95d */ /* 0x008fea0003900000 */
[----:B------:R-:W3:Y:S02]  /*16710*/  @!P3 SYNCS.PHASECHK.TRANS64 P3, [R7+URZ+0x2d830], R4 ;  /* 0x02d830040700b5a7 */ /* 0x000ee4000806007f */
[----:B---3--:R-:W-:Y:S05]  /*16720*/  @!P3 BRA `(.L_x_879) ;  /* 0xfffffffc00ecb947 */ /* 0x008fea000383ffff */
[----:B------:R-:W-:Y:S05]  /*16730*/  BRA `(.L_x_876) ;  /* 0xffffff5400987947 */ /* 0x000fea000383ffff */
.L_x_883:
[----:B-1----:R-:W-:-:S04]  /*16740*/  IMAD.U32 R7, RZ, RZ, UR6 ;  /* 0x00000006ff077e24 */ /* 0x002fc8000f8e00ff */
[----:B------:R1:W2:Y:S03]  /*16750*/  SYNCS.PHASECHK.TRANS64.TRYWAIT P2, [R7+URZ+0x2d850], R4 ;  /* 0x02d85004070075a7 */ /* 0x0002a6000804017f */
[----:B--2---:R-:W-:Y:S05]  /*16760*/  @!P2 NANOSLEEP.SYNCS 0x989680 ;  /* 0x009896800000a95d */ /* 0x004fea0003900000 */
[----:B------:R-:W2:Y:S02]  /*16770*/  @!P2 SYNCS.PHASECHK.TRANS64 P2, [R7+URZ+0x2d850], R4 ;  /* 0x02d850040700a5a7 */ /* 0x000ea4000804007f */
[----:B--2---:R-:W-:Y:S05]  /*16780*/  @!P2 BRA `(.L_x_883) ;  /* 0xfffffffc00eca947 */ /* 0x004fea000383ffff */
[----:B------:R-:W-:Y:S05]  /*16790*/  BRA `(.L_x_880) ;  /* 0xffffff5800387947 */ /* 0x000fea000383ffff */
.L_x_896:
[----:B--2---:R-:W-:-:S04]  /*167a0*/  IMAD.U32 R5, RZ, RZ, UR9 ;  /* 0x00000009ff057e24 */ /* 0x004fc8000f8e00ff */
[----:B------:R2:W4:Y:S03]  /*167b0*/  SYNCS.PHASECHK.TRANS64.TRYWAIT P0, [R5+URZ+0x2d850], R0 ;  /* 0x02d85000050075a7 */ /* 0x000526000800017f */
[----:B----4-:R-:W-:Y:S05]  /*167c0*/  @!P0 NANOSLEEP.SYNCS 0x989680 ;  /* 0x009896800000895d */ /* 0x010fea0003900000 */
[----:B------:R-:W4:Y:S02]  /*167d0*/  @!P0 SYNCS.PHASECHK.TRANS64 P0, [R5+URZ+0x2d850], R0 ;  /* 0x02d85000050085a7 */ /* 0x000f24000800007f */
[----:B----4-:R-:W-:Y:S05]  /*167e0*/  @!P0 BRA `(.L_x_896) ;  /* 0xfffffffc00ec8947 */ /* 0x010fea000383ffff */
[----:B------:R-:W-:Y:S05]  /*167f0*/  BRA `(.L_x_895) ;  /* 0xffffff8c00787947 */ /* 0x000fea000383ffff */
.L_x_924:
[----:B------:R-:W-:Y:S02]  /*16800*/  IMAD.MOV.U32 R13, RZ, RZ, R20 ;  /* 0x000000ffff0d7224 */ /* 0x000fe400078e0014 */
[----:B------:R-:W-:Y:S02]  /*16810*/  IMAD.MOV.U32 R12, RZ, RZ, RZ ;  /* 0x000000ffff0c7224 */ /* 0x000fe400078e00ff */
[----:B------:R-:W-:Y:S02]  /*16820*/  IMAD.MOV.U32 R11, RZ, RZ, 0x1f ;  /* 0x0000001fff0b7424 */ /* 0x000fe400078e00ff */
[----:B------:R-:W-:-:S07]  /*16830*/  IMAD.MOV.U32 R15, RZ, RZ, -0x1 ;  /* 0xffffffffff0f7424 */ /* 0x000fce00078e00ff */
[----:B------:R-:W-:Y:S05]  /*16840*/  WARPSYNC.COLLECTIVE R15, `(.L_x_1019) ;  /* 0x000000000f087348 */ /* 0x000fea0003c00000 */
[----:B------:R0:W1:Y:S02]  /*16850*/  SHFL.IDX P6, R14, R13, R12, R11 ;  /* 0x0000000c0d0e7389 */ /* 0x00006400000c000b */
[----:B01----:R-:W-:Y:S01]  /*16860*/  ENDCOLLECTIVE ;  /* 0x000000000000791b */ /* 0x003fe20003800000 */
.L_x_1019:
[----:B------:R-:W-:Y:S05]  /*16870*/  BRA `(.L_x_1020) ;  /* 0xffffffbc00c47947 */ /* 0x000fea000383ffff */
.L_x_926:
[----:B------:R-:W-:Y:S01]  /*16880*/  BSSY B0, `(.L_x_1021) ;  /* 0x0000006000007945 */ /* 0x000fe20003800000 */
[----:B------:R-:W-:-:S07]  /*16890*/  IMAD.MOV.U32 R15, RZ, RZ, -0x1 ;  /* 0xffffffffff0f7424 */ /* 0x000fce00078e00ff */
[----:B0-----:R-:W-:Y:S05]  /*168a0*/  WARPSYNC.COLLECTIVE R15, `(.L_x_1022) ;  /* 0x000000000f0c7348 */ /* 0x001fea0003c00000 */
[----:B------:R-:W-:Y:S02]  /*168b0*/  ELECT P6, UR62, PT ;  /* 0x00000000003e782f */ /* 0x000fe400038c0000 */
[----:B------:R-:W-:Y:S01]  /*168c0*/  MOV R14, UR62 ;  /* 0x0000003e000e7c02 */ /* 0x000fe20008000f00 */
[----:B0-----:R-:W-:Y:S10]  /*168d0*/  ENDCOLLECTIVE ;  /* 0x000000000000791b */ /* 0x001ff40003800000 */
.L_x_1022:
[----:B------:R-:W-:Y:S05]  /*168e0*/  BSYNC B0 ;  /* 0x0000000000007941 */ /* 0x000fea0003800000 */
.L_x_1021:
[----:B------:R-:W-:Y:S05]  /*168f0*/  BRA `(.L_x_1023) ;  /* 0xffffffbc00c47947 */ /* 0x000fea000383ffff */
.L_x_928:
[----:B-1----:R1:W2:Y:S02]  /*16900*/  SYNCS.PHASECHK.TRANS64.TRYWAIT P0, [R3+URZ+0x2d840], R0 ;  /* 0x02d84000030075a7 */ /* 0x0022a4000800017f */
[----:B--2---:R-:W-:Y:S05]  /*16910*/  @!P0 NANOSLEEP.SYNCS 0x989680 ;  /* 0x009896800000895d */ /* 0x004fea0003900000 */
[----:B------:R-:W2:Y:S02]  /*16920*/  @!P0 SYNCS.PHASECHK.TRANS64 P0, [R3+URZ+0x2d840], R0 ;  /* 0x02d84000030085a7 */ /* 0x000ea4000800007f */
[----:B--2---:R-:W-:Y:S05]  /*16930*/  @!P0 BRA `(.L_x_928) ;  /* 0xfffffffc00f08947 */ /* 0x004fea000383ffff */
[----:B------:R-:W-:Y:S05]  /*16940*/  BRA `(.L_x_1024) ;  /* 0xffffffc000207947 */ /* 0x000fea000383ffff */
.L_x_932:
[----:B------:R-:W-:Y:S02]  /*16950*/  IMAD.MOV.U32 R13, RZ, RZ, R4 ;  /* 0x000000ffff0d7224 */ /* 0x000fe400078e0004 */
[----:B------:R-:W-:Y:S02]  /*16960*/  IMAD.MOV.U32 R12, RZ, RZ, RZ ;  /* 0x000000ffff0c7224 */ /* 0x000fe400078e00ff */
[----:B------:R-:W-:Y:S02]  /*16970*/  IMAD.MOV.U32 R11, RZ, RZ, 0x1c1f ;  /* 0x00001c1fff0b7424 */ /* 0x000fe400078e00ff */
[----:B------:R-:W-:Y:S02]  /*16980*/  IMAD.MOV.U32 R15, RZ, RZ, -0x1 ;  /* 0xffffffffff0f7424 */ /* 0x000fe400078e00ff */
[----:B------:R-:W-:-:S07]  /*16990*/  VIADD R6, R21, UR41 ;  /* 0x0000002915067c36 */ /* 0x000fce0008000000 */
[----:B------:R-:W-:Y:S05]  /*169a0*/  WARPSYNC.COLLECTIVE R15, `(.L_x_1025) ;  /* 0x000000000f087348 */ /* 0x000fea0003c00000 */
[----:B------:R0:W1:Y:S02]  /*169b0*/  SHFL.IDX P6, R14, R13, R12, R11 ;  /* 0x0000000c0d0e7389 */ /* 0x00006400000c000b */
[----:B01----:R-:W-:Y:S01]  /*169c0*/  ENDCOLLECTIVE ;  /* 0x000000000000791b */ /* 0x003fe20003800000 */
.L_x_1025:
[----:B------:R-:W-:Y:S02]  /*169d0*/  VIADD R10, R6, 0x20 ;  /* 0x00000020060a7836 */ /* 0x000fe40000000000 */
[----:B------:R-:W-:Y:S02]  /*169e0*/  IMAD.MOV.U32 R13, RZ, RZ, R0 ;  /* 0x000000ffff0d7224 */ /* 0x000fe400078e0000 */
[----:B------:R-:W-:-:S07]  /*169f0*/  IMAD.MOV.U32 R2, RZ, RZ, R14 ;  /* 0x000000ffff027224 */ /* 0x000fce00078e000e */
[----:B------:R-:W-:Y:S05]  /*16a00*/  WARPSYNC.COLLECTIVE R15, `(.L_x_1026) ;  /* 0x000000000f087348 */ /* 0x000fea0003c00000 */
[----:B------:R0:W1:Y:S02]  /*16a10*/  SHFL.IDX P6, R14, R13, R12, R11 ;  /* 0x0000000c0d0e7389 */ /* 0x00006400000c000b */
[----:B01----:R-:W-:Y:S01]  /*16a20*/  ENDCOLLECTIVE ;  /* 0x000000000000791b */ /* 0x003fe20003800000 */
.L_x_1026:
[----:B------:R-:W-:Y:S02]  /*16a30*/  ULDC UR4, c[0x0][0x288] ;  /* 0x0000a20000047ab9 */ /* 0x000fe40000000800 */
[----:B------:R-:W-:-:S05]  /*16a40*/  IMAD R5, R9, UR4, RZ ;  /* 0x0000000409057c24 */ /* 0x000fca000f8e02ff */
[----:B------:R-:W-:Y:S01]  /*16a50*/  ISETP.GE.AND P4, PT, R6, R5, PT ;  /* 0x000000050600720c */ /* 0x000fe20003f86270 */
[----:B------:R-:W-:Y:S02]  /*16a60*/  IMAD.MOV.U32 R13, RZ, RZ, R4 ;  /* 0x000000ffff0d7224 */ /* 0x000fe400078e0004 */
[----:B------:R-:W-:-:S10]  /*16a70*/  IMAD.MOV.U32 R12, RZ, RZ, 0x1 ;  /* 0x00000001ff0c7424 */ /* 0x000fd400078e00ff */
[----:B------:R-:W-:-:S05]  /*16a80*/  @!P4 LEA R14, P3, R20, R14, 0x1 ;  /* 0x0000000e140ec211 */ /* 0x000fca00078608ff */
[----:B------:R-:W-:Y:S02]  /*16a90*/  @!P4 IMAD.X R3, RZ, RZ, R2, P3 ;  /* 0x000000ffff03c224 */ /* 0x000fe400018e0602 */
[----:B------:R-:W-:-:S07]  /*16aa0*/  @!P4 IMAD.MOV.U32 R2, RZ, RZ, R14 ;  /* 0x000000ffff02c224 */ /* 0x000fce00078e000e */
[----:B------:R-:W-:Y:S05]  /*16ab0*/  WARPSYNC.COLLECTIVE R15, `(.L_x_1027) ;  /* 0x000000000f087348 */ /* 0x000fea0003c00000 */
[----:B------:R0:W1:Y:S02]  /*16ac0*/  SHFL.IDX P6, R14, R13, R12, R11 ;  /* 0x0000000c0d0e7389 */ /* 0x00006400000c000b */
[----:B01----:R-:W-:Y:S01]  /*16ad0*/  ENDCOLLECTIVE ;  /* 0x000000000000791b */ /* 0x003fe20003800000 */
.L_x_1027:
        /* <DEDUP_REMOVED lines=8> */
[----:B------:R-:W-:Y:S02]  /*16b60*/  VIADD R10, R6, 0x40 ;  /* 0x00000040060a7836 */ /* 0x000fe40000000000 */
[----:B0-----:R-:W-:-:S08]  /*16b70*/  IMAD.MOV.U32 R2, RZ, RZ, R14 ;  /* 0x000000ffff027224 */ /* 0x001fd000078e000e */
[----:B------:R-:W-:Y:S05]  /*16b80*/  WARPSYNC.COLLECTIVE R15, `(.L_x_1028) ;  /* 0x000000000f087348 */ /* 0x000fea0003c00000 */
[----:B------:R0:W1:Y:S02]  /*16b90*/  SHFL.IDX P6, R14, R13, R12, R11 ;  /* 0x0000000c0d0e7389 */ /* 0x00006400000c000b */
[----:B01----:R-:W-:Y:S01]  /*16ba0*/  ENDCOLLECTIVE ;  /* 0x000000000000791b */ /* 0x003fe20003800000 */
.L_x_1028:
[----:B------:R-:W-:Y:S02]  /*16bb0*/  IMAD.MOV.U32 R13, RZ, RZ, R4 ;  /* 0x000000ffff0d7224 */ /* 0x000fe400078e0004 */
[----:B------:R-:W-:Y:S01]  /*16bc0*/  IMAD.MOV.U32 R12, RZ, RZ, 0x2 ;  /* 0x00000002ff0c7424 */ /* 0x000fe200078e00ff */
[----:B------:R-:W-:-:S05]  /*16bd0*/  @!P4 LEA R14, P3, R20, R14, 0x1 ;  /* 0x0000000e140ec211 */ /* 0x000fca00078608ff */
[----:B------:R-:W-:Y:S02]  /*16be0*/  @!P4 IMAD.X R9, RZ, RZ, R2, P3 ;  /* 0x000000ffff09c224 */ /* 0x000fe400018e0602 */
[----:B------:R-:W-:-:S07]  /*16bf0*/  @!P4 IMAD.MOV.U32 R2, RZ, RZ, R14 ;  /* 0x000000ffff02c224 */ /* 0x000fce00078e000e */
[----:B------:R-:W-:Y:S05]  /*16c00*/  WARPSYNC.COLLECTIVE R15, `(.L_x_1029) ;  /* 0x000000000f087348 */ /* 0x000fea0003c00000 */
[----:B------:R0:W1:Y:S02]  /*16c10*/  SHFL.IDX P6, R14, R13, R12, R11 ;  /* 0x0000000c0d0e7389 */ /* 0x00006400000c000b */
[----:B01----:R-:W-:Y:S01]  /*16c20*/  ENDCOLLECTIVE ;  /* 0x000000000000791b */ /* 0x003fe20003800000 */
.L_x_1029:
[----:B------:R-:W-:-:S05]  /*16c30*/  @!P4 IMAD.MOV.U32 R3, RZ, RZ, R9 ;  /* 0x000000ffff03c224 */ /* 0x000fca00078e0009 */
[----:B------:R-:W-:Y:S01]  /*16c40*/  @!PT LDS RZ, [RZ] ;  /* 0x00000000fffff984 */ /* 0x000fe20000000800 */
[----:B------:R-:W-:Y:S01]  /*16c50*/  @!PT LDS RZ, [RZ] ;  /* 0x00000000fffff984 */ /* 0x000fe20000000800 */
[----:B------:R-:W-:Y:S01]  /*16c60*/  @!PT LDS RZ, [RZ] ;  /* 0x00000000fffff984 */ /* 0x000fe20000000800 */
[----:B------:R-:W-:Y:S04]  /*16c70*/  @!P4 LDGSTS.E.BYPASS.LTC128B.128 [R26+0xcc00], desc[UR48][R2.64], !P0 ;  /* 0x0cc00000021acfae */ /* 0x000fe8000c101d70 */
[----:B------:R-:W-:Y:S01]  /*16c80*/  @!P4 LDGSTS.E.BYPASS.LTC128B.128 [R26+0xfc00], desc[UR48][R2.64+0x40], !P1 ;  /* 0x0fc00040021acfae */ /* 0x000fe2000c901d70 */
[----:B------:R-:W-:-:S03]  /*16c90*/  IMAD.MOV.U32 R13, RZ, RZ, R0 ;  /* 0x000000ffff0d7224 */ /* 0x000fc600078e0000 */
[----:B------:R0:W-:Y:S01]  /*16ca0*/  @!P4 LDGSTS.E.BYPASS.LTC128B.128 [R26+0x12c00], desc[UR48][R2.64+0x80], !P2 ;  /* 0x12c00080021acfae */ /* 0x0001e2000d101d70 */
[----:B------:R-:W-:Y:S01]  /*16cb0*/  ISETP.GE.AND P4, PT, R10, R5, PT ;  /* 0x000000050a00720c */ /* 0x000fe20003f86270 */
[----:B0-----:R-:W-:-:S12]  /*16cc0*/  IMAD.MOV.U32 R2, RZ, RZ, R14 ;  /* 0x000000ffff027224 */ /* 0x001fd800078e000e */
[----:B------:R-:W-:Y:S05]  /*16cd0*/  WARPSYNC.COLLECTIVE R15, `(.L_x_1030) ;  /* 0x000000000f087348 */ /* 0x000fea0003c00000 */
[----:B------:R0:W1:Y:S02]  /*16ce0*/  SHFL.IDX P6, R14, R13, R12, R11 ;  /* 0x0000000c0d0e7389 */ /* 0x00006400000c000b */
[----:B01----:R-:W-:Y:S01]  /*16cf0*/  ENDCOLLECTIVE ;  /* 0x000000000000791b */ /* 0x003fe20003800000 */
.L_x_1030:
        /* <DEDUP_REMOVED lines=8> */
.L_x_1031:
[----:B------:R-:W-:-:S05]  /*16d80*/  @!P4 IMAD.MOV.U32 R3, RZ, RZ, R9 ;  /* 0x000000ffff03c224 */ /* 0x000fca00078e0009 */
[----:B------:R-:W-:Y:S01]  /*16d90*/  @!PT LDS RZ, [RZ] ;  /* 0x00000000fffff984 */ /* 0x000fe20000000800 */
[----:B------:R-:W-:Y:S01]  /*16da0*/  @!PT LDS RZ, [RZ] ;  /* 0x00000000fffff984 */ /* 0x000fe20000000800 */
[----:B------:R-:W-:Y:S01]  /*16db0*/  @!PT LDS RZ, [RZ] ;  /* 0x00000000fffff984 */ /* 0x000fe20000000800 */
[----:B------:R0:W-:Y:S04]  /*16dc0*/  @!P4 LDGSTS.E.BYPASS.LTC128B.128 [R26+0xd400], desc[UR48][R2.64], !P0 ;  /* 0x0d400000021acfae */ /* 0x0001e8000c101d70 */
[----:B------:R0:W-:Y:S01]  /*16dd0*/  @!P4 LDGSTS.E.BYPASS.LTC128B.128 [R26+0x10400], desc[UR48][R2.64+0x40], !P1 ;  /* 0x10400040021acfae */ /* 0x0001e2000c901d70 */
[----:B------:R-:W-:-:S03]  /*16de0*/  IMAD.MOV.U32 R13, RZ, RZ, R0 ;  /* 0x000000ffff0d7224 */ /* 0x000fc600078e0000 */
[----:B------:R0:W-:Y:S01]  /*16df0*/  @!P4 LDGSTS.E.BYPASS.LTC128B.128 [R26+0x13400], desc[UR48][R2.64+0x80], !P2 ;  /* 0x13400080021acfae */ /* 0x0001e2000d101d70 */
[----:B------:R-:W-:-:S05]  /*16e00*/  VIADD R0, R6, 0x60 ;  /* 0x0000006006007836 */ /* 0x000fca0000000000 */
[----:B------:R-:W-:Y:S01]  /*16e10*/  ISETP.GE.AND P4, PT, R0, R5, PT ;  /* 0x000000050000720c */ /* 0x000fe20003f86270 */
[----:B------:R-:W-:Y:S02]  /*16e20*/  VIADD R0, R6, 0x80 ;  /* 0x0000008006007836 */ /* 0x000fe40000000000 */
[----:B------:R-:W-:-:S10]  /*16e30*/  IMAD.MOV.U32 R4, RZ, RZ, R14 ;  /* 0x000000ffff047224 */ /* 0x000fd400078e000e */
[----:B0-----:R-:W-:Y:S05]  /*16e40*/  WARPSYNC.COLLECTIVE R15, `(.L_x_1032) ;  /* 0x000000000f087348 */ /* 0x001fea0003c00000 */
[----:B------:R1:W2:Y:S02]  /*16e50*/  SHFL.IDX P6, R14, R13, R12, R11 ;  /* 0x0000000c0d0e7389 */ /* 0x0002a400000c000b */
[----:B012---:R-:W-:Y:S01]  /*16e60*/  ENDCOLLECTIVE ;  /* 0x000000000000791b */ /* 0x007fe20003800000 */
.L_x_1032:
[----:B------:R-:W-:Y:S02]  /*16e70*/  IMAD.MOV.U32 R13, RZ, RZ, R7 ;  /* 0x000000ffff0d7224 */ /* 0x000fe400078e0007 */
[----:B------:R-:W-:Y:S01]  /*16e80*/  IMAD.MOV.U32 R12, RZ, RZ, RZ ;  /* 0x000000ffff0c7224 */ /* 0x000fe200078e00ff */
[----:B------:R-:W-:-:S05]  /*16e90*/  @!P4 LEA R14, P3, R20, R14, 0x1 ;  /* 0x0000000e140ec211 */ /* 0x000fca00078608ff */
[----:B------:R-:W-:-:S08]  /*16ea0*/  @!P4 IMAD.MOV.U32 R2, RZ, RZ, R14 ;  /* 0x000000ffff02c224 */ /* 0x000fd000078e000e */
[----:B------:R-:W-:Y:S05]  /*16eb0*/  WARPSYNC.COLLECTIVE R15, `(.L_x_1033) ;  /* 0x000000000f087348 */ /* 0x000fea0003c00000 */
[----:B------:R0:W1:Y:S02]  /*16ec0*/  SHFL.IDX P6, R14, R13, R12, R11 ;  /* 0x0000000c0d0e7389 */ /* 0x00006400000c000b */
[----:B01----:R-:W-:Y:S01]  /*16ed0*/  ENDCOLLECTIVE ;  /* 0x000000000000791b */ /* 0x003fe20003800000 */
.L_x_1033:
[----:B------:R-:W-:-:S04]  /*16ee0*/  @!P4 IMAD.X R9, RZ, RZ, R4, P3 ;  /* 0x000000ffff09c224 */ /* 0x000fc800018e0604 */
[----:B------:R-:W-:-:S05]  /*16ef0*/  @!P4 IMAD.MOV.U32 R3, RZ, RZ, R9 ;  /* 0x000000ffff03c224 */ /* 0x000fca00078e0009 */
[----:B------:R-:W-:Y:S01]  /*16f00*/  @!PT LDS RZ, [RZ] ;  /* 0x00000000fffff984 */ /* 0x000fe20000000800 */
[----:B------:R-:W-:Y:S01]  /*16f10*/  @!PT LDS RZ, [RZ] ;  /* 0x00000000fffff984 */ /* 0x000fe20000000800 */
[----:B------:R-:W-:Y:S01]  /*16f20*/  @!PT LDS RZ, [RZ] ;  /* 0x00000000fffff984 */ /* 0x000fe20000000800 */
[----:B------:R0:W-:Y:S01]  /*16f30*/  @!P4 LDGSTS.E.BYPASS.LTC128B.128 [R26+0xdc00], desc[UR48][R2.64], !P0 ;  /* 0x0dc00000021acfae */ /* 0x0001e2000c101d70 */
[----:B------:R-:W-:-:S03]  /*16f40*/  IMAD.MOV.U32 R13, RZ, RZ, R8 ;  /* 0x000000ffff0d7224 */ /* 0x000fc600078e0008 */
[----:B------:R0:W-:Y:S04]  /*16f50*/  @!P4 LDGSTS.E.BYPASS.LTC128B.128 [R26+0x10c00], desc[UR48][R2.64+0x40], !P1 ;  /* 0x10c00040021acfae */ /* 0x0001e8000c901d70 */
[----:B------:R0:W-:Y:S01]  /*16f60*/  @!P4 LDGSTS.E.BYPASS.LTC128B.128 [R26+0x13c00], desc[UR48][R2.64+0x80], !P2 ;  /* 0x13c00080021acfae */ /* 0x0001e2000d101d70 */
[----:B------:R-:W-:Y:S01]  /*16f70*/  ISETP.GE.AND P4, PT, R0, R5, PT ;  /* 0x000000050000720c */ /* 0x000fe20003f86270 */
[----:B------:R-:W-:-:S12]  /*16f80*/  IMAD.MOV.U32 R0, RZ, RZ, R14 ;  /* 0x000000ffff007224 */ /* 0x000fd800078e000e */
[----:B0-----:R-:W-:Y:S05]  /*16f90*/  WARPSYNC.COLLECTIVE R15, `(.L_x_1034) ;  /* 0x000000000f087348 */ /* 0x001fea0003c00000 */
[----:B------:R1:W2:Y:S02]  /*16fa0*/  SHFL.IDX P6, R14, R13, R12, R11 ;  /* 0x0000000c0d0e7389 */ /* 0x0002a400000c000b */
[----:B012---:R-:W-:Y:S01]  /*16fb0*/  ENDCOLLECTIVE ;  /* 0x000000000000791b */ /* 0x007fe20003800000 */
.L_x_1034:
[----:B------:R-:W-:Y:S02]  /*16fc0*/  IMAD.MOV.U32 R13, RZ, RZ, R7 ;  /* 0x000000ffff0d7224 */ /* 0x000fe400078e0007 */
[----:B------:R-:W-:Y:S01]  /*16fd0*/  IMAD.MOV.U32 R12, RZ, RZ, 0x1 ;  /* 0x00000001ff0c7424 */ /* 0x000fe200078e00ff */
[----:B------:R-:W-:-:S05]  /*16fe0*/  @!P4 LEA R14, P3, R20, R14, 0x1 ;  /* 0x0000000e140ec211 */ /* 0x000fca00078608ff */
[----:B------:R-:W-:-:S08]  /*16ff0*/  @!P4 IMAD.MOV.U32 R2, RZ, RZ, R14 ;  /* 0x000000ffff02c224 */ /* 0x000fd000078e000e */
[----:B------:R-:W-:Y:S05]  /*17000*/  WARPSYNC.COLLECTIVE R15, `(.L_x_1035) ;  /* 0x000000000f087348 */ /* 0x000fea0003c00000 */
[----:B------:R0:W1:Y:S02]  /*17010*/  SHFL.IDX P6, R14, R13, R12, R11 ;  /* 0x0000000c0d0e7389 */ /* 0x00006400000c000b */
[----:B01----:R-:W-:Y:S01]  /*17020*/  ENDCOLLECTIVE ;  /* 0x000000000000791b */ /* 0x003fe20003800000 */
.L_x_1035:
        /* <DEDUP_REMOVED lines=13> */
.L_x_1036:
[----:B------:R-:W-:Y:S05]  /*17100*/  BRA `(.L_x_1037) ;  /* 0xffffffc400587947 */ /* 0x000fea000383ffff */
.L_x_935:
[----:B0-----:R0:W1:Y:S02]  /*17110*/  SYNCS.PHASECHK.TRANS64.TRYWAIT P0, [R17+URZ+0x2d820], R2 ;  /* 0x02d82002110075a7 */ /* 0x001064000800017f */
[----:B-1----:R-:W-:Y:S05]  /*17120*/  @!P0 NANOSLEEP.SYNCS 0x989680 ;  /* 0x009896800000895d */ /* 0x002fea0003900000 */
[----:B------:R-:W1:Y:S02]  /*17130*/  @!P0 SYNCS.PHASECHK.TRANS64 P0, [R17+URZ+0x2d820], R2 ;  /* 0x02d82002110085a7 */ /* 0x000e64000800007f */
[----:B-1----:R-:W-:Y:S05]  /*17140*/  @!P0 BRA `(.L_x_935) ;  /* 0xfffffffc00f08947 */ /* 0x002fea000383ffff */
[----:B------:R-:W-:Y:S05]  /*17150*/  BRA `(.L_x_1038) ;  /* 0xffffffc400b87947 */ /* 0x000fea000383ffff */
.L_x_942:
[----:B0-----:R0:W1:Y:S02]  /*17160*/  SYNCS.PHASECHK.TRANS64.TRYWAIT P0, [R3+URZ+0x2d840], R2 ;  /* 0x02d84002030075a7 */ /* 0x001064000800017f */
[----:B-1----:R-:W-:Y:S05]  /*17170*/  @!P0 NANOSLEEP.SYNCS 0x989680 ;  /* 0x009896800000895d */ /* 0x002fea0003900000 */
[----:B------:R-:W1:Y:S02]  /*17180*/  @!P0 SYNCS.PHASECHK.TRANS64 P0, [R3+URZ+0x2d840], R2 ;  /* 0x02d84002030085a7 */ /* 0x000e64000800007f */
[----:B-1----:R-:W-:Y:S05]  /*17190*/  @!P0 BRA `(.L_x_942) ;  /* 0xfffffffc00f08947 */ /* 0x002fea000383ffff */
[----:B------:R-:W-:Y:S05]  /*171a0*/  BRA `(.L_x_1039) ;  /* 0xffffffc8006c7947 */ /* 0x000fea000383ffff */
.L_x_949:
[----:B0-----:R0:W1:Y:S02]  /*171b0*/  SYNCS.PHASECHK.TRANS64.TRYWAIT P0, [R2+URZ+0x60], R3 ;  /* 0x00006003020075a7 */ /* 0x001064000800017f */
[----:B-1----:R-:W-:Y:S05]  /*171c0*/  @!P0 NANOSLEEP.SYNCS 0x989680 ;  /* 0x009896800000895d */ /* 0x002fea0003900000 */
[----:B------:R-:W1:Y:S02]  /*171d0*/  @!P0 SYNCS.PHASECHK.TRANS64 P0, [R2+URZ+0x60], R3 ;  /* 0x00006003020085a7 */ /* 0x000e64000800007f */
[----:B-1----:R-:W-:Y:S05]  /*171e0*/  @!P0 BRA `(.L_x_949) ;  /* 0xfffffffc00f08947 */ /* 0x002fea000383ffff */
[----:B------:R-:W-:Y:S05]  /*171f0*/  BRA `(.L_x_1040) ;  /* 0xffffffcc00647947 */ /* 0x000fea000383ffff */
.L_x_960:
[----:B0-----:R0:W1:Y:S02]  /*17200*/  SYNCS.PHASECHK.TRANS64.TRYWAIT P0, [R3+URZ+0x2d840], R2 ;  /* 0x02d84002030075a7 */ /* 0x001064000800017f */
[----:B-1----:R-:W-:Y:S05]  /*17210*/  @!P0 NANOSLEEP.SYNCS 0x989680 ;  /* 0x009896800000895d */ /* 0x002fea0003900000 */
[----:B------:R-:W1:Y:S02]  /*17220*/  @!P0 SYNCS.PHASECHK.TRANS64 P0, [R3+URZ+0x2d840], R2 ;  /* 0x02d84002030085a7 */ /* 0x000e64000800007f */
[----:B-1----:R-:W-:Y:S05]  /*17230*/  @!P0 BRA `(.L_x_960) ;  /* 0xfffffffc00f08947 */ /* 0x002fea000383ffff */
[----:B------:R-:W-:Y:S05]  /*17240*/  BRA `(.L_x_1041) ;  /* 0xffffffd400187947 */ /* 0x000fea000383ffff */
.L_x_967:
[----:B0-----:R0:W1:Y:S02]  /*17250*/  SYNCS.PHASECHK.TRANS64.TRYWAIT P0, [R12+URZ+0x60], R3 ;  /* 0x000060030c0075a7 */ /* 0x001064000800017f */
[----:B-1----:R-:W-:Y:S05]  /*17260*/  @!P0 NANOSLEEP.SYNCS 0x989680 ;  /* 0x009896800000895d */ /* 0x002fea0003900000 */
[----:B------:R-:W1:Y:S02]  /*17270*/  @!P0 SYNCS.PHASECHK.TRANS64 P0, [R12+URZ+0x60], R3 ;  /* 0x000060030c0085a7 */ /* 0x000e64000800007f */
[----:B-1----:R-:W-:Y:S05]  /*17280*/  @!P0 BRA `(.L_x_967) ;  /* 0xfffffffc00f08947 */ /* 0x002fea000383ffff */
[----:B------:R-:W-:Y:S05]  /*17290*/  BRA `(.L_x_1042) ;  /* 0xffffffd800107947 */ /* 0x000fea000383ffff */
.L_x_977:
[----:B-1----:R1:W2:Y:S02]  /*172a0*/  SYNCS.PHASECHK.TRANS64.TRYWAIT P0, [R2+URZ+0x2d840], R3 ;  /* 0x02d84003020075a7 */ /* 0x0022a4000800017f */
[----:B--2---:R-:W-:Y:S05]  /*172b0*/  @!P0 NANOSLEEP.SYNCS 0x989680 ;  /* 0x009896800000895d */ /* 0x004fea0003900000 */
[----:B------:R-:W2:Y:S02]  /*172c0*/  @!P0 SYNCS.PHASECHK.TRANS64 P0, [R2+URZ+0x2d840], R3 ;  /* 0x02d84003020085a7 */ /* 0x000ea4000800007f */
[----:B--2---:R-:W-:Y:S05]  /*172d0*/  @!P0 BRA `(.L_x_977) ;  /* 0xfffffffc00f08947 */ /* 0x004fea000383ffff */
[----:B------:R-:W-:Y:S05]  /*172e0*/  BRA `(.L_x_1043) ;  /* 0xffffffdc00887947 */ /* 0x000fea000383ffff */
.L_x_984:
[----:B0-----:R0:W1:Y:S02]  /*172f0*/  SYNCS.PHASECHK.TRANS64.TRYWAIT P0, [R8+URZ+0x60], R2 ;  /* 0x00006002080075a7 */ /* 0x001064000800017f */
[----:B-1----:R-:W-:Y:S05]  /*17300*/  @!P0 NANOSLEEP.SYNCS 0x989680 ;  /* 0x009896800000895d */ /* 0x002fea0003900000 */
[----:B------:R-:W1:Y:S02]  /*17310*/  @!P0 SYNCS.PHASECHK.TRANS64 P0, [R8+URZ+0x60], R2 ;  /* 0x00006002080085a7 */ /* 0x000e64000800007f */
[----:B-1----:R-:W-:Y:S05]  /*17320*/  @!P0 BRA `(.L_x_984) ;  /* 0xfffffffc00f08947 */ /* 0x002fea000383ffff */
[----:B------:R-:W-:Y:S05]  /*17330*/  BRA `(.L_x_1044) ;  /* 0xffffffe000907947 */ /* 0x000fea000383ffff */
.L_x_996:
[----:B-1----:R1:W2:Y:S02]  /*17340*/  SYNCS.PHASECHK.TRANS64.TRYWAIT P0, [R3+URZ+0x2d860], R0 ;  /* 0x02d86000030075a7 */ /* 0x0022a4000800017f */
[----:B--2---:R-:W-:Y:S05]  /*17350*/  @!P0 NANOSLEEP.SYNCS 0x989680 ;  /* 0x009896800000895d */ /* 0x004fea0003900000 */
[----:B------:R-:W2:Y:S02]  /*17360*/  @!P0 SYNCS.PHASECHK.TRANS64 P0, [R3+URZ+0x2d860], R0 ;  /* 0x02d86000030085a7 */ /* 0x000ea4000800007f */
[----:B--2---:R-:W-:Y:S05]  /*17370*/  @!P0 BRA `(.L_x_996) ;  /* 0xfffffffc00f08947 */ /* 0x004fea000383ffff */
[----:B------:R-:W-:Y:S05]  /*17380*/  BRA `(.L_x_1045) ;  /* 0xffffffe400f87947 */ /* 0x000fea000383ffff */
.L_x_1004:
        /* <DEDUP_REMOVED lines=8> */
.L_x_1047:
[----:B------:R-:W-:Y:S05]  /*17410*/  BSYNC B0 ;  /* 0x0000000000007941 */ /* 0x000fea0003800000 */
.L_x_1046:
[----:B------:R-:W-:Y:S05]  /*17420*/  BRA `(.L_x_1048) ;  /* 0xffffffec00107947 */ /* 0x000fea000383ffff */
.L_x_1007:
[----:B-1----:R1:W2:Y:S02]  /*17430*/  SYNCS.PHASECHK.TRANS64.TRYWAIT P0, [R9+URZ+0x2d820], R0 ;  /* 0x02d82000090075a7 */ /* 0x0022a4000800017f */
[----:B--2---:R-:W-:Y:S05]  /*17440*/  @!P0 NANOSLEEP.SYNCS 0x989680 ;  /* 0x009896800000895d */ /* 0x004fea0003900000 */
[----:B------:R-:W2:Y:S02]  /*17450*/  @!P0 SYNCS.PHASECHK.TRANS64 P0, [R9+URZ+0x2d820], R0 ;  /* 0x02d82000090085a7 */ /* 0x000ea4000800007f */
[----:B--2---:R-:W-:Y:S05]  /*17460*/  @!P0 BRA `(.L_x_1007) ;  /* 0xfffffffc00f08947 */ /* 0x004fea000383ffff */
[----:B------:R-:W-:Y:S05]  /*17470*/  BRA `(.L_x_1049) ;  /* 0xffffffec00547947 */ /* 0x000fea000383ffff */
.L_x_1008:
        /* <DEDUP_REMOVED lines=11> */
.L_x_1051:
[----:B------:R-:W-:Y:S05]  /*17530*/  BSYNC B0 ;  /* 0x0000000000007941 */ /* 0x000fea0003800000 */
.L_x_1050:
[----:B------:R-:W-:Y:S05]  /*17540*/  BRA `(.L_x_1052) ;  /* 0xffffffec003c7947 */ /* 0x000fea000383ffff */
.L_x_1011:
[----:B------:R-:W-:Y:S01]  /*17550*/  BSSY B1, `(.L_x_1053) ;  /* 0x0000006000017945 */ /* 0x000fe20003800000 */
[----:B------:R-:W-:-:S07]  /*17560*/  IMAD.MOV.U32 R15, RZ, RZ, -0x1 ;  /* 0xffffffffff0f7424 */ /* 0x000fce00078e00ff */
[----:B01----:R-:W-:Y:S05]  /*17570*/  WARPSYNC.COLLECTIVE R15, `(.L_x_1054) ;  /* 0x000000000f0c7348 */ /* 0x003fea0003c00000 */
[----:B------:R-:W-:Y:S02]  /*17580*/  ELECT P6, UR62, PT ;  /* 0x00000000003e782f */ /* 0x000fe400038c0000 */
[----:B------:R-:W-:Y:S01]  /*17590*/  MOV R14, UR62 ;  /* 0x0000003e000e7c02 */ /* 0x000fe20008000f00 */
[----:B01----:R-:W-:Y:S10]  /*175a0*/  ENDCOLLECTIVE ;  /* 0x000000000000791b */ /* 0x003ff40003800000 */
.L_x_1054:
[----:B------:R-:W-:Y:S05]  /*175b0*/  BSYNC B1 ;  /* 0x0000000000017941 */ /* 0x000fea0003800000 */
.L_x_1053:
[----:B------:R-:W-:Y:S05]  /*175c0*/  BRA `(.L_x_1055) ;  /* 0xffffffec00347947 */ /* 0x000fea000383ffff */
.L_x_1013:
[----:B-1----:R1:W2:Y:S02]  /*175d0*/  SYNCS.PHASECHK.TRANS64.TRYWAIT P0, [R7+URZ], R2 ;  /* 0x00000002070075a7 */ /* 0x0022a4000800017f */
[----:B--2---:R-:W-:Y:S05]  /*175e0*/  @!P0 NANOSLEEP.SYNCS 0x989680 ;  /* 0x009896800000895d */ /* 0x004fea0003900000 */
[----:B------:R-:W2:Y:S02]  /*175f0*/  @!P0 SYNCS.PHASECHK.TRANS64 P0, [R7+URZ], R2 ;  /* 0x00000002070085a7 */ /* 0x000ea4000800007f */
[----:B--2---:R-:W-:Y:S05]  /*17600*/  @!P0 BRA `(.L_x_1013) ;  /* 0xfffffffc00f08947 */ /* 0x004fea000383ffff */
[----:B------:R-:W-:Y:S05]  /*17610*/  BRA `(.L_x_1056) ;  /* 0xffffffec00687947 */ /* 0x000fea000383ffff */
.L_x_1014:
[----:B--2---:R2:W3:Y:S02]  /*17620*/  SYNCS.PHASECHK.TRANS64.TRYWAIT P0, [R3+URZ], R0 ;  /* 0x00000000030075a7 */ /* 0x0044e4000800017f */
[----:B---3--:R-:W-:Y:S05]  /*17630*/  @!P0 NANOSLEEP.SYNCS 0x989680 ;  /* 0x009896800000895d */ /* 0x008fea0003900000 */
[----:B------:R-:W3:Y:S02]  /*17640*/  @!P0 SYNCS.PHASECHK.TRANS64 P0, [R3+URZ], R0 ;  /* 0x00000000030085a7 */ /* 0x000ee4000800007f */
[----:B---3--:R-:W-:Y:S05]  /*17650*/  @!P0 BRA `(.L_x_1014) ;  /* 0xfffffffc00f08947 */ /* 0x008fea000383ffff */
[----:B------:R-:W-:Y:S05]  /*17660*/  BRA `(.L_x_1057) ;  /* 0xffffffec005c7947 */ /* 0x000fea000383ffff */
.L_x_1016:
[----:B--2---:R2:W3:Y:S02]  /*17670*/  SYNCS.PHASECHK.TRANS64.TRYWAIT P0, [R5+URZ], R2 ;  /* 0x00000002050075a7 */ /* 0x0044e4000800017f */
[----:B---3--:R-:W-:Y:S05]  /*17680*/  @!P0 NANOSLEEP.SYNCS 0x989680 ;  /* 0x009896800000895d */ /* 0x008fea0003900000 */
[----:B------:R-:W3:Y:S02]  /*17690*/  @!P0 SYNCS.PHASECHK.TRANS64 P0, [R5+URZ], R2 ;  /* 0x00000002050085a7 */ /* 0x000ee4000800007f */
[----:B---3--:R-:W-:Y:S05]  /*176a0*/  @!P0 BRA `(.L_x_1016) ;  /* 0xfffffffc00f08947 */ /* 0x008fea000383ffff */
[----:B------:R-:W-:Y:S05]  /*176b0*/  BRA `(.L_x_1058) ;  /* 0xffffffec00607947 */ /* 0x000fea000383ffff */
.L_x_1059:
        /* <DEDUP_REMOVED lines=12> */
.L_x_2727:


//--------------------- .text._ZN7cutlass13device_kernelIN5flash11enable_sm90INS1_16FlashAttnFwdSm90INS1_25CollectiveMainloopFwdSm90ILi2EN4cute5tupleIJNS5_1CILi1EEES8_S8_EEENS6_IJNS7_ILi192EEENS7_ILi128EEENS7_ILi96EEEEEELi96ENS_6half_tEfNS_4arch4Sm90ELb0ELb1ELb1ELb1ELb0ELb0ELb0ELb0ELb1ELb1ELb0ELb0EEENS1_21CollectiveEpilogueFwdINS6_IJSA_SC_SB_EEES9_SE_SG_Li384ELb1ELb1ELb0ELb0EEENS1_36VarlenDynamicPersistentTileSchedulerILi192ELi128ELi384ELi128ELb0ELb1ELb1ELb1ELb0ELb1EEEEEEEEEvNT_6ParamsE --------------------------
	.section	.text._ZN7cutlass13device_kernelIN5flash11enable_sm90INS1_16FlashAttnFwdSm90INS1_25CollectiveMainloopFwdSm90ILi2EN4cute5tupleIJNS5_1CILi1EEES8_S8_EEENS6_IJNS7_ILi192EEENS7_ILi128EEENS7_ILi96EEEEEELi96ENS_6half_tEfNS_4arch4Sm90ELb0ELb1ELb1ELb1ELb0ELb0ELb0ELb0ELb1ELb1ELb0ELb0EEENS1_21CollectiveEpilogueFwdINS6_IJSA_SC_SB_EEES9_SE_SG_Li384ELb1ELb1ELb0ELb0EEENS1_36VarlenDynamicPersistentTileSchedulerILi192ELi128ELi384ELi128ELb0ELb1ELb1ELb1ELb0ELb1EEEEEEEEEvNT_6ParamsE,"ax",@progbits
	.align	128
.text._ZN7cutlass13device_kernelIN5flash11enable_sm90INS1_16FlashAttnFwdSm90INS1_25CollectiveMainloopFwdSm90ILi2EN4cute5tupleIJNS5_1CILi1EEES8_S8_EEENS6_IJNS7_ILi192EEENS7_ILi128EEENS7_ILi96EEEEEELi96ENS_6half_tEfNS_4arch4Sm90ELb0ELb1ELb1ELb1ELb0ELb0ELb0ELb0ELb1ELb1ELb0ELb0EEENS1_21CollectiveEpilogueFwdINS6_IJSA_SC_SB_EEES9_SE_SG_Li384ELb1ELb1ELb0ELb0EEENS1_36VarlenDynamicPersistentTileSchedulerILi192ELi128ELi384ELi128ELb0ELb1ELb1ELb1ELb0ELb1EEEEEEEEEvNT_6ParamsE:
        .type           _ZN7cutlass13device_kernelIN5flash11enable_sm90INS1_16FlashAttnFwdSm90INS1_25CollectiveMainloopFwdSm90ILi2EN4cute5tupleIJNS5_1CILi1EEES8_S8_EEENS6_IJNS7_ILi192EEENS7_ILi128EEENS7_ILi96EEEEEELi96ENS_6half_tEfNS_4arch4Sm90ELb0ELb1ELb1ELb1ELb0ELb0ELb0ELb0ELb1ELb1ELb0ELb0EEENS1_21CollectiveEpilogueFwdINS6_IJSA_SC_SB_EEES9_SE_SG_Li384ELb1ELb1ELb0ELb0EEENS1_36VarlenDynamicPersistentTileSchedulerILi192ELi128ELi384ELi128ELb0ELb1ELb1ELb1ELb0ELb1EEEEEEEEEvNT_6ParamsE,@function
        .size           _ZN7cutlass13device_kernelIN5flash11enable_sm90INS1_16FlashAttnFwdSm90INS1_25CollectiveMainloopFwdSm90ILi2EN4cute5tupleIJNS5_1CILi1EEES8_S8_EEENS6_IJNS7_ILi192EEENS7_ILi128EEENS7_ILi96EEEEEELi96ENS_6half_tEfNS_4arch4Sm90ELb0ELb1ELb1ELb1ELb0ELb0ELb0ELb0ELb1ELb1ELb0ELb0EEENS1_21CollectiveEpilogueFwdINS6_IJSA_SC_SB_EEES9_SE_SG_Li384ELb1ELb1ELb0ELb0EEENS1_36VarlenDynamicPersistentTileSchedulerILi192ELi128ELi384ELi128ELb0ELb1ELb1ELb1ELb0ELb1EEEEEEEEEvNT_6ParamsE,(.L_x_2728 - _ZN7cutlass13device_kernelIN5flash11enable_sm90INS1_16FlashAttnFwdSm90INS1_25CollectiveMainloopFwdSm90ILi2EN4cute5tupleIJNS5_1CILi1EEES8_S8_EEENS6_IJNS7_ILi192EEENS7_ILi128EEENS7_ILi96EEEEEELi96ENS_6half_tEfNS_4arch4Sm90ELb0ELb1ELb1ELb1ELb0ELb0ELb0ELb0ELb1ELb1ELb0ELb0EEENS1_21CollectiveEpilogueFwdINS6_IJSA_SC_SB_EEES9_SE_SG_Li384ELb1ELb1ELb0ELb0EEENS1_36VarlenDynamicPersistentTileSchedulerILi192ELi128ELi384ELi128ELb0ELb1ELb1ELb1ELb0ELb1EEEEEEEEEvNT_6ParamsE)
        .other          _ZN7cutlass13device_kernelIN5flash11enable_sm90INS1_16FlashAttnFwdSm90INS1_25CollectiveMainloopFwdSm90ILi2EN4cute5tupleIJNS5_1CILi1EEES8_S8_EEENS6_IJNS7_ILi192EEENS7_ILi128EEENS7_ILi96EEEEEELi96ENS_6half_tEfNS_4arch4Sm90ELb0ELb1ELb1ELb1ELb0ELb0ELb0ELb0ELb1ELb1ELb0ELb0EEENS1_21CollectiveEpilogueFwdINS6_IJSA_SC_SB_EEES9_SE_SG_Li384ELb1ELb1ELb0ELb0EEENS1_36VarlenDynamicPersistentTileSchedulerILi192ELi128ELi384ELi128ELb0ELb1ELb1ELb1ELb0ELb1EEEEEEEEEvNT_6ParamsE,@"STO_CUDA_ENTRY STV_DEFAULT"
_ZN7cutlass13device_kernelIN5flash11enable_sm90INS1_16FlashAttnFwdSm90INS1_25CollectiveMainloopFwdSm90ILi2EN4cute5tupleIJNS5_1CILi1EEES8_S8_EEENS6_IJNS7_ILi192EEENS7_ILi128EEENS7_ILi96EEEEEELi96ENS_6half_tEfNS_4arch4Sm90ELb0ELb1ELb1ELb1ELb0ELb0ELb0ELb0ELb1ELb1ELb0ELb0EEENS1_21CollectiveEpilogueFwdINS6_IJSA_SC_SB_EEES9_SE_SG_Li384ELb1ELb1ELb0ELb0EEENS1_36VarlenDynamicPersistentTileSchedulerILi192ELi128ELi384ELi128ELb0ELb1ELb1ELb1ELb0ELb1EEEEEEEEEvNT_6ParamsE:
[----:B------:R-:W0:Y:S02]  /*0000*/  LDC R1, c[0x0][0x28] ;  /* 0x00000a00ff017b82 */ /* 0x000e240000000800 */
[----:B0-----:R-:W-:Y:S01]  /*0010*/  VIADD R1, R1, 0xffffffc8 ;  /* 0xffffffc801017836 */ /* 0x001fe20000000000 */
[----:B------:R-:W0:Y:S01]  /*0020*/  S2R R3, SR_TID.X ;  /* 0x0000000000037919 */ /* 0x000e220000002100 */
[----:B------:R-:W-:Y:S01]  /*0030*/  ELECT P0, URZ, PT ;  /* 0x00000000003f782f */ /* 0x000fe20003800000 */
[----:B------:R-:W-:Y:S01]  /*0040*/  BSSY B0, `(.L_x_1060) ;  /* 0x000000e000007945 */ /* 0x000fe20003800000 */
[--C-:B0-----:R-:W-:Y:S02]  /*0050*/  SHF.R.U32.HI R0, RZ, 0x5, R3.reuse ;  /* 0x00000005ff007819 */ /* 0x101fe40000011603 */
[----:B------:R-:W-:-:S03]  /*0060*/  SHF.R.U32.HI R3, RZ, 0x7, R3 ;  /* 0x00000007ff037819 */ /* 0x000fc60000011603 */
        /* <DEDUP_REMOVED lines=11> */
.L_x_1061:
[----:B------:R-:W-:Y:S05]  /*0120*/  BSYNC B0 ;  /* 0x0000000000007941 */ /* 0x000fea0003800000 */
.L_x_1060:
        /* <DEDUP_REMOVED lines=41> */
.L_x_1062:
        /* <DEDUP_REMOVED lines=22> */
.L_x_1063:
        /* <DEDUP_REMOVED lines=18> */
.L_x_1064:
        /* <DEDUP_REMOVED lines=22> */
.L_x_1065:
        /* <DEDUP_REMOVED lines=22> */
.L_x_1066:
[----:B------:R-:W-:Y:S01]  /*0900*/  PLOP3.LUT P0, PT, PT, PT, UP0, 0x80, 0x0 ;  /* 0x000000000000781c */ /* 0x000fe20003f0f008 */
[----:B------:R-:W-:Y:S01]  /*0910*/  UMOV UR36, 0x1 ;  /* 0x0000000100247882 */ /* 0x000fe20000000000 */
[----:B------:R-:W-:Y:S01]  /*0920*/  NOP ;  /* 0x0000000000007918 */ /* 0x000fe20000000000 */
[----:B------:R-:W-:Y:S01]  /*0930*/  USEL UR36, UR36, 0x2, !UP0 ;  /* 0x0000000224247887 */ /* 0x000fe2000c000000 */
[----:B------:R-:W-:Y:S01]  /*0940*/  ULDC.64 UR50, c[0x0][0x208] ;  /* 0x0000820000327ab9 */ /* 0x000fe20000000a00 */
[----:B012-4-:R-:W-:Y:S08]  /*0950*/  BAR.SYNC.DEFER_BLOCKING 0x0 ;  /* 0x0000000000007b1d */ /* 0x017ff00000010000 */
[----:B------:R-:W-:Y:S05]  /*0960*/  @!P0 BRA `(.L_x_1067) ;  /* 0x0000011000c48947 */ /* 0x000fea0003800000 */
.L_x_1068:
[----:B------:R-:W-:-:S08]  /*0970*/  NOP ;  /* 0x0000000000007918 */ /* 0x000fd00000000000 */
[----:B------:R-:W0:Y:S02]  /*0980*/  USETMAXREG.TRY_ALLOC.CTAPOOL UP0, 0xa0 ;  /* 0x000000a0000079c8 */ /* 0x000e240008000600 */
[----:B0-----:R-:W-:-:S13]  /*0990*/  PLOP3.LUT P0, PT, PT, PT, UP0, 0x80, 0x0 ;  /* 0x000000000000781c */ /* 0x001fda0003f0f008 */
[----:B------:R-:W-:Y:S05]  /*09a0*/  @!P0 BRA `(.L_x_1068) ;  /* 0xfffffffc00f08947 */ /* 0x000fea000383ffff */
[----:B------:R-:W0:Y:S01]  /*09b0*/  S2R R2, SR_TID.X ;  /* 0x0000000000027919 */ /* 0x000e220000002100 */
        /* <DEDUP_REMOVED lines=13> */
[----:B------:R-:W-:Y:S01]  /*0a90*/  VIADD R148, R2, 0xffffff80 ;  /* 0xffffff8002947836 */ /* 0x000fe20000000000 */
[----:B------:R-:W-:Y:S01]  /*0aa0*/  R2UR UR5, R9 ;  /* 0x00000000090572ca */ /* 0x000fe200000e0000 */
[----:B------:R-:W-:Y:S01]  /*0ab0*/  IMAD.MOV.U32 R18, RZ, RZ, 0x40 ;  /* 0x00000040ff127424 */ /* 0x000fe200078e00ff */
[----:B------:R-:W-:Y:S01]  /*0ac0*/  R2UR UR7, R10 ;  /* 0x000000000a0772ca */ /* 0x000fe200000e0000 */
[----:B------:R-:W-:Y:S01]  /*0ad0*/  ULOP3.LUT UR48, UR36, 0x1, URZ, 0xfc, !UPT ;  /* 0x0000000124307892 */ /* 0x000fe2000f8efc3f */
[----:B------:R-:W-:Y:S01]  /*0ae0*/  SHF.R.S32.HI R3, RZ, 0x1f, R148 ;  /* 0x0000001fff037819 */ /* 0x000fe20000011494 */
[----:B------:R-:W-:Y:S01]  /*0af0*/  UMOV UR47, URZ ;  /* 0x0000003f002f7c82 */ /* 0x000fe20008000000 */
[----:B------:R-:W-:Y:S01]  /*0b00*/  R2UR UR6, R11 ;  /* 0x000000000b0672ca */ /* 0x000fe200000e0000 */
[----:B------:R-:W-:Y:S01]  /*0b10*/  UMOV UR49, URZ ;  /* 0x0000003f00317c82 */ /* 0x000fe20008000000 */
[CC--:B------:R-:W-:Y:S01]  /*0b20*/  LEA.HI R143, R3.reuse, R148.reuse, RZ, 0x7 ;  /* 0x00000094038f7211 */ /* 0x0c0fe200078f38ff */
[----:B------:R-:W-:Y:S01]  /*0b30*/  UMOV UR46, URZ ;  /* 0x0000003f002e7c82 */ /* 0x000fe20008000000 */
[----:B------:R-:W-:-:S02]  /*0b40*/  LEA.HI R0, R3, R148, RZ, 0x4 ;  /* 0x0000009403007211 */ /* 0x000fc400078f20ff */
[----:B------:R-:W-:Y:S02]  /*0b50*/  LOP3.LUT R7, R143, 0xffffff80, RZ, 0xc0, !PT ;  /* 0xffffff808f077812 */ /* 0x000fe400078ec0ff */
[----:B------:R-:W-:Y:S02]  /*0b60*/  LOP3.LUT R5, R0, 0xfffffff0, RZ, 0xc0, !PT ;  /* 0xfffffff000057812 */ /* 0x000fe400078ec0ff */
[----:B------:R-:W-:Y:S01]  /*0b70*/  LEA.HI R4, R3, R148, RZ, 0x5 ;  /* 0x0000009403047211 */ /* 0x000fe200078f28ff */
[C---:B------:R-:W-:Y:S01]  /*0b80*/  IMAD.IADD R142, R148.reuse, 0x1, -R7 ;  /* 0x00000001948e7824 */ /* 0x040fe200078e0a07 */
[----:B------:R-:W-:Y:S01]  /*0b90*/  SHF.R.S32.HI R7, RZ, 0x4, R0 ;  /* 0x00000004ff077819 */ /* 0x000fe20000011400 */
[----:B------:R-:W-:Y:S01]  /*0ba0*/  IMAD.IADD R5, R148, 0x1, -R5 ;  /* 0x0000000194057824 */ /* 0x000fe200078e0a05 */
[----:B------:R-:W-:Y:S02]  /*0bb0*/  SHF.R.S32.HI R6, RZ, 0x5, R4 ;  /* 0x00000005ff067819 */ /* 0x000fe40000011404 */
[----:B------:R-:W-:-:S02]  /*0bc0*/  LEA.HI R2, R0, R7, RZ, 0x1 ;  /* 0x0000000700027211 */ /* 0x000fc400078f08ff */
[--C-:B------:R-:W-:Y:S01]  /*0bd0*/  SHF.R.S32.HI R0, RZ, 0x1f, R5.reuse ;  /* 0x0000001fff007819 */ /* 0x100fe20000011405 */
[----:B------:R-:W-:Y:S01]  /*0be0*/  IMAD R12, R6, 0x10, R5 ;  /* 0x00000010060c7824 */ /* 0x000fe200078e0205 */
[----:B------:R-:W-:Y:S02]  /*0bf0*/  LOP3.LUT R2, R2, 0x1ffffffe, RZ, 0xc0, !PT ;  /* 0x1ffffffe02027812 */ /* 0x000fe400078ec0ff */
[----:B------:R-:W-:Y:S02]  /*0c00*/  LEA.HI R0, R0, R5, RZ, 0x3 ;  /* 0x0000000500007211 */ /* 0x000fe400078f18ff */
[----:B------:R-:W-:Y:S01]  /*0c10*/  SHF.R.S32.HI R143, RZ, 0x7, R143 ;  /* 0x00000007ff8f7819 */ /* 0x000fe2000001148f */
[----:B------:R-:W-:Y:S01]  /*0c20*/  IMAD.IADD R2, R7, 0x1, -R2 ;  /* 0x0000000107027824 */ /* 0x000fe200078e0a02 */
[----:B------:R-:W-:Y:S01]  /*0c30*/  LEA.HI R141, R3, R148, RZ, 0x2 ;  /* 0x00000094038d7211 */ /* 0x000fe200078f10ff */
[C---:B------:R-:W-:Y:S01]  /*0c40*/  IMAD.SHL.U32 R4, R0.reuse, 0x40, RZ ;  /* 0x0000004000047824 */ /* 0x040fe200078e00ff */
[----:B------:R-:W-:Y:S01]  /*0c50*/  LOP3.LUT R0, R0, 0xfffffff8, RZ, 0xc0, !PT ;  /* 0xfffffff800007812 */ /* 0x000fe200078ec0ff */
[----:B------:R-:W-:Y:S01]  /*0c60*/  IMAD.SHL.U32 R3, R2, 0x8, RZ ;  /* 0x0000000802037824 */ /* 0x000fe200078e00ff */
[----:B------:R-:W-:-:S02]  /*0c70*/  SHF.R.S32.HI R9, RZ, 0x1f, R142 ;  /* 0x0000001fff097819 */ /* 0x000fc4000001148e */
[----:B------:R-:W-:Y:S01]  /*0c80*/  LOP3.LUT R4, R4, 0x7ffffe00, RZ, 0xc0, !PT ;  /* 0x7ffffe0004047812 */ /* 0x000fe200078ec0ff */
[----:B------:R-:W-:Y:S01]  /*0c90*/  IMAD.IADD R0, R5, 0x1, -R0 ;  /* 0x0000000105007824 */ /* 0x000fe200078e0a00 */
[-C--:B------:R-:W-:Y:S01]  /*0ca0*/  LEA.HI R8, R9, R142.reuse, RZ, 0x2 ;  /* 0x0000008e09087211 */ /* 0x080fe200078f10ff */
[----:B------:R-:W-:Y:S01]  /*0cb0*/  IMAD.HI R5, R143, 0x55555556, RZ ;  /* 0x555555568f057827 */ /* 0x000fe200078e02ff */
[----:B------:R-:W-:Y:S02]  /*0cc0*/  LEA.HI R9, R9, R142, RZ, 0x5 ;  /* 0x0000008e09097211 */ /* 0x000fe400078f28ff */
[----:B------:R-:W-:Y:S01]  /*0cd0*/  SHF.R.S32.HI R10, RZ, 0x2, R8 ;  /* 0x00000002ff0a7819 */ /* 0x000fe20000011408 */
[----:B------:R-:W-:Y:S01]  /*0ce0*/  IMAD R6, R6, 0x400, R4 ;  /* 0x0000040006067824 */ /* 0x000fe200078e0204 */
[----:B------:R-:W-:Y:S01]  /*0cf0*/  SHF.R.S32.HI R11, RZ, 0x1f, R8 ;  /* 0x0000001fff0b7819 */ /* 0x000fe20000011408 */
[----:B------:R-:W-:Y:S01]  /*0d00*/  IMAD.SHL.U32 R4, R0, 0x40, RZ ;  /* 0x0000004000047824 */ /* 0x000fe200078e00ff */
[----:B------:R-:W-:Y:S01]  /*0d10*/  LEA.HI R2, R5, R5, RZ, 0x1 ;  /* 0x0000000505027211 */ /* 0x000fe200078f08ff */
[----:B------:R-:W-:Y:S01]  /*0d20*/  IMAD.U32 R145, R12, 0x20, R3 ;  /* 0x000000200c917824 */ /* 0x000fe200078e0003 */
[----:B------:R-:W-:-:S02]  /*0d30*/  LOP3.LUT R5, R141, 0xfffffffc, RZ, 0xc0, !PT ;  /* 0xfffffffc8d057812 */ /* 0x000fc400078ec0ff */
[----:B------:R-:W-:Y:S01]  /*0d40*/  LOP3.LUT R4, R4, 0x1c0, RZ, 0xc0, !PT ;  /* 0x000001c004047812 */ /* 0x000fe200078ec0ff */
[----:B------:R-:W-:Y:S01]  /*0d50*/  IMAD R2, R2, -0x3, R143 ;  /* 0xfffffffd02027824 */ /* 0x000fe200078e028f */
[----:B------:R-:W-:Y:S01]  /*0d60*/  LEA.HI R11, R11, R10, RZ, 0x3 ;  /* 0x0000000a0b0b7211 */ /* 0x000fe200078f18ff */
[----:B------:R-:W-:Y:S01]  /*0d70*/  IMAD.IADD R140, R148, 0x1, -R5 ;  /* 0x00000001948c7824 */ /* 0x000fe200078e0a05 */
[----:B------:R-:W-:Y:S02]  /*0d80*/  LOP3.LUT R3, R4, 0x8, R3, 0xf8, !PT ;  /* 0x0000000804037812 */ /* 0x000fe400078ef803 */
[----:B------:R-:W-:Y:S01]  /*0d90*/  SHF.R.U32.HI R4, RZ, 0x3, R4 ;  /* 0x00000003ff047819 */ /* 0x000fe20000011604 */
[----:B------:R-:W-:Y:S01]  /*0da0*/  IMAD.SHL.U32 R137, R140, 0x8, RZ ;  /* 0x000000088c897824 */ /* 0x000fe200078e00ff */
[----:B------:R-:W-:Y:S02]  /*0db0*/  LOP3.LUT R11, R11, 0xfffffff8, RZ, 0xc0, !PT ;  /* 0xfffffff80b0b7812 */ /* 0x000fe400078ec0ff */
[----:B------:R-:W-:Y:S01]  /*0dc0*/  LOP3.LUT R3, R3, R4, RZ, 0x3c, !PT ;  /* 0x0000000403037212 */ /* 0x000fe200078e3cff */
[C---:B------:R-:W-:Y:S01]  /*0dd0*/  VIADD R138, R137.reuse, 0x20 ;  /* 0x00000020898a7836 */ /* 0x040fe20000000000 */
[----:B------:R-:W-:Y:S01]  /*0de0*/  R2P PR, R0, 0x6 ;  /* 0x0000000600007804 */ /* 0x000fe20000000000 */
[----:B------:R-:W-:Y:S01]  /*0df0*/  IMAD.IADD R10, R10, 0x1, -R11 ;  /* 0x000000010a0a7824 */ /* 0x000fe200078e0a0b */
[----:B------:R-:W-:Y:S01]  /*0e00*/  SHF.R.S32.HI R9, RZ, 0x5, R9 ;  /* 0x00000005ff097819 */ /* 0x000fe20000011409 */
[----:B------:R-:W-:Y:S01]  /*0e10*/  IMAD.IADD R3, R6, 0x1, R3 ;  /* 0x0000000106037824 */ /* 0x000fe200078e0203 */
[----:B------:R-:W-:Y:S01]  /*0e20*/  LEA.HI R0, R140, R140, RZ, 0x1 ;  /* 0x0000008c8c007211 */ /* 0x000fe200078f08ff */
[----:B------:R-:W-:Y:S01]  /*0e30*/  VIADD R139, R137, 0x40 ;  /* 0x00000040898b7836 */ /* 0x000fe20000000000 */
[----:B------:R-:W-:Y:S01]  /*0e40*/  SEL R18, R18, 0xffffffc0, !P2 ;  /* 0xffffffc012127807 */ /* 0x000fe20005000000 */
[----:B------:R-:W-:Y:S01]  /*0e50*/  IMAD R9, R9, 0x10, R10 ;  /* 0x0000001009097824 */ /* 0x000fe200078e020a */
[----:B------:R-:W-:-:S02]  /*0e60*/  LEA R17, R3, UR42, 0x1 ;  /* 0x0000002a03117c11 */ /* 0x000fc4000f8e08ff */
[----:B------:R-:W-:Y:S01]  /*0e70*/  LOP3.LUT R5, R0, 0x1ffffffe, RZ, 0xc0, !PT ;  /* 0x1ffffffe00057812 */ /* 0x000fe200078ec0ff */
[----:B------:R-:W-:Y:S01]  /*0e80*/  IMAD R144, R2, 0x40, R9 ;  /* 0x0000004002907824 */ /* 0x000fe200078e0209 */
[----:B------:R-:W-:Y:S01]  /*0e90*/  LOP3.LUT R3, R8, 0x7ffffffc, RZ, 0xc0, !PT ;  /* 0x7ffffffc08037812 */ /* 0x000fe200078ec0ff */
[C---:B------:R-:W-:Y:S01]  /*0ea0*/  VIADD R19, R17.reuse, 0x21800 ;  /* 0x0002180011137836 */ /* 0x040fe20000000000 */
[----:B------:R-:W-:Y:S01]  /*0eb0*/  SHF.R.S32.HI R141, RZ, 0x2, R141 ;  /* 0x00000002ff8d7819 */ /* 0x000fe2000001148d */
[----:B------:R-:W-:Y:S01]  /*0ec0*/  VIADD R22, R17, 0x21820 ;  /* 0x0002182011167836 */ /* 0x000fe20000000000 */
[----:B------:R-:W-:Y:S01]  /*0ed0*/  SHF.R.S32.HI R147, RZ, 0x1f, R138 ;  /* 0x0000001fff937819 */ /* 0x000fe2000001148a */
[----:B------:R-:W-:Y:S01]  /*0ee0*/  IMAD.IADD R5, R140, 0x1, -R5 ;  /* 0x000000018c057824 */ /* 0x000fe200078e0a05 */
[----:B------:R-:W-:Y:S01]  /*0ef0*/  SHF.R.S32.HI R146, RZ, 0x1f, R139 ;  /* 0x0000001fff927819 */ /* 0x000fe2000001148b */
[C---:B------:R-:W-:Y:S02]  /*0f00*/  @P1 VIADD R22, R19.reuse, 0xffffffe0 ;  /* 0xffffffe013161836 */ /* 0x040fe40000000000 */
[----:B------:R-:W-:-:S02]  /*0f10*/  IMAD.IADD R19, R19, 0x1, R18 ;  /* 0x0000000113137824 */ /* 0x000fc400078e0212 */
[----:B------:R-:W-:Y:S02]  /*0f20*/  IMAD.IADD R16, R142, 0x1, -R3 ;  /* 0x000000018e107824 */ /* 0x000fe400078e0a03 */
[----:B------:R-:W-:Y:S02]  /*0f30*/  IMAD R136, R5, 0x8, R144 ;  /* 0x0000000805887824 */ /* 0x000fe400078e0290 */
[----:B------:R-:W-:Y:S02]  /*0f40*/  IMAD.IADD R18, R18, 0x1, R22 ;  /* 0x0000000112127824 */ /* 0x000fe400078e0216 */
[----:B------:R-:W-:-:S07]  /*0f50*/  VIADD R23, R22, 0x6000 ;  /* 0x0000600016177836 */ /* 0x000fce0000000000 */
.L_x_1160:
[----:B------:R-:W-:Y:S01]  /*0f60*/  ULDC.64 UR8, c[0x0][0xa28] ;  /* 0x00028a0000087ab9 */ /* 0x000fe20000000a00 */
[----:B------:R-:W-:Y:S01]  /*0f70*/  ULDC UR4, c[0x0][0x424] ;  /* 0x0001090000047ab9 */ /* 0x000fe20000000800 */
[----:B------:R-:W-:-:S04]  /*0f80*/  UISETP.NE.U32.AND UP0, UPT, UR8, URZ, UPT ;  /* 0x0000003f0800728c */ /* 0x000fc8000bf05070 */
[----:B------:R-:W-:-:S03]  /*0f90*/  UISETP.NE.AND.EX UP0, UPT, UR9, URZ, UPT, UP0 ;  /* 0x0000003f0900728c */ /* 0x000fc6000bf05300 */
[----:B------:R-:W-:Y:S02]  /*0fa0*/  ULDC.64 UR8, c[0x0][0xa18] ;  /* 0x0002860000087ab9 */ /* 0x000fe40000000a00 */
[----:B------:R-:W-:Y:S01]  /*0fb0*/  UISETP.NE.U32.AND UP1, UPT, UR8, URZ, UPT ;  /* 0x0000003f0800728c */ /* 0x000fe2000bf25070 */
[----:B------:R-:W-:-:S03]  /*0fc0*/  PLOP3.LUT P0, PT, PT, PT, UP0, 0x80, 0x0 ;  /* 0x000000000000781c */ /* 0x000fc60003f0f008 */
[----:B------:R-:W-:-:S03]  /*0fd0*/  UISETP.NE.AND.EX UP1, UPT, UR9, URZ, UPT, UP1 ;  /* 0x0000003f0900728c */ /* 0x000fc6000bf25310 */
[----:B------:R-:W-:Y:S02]  /*0fe0*/  @UP0 ULDC.64 UR8, c[0x0][0xa28] ;  /* 0x00028a0000080ab9 */ /* 0x000fe40000000a00 */
[----:B------:R-:W-:Y:S01]  /*0ff0*/  @UP0 UIMAD.WIDE UR8, UR6, 0x4, UR8 ;  /* 0x00000004060808a5 */ /* 0x000fe2000f8e0208 */
[----:B------:R-:W-:-:S05]  /*1000*/  PLOP3.LUT P2, PT, PT, PT, UP1, 0x80, 0x0 ;  /* 0x000000000000781c */ /* 0x000fca0003f4f018 */
[----:B------:R-:W-:Y:S01]  /*1010*/  @UP1 ULDC.64 UR10, c[0x0][0xa18] ;  /* 0x00028600000a1ab9 */ /* 0x000fe20000000a00 */
[----:B01-3--:R-:W-:Y:S02]  /*1020*/  IMAD.U32 R2, RZ, RZ, UR8 ;  /* 0x00000008ff027e24 */ /* 0x00bfe4000f8e00ff */
[----:B----4-:R-:W-:Y:S01]  /*1030*/  IMAD.U32 R3, RZ, RZ, UR9 ;  /* 0x00000009ff037e24 */ /* 0x010fe2000f8e00ff */
[----:B------:R-:W-:-:S04]  /*1040*/  @UP1 UIMAD.WIDE UR8, UR6, 0x4, UR10 ;  /* 0x00000004060818a5 */ /* 0x000fc8000f8e020a */
[----:B--2---:R-:W2:Y:S02]  /*1050*/  @P0 LDG.E R2, desc[UR50][R2.64] ;  /* 0x0000003202020981 */ /* 0x004ea4000c1e1900 */
[----:B------:R-:W-:Y:S02]  /*1060*/  IMAD.U32 R4, RZ, RZ, UR8 ;  /* 0x00000008ff047e24 */ /* 0x000fe4000f8e00ff */
[----:B------:R-:W-:Y:S01]  /*1070*/  IMAD.U32 R5, RZ, RZ, UR9 ;  /* 0x00000009ff057e24 */ /* 0x000fe2000f8e00ff */
[----:B------:R-:W-:-:S04]  /*1080*/  ULDC.64 UR8, c[0x0][0x418] ;  /* 0x0001060000087ab9 */ /* 0x000fc80000000a00 */
[----:B------:R-:W3:Y:S01]  /*1090*/  @P2 LDG.E R4, desc[UR50][R4.64] ;  /* 0x0000003204042981 */ /* 0x000ee2000c1e1900 */
[----:B------:R-:W-:Y:S01]  /*10a0*/  UISETP.NE.U32.AND UP0, UPT, UR8, URZ, UPT ;  /* 0x0000003f0800728c */ /* 0x000fe2000bf05070 */
[----:B------:R-:W-:Y:S01]  /*10b0*/  UMOV UR38, URZ ;  /* 0x0000003f00267c82 */ /* 0x000fe20008000000 */
[----:B------:R-:W-:Y:S02]  /*10c0*/  ULDC UR45, c[0x0][0x288] ;  /* 0x0000a200002d7ab9 */ /* 0x000fe40000000800 */
[----:B------:R-:W-:Y:S01]  /*10d0*/  UISETP.NE.AND.EX UP0, UPT, UR9, URZ, UPT, UP0 ;  /* 0x0000003f0900728c */ /* 0x000fe2000bf05300 */
[----:B------:R-:W-:Y:S02]  /*10e0*/  UMOV UR41, UR7 ;  /* 0x0000000700297c82 */ /* 0x000fe40008000000 */
[----:B------:R-:W-:Y:S01]  /*10f0*/  ULDC.64 UR8, c[0x0][0xa20] ;  /* 0x0002880000087ab9 */ /* 0x000fe20000000a00 */
[----:B------:R-:W-:Y:S01]  /*1100*/  USEL UR4, UR4, 0x1, UP0 ;  /* 0x0000000104047887 */ /* 0x000fe20008000000 */
[----:B------:R-:W-:Y:S01]  /*1110*/  ISETP.NE.U32.AND P1, PT, RZ, UR8, PT ;  /* 0x00000008ff007c0c */ /* 0x000fe2000bf25070 */
[----:B------:R-:W-:-:S02]  /*1120*/  ULDC UR8, c[0x0][0x2f0] ;  /* 0x0000bc0000087ab9 */ /* 0x000fc40000000800 */
[----:B------:R-:W-:Y:S01]  /*1130*/  UIMAD UR4, UR4, UR8, URZ ;  /* 0x00000008040472a4 */ /* 0x000fe2000f8e023f */
[----:B------:R-:W-:Y:S02]  /*1140*/  ISETP.NE.AND.EX P1, PT, RZ, UR9, PT, P1 ;  /* 0x00000009ff007c0c */ /* 0x000fe4000bf25310 */
[----:B--2---:R-:W-:Y:S02]  /*1150*/  @P0 R2UR UR38, R2 ;  /* 0x00000000022602ca */ /* 0x004fe400000e0000 */
[----:B---3--:R-:W-:Y:S01]  /*1160*/  @P2 R2UR UR45, R4 ;  /* 0x00000000042d22ca */ /* 0x008fe200000e0000 */
[----:B------:R-:W-:-:S14]  /*1170*/  @P2 BRA `(.L_x_1069) ;  /* 0x0000000000342947 */ /* 0x000fdc0003800000 */
[----:B------:R-:W-:Y:S02]  /*1180*/  ULDC.64 UR8, c[0x0][0xa00] ;  /* 0x0002800000087ab9 */ /* 0x000fe40000000a00 */
[----:B------:R-:W-:-:S04]  /*1190*/  ISETP.NE.U32.AND P0, PT, RZ, UR8, PT ;  /* 0x00000008ff007c0c */ /* 0x000fc8000bf05070 */
[----:B------:R-:W-:-:S13]  /*11a0*/  ISETP.NE.AND.EX P0, PT, RZ, UR9, PT, P0 ;  /* 0x00000009ff007c0c */ /* 0x000fda000bf05300 */
[----:B------:R-:W-:Y:S05]  /*11b0*/  @!P0 BRA `(.L_x_1069) ;  /* 0x0000000000248947 */ /* 0x000fea0003800000 */
[----:B------:R-:W-:Y:S02]  /*11c0*/  ULDC.64 UR8, c[0x0][0xa00] ;  /* 0x0002800000087ab9 */ /* 0x000fe40000000a00 */
[----:B------:R-:W-:-:S06]  /*11d0*/  UIMAD.WIDE UR8, UR6, 0x4, UR8 ;  /* 0x00000004060878a5 */ /* 0x000fcc000f8e0208 */
[----:B------:R-:W-:Y:S02]  /*11e0*/  IMAD.U32 R2, RZ, RZ, UR8 ;  /* 0x00000008ff027e24 */ /* 0x000fe4000f8e00ff */
[----:B------:R-:W-:-:S05]  /*11f0*/  IMAD.U32 R3, RZ, RZ, UR9 ;  /* 0x00000009ff037e24 */ /* 0x000fca000f8e00ff */
[----:B------:R-:W2:Y:S04]  /*1200*/  LDG.E R4, desc[UR50][R2.64] ;  /* 0x0000003202047981 */ /* 0x000ea8000c1e1900 */
[----:B------:R-:W3:Y:S01]  /*1210*/  LDG.E R0, desc[UR50][R2.64+0x4] ;  /* 0x0000043202007981 */ /* 0x000ee2000c1e1900 */
[----:B--2---:R-:W-:Y:S02]  /*1220*/  R2UR UR45, R4 ;  /* 0x00000000042d72ca */ /* 0x004fe400000e0000 */
[----:B---3--:R-:W-:-:S13]  /*1230*/  R2UR UR7, R0 ;  /* 0x00000000000772ca */ /* 0x008fda00000e0000 */
[----:B------:R-:W-:-:S12]  /*1240*/  UIADD3 UR45, -UR45, UR7, URZ ;  /* 0x000000072d2d7290 */ /* 0x000fd8000fffe13f */
.L_x_1069:
[----:B------:R-:W-:Y:S01]  /*1250*/  UMOV UR40, UR6 ;  /* 0x0000000600287c82 */ /* 0x000fe20008000000 */
[----:B------:R-:W-:Y:S05]  /*1260*/  @!P1 BRA `(.L_x_1070) ;  /* 0x00000000001c9947 */ /* 0x000fea0003800000 */
[----:B------:R-:W-:Y:S02]  /*1270*/  ULDC.64 UR8, c[0x0][0xa20] ;  /* 0x0002880000087ab9 */ /* 0x000fe40000000a00 */
[----:B------:R-:W-:-:S06]  /*1280*/  UIMAD.WIDE UR6, UR6, 0x4, UR8 ;  /* 0x00000004060678a5 */ /* 0x000fcc000f8e0208 */
[----:B------:R-:W-:Y:S02]  /*1290*/  IMAD.U32 R2, RZ, RZ, UR6 ;  /* 0x00000006ff027e24 */ /* 0x000fe4000f8e00ff */
[----:B------:R-:W-:-:S05]  /*12a0*/  IMAD.U32 R3, RZ, RZ, UR7 ;  /* 0x00000007ff037e24 */ /* 0x000fca000f8e00ff */
[----:B------:R-:W2:Y:S02]  /*12b0*/  LDG.E R2, desc[UR50][R2.64] ;  /* 0x0000003202027981 */ /* 0x000ea4000c1e1900 */
[----:B--2---:R-:W-:Y:S01]  /*12c0*/  R2UR UR4, R2 ;  /* 0x00000000020472ca */ /* 0x004fe200000e0000 */
[----:B------:R-:W-:-:S14]  /*12d0*/  BRA `(.L_x_1071) ;  /* 0x0000000000347947 */ /* 0x000fdc0003800000 */
.L_x_1070:
        /* <DEDUP_REMOVED lines=13> */
.L_x_1071:
[----:B------:R-:W-:Y:S01]  /*13b0*/  ULDC UR6, c[0x0][0x448] ;  /* 0x0001120000067ab9 */ /* 0x000fe20000000800 */
[----:B------:R-:W-:Y:S02]  /*13c0*/  UIMAD UR39, UR5, 0xc0, URZ ;  /* 0x000000c0052778a4 */ /* 0x000fe4000f8e023f */
[----:B------:R-:W-:Y:S02]  /*13d0*/  UISETP.NE.AND UP0, UPT, UR6, 0x1, UPT ;  /* 0x000000010600788c */ /* 0x000fe4000bf05270 */
[----:B------:R-:W-:Y:S02]  /*13e0*/  UIADD3 UR8, UR39, 0xbf, URZ ;  /* 0x000000bf27087890 */ /* 0x000fe4000fffe03f */
[----:B------:R-:W-:-:S03]  /*13f0*/  UIADD3 UR38, -UR38, UR4, URZ ;  /* 0x0000000426267290 */ /* 0x000fc6000fffe13f */
[----:B------:R-:W-:Y:S01]  /*1400*/  ULDC.64 UR4, c[0x0][0x9e0] ;  /* 0x0002780000047ab9 */ /* 0x000fe20000000a00 */
[----:B------:R-:W-:Y:S02]  /*1410*/  UIADD3 UR9, UR38, 0x1, -UR45 ;  /* 0x0000000126097890 */ /* 0x000fe4000fffe82d */
[----:B------:R-:W-:Y:S01]  /*1420*/  UISETP.GE.AND UP1, UPT, UR5, 0x1, UPT ;  /* 0x000000010500788c */ /* 0x000fe2000bf26270 */
[----:B------:R-:W-:Y:S01]  /*1430*/  @UP0 ULDC UR6, c[0x0][0x44c] ;  /* 0x0001130000060ab9 */ /* 0x000fe20000000800 */
[----:B------:R-:W-:Y:S01]  /*1440*/  @UP0 ULDC UR10, c[0x0][0x450] ;  /* 0x00011400000a0ab9 */ /* 0x000fe20000000800 */
[----:B------:R-:W-:-:S03]  /*1450*/  UIMAD.WIDE.U32 UR6, UR8, UR6, URZ ;  /* 0x00000006080672a5 */ /* 0x000fc6000f8e003f */
[----:B------:R-:W-:Y:S01]  /*1460*/  PLOP3.LUT P1, PT, PT, PT, UP1, 0x80, 0x0 ;  /* 0x000000000000781c */ /* 0x000fe20003f2f018 */
[----:B------:R-:W-:-:S04]  /*1470*/  @UP0 USHF.R.U32.HI UR8, URZ, UR10, UR7 ;  /* 0x0000000a3f080299 */ /* 0x000fc80008011607 */
[----:B------:R-:W-:-:S04]  /*1480*/  UIADD3 UR8, UR9, UR8, URZ ;  /* 0x0000000809087290 */ /* 0x000fc8000fffe03f */
[----:B------:R-:W-:-:S06]  /*1490*/  UIADD3 UR4, UR8, UR4, URZ ;  /* 0x0000000408047290 */ /* 0x000fcc000fffe03f */
[----:B------:R-:W-:Y:S01]  /*14a0*/  IMAD.U32 R0, RZ, RZ, UR4 ;  /* 0x00000004ff007e24 */ /* 0x000fe2000f8e00ff */
[----:B------:R-:W-:Y:S06]  /*14b0*/  @!P1 BRA `(.L_x_1072) ;  /* 0x0000000000409947 */ /* 0x000fec0003800000 */
        /* <DEDUP_REMOVED lines=10> */
.L_x_1073:
[----:B------:R-:W-:-:S11]  /*1560*/  UISETP.NE.AND UP1, UPT, UR5, 0x1, UPT ;  /* 0x000000010500788c */ /* 0x000fd6000bf25270 */
[----:B------:R-:W-:Y:S02]  /*1570*/  @UP1 ULDC.64 UR8, c[0x0][0x9e8] ;  /* 0x00027a0000081ab9 */ /* 0x000fe40000000a00 */
[----:B------:R-:W-:-:S04]  /*1580*/  UIMAD.WIDE.U32 UR6, UR4, UR8, URZ ;  /* 0x00000008040672a5 */ /* 0x000fc8000f8e003f */
[----:B------:R-:W-:-:S12]  /*1590*/  @UP1 USHF.R.U32.HI UR4, URZ, UR9, UR7 ;  /* 0x000000093f041299 */ /* 0x000fd80008011607 */
.L_x_1074:
[----:B------:R-:W-:-:S06]  /*15a0*/  UIMAD UR4, UR4, UR5, UR5 ;  /* 0x00000005040472a4 */ /* 0x000fcc000f8e0205 */
[----:B------:R-:W-:-:S07]  /*15b0*/  VIMNMX R0, R0, UR4, PT ;  /* 0x0000000400007c48 */ /* 0x000fce000bfe0100 */
.L_x_1072:
[----:B------:R-:W-:Y:S01]  /*15c0*/  UIADD3 UR4, UR38, 0x7f, URZ ;  /* 0x0000007f26047890 */ /* 0x000fe2000fffe03f */
        /* <DEDUP_REMOVED lines=10> */
[----:B------:R-:W-:-:S02]  /*1670*/  UIADD3 UR53, UR38, -UR45, URZ ;  /* 0x8000002d26357290 */ /* 0x000fc4000fffe03f */
        /* <DEDUP_REMOVED lines=17> */
.L_x_1076:
[----:B------:R-:W-:-:S11]  /*1790*/  UISETP.NE.AND UP0, UPT, UR5, 0x1, UPT ;  /* 0x000000010500788c */ /* 0x000fd6000bf05270 */
[----:B------:R-:W-:Y:S02]  /*17a0*/  @UP0 ULDC.64 UR10, c[0x0][0x9e8] ;  /* 0x00027a00000a0ab9 */ /* 0x000fe40000000a00 */
[----:B------:R-:W-:-:S04]  /*17b0*/  UIMAD.WIDE.U32 UR6, UR4, UR10, URZ ;  /* 0x0000000a040672a5 */ /* 0x000fc8000f8e003f */
[----:B------:R-:W-:-:S12]  /*17c0*/  @UP0 USHF.R.U32.HI UR4, URZ, UR11, UR7 ;  /* 0x0000000b3f040299 */ /* 0x000fd80008011607 */
.L_x_1077:
[----:B------:R-:W-:-:S04]  /*17d0*/  UIMAD UR4, UR4, UR5, URZ ;  /* 0x00000005040472a4 */ /* 0x000fc8000f8e023f */
[----:B------:R-:W-:-:S04]  /*17e0*/  UISETP.LT.AND UP0, UPT, UR9, UR4, UPT ;  /* 0x000000040900728c */ /* 0x000fc8000bf01270 */
[----:B------:R-:W-:-:S12]  /*17f0*/  USEL UR9, UR9, UR4, !UP0 ;  /* 0x0000000409097287 */ /* 0x000fd8000c000000 */
.L_x_1075:
[----:B------:R-:W-:Y:S01]  /*1800*/  USHF.R.S32.HI UR4, URZ, 0x1f, UR9 ;  /* 0x0000001f3f047899 */ /* 0x000fe20008011409 */
[----:B------:R-:W-:Y:S01]  /*1810*/  PLOP3.LUT P0, PT, PT, PT, PT, 0x80, 0x0 ;  /* 0x000000000000781c */ /* 0x000fe20003f0f070 */
[----:B------:R-:W-:Y:S01]  /*1820*/  IMAD.MOV.U32 R0, RZ, RZ, RZ ;  /* 0x000000ffff007224 */ /* 0x000fe200078e00ff */
[----:B------:R-:W-:Y:S01]  /*1830*/  CS2R R134, SRZ ;  /* 0x0000000000867805 */ /* 0x000fe2000001ff00 */
[----:B------:R-:W-:Y:S01]  /*1840*/  ULEA.HI UR4, UR4, UR9, URZ, 0x7 ;  /* 0x0000000904047291 */ /* 0x000fe2000f8f383f */
[----:B------:R-:W-:Y:S01]  /*1850*/  IMAD.MOV.U32 R2, RZ, RZ, RZ ;  /* 0x000000ffff027224 */ /* 0x000fe200078e00ff */
[----:B------:R-:W-:Y:S02]  /*1860*/  CS2R R132, SRZ ;  /* 0x0000000000847805 */ /* 0x000fe4000001ff00 */
[----:B------:R-:W-:Y:S01]  /*1870*/  CS2R R130, SRZ ;  /* 0x0000000000827805 */ /* 0x000fe2000001ff00 */
[----:B------:R-:W-:Y:S01]  /*1880*/  USHF.R.S32.HI UR4, URZ, 0x7, UR4 ;  /* 0x000000073f047899 */ /* 0x000fe20008011404 */
[----:B------:R-:W-:-:S02]  /*1890*/  CS2R R128, SRZ ;  /* 0x0000000000807805 */ /* 0x000fc4000001ff00 */
[----:B------:R-:W-:Y:S01]  /*18a0*/  CS2R R26, SRZ ;  /* 0x00000000001a7805 */ /* 0x000fe2000001ff00 */
[----:B------:R-:W-:Y:S01]  /*18b0*/  IMAD.MOV.U32 R126, RZ, RZ, RZ ;  /* 0x000000ffff7e7224 */ /* 0x000fe200078e00ff */
[----:B------:R-:W-:Y:S01]  /*18c0*/  UISETP.LT.AND UP0, UPT, URZ, UR4, UPT ;  /* 0x000000043f00728c */ /* 0x000fe2000bf01270 */
[----:B------:R-:W-:Y:S01]  /*18d0*/  IMAD.MOV.U32 R125, RZ, RZ, RZ ;  /* 0x000000ffff7d7224 */ /* 0x000fe200078e00ff */
[----:B------:R-:W-:Y:S02]  /*18e0*/  CS2R R122, SRZ ;  /* 0x00000000007a7805 */ /* 0x000fe4000001ff00 */
[----:B------:R-:W-:Y:S01]  /*18f0*/  CS2R R120, SRZ ;  /* 0x0000000000787805 */ /* 0x000fe2000001ff00 */
[----:B------:R-:W-:Y:S01]  /*1900*/  USEL UR37, URZ, UR4, !UP0 ;  /* 0x000000043f257287 */ /* 0x000fe2000c000000 */
[----:B------:R-:W-:Y:S02]  /*1910*/  CS2R R118, SRZ ;  /* 0x0000000000767805 */ /* 0x000fe4000001ff00 */
        /* <DEDUP_REMOVED lines=15> */
[----:B------:R-:W-:Y:S02]  /*1a10*/  IMAD.MOV.U32 R89, RZ, RZ, RZ ;  /* 0x000000ffff597224 */ /* 0x000fe400078e00ff */
        /* <DEDUP_REMOVED lines=34> */
.L_x_1079:
        /* <DEDUP_REMOVED lines=9> */
.L_x_1295:
[----:B------:R-:W-:Y:S05]  /*1cd0*/  @!P0 BRA `(.L_x_1081) ;  /* 0x0000000000048947 */ /* 0x000fea0003800000 */
[----:B------:R-:W-:Y:S01]  /*1ce0*/  BPT.TRAP 0x1 ;  /* 0x000000040000795c */ /* 0x000fe20000300000 */
.L_x_1081:
[----:B------:R-:W-:Y:S02]  /*1cf0*/  IMAD.U32 R90, RZ, RZ, UR46 ;  /* 0x0000002eff5a7e24 */ /* 0x000fe4000f8e00ff */
[----:B0-----:R-:W-:-:S03]  /*1d00*/  IMAD.U32 R3, RZ, RZ, UR49 ;  /* 0x00000031ff037e24 */ /* 0x001fc6000f8e00ff */
[----:B------:R-:W-:Y:S02]  /*1d10*/  LEA R90, R90, UR42, 0x3 ;  /* 0x0000002a5a5a7c11 */ /* 0x000fe4000f8e18ff */
[----:B------:R-:W-:-:S04]  /*1d20*/  SHF.L.U32 R3, R3, 0x1f, RZ ;  /* 0x0000001f03037819 */ /* 0x000fc800000006ff */
[----:B------:R0:W1:Y:S01]  /*1d30*/  SYNCS.PHASECHK.TRANS64.TRYWAIT P2, [R90+URZ+0x2d830], R3 ;  /* 0x02d830035a0075a7 */ /* 0x000062000804017f */
[----:B------:R-:W-:Y:S05]  /*1d40*/  @!P0 BRA `(.L_x_1082) ;  /* 0x0000000000048947 */ /* 0x000fea0003800000 */
[----:B------:R-:W-:Y:S01]  /*1d50*/  BPT.TRAP 0x1 ;  /* 0x000000040000795c */ /* 0x000fe20000300000 */
.L_x_1082:
[----:B------:R-:W2:Y:S02]  /*1d60*/  S2R R0, SR_TID.X ;  /* 0x0000000000007919 */ /* 0x000ea40000002100 */
[----:B--2---:R-:W-:Y:S01]  /*1d70*/  LOP3.LUT P1, RZ, R0, 0x7f, RZ, 0xc0, !PT ;  /* 0x0000007f00ff7812 */ /* 0x004fe2000782c0ff */
[----:B-1----:R-:W-:-:S12]  /*1d80*/  @P2 BRA `(.L_x_1083) ;  /* 0x0000000000082947 */ /* 0x002fd80003800000 */
[----:B------:R-:W1:Y:S02]  /*1d90*/  SYNCS.PHASECHK.TRANS64.TRYWAIT P2, [R90+URZ+0x2d830], R3 ;  /* 0x02d830035a0075a7 */ /* 0x000e64000804017f */
[----:B-1----:R-:W-:Y:S05]  /*1da0*/  @!P2 BRA `(.L_x_1084) ;  /* 0x0000016400a0a947 */ /* 0x002fea0003800000 */
.L_x_1083:
[----:B------:R-:W-:Y:S05]  /*1db0*/  WARPSYNC.ALL ;  /* 0x0000000000007948 */ /* 0x000fea0003800000 */
[----:B------:R-:W-:Y:S01]  /*1dc0*/  UIADD3 UR4, UR42, 0x15400, URZ ;  /* 0x000154002a047890 */ /* 0x000fe2000fffe03f */
[----:B------:R-:W-:Y:S01]  /*1dd0*/  WARPGROUP.ARRIVE ;  /* 0x00000000000079c5 */ /* 0x000fe20000000000 */
[----:B------:R-:W-:Y:S01]  /*1de0*/  UMOV UR5, 0x80000020 ;  /* 0x8000002000057882 */ /* 0x000fe20000000000 */
[----:B------:R-:W-:Y:S01]  /*1df0*/  UMOV UR7, 0x80000020 ;  /* 0x8000002000077882 */ /* 0x000fe20000000000 */
[----:B------:R-:W-:Y:S01]  /*1e00*/  USHF.R.U32.HI UR4, URZ, 0x4, UR4 ;  /* 0x000000043f047899 */ /* 0x000fe20008011604 */
[----:B01----:R-:W-:Y:S01]  /*1e10*/  @!P1 VIADD R90, R90, 0x2d840 ;  /* 0x0002d8405a5a9836 */ /* 0x003fe20000000000 */
[----:B------:R-:W-:Y:S01]  /*1e20*/  UMOV UR9, 0x80000020 ;  /* 0x8000002000097882 */ /* 0x000fe20000000000 */
[----:B------:R-:W-:Y:S01]  /*1e30*/  UMOV UR11, 0x80000020 ;  /* 0x80000020000b7882 */ /* 0x000fe20000000000 */
[----:B------:R-:W-:Y:S01]  /*1e40*/  ULOP3.LUT UR4, UR4, 0x3fff, URZ, 0xc0, !UPT ;  /* 0x00003fff04047892 */ /* 0x000fe2000f8ec03f */
[----:B------:R-:W-:Y:S01]  /*1e50*/  UMOV UR13, 0x80000020 ;  /* 0x80000020000d7882 */ /* 0x000fe20000000000 */
[----:B------:R-:W-:-:S02]  /*1e60*/  UMOV UR15, 0x80000020 ;  /* 0x80000020000f7882 */ /* 0x000fc40000000000 */
[----:B------:R-:W-:Y:S01]  /*1e70*/  ULOP3.LUT UR32, UR4, 0x10000, URZ, 0xfc, !UPT ;  /* 0x0001000004207892 */ /* 0x000fe2000f8efc3f */
[----:B------:R-:W-:Y:S01]  /*1e80*/  @!P1 PRMT R90, RZ, 0x654, R90 ;  /* 0x00000654ff5a9816 */ /* 0x000fe2000000005a */
[----:B------:R-:W-:Y:S02]  /*1e90*/  ULOP3.LUT UR4, UR54, 0x10000, URZ, 0xfc, !UPT ;  /* 0x0001000036047892 */ /* 0x000fe4000f8efc3f */
[----:B------:R-:W-:Y:S02]  /*1ea0*/  UIMAD UR6, UR46, 0x600, UR32 ;  /* 0x000006002e0678a4 */ /* 0x000fe4000f8e0220 */
[----:B------:R-:W-:Y:S02]  /*1eb0*/  UIADD3 UR8, UR4, 0x2, URZ ;  /* 0x0000000204087890 */ /* 0x000fe4000fffe03f */
[----:B------:R-:W-:Y:S02]  /*1ec0*/  UIADD3 UR10, UR6, 0x2, URZ ;  /* 0x00000002060a7890 */ /* 0x000fe4000fffe03f */
[----:B------:R-:W-:-:S02]  /*1ed0*/  UIADD3 UR12, UR4, 0x300, URZ ;  /* 0x00000300040c7890 */ /* 0x000fc4000fffe03f */
[----:B------:R-:W-:Y:S02]  /*1ee0*/  UIADD3 UR14, UR6, 0x200, URZ ;  /* 0x00000200060e7890 */ /* 0x000fe4000fffe03f */
        /* <DEDUP_REMOVED lines=38> */
[----:B------:R-:W-:Y:S02]  /*2150*/  VIADD R27, R136, UR39 ;  /* 0x00000027881b7c36 */ /* 0x000fe40008000000 */
[----:B------:R-:W-:Y:S01]  /*2160*/  FMUL.FTZ R91, R28, UR10 ;  /* 0x0000000a1c5b7c20 */ /* 0x000fe20008410000 */
[----:B------:R-:W-:Y:S01]  /*2170*/  FMUL.FTZ R6, R35, UR10 ;  /* 0x0000000a23067c20 */ /* 0x000fe20008410000 */
[----:B------:R-:W-:Y:S01]  /*2180*/  FMUL.FTZ R35, R70, UR10 ;  /* 0x0000000a46237c20 */ /* 0x000fe20008410000 */
[----:B------:R-:W-:Y:S01]  /*2190*/  @P2 IMAD.HI.U32 R28, R27, UR6, RZ ;  /* 0x000000061b1c2c27 */ /* 0x000fe2000f8e00ff */
[----:B------:R-:W-:-:S03]  /*21a0*/  @UP0 ULDC UR6, c[0x0][0x450] ;  /* 0x0001140000060ab9 */ /* 0x000fc60000000800 */
[----:B------:R-:W-:Y:S01]  /*21b0*/  FMUL.FTZ R8, R39, UR10 ;  /* 0x0000000a27087c20 */ /* 0x000fe20008410000 */
        /* <DEDUP_REMOVED lines=8> */
[----:B------:R-:W0:Y:S01]  /*2240*/  SHFL.IDX PT, R58, R70, RZ, 0x1c1f ;  /* 0x001c1fff463a7589 */ /* 0x000e2200000e0000 */
[----:B------:R-:W-:Y:S01]  /*2250*/  IMAD R74, R88, R27, 0x80 ;  /* 0x00000080584a7424 */ /* 0x000fe200078e021b */
[----:B------:R-:W-:Y:S01]  /*2260*/  ULDC.64 UR6, c[0x0][0x9e0] ;  /* 0x0002780000067ab9 */ /* 0x000fe20000000a00 */
[----:B------:R-:W-:Y:S01]  /*2270*/  FMUL.FTZ R9, R38, UR10 ;  /* 0x0000000a26097c20 */ /* 0x000fe20008410000 */
[----:B------:R-:W-:Y:S01]  /*2280*/  FMUL.FTZ R92, R29, UR10 ;  /* 0x0000000a1d5c7c20 */ /* 0x000fe20008410000 */
[----:B------:R-:W-:Y:S01]  /*2290*/  FMUL.FTZ R38, R40, UR10 ;  /* 0x0000000a28267c20 */ /* 0x000fe20008410000 */
[----:B------:R-:W-:Y:S01]  /*22a0*/  FMUL.FTZ R15, R50, UR10 ;  /* 0x0000000a320f7c20 */ /* 0x000fe20008410000 */
        /* <DEDUP_REMOVED lines=27> */
[----:B------:R-:W-:-:S02]  /*2460*/  VIADD R57, R74, 0x1 ;  /* 0x000000014a397836 */ /* 0x000fc40000000000 */
        /* <DEDUP_REMOVED lines=26> */
[----:B------:R-:W-:Y:S01]  /*2610*/  IMAD.U32 R61, RZ, RZ, UR45 ;  /* 0x0000002dff3d7e24 */ /* 0x000fe2000f8e00ff */
[----:B------:R-:W1:Y:S01]  /*2620*/  MUFU.TANH R2, R2 ;  /* 0x0000000200027308 */ /* 0x000e620000002400 */
[----:B------:R-:W-:Y:S01]  /*2630*/  VIADD R57, R74, UR38 ;  /* 0x000000264a397c36 */ /* 0x000fe20008000000 */
[----:B------:R2:W-:Y:S01]  /*2640*/  @!P1 SYNCS.ARRIVE.TRANS64.RED.A1T0 RZ, [R90+URZ], RZ ;  /* 0x000000ff5aff99a7 */ /* 0x0005e2000810043f */
[----:B------:R-:W-:-:S02]  /*2650*/  LEA R73, R88, 0xffffff80, 0x7 ;  /* 0xffffff8058497811 */ /* 0x000fc400078e38ff */
[----:B------:R-:W-:Y:S01]  /*2660*/  IADD3 R56, -R61, UR38, R56 ;  /* 0x000000263d387c10 */ /* 0x000fe2000fffe138 */
[----:B------:R-:W-:Y:S02]  /*2670*/  IMAD R75, R16, -0x2, R57 ;  /* 0xfffffffe104b7824 */ /* 0x000fe400078e0239 */
[----:B------:R-:W3:Y:S02]  /*2680*/  MUFU.TANH R89, R89 ;  /* 0x0000005900597308 */ /* 0x000ee40000002400 */
[C---:B------:R-:W-:Y:S02]  /*2690*/  VIADD R76, R56.reuse, UR6 ;  /* 0x00000006384c7c36 */ /* 0x040fe40008000000 */
[----:B------:R-:W-:-:S03]  /*26a0*/  VIADD R77, R56, UR33 ;  /* 0x00000021384d7c36 */ /* 0x000fc60008000000 */
[----:B0-----:R-:W-:Y:S01]  /*26b0*/  VIADDMNMX R71, R58, R76, R75, PT ;  /* 0x0000004c3a477246 */ /* 0x001fe2000380014b */
[----:B------:R-:W0:Y:S01]  /*26c0*/  MUFU.TANH R0, R0 ;  /* 0x0000000000007308 */ /* 0x000e220000002400 */
[----:B------:R-:W-:-:S07]  /*26d0*/  IMAD.IADD R72, R77, 0x1, R58 ;  /* 0x000000014d487824 */ /* 0x000fce00078e023a */
[----:B------:R-:W4:Y:S08]  /*26e0*/  MUFU.TANH R3, R3 ;  /* 0x0000000300037308 */ /* 0x000f300000002400 */
        /* <DEDUP_REMOVED lines=61> */
[----:B------:R-:W-:Y:S01]  /*2ac0*/  IMAD.U32 R57, RZ, RZ, UR45 ;  /* 0x0000002dff397e24 */ /* 0x000fe2000f8e00ff */
[----:B------:R-:W-:Y:S04]  /*2ad0*/  BSSY B0, `(.L_x_1086) ;  /* 0x0000011000007945 */ /* 0x000fe80003800000 */
[----:B------:R-:W-:-:S04]  /*2ae0*/  IADD3 R56, -R57, UR38, R58 ;  /* 0x0000002639387c10 */ /* 0x000fc8000fffe13a */
        /* <DEDUP_REMOVED lines=10> */
.L_x_1087:
[----:B------:R-:W-:-:S06]  /*2b90*/  UISETP.NE.AND UP2, UPT, UR7, 0x1, UPT ;  /* 0x000000010700788c */ /* 0x000fcc000bf45270 */
[----:B------:R-:W-:-:S05]  /*2ba0*/  PLOP3.LUT P2, PT, PT, PT, UP2, 0x80, 0x0 ;  /* 0x000000000000781c */ /* 0x000fca0003f4f028 */
[----:B------:R-:W-:-:S08]  /*2bb0*/  @UP2 ULDC.64 UR10, c[0x0][0x9e8] ;  /* 0x00027a00000a2ab9 */ /* 0x000fd00000000a00 */
[----:B------:R-:W-:-:S05]  /*2bc0*/  @P2 IMAD.HI.U32 R57, R56, UR10, RZ ;  /* 0x0000000a38392c27 */ /* 0x000fca000f8e00ff */
[----:B------:R-:W-:-:S07]  /*2bd0*/  @P2 SHF.R.U32.HI R56, RZ, UR11, R57 ;  /* 0x0000000bff382c19 */ /* 0x000fce0008011639 */
.L_x_1088:
[----:B------:R-:W-:Y:S05]  /*2be0*/  BSYNC B0 ;  /* 0x0000000000007941 */ /* 0x000fea0003800000 */
.L_x_1086:
[----:B------:R-:W-:-:S04]  /*2bf0*/  IMAD R57, R56, UR7, -R73 ;  /* 0x0000000738397c24 */ /* 0x000fc8000f8e0a49 */
[----:B------:R-:W-:-:S05]  /*2c00*/  IMAD R57, R16, -0x2, R57 ;  /* 0xfffffffe10397824 */ /* 0x000fca00078e0239 */
[----:B------:R-:W-:Y:S02]  /*2c10*/  VIMNMX R72, R72, R57, !PT ;  /* 0x0000003948487248 */ /* 0x000fe40007fe0100 */
[----:B------:R-:W-:-:S07]  /*2c20*/  VIADDMNMX R71, R57, UR7, R71, PT ;  /* 0x0000000739477c46 */ /* 0x000fce000b800147 */
.L_x_1085:
[----:B------:R-:W2:Y:S01]  /*2c30*/  LDL.LU R78, [R1] ;  /* 0x00000000014e7983 */ /* 0x000ea20000300800 */
[C---:B------:R-:W-:Y:S02]  /*2c40*/  ISETP.GE.AND P4, PT, R74.reuse, 0x9, PT ;  /* 0x000000094a00780c */ /* 0x040fe40003f86270 */
[C---:B------:R-:W-:Y:S02]  /*2c50*/  ISETP.GE.AND P2, PT, R74.reuse, 0x2, PT ;  /* 0x000000024a00780c */ /* 0x040fe40003f46270 */
[----:B------:R-:W-:Y:S02]  /*2c60*/  ISETP.GE.AND P5, PT, R74, 0xa, PT ;  /* 0x0000000a4a00780c */ /* 0x000fe40003fa6270 */
[----:B------:R-:W-:-:S04]  /*2c70*/  ISETP.GT.AND P3, PT, R72, 0x1, !P2 ;  /* 0x000000014800780c */ /* 0x000fc80005764270 */
[----:B------:R-:W-:-:S04]  /*2c80*/  ISETP.LT.OR P3, PT, R71, 0x2, P3 ;  /* 0x000000024700780c */ /* 0x000fc80001f61670 */
[----:B------:R-:W-:Y:S02]  /*2c90*/  FSEL R89, R89, -INF , !P3 ;  /* 0xff80000059597808 */ /* 0x000fe40005800000 */
[----:B------:R-:W-:-:S04]  /*2ca0*/  ISETP.GT.AND P3, PT, R72, 0x9, !P5 ;  /* 0x000000094800780c */ /* 0x000fc80006f64270 */
[----:B------:R-:W-:-:S04]  /*2cb0*/  ISETP.LT.OR P3, PT, R71, 0xa, P3 ;  /* 0x0000000a4700780c */ /* 0x000fc80001f61670 */
[----:B0-----:R-:W-:Y:S02]  /*2cc0*/  FSEL R92, R92, -INF , !P3 ;  /* 0xff8000005c5c7808 */ /* 0x001fe40005800000 */
[----:B--2---:R-:W-:-:S04]  /*2cd0*/  LOP3.LUT R78, R78, 0xfffffffd, RZ, 0xc0, !PT ;  /* 0xfffffffd4e4e7812 */ /* 0x004fc800078ec0ff */
[----:B------:R-:W-:Y:S02]  /*2ce0*/  @P4 LOP3.LUT R78, R78, 0x2, RZ, 0xfc, !PT ;  /* 0x000000024e4e4812 */ /* 0x000fe400078efcff */
[----:B------:R-:W-:Y:S02]  /*2cf0*/  ISETP.GT.AND P4, PT, R72, 0x8, !P4 ;  /* 0x000000084800780c */ /* 0x000fe40006784270 */
[----:B------:R-:W-:Y:S02]  /*2d00*/  LOP3.LUT R78, R78, 0xfffffffb, RZ, 0xc0, !PT ;  /* 0xfffffffb4e4e7812 */ /* 0x000fe400078ec0ff */
[----:B------:R-:W-:Y:S02]  /*2d10*/  ISETP.LT.OR P4, PT, R71, 0x9, P4 ;  /* 0x000000094700780c */ /* 0x000fe40002781670 */
[----:B------:R-:W-:Y:S02]  /*2d20*/  @P5 LOP3.LUT R78, R78, 0x4, RZ, 0xfc, !PT ;  /* 0x000000044e4e5812 */ /* 0x000fe400078efcff */
[----:B------:R-:W-:-:S02]  /*2d30*/  ISETP.GE.AND P5, PT, R74, 0x11, PT ;  /* 0x000000114a00780c */ /* 0x000fc40003fa6270 */
[----:B------:R-:W-:Y:S02]  /*2d40*/  FSEL R91, R91, -INF , !P4 ;  /* 0xff8000005b5b7808 */ /* 0x000fe40006000000 */
        /* <DEDUP_REMOVED lines=9> */
[----:B------:R-:W-:Y:S02]  /*2de0*/  ISETP.GE.AND P4, PT, R74, 0x19, PT ;  /* 0x000000194a00780c */ /* 0x000fe40003f86270 */
[----:B------:R-:W-:Y:S02]  /*2df0*/  ISETP.LT.OR P3, PT, R71, 0x12, P3 ;  /* 0x000000124700780c */ /* 0x000fe40001f61670 */
[----:B------:R-:W-:Y:S02]  /*2e00*/  LOP3.LUT R78, R78, 0xfeffffff, RZ, 0xc0, !PT ;  /* 0xfeffffff4e4e7812 */ /* 0x000fe400078ec0ff */
        /* <DEDUP_REMOVED lines=61> */
[----:B------:R-:W-:Y:S01]  /*31e0*/  ISETP.GT.AND P3, PT, R72, 0x40, !P4 ;  /* 0x000000404800780c */ /* 0x000fe20006764270 */
[----:B------:R-:W0:Y:S03]  /*31f0*/  SHFL.IDX PT, R46, R70, 0x1, 0x1c1f ;  /* 0x003c1f00462e7f89 */ /* 0x000e2600000e0000 */
        /* <DEDUP_REMOVED lines=53> */
[----:B------:R-:W-:Y:S02]  /*3550*/  ISETP.GT.AND P3, PT, R72, 0x61, !P4 ;  /* 0x000000614800780c */ /* 0x000fe40006764270 */
[----:B0-----:R-:W-:-:S02]  /*3560*/  VIADDMNMX R66, R46, R76, R75, PT ;  /* 0x0000004c2e427246 */ /* 0x001fc4000380014b */
[----:B------:R-:W-:-:S03]  /*3570*/  ISETP.LT.OR P3, PT, R71, 0x62, P3 ;  /* 0x000000624700780c */ /* 0x000fc60001f61670 */
[----:B------:R-:W-:Y:S02]  /*3580*/  @P4 LOP3.LUT R78, R78, 0x20, RZ, 0xfc, !PT ;  /* 0x000000204e4e4812 */ /* 0x000fe400078efcff */
[----:B------:R-:W-:Y:S02]  /*3590*/  ISETP.GE.AND P4, PT, R74, 0x69, PT ;  /* 0x000000694a00780c */ /* 0x000fe40003f86270 */
[----:B------:R-:W-:Y:S01]  /*35a0*/  FSEL R42, R67, -INF , !P3 ;  /* 0xff800000432a7808 */ /* 0x000fe20005800000 */
[----:B------:R-:W-:Y:S01]  /*35b0*/  IMAD.IADD R67, R77, 0x1, R46 ;  /* 0x000000014d437824 */ /* 0x000fe200078e022e */
        /* <DEDUP_REMOVED lines=30> */
[----:B------:R-:W-:-:S13]  /*37a0*/  ISETP.GE.AND P6, PT, R74, 0x7a, PT ;  /* 0x0000007a4a00780c */ /* 0x000fda0003fc6270 */
[----:B------:R-:W-:Y:S02]  /*37b0*/  @P6 LOP3.LUT R78, R78, 0x8000000, RZ, 0xfc, !PT ;  /* 0x080000004e4e6812 */ /* 0x000fe400078efcff */
[----:B------:R-:W-:-:S03]  /*37c0*/  ISETP.GT.AND P6, PT, R72, 0x79, !P6 ;  /* 0x000000794800780c */ /* 0x000fc600077c4270 */
[----:B------:R0:W-:Y:S01]  /*37d0*/  STL [R1], R78 ;  /* 0x0000004e01007387 */ /* 0x0001e20000100800 */
[----:B------:R-:W-:-:S04]  /*37e0*/  ISETP.LT.OR P6, PT, R71, 0x7a, P6 ;  /* 0x0000007a4700780c */ /* 0x000fc800037c1670 */
[----:B------:R-:W-:Y:S02]  /*37f0*/  FSEL R2, R85, -INF , !P6 ;  /* 0xff80000055027808 */ /* 0x000fe40007000000 */
[----:B------:R-:W-:-:S13]  /*3800*/  PLOP3.LUT P6, PT, PT, PT, UP1, 0x40, 0x0 ;  /* 0x000000000000781c */ /* 0x000fda0003fce818 */
[----:B0-----:R-:W-:Y:S05]  /*3810*/  @P6 BRA `(.L_x_1089) ;  /* 0x0000000000646947 */ /* 0x001fea0003800000 */
        /* <DEDUP_REMOVED lines=14> */
.L_x_1091:
[----:B------:R-:W-:-:S06]  /*3900*/  UISETP.NE.AND UP2, UPT, UR7, 0x1, UPT ;  /* 0x000000010700788c */ /* 0x000fcc000bf45270 */
[----:B------:R-:W-:-:S05]  /*3910*/  PLOP3.LUT P6, PT, PT, PT, UP2, 0x80, 0x0 ;  /* 0x000000000000781c */ /* 0x000fca0003fcf028 */
[----:B------:R-:W-:-:S08]  /*3920*/  @UP2 ULDC.64 UR10, c[0x0][0x9e8] ;  /* 0x00027a00000a2ab9 */ /* 0x000fd00000000a00 */
[----:B------:R-:W-:Y:S01]  /*3930*/  @P6 IMAD.HI.U32 R59, R46, UR10, RZ ;  /* 0x0000000a2e3b6c27 */ /* 0x000fe2000f8e00ff */
[----:B------:R-:W-:-:S13]  /*3940*/  PLOP3.LUT P6, PT, PT, PT, UP2, 0x80, 0x0 ;  /* 0x000000000000781c */ /* 0x000fda0003fcf028 */
[----:B------:R-:W-:-:S07]  /*3950*/  @P6 SHF.R.U32.HI R46, RZ, UR11, R59 ;  /* 0x0000000bff2e6c19 */ /* 0x000fce000801163b */
.L_x_1092:
[----:B------:R-:W-:Y:S05]  /*3960*/  BSYNC B0 ;  /* 0x0000000000007941 */ /* 0x000fea0003800000 */
.L_x_1090:
[----:B------:R-:W-:-:S04]  /*3970*/  IMAD R59, R46, UR7, -R73 ;  /* 0x000000072e3b7c24 */ /* 0x000fc8000f8e0a49 */
[----:B------:R-:W-:-:S05]  /*3980*/  IMAD R59, R16, -0x2, R59 ;  /* 0xfffffffe103b7824 */ /* 0x000fca00078e023b */
[----:B------:R-:W-:Y:S02]  /*3990*/  VIMNMX R67, R67, R59, !PT ;  /* 0x0000003b43437248 */ /* 0x000fe40007fe0100 */
[----:B------:R-:W-:-:S07]  /*39a0*/  VIADDMNMX R66, R59, UR7, R66, PT ;  /* 0x000000073b427c46 */ /* 0x000fce000b800142 */
.L_x_1089:
[C---:B------:R-:W-:Y:S01]  /*39b0*/  ISETP.GT.AND P2, PT, R67.reuse, 0x1, !P2 ;  /* 0x000000014300780c */ /* 0x040fe20005744270 */
        /* <DEDUP_REMOVED lines=27> */
[----:B------:R-:W-:Y:S02]  /*3b70*/  FMNMX.FTZ R4, R68, R89, !PT ;  /* 0x0000005944047209 */ /* 0x000fe40007810000 */
[----:B------:R-:W-:Y:S02]  /*3b80*/  ISETP.LT.OR P2, PT, R66, 0x11, P2 ;  /* 0x000000114200780c */ /* 0x000fe40001741670 */
[C---:B------:R-:W-:Y:S02]  /*3b90*/  LOP3.LUT P6, RZ, R78.reuse, 0x8000, RZ, 0xc0, !PT ;  /* 0x000080004eff7812 */ /* 0x040fe400078cc0ff */
[----:B------:R-:W-:Y:S02]  /*3ba0*/  FSEL R59, R7, -INF , !P2 ;  /* 0xff800000073b7808 */ /* 0x000fe40005000000 */
[----:B------:R-:W-:-:S02]  /*3bb0*/  LOP3.LUT P2, RZ, R78, 0x2000000, RZ, 0xc0, !PT ;  /* 0x020000004eff7812 */ /* 0x000fc4000784c0ff */
[----:B------:R-:W-:Y:S02]  /*3bc0*/  FMNMX.FTZ R7, R91, R4, !PT ;  /* 0x000000045b077209 */ /* 0x000fe40007810000 */
[----:B------:R-:W-:Y:S02]  /*3bd0*/  ISETP.GT.AND P2, PT, R67, 0x11, !P2 ;  /* 0x000000114300780c */ /* 0x000fe40005744270 */
[----:B------:R-:W-:Y:S02]  /*3be0*/  FMNMX.FTZ R4, R92, R7, !PT ;  /* 0x000000075c047209 */ /* 0x000fe40007810000 */
[----:B------:R-:W-:Y:S02]  /*3bf0*/  ISETP.LT.OR P2, PT, R66, 0x12, P2 ;  /* 0x000000124200780c */ /* 0x000fe40001741670 */
[----:B------:R-:W-:Y:S02]  /*3c00*/  FMNMX.FTZ R7, R93, R4, !PT ;  /* 0x000000045d077209 */ /* 0x000fe40007810000 */
[----:B------:R-:W-:-:S02]  /*3c10*/  FSEL R6, R6, -INF , !P2 ;  /* 0xff80000006067808 */ /* 0x000fc40005000000 */
[----:B------:R-:W-:Y:S02]  /*3c20*/  LOP3.LUT P2, RZ, R78, 0x1000000, RZ, 0xc0, !PT ;  /* 0x010000004eff7812 */ /* 0x000fe4000784c0ff */
[----:B------:R-:W-:Y:S02]  /*3c30*/  FMNMX.FTZ R4, R94, R7, !PT ;  /* 0x000000075e047209 */ /* 0x000fe40007810000 */
[----:B------:R-:W-:Y:S02]  /*3c40*/  ISETP.GT.AND P2, PT, R67, 0x18, !P2 ;  /* 0x000000184300780c */ /* 0x000fe40005744270 */
[----:B------:R-:W-:Y:S02]  /*3c50*/  FMNMX.FTZ R7, R95, R4, !PT ;  /* 0x000000045f077209 */ /* 0x000fe40007810000 */
[----:B------:R-:W-:Y:S02]  /*3c60*/  ISETP.LT.OR P2, PT, R66, 0x19, P2 ;  /* 0x000000194200780c */ /* 0x000fe40001741670 */
[----:B------:R-:W-:-:S02]  /*3c70*/  FMNMX.FTZ R4, R56, R7, !PT ;  /* 0x0000000738047209 */ /* 0x000fc40007810000 */
[----:B------:R-:W-:Y:S02]  /*3c80*/  FSEL R9, R9, -INF , !P2 ;  /* 0xff80000009097808 */ /* 0x000fe40005000000 */
[----:B------:R-:W-:Y:S02]  /*3c90*/  LOP3.LUT P2, RZ, R78, 0x800000, RZ, 0xc0, !PT ;  /* 0x008000004eff7812 */ /* 0x000fe4000784c0ff */
[----:B------:R-:W-:Y:S02]  /*3ca0*/  FMNMX.FTZ R7, R65, R4, !PT ;  /* 0x0000000441077209 */ /* 0x000fe40007810000 */
[----:B------:R-:W-:Y:S02]  /*3cb0*/  ISETP.GT.AND P2, PT, R67, 0x19, !P2 ;  /* 0x000000194300780c */ /* 0x000fe40005744270 */
[----:B------:R-:W-:Y:S02]  /*3cc0*/  FMNMX.FTZ R7, R62, R7, !PT ;  /* 0x000000073e077209 */ /* 0x000fe40007810000 */
[----:B------:R-:W-:-:S02]  /*3cd0*/  ISETP.LT.OR P2, PT, R66, 0x1a, P2 ;  /* 0x0000001a4200780c */ /* 0x000fc40001741670 */
[----:B------:R-:W-:Y:S02]  /*3ce0*/  FMNMX.FTZ R4, R64, R7, !PT ;  /* 0x0000000740047209 */ /* 0x000fe40007810000 */
[----:B------:R-:W-:Y:S02]  /*3cf0*/  FSEL R8, R8, -INF , !P2 ;  /* 0xff80000008087808 */ /* 0x000fe40005000000 */
[----:B------:R-:W-:Y:S02]  /*3d00*/  LOP3.LUT P2, RZ, R78, 0x400000, RZ, 0xc0, !PT ;  /* 0x004000004eff7812 */ /* 0x000fe4000784c0ff */
[----:B------:R-:W-:Y:S02]  /*3d10*/  FMNMX.FTZ R4, R63, R4, !PT ;  /* 0x000000043f047209 */ /* 0x000fe40007810000 */
[----:B------:R-:W-:Y:S02]  /*3d20*/  ISETP.GT.AND P2, PT, R67, 0x20, !P2 ;  /* 0x000000204300780c */ /* 0x000fe40005744270 */
[----:B------:R-:W-:-:S02]  /*3d30*/  FMNMX.FTZ R4, R61, R4, !PT ;  /* 0x000000043d047209 */ /* 0x000fc40007810000 */
[----:B------:R-:W-:Y:S02]  /*3d40*/  ISETP.LT.OR P2, PT, R66, 0x21, P2 ;  /* 0x000000214200780c */ /* 0x000fe40001741670 */
[----:B------:R-:W-:Y:S02]  /*3d50*/  FMNMX.FTZ R7, R57, R4, !PT ;  /* 0x0000000439077209 */ /* 0x000fe40007810000 */
[----:B------:R-:W-:Y:S02]  /*3d60*/  FSEL R11, R11, -INF , !P2 ;  /* 0xff8000000b0b7808 */ /* 0x000fe40005000000 */
[----:B------:R-:W-:Y:S02]  /*3d70*/  LOP3.LUT P2, RZ, R78, 0x200000, RZ, 0xc0, !PT ;  /* 0x002000004eff7812 */ /* 0x000fe4000784c0ff */
[----:B------:R-:W-:Y:S02]  /*3d80*/  FMNMX.FTZ R7, R60, R7, !PT ;  /* 0x000000073c077209 */ /* 0x000fe40007810000 */
[----:B------:R-:W-:-:S02]  /*3d90*/  ISETP.GT.AND P2, PT, R67, 0x21, !P2 ;  /* 0x000000214300780c */ /* 0x000fc40005744270 */
[----:B------:R-:W-:Y:S02]  /*3da0*/  FMNMX.FTZ R7, R58, R7, !PT ;  /* 0x000000073a077209 */ /* 0x000fe40007810000 */
[----:B------:R-:W-:Y:S02]  /*3db0*/  ISETP.LT.OR P2, PT, R66, 0x22, P2 ;  /* 0x000000224200780c */ /* 0x000fe40001741670 */
[----:B------:R-:W-:Y:S02]  /*3dc0*/  FMNMX.FTZ R7, R48, R7, !PT ;  /* 0x0000000730077209 */ /* 0x000fe40007810000 */
[----:B------:R-:W-:Y:S02]  /*3dd0*/  FSEL R10, R10, -INF , !P2 ;  /* 0xff8000000a0a7808 */ /* 0x000fe40005000000 */
[----:B------:R-:W-:Y:S02]  /*3de0*/  LOP3.LUT P2, RZ, R78, 0x100000, RZ, 0xc0, !PT ;  /* 0x001000004eff7812 */ /* 0x000fe4000784c0ff */
[----:B------:R-:W-:-:S02]  /*3df0*/  FMNMX.FTZ R4, R50, R7, !PT ;  /* 0x0000000732047209 */ /* 0x000fc40007810000 */
[----:B------:R-:W-:Y:S02]  /*3e00*/  ISETP.GT.AND P2, PT, R67, 0x28, !P2 ;  /* 0x000000284300780c */ /* 0x000fe40005744270 */
[----:B------:R-:W-:Y:S02]  /*3e10*/  FMNMX.FTZ R7, R51, R4, !PT ;  /* 0x0000000433077209 */ /* 0x000fe40007810000 */
[----:B------:R-:W-:Y:S02]  /*3e20*/  ISETP.LT.OR P2, PT, R66, 0x29, P2 ;  /* 0x000000294200780c */ /* 0x000fe40001741670 */
[----:B------:R-:W-:Y:S02]  /*3e30*/  FMNMX.FTZ R4, R52, R7, !PT ;  /* 0x0000000734047209 */ /* 0x000fe40007810000 */
        /* <DEDUP_REMOVED lines=29> */
[----:B------:R-:W-:Y:S01]  /*4010*/  ISETP.GT.AND P2, PT, R67, 0x39, !P6 ;  /* 0x000000394300780c */ /* 0x000fe20007744270 */
[----:B------:R-:W0:Y:S01]  /*4020*/  SHFL.BFLY PT, R4, R7, 0x2, 0x1f ;  /* 0x0c401f0007047f89 */ /* 0x000e2200000e0000 */
[----:B------:R-:W-:Y:S02]  /*4030*/  LOP3.LUT P6, RZ, R78, 0x10, RZ, 0xc0, !PT ;  /* 0x000000104eff7812 */ /* 0x000fe400078cc0ff */
[----:B------:R-:W-:-:S02]  /*4040*/  ISETP.LT.OR P2, PT, R66, 0x3a, P2 ;  /* 0x0000003a4200780c */ /* 0x000fc40001741670 */
[----:B------:R-:W-:Y:S02]  /*4050*/  FSEL R26, R26, -INF , !P4 ;  /* 0xff8000001a1a7808 */ /* 0x000fe40006000000 */
[----:B------:R-:W-:Y:S02]  /*4060*/  FSEL R20, R20, -INF , !P2 ;  /* 0xff80000014147808 */ /* 0x000fe40005000000 */
[----:B------:R-:W-:Y:S02]  /*4070*/  LOP3.LUT P2, RZ, R78, 0x4000, RZ, 0xc0, !PT ;  /* 0x000040004eff7812 */ /* 0x000fe4000784c0ff */
[----:B------:R-:W-:Y:S02]  /*4080*/  FSEL R27, R27, -INF , !P5 ;  /* 0xff8000001b1b7808 */ /* 0x000fe40006800000 */
[----:B------:R-:W-:-:S04]  /*4090*/  ISETP.GT.AND P2, PT, R67, 0x40, !P2 ;  /* 0x000000404300780c */ /* 0x000fc80005744270 */
[----:B------:R-:W-:-:S04]  /*40a0*/  ISETP.LT.OR P2, PT, R66, 0x41, P2 ;  /* 0x000000414200780c */ /* 0x000fc80001741670 */
[----:B------:R-:W-:Y:S02]  /*40b0*/  FSEL R30, R30, -INF , !P2 ;  /* 0xff8000001e1e7808 */ /* 0x000fe40005000000 */
[----:B------:R-:W-:Y:S02]  /*40c0*/  LOP3.LUT P2, RZ, R78, 0x2000, RZ, 0xc0, !PT ;  /* 0x000020004eff7812 */ /* 0x000fe4000784c0ff */
[----:B0-----:R-:W-:Y:S02]  /*40d0*/  FMNMX.FTZ R69, R7, R4, !PT ;  /* 0x0000000407457209 */ /* 0x001fe40007810000 */
[----:B------:R-:W-:-:S03]  /*40e0*/  ISETP.GT.AND P2, PT, R67, 0x41, !P2 ;  /* 0x000000414300780c */ /* 0x000fc60005744270 */
[----:B------:R-:W0:Y:S01]  /*40f0*/  SHFL.BFLY PT, R4, R69, 0x1, 0x1f ;  /* 0x0c201f0045047f89 */ /* 0x000e2200000e0000 */
[----:B------:R-:W-:-:S04]  /*4100*/  ISETP.LT.OR P2, PT, R66, 0x42, P2 ;  /* 0x000000424200780c */ /* 0x000fc80001741670 */
[----:B------:R-:W-:Y:S02]  /*4110*/  FSEL R29, R29, -INF , !P2 ;  /* 0xff8000001d1d7808 */ /* 0x000fe40005000000 */
[----:B------:R-:W-:-:S04]  /*4120*/  LOP3.LUT P2, RZ, R78, 0x1000, RZ, 0xc0, !PT ;  /* 0x000010004eff7812 */ /* 0x000fc8000784c0ff */
[----:B------:R-:W-:-:S04]  /*4130*/  ISETP.GT.AND P2, PT, R67, 0x48, !P2 ;  /* 0x000000484300780c */ /* 0x000fc80005744270 */
[----:B------:R-:W-:-:S04]  /*4140*/  ISETP.LT.OR P2, PT, R66, 0x49, P2 ;  /* 0x000000494200780c */ /* 0x000fc80001741670 */
[----:B------:R-:W-:Y:S02]  /*4150*/  FSEL R32, R32, -INF , !P2 ;  /* 0xff80000020207808 */ /* 0x000fe40005000000 */
[----:B------:R-:W-:Y:S02]  /*4160*/  LOP3.LUT P2, RZ, R78, 0x800, RZ, 0xc0, !PT ;  /* 0x000008004eff7812 */ /* 0x000fe4000784c0ff */
[----:B0-----:R-:W-:Y:S02]  /*4170*/  FMNMX.FTZ R4, R69, R4, !PT ;  /* 0x0000000445047209 */ /* 0x001fe40007810000 */
[----:B------:R-:W-:-:S03]  /*4180*/  ISETP.GT.AND P2, PT, R67, 0x49, !P2 ;  /* 0x000000494300780c */ /* 0x000fc60005744270 */
[----:B------:R-:W-:Y:S01]  /*4190*/  FMUL.FTZ R77, R4, UR34 ;  /* 0x00000022044d7c20 */ /* 0x000fe20008410000 */
        /* <DEDUP_REMOVED lines=30> */
[----:B------:R-:W-:-:S04]  /*4380*/  FSETP.NEU.FTZ.AND P2, PT, R4, -INF , PT ;  /* 0xff8000000400780b */ /* 0x000fc80003f5d000 */
[----:B------:R-:W-:Y:S02]  /*4390*/  FSEL R77, R77, RZ, P2 ;  /* 0x000000ff4d4d7208 */ /* 0x000fe40001000000 */
[C---:B------:R-:W-:Y:S02]  /*43a0*/  ISETP.GT.AND P2, PT, R67.reuse, RZ, !P6 ;  /* 0x000000ff4300720c */ /* 0x040fe40007744270 */
[----:B------:R-:W-:Y:S01]  /*43b0*/  LOP3.LUT P6, RZ, R78, 0x8000000, RZ, 0xc0, !PT ;  /* 0x080000004eff7812 */ /* 0x000fe200078cc0ff */
[--C-:B------:R-:W-:Y:S01]  /*43c0*/  FFMA.FTZ R75, R56, UR34, -R77.reuse ;  /* 0x00000022384b7c23 */ /* 0x100fe2000801084d */
[----:B------:R-:W-:Y:S01]  /*43d0*/  ISETP.LT.OR P2, PT, R66, 0x1, P2 ;  /* 0x000000014200780c */ /* 0x000fe20001741670 */
[--C-:B------:R-:W-:Y:S01]  /*43e0*/  FFMA.FTZ R68, R68, UR34, -R77.reuse ;  /* 0x0000002244447c23 */ /* 0x100fe2000801084d */
[----:B------:R-:W-:Y:S01]  /*43f0*/  ISETP.GT.AND P6, PT, R67, 0x79, !P6 ;  /* 0x000000794300780c */ /* 0x000fe200077c4270 */
[--C-:B------:R-:W-:Y:S01]  /*4400*/  FFMA.FTZ R71, R89, UR34, -R77.reuse ;  /* 0x0000002259477c23 */ /* 0x100fe2000801084d */
[----:B------:R-:W-:Y:S01]  /*4410*/  FSEL R74, R0, -INF , !P2 ;  /* 0xff800000004a7808 */ /* 0x000fe20005000000 */
[--C-:B------:R-:W-:Y:S01]  /*4420*/  FFMA.FTZ R69, R91, UR34, -R77.reuse ;  /* 0x000000225b457c23 */ /* 0x100fe2000801084d */
        /* <DEDUP_REMOVED lines=32> */
[----:B------:R-:W1:Y:S01]  /*4630*/  MUFU.EX2 R69, R69 ;  /* 0x0000004500457308 */ /* 0x000e620000000800 */
[--C-:B------:R-:W-:Y:S01]  /*4640*/  FFMA.FTZ R95, R95, UR34, -R77.reuse ;  /* 0x000000225f5f7c23 */ /* 0x100fe2000801084d */
[----:B------:R-:W-:Y:S01]  /*4650*/  FMNMX.FTZ R56, R10, R7, !PT ;  /* 0x000000070a387209 */ /* 0x000fe20007810000 */
[--C-:B------:R-:W-:Y:S01]  /*4660*/  FFMA.FTZ R63, R63, UR34, -R77.reuse ;  /* 0x000000223f3f7c23 */ /* 0x100fe2000801084d */
[--C-:B------:R-:W-:Y:S01]  /*4670*/  FFMA.FTZ R61, R61, UR34, -R77.reuse ;  /* 0x000000223d3d7c23 */ /* 0x100fe2000801084d */
[--C-:B------:R-:W-:Y:S01]  /*4680*/  FFMA.FTZ R58, R58, UR34, -R77.reuse ;  /* 0x000000223a3a7c23 */ /* 0x100fe2000801084d */
[----:B------:R-:W-:Y:S01]  /*4690*/  FMNMX.FTZ R7, R13, R56, !PT ;  /* 0x000000380d077209 */ /* 0x000fe20007810000 */
[--C-:B------:R-:W-:Y:S01]  /*46a0*/  FFMA.FTZ R48, R48, UR34, -R77.reuse ;  /* 0x0000002230307c23 */ /* 0x100fe2000801084d */
[----:B------:R-:W2:Y:S01]  /*46b0*/  MUFU.EX2 R70, R70 ;  /* 0x0000004600467308 */ /* 0x000ea20000000800 */
[--C-:B------:R-:W-:Y:S01]  /*46c0*/  FFMA.FTZ R39, R39, UR34, -R77.reuse ;  /* 0x0000002227277c23 */ /* 0x100fe2000801084d */
[----:B------:R-:W-:Y:S01]  /*46d0*/  FMNMX.FTZ R76, R12, R7, !PT ;  /* 0x000000070c4c7209 */ /* 0x000fe20007810000 */
[--C-:B------:R-:W-:Y:S01]  /*46e0*/  FFMA.FTZ R38, R38, UR34, -R77.reuse ;  /* 0x0000002226267c23 */ /* 0x100fe2000801084d */
[--C-:B------:R-:W-:Y:S01]  /*46f0*/  FFMA.FTZ R37, R37, UR34, -R77.reuse ;  /* 0x0000002225257c23 */ /* 0x100fe2000801084d */
[--C-:B------:R-:W-:Y:S01]  /*4700*/  FFMA.FTZ R2, R2, UR34, -R77.reuse ;  /* 0x0000002202027c23 */ /* 0x100fe2000801084d */
[----:B------:R-:W-:Y:S01]  /*4710*/  FMNMX.FTZ R7, R15, R76, !PT ;  /* 0x0000004c0f077209 */ /* 0x000fe20007810000 */
[----:B------:R-:W-:Y:S01]  /*4720*/  FFMA.FTZ R76, R64, UR34, -R77 ;  /* 0x00000022404c7c23 */ /* 0x000fe2000801084d */
[----:B------:R-:W-:Y:S02]  /*4730*/  MUFU.EX2 R56, R78 ;  /* 0x0000004e00387308 */ /* 0x000fe40000000800 */
[----:B------:R-:W-:-:S04]  /*4740*/  FMNMX.FTZ R62, R14, R7, !PT ;  /* 0x000000070e3e7209 */ /* 0x000fc80007810000 */
[----:B------:R-:W-:Y:S02]  /*4750*/  FMNMX.FTZ R7, R21, R62, !PT ;  /* 0x0000003e15077209 */ /* 0x000fe40007810000 */
[----:B------:R3:W-:Y:S02]  /*4760*/  MUFU.EX2 R62, R76 ;  /* 0x0000004c003e7308 */ /* 0x0007e40000000800 */
[----:B------:R-:W-:-:S04]  /*4770*/  FMNMX.FTZ R7, R20, R7, !PT ;  /* 0x0000000714077209 */ /* 0x000fc80007810000 */
[----:B------:R-:W-:Y:S02]  /*4780*/  FMNMX.FTZ R64, R30, R7, !PT ;  /* 0x000000071e407209 */ /* 0x000fe40007810000 */
[----:B------:R-:W4:Y:S02]  /*4790*/  MUFU.EX2 R0, R93 ;  /* 0x0000005d00007308 */ /* 0x000f240000000800 */
[----:B------:R-:W-:-:S04]  /*47a0*/  FMNMX.FTZ R7, R29, R64, !PT ;  /* 0x000000401d077209 */ /* 0x000fc80007810000 */
[----:B------:R-:W-:Y:S02]  /*47b0*/  FMNMX.FTZ R64, R32, R7, !PT ;  /* 0x0000000720407209 */ /* 0x000fe40007810000 */
[----:B------:R-:W-:Y:S02]  /*47c0*/  MUFU.EX2 R73, R73 ;  /* 0x0000004900497308 */ /* 0x000fe40000000800 */
[----:B------:R-:W-:Y:S01]  /*47d0*/  FMNMX.FTZ R7, R31, R64, !PT ;  /* 0x000000401f077209 */ /* 0x000fe20007810000 */
[--C-:B------:R-:W-:Y:S01]  /*47e0*/  FFMA.FTZ R64, R57, UR34, -R77.reuse ;  /* 0x0000002239407c23 */ /* 0x100fe2000801084d */
[----:B------:R-:W-:Y:S02]  /*47f0*/  FFMA.FTZ R57, R60, UR34, -R77 ;  /* 0x000000223c397c23 */ /* 0x000fe4000801084d */
[----:B---3--:R-:W-:Y:S02]  /*4800*/  FMNMX.FTZ R76, R34, R7, !PT ;  /* 0x00000007224c7209 */ /* 0x008fe40007810000 */
[----:B------:R-:W-:Y:S02]  /*4810*/  MUFU.EX2 R72, R95 ;  /* 0x0000005f00487308 */ /* 0x000fe40000000800 */
[----:B------:R-:W-:-:S04]  /*4820*/  FMNMX.FTZ R76, R33, R76, !PT ;  /* 0x0000004c214c7209 */ /* 0x000fc80007810000 */
[----:B------:R-:W-:Y:S02]  /*4830*/  FMNMX.FTZ R7, R35, R76, !PT ;  /* 0x0000004c23077209 */ /* 0x000fe40007810000 */
        /* <DEDUP_REMOVED lines=12> */
[----:B------:R3:W-:Y:S02]  /*4900*/  MUFU.EX2 R50, R66 ;  /* 0x0000004200327308 */ /* 0x0007e40000000800 */
[----:B------:R-:W-:-:S05]  /*4910*/  FMNMX.FTZ R7, R28, R7, !PT ;  /* 0x000000071c077209 */ /* 0x000fca0007810000 */
[----:B------:R-:W5:Y:S01]  /*4920*/  SHFL.BFLY PT, R60, R7, 0x2, 0x1f ;  /* 0x0c401f00073c7f89 */ /* 0x000f6200000e0000 */
[----:B------:R-:W-:Y:S08]  /*4930*/  MUFU.EX2 R64, R64 ;  /* 0x0000004000407308 */ /* 0x000ff00000000800 */
[----:B------:R-:W-:Y:S08]  /*4940*/  MUFU.EX2 R57, R57 ;  /* 0x0000003900397308 */ /* 0x000ff00000000800 */
[----:B------:R-:W-:Y:S01]  /*4950*/  MUFU.EX2 R58, R58 ;  /* 0x0000003a003a7308 */ /* 0x000fe20000000800 */
[----:B-----5:R-:W-:-:S07]  /*4960*/  FMNMX.FTZ R60, R7, R60, !PT ;  /* 0x0000003c073c7209 */ /* 0x020fce0007810000 */
[----:B------:R-:W-:Y:S01]  /*4970*/  MUFU.EX2 R48, R48 ;  /* 0x0000003000307308 */ /* 0x000fe20000000800 */
[----:B------:R-:W5:Y:S07]  /*4980*/  SHFL.BFLY PT, R7, R60, 0x1, 0x1f ;  /* 0x0c201f003c077f89 */ /* 0x000f6e00000e0000 */
[----:B------:R-:W-:Y:S08]  /*4990*/  MUFU.EX2 R67, R67 ;  /* 0x0000004300437308 */ /* 0x000ff00000000800 */
[----:B------:R-:W-:Y:S08]  /*49a0*/  MUFU.EX2 R51, R51 ;  /* 0x0000003300337308 */ /* 0x000ff00000000800 */
[----:B------:R-:W-:Y:S01]  /*49b0*/  MUFU.EX2 R52, R52 ;  /* 0x0000003400347308 */ /* 0x000fe20000000800 */
[----:B-----5:R-:W-:-:S04]  /*49c0*/  FMNMX.FTZ R7, R60, R7, !PT ;  /* 0x000000073c077209 */ /* 0x020fc80007810000 */
[C---:B------:R-:W-:Y:S01]  /*49d0*/  FSETP.NEU.FTZ.AND P2, PT, R7.reuse, -INF , PT ;  /* 0xff8000000700780b */ /* 0x040fe20003f5d000 */
[----:B------:R-:W-:Y:S02]  /*49e0*/  FMUL.FTZ R44, R7, UR34 ;  /* 0x00000022072c7c20 */ /* 0x000fe40008410000 */
[----:B------:R-:W-:Y:S03]  /*49f0*/  MUFU.EX2 R53, R53 ;  /* 0x0000003500357308 */ /* 0x000fe60000000800 */
[----:B------:R-:W-:Y:S02]  /*4a00*/  FSEL R44, R44, RZ, P2 ;  /* 0x000000ff2c2c7208 */ /* 0x000fe40001000000 */
[----:B------:R-:W-:-:S03]  /*4a10*/  PLOP3.LUT P2, PT, PT, PT, UP1, 0x40, 0x0 ;  /* 0x000000000000781c */ /* 0x000fc60003f4e818 */
[----:B------:R-:W-:Y:S01]  /*4a20*/  MUFU.EX2 R54, R54 ;  /* 0x0000003600367308 */ /* 0x000fe20000000800 */
[--C-:B------:R-:W-:Y:S01]  /*4a30*/  FFMA.FTZ R74, R74, UR34, -R44.reuse ;  /* 0x000000224a4a7c23 */ /* 0x100fe2000801082c */
[--C-:B------:R-:W-:Y:S01]  /*4a40*/  FFMA.FTZ R60, R3, UR34, -R44.reuse ;  /* 0x00000022033c7c23 */ /* 0x100fe2000801082c */
[--C-:B------:R-:W-:Y:S01]  /*4a50*/  FFMA.FTZ R5, R5, UR34, -R44.reuse ;  /* 0x0000002205057c23 */ /* 0x100fe2000801082c */
[--C-:B------:R-:W-:Y:S01]  /*4a60*/  FFMA.FTZ R76, R46, UR34, -R44.reuse ;  /* 0x000000222e4c7c23 */ /* 0x100fe2000801082c */
[--C-:B------:R-:W-:Y:S01]  /*4a70*/  FFMA.FTZ R3, R59, UR34, -R44.reuse ;  /* 0x000000223b037c23 */ /* 0x100fe2000801082c */
[--C-:B------:R-:W-:Y:S01]  /*4a80*/  FFMA.FTZ R59, R8, UR34, -R44.reuse ;  /* 0x00000022083b7c23 */ /* 0x100fe2000801082c */
[----:B0-----:R-:W-:Y:S01]  /*4a90*/  FADD.FTZ R8, R68, R71 ;  /* 0x0000004744087221 */ /* 0x001fe20000010000 */
[----:B------:R0:W-:Y:S01]  /*4aa0*/  MUFU.EX2 R78, R74 ;  /* 0x0000004a004e7308 */ /* 0x0001e20000000800 */
[--C-:B------:R-:W-:Y:S01]  /*4ab0*/  FFMA.FTZ R6, R6, UR34, -R44.reuse ;  /* 0x0000002206067c23 */ /* 0x100fe2000801082c */
[----:B------:R-:W-:Y:S01]  /*4ac0*/  FFMA.FTZ R46, R9, UR34, -R44 ;  /* 0x00000022092e7c23 */ /* 0x000fe2000801082c */
[----:B-1----:R-:W-:Y:S01]  /*4ad0*/  FADD.FTZ R9, R69, R8 ;  /* 0x0000000845097221 */ /* 0x002fe20000010000 */
[--C-:B---3--:R-:W-:Y:S01]  /*4ae0*/  FFMA.FTZ R66, R11, UR34, -R44.reuse ;  /* 0x000000220b427c23 */ /* 0x108fe2000801082c */
[--C-:B------:R-:W-:Y:S01]  /*4af0*/  FFMA.FTZ R79, R12, UR34, -R44.reuse ;  /* 0x000000220c4f7c23 */ /* 0x100fe2000801082c */
[--C-:B------:R-:W-:Y:S01]  /*4b00*/  FFMA.FTZ R77, R10, UR34, -R44.reuse ;  /* 0x000000220a4d7c23 */ /* 0x100fe2000801082c */
[----:B--2---:R-:W-:Y:S01]  /*4b10*/  FADD.FTZ R11, R70, R9 ;  /* 0x00000009460b7221 */ /* 0x004fe20000010000 */
[----:B------:R1:W2:Y:S01]  /*4b20*/  MUFU.EX2 R81, R60 ;  /* 0x0000003c00517308 */ /* 0x0002a20000000800 */
[--C-:B------:R-:W-:Y:S01]  /*4b30*/  FFMA.FTZ R21, R21, UR34, -R44.reuse ;  /* 0x0000002215157c23 */ /* 0x100fe2000801082c */
[--C-:B------:R-:W-:Y:S01]  /*4b40*/  FFMA.FTZ R20, R20, UR34, -R44.reuse ;  /* 0x0000002214147c23 */ /* 0x100fe2000801082c */
[--C-:B0-----:R-:W-:Y:S01]  /*4b50*/  FFMA.FTZ R74, R30, UR34, -R44.reuse ;  /* 0x000000221e4a7c23 */ /* 0x101fe2000801082c */
[----:B------:R-:W-:Y:S01]  /*4b60*/  F2FP.F16.F32.PACK_AB R10, R70, R69 ;  /* 0x00000045460a723e */ /* 0x000fe200000000ff */
[--C-:B------:R-:W-:Y:S01]  /*4b70*/  FFMA.FTZ R30, R24, UR34, -R44.reuse ;  /* 0x00000022181e7c23 */ /* 0x100fe2000801082c */
[--C-:B------:R-:W-:Y:S01]  /*4b80*/  FFMA.FTZ R69, R26, UR34, -R44.reuse ;  /* 0x000000221a457c23 */ /* 0x100fe2000801082c */
[--C-:B------:R-:W-:Y:S01]  /*4b90*/  FFMA.FTZ R29, R29, UR34, -R44.reuse ;  /* 0x000000221d1d7c23 */ /* 0x100fe2000801082c */
[----:B------:R0:W3:Y:S01]  /*4ba0*/  MUFU.EX2 R80, R5 ;  /* 0x0000000500507308 */ /* 0x0000e20000000800 */
[--C-:B-1----:R-:W-:Y:S01]  /*4bb0*/  FFMA.FTZ R60, R14, UR34, -R44.reuse ;  /* 0x000000220e3c7c23 */ /* 0x102fe2000801082c */
[----:B----4-:R-:W-:Y:S01]  /*4bc0*/  FADD.FTZ R14, R0, R11 ;  /* 0x0000000b000e7221 */ /* 0x010fe20000010000 */
[----:B------:R-:W-:Y:S01]  /*4bd0*/  F2FP.F16.F32.PACK_AB R8, R71, R68 ;  /* 0x000000444708723e */ /* 0x000fe200000000ff */
[--C-:B------:R-:W-:Y:S01]  /*4be0*/  FFMA.FTZ R32, R32, UR34, -R44.reuse ;  /* 0x0000002220207c23 */ /* 0x100fe2000801082c */
[--C-:B------:R-:W-:Y:S01]  /*4bf0*/  FFMA.FTZ R31, R31, UR34, -R44.reuse ;  /* 0x000000221f1f7c23 */ /* 0x100fe2000801082c */
[--C-:B------:R-:W-:Y:S01]  /*4c00*/  FFMA.FTZ R34, R34, UR34, -R44.reuse ;  /* 0x0000002222227c23 */ /* 0x100fe2000801082c */
[--C-:B------:R-:W-:Y:S01]  /*4c10*/  FFMA.FTZ R33, R33, UR34, -R44.reuse ;  /* 0x0000002221217c23 */ /* 0x100fe2000801082c */
[----:B------:R1:W4:Y:S01]  /*4c20*/  MUFU.EX2 R83, R76 ;  /* 0x0000004c00537308 */ /* 0x0003220000000800 */
[----:B--2---:R-:W-:Y:S01]  /*4c30*/  FADD.FTZ R9, R78, R81 ;  /* 0x000000514e097221 */ /* 0x004fe20000010000 */
[--C-:B0-----:R-:W-:Y:S01]  /*4c40*/  FFMA.FTZ R5, R15, UR34, -R44.reuse ;  /* 0x000000220f057c23 */ /* 0x101fe2000801082c */
[--C-:B------:R-:W-:Y:S01]  /*4c50*/  FFMA.FTZ R35, R35, UR34, -R44.reuse ;  /* 0x0000002223237c23 */ /* 0x100fe2000801082c */
[--C-:B------:R-:W-:Y:S01]  /*4c60*/  FFMA.FTZ R36, R36, UR34, -R44.reuse ;  /* 0x0000002224247c23 */ /* 0x100fe2000801082c */
[--C-:B------:R-:W-:Y:S01]  /*4c70*/  FFMA.FTZ R45, R45, UR34, -R44.reuse ;  /* 0x000000222d2d7c23 */ /* 0x100fe2000801082c */
[--C-:B------:R-:W-:Y:S01]  /*4c80*/  FFMA.FTZ R47, R47, UR34, -R44.reuse ;  /* 0x000000222f2f7c23 */ /* 0x100fe2000801082c */
[--C-:B------:R-:W-:Y:S01]  /*4c90*/  FFMA.FTZ R49, R49, UR34, -R44.reuse ;  /* 0x0000002231317c23 */ /* 0x100fe2000801082c */
[----:B------:R-:W0:Y:S01]  /*4ca0*/  MUFU.EX2 R3, R3 ;  /* 0x0000000300037308 */ /* 0x000e220000000800 */
[----:B---3--:R-:W-:Y:S01]  /*4cb0*/  FADD.FTZ R12, R80, R9 ;  /* 0x00000009500c7221 */ /* 0x008fe20000010000 */
[----:B-1----:R-:W-:Y:S01]  /*4cc0*/  FFMA.FTZ R76, R13, UR34, -R44 ;  /* 0x000000220d4c7c23 */ /* 0x002fe2000801082c */
[----:B------:R-:W-:Y:S01]  /*4cd0*/  FADD.FTZ R13, R73, R14 ;  /* 0x0000000e490d7221 */ /* 0x000fe20000010000 */
[----:B------:R-:W-:Y:S01]  /*4ce0*/  F2FP.F16.F32.PACK_AB R9, R81, R78 ;  /* 0x0000004e5109723e */ /* 0x000fe200000000ff */
[--C-:B------:R-:W-:Y:S01]  /*4cf0*/  FFMA.FTZ R68, R25, UR34, -R44.reuse ;  /* 0x0000002219447c23 */ /* 0x100fe2000801082c */
[----:B------:R-:W-:Y:S01]  /*4d00*/  FFMA.FTZ R70, R27, UR34, -R44 ;  /* 0x000000221b467c23 */ /* 0x000fe2000801082c */
[----:B------:R-:W-:Y:S01]  /*4d10*/  FADD.FTZ R14, R72, R13 ;  /* 0x0000000d480e7221 */ /* 0x000fe20000010000 */
[----:B------:R-:W1:Y:S01]  /*4d20*/  MUFU.EX2 R6, R6 ;  /* 0x0000000600067308 */ /* 0x000e620000000800 */
[C---:B----4-:R-:W-:Y:S01]  /*4d30*/  FADD.FTZ R12, R83.reuse, R12 ;  /* 0x0000000c530c7221 */ /* 0x050fe20000010000 */
[----:B------:R-:W-:Y:S01]  /*4d40*/  F2FP.F16.F32.PACK_AB R11, R83, R80 ;  /* 0x00000050530b723e */ /* 0x000fe200000000ff */
[----:B------:R-:W-:Y:S01]  /*4d50*/  FADD.FTZ R15, R75, R14 ;  /* 0x0000000e4b0f7221 */ /* 0x000fe20000010000 */
[----:B------:R-:W-:-:S03]  /*4d60*/  FFMA.FTZ R44, R28, UR34, -R44 ;  /* 0x000000221c2c7c23 */ /* 0x000fc6000801082c */
[----:B------:R-:W-:Y:S01]  /*4d70*/  FADD.FTZ R14, R56, R15 ;  /* 0x0000000f380e7221 */ /* 0x000fe20000010000 */
[----:B------:R-:W2:Y:S01]  /*4d80*/  MUFU.EX2 R46, R46 ;  /* 0x0000002e002e7308 */ /* 0x000ea20000000800 */
[----:B0-----:R-:W-:Y:S01]  /*4d90*/  FADD.FTZ R13, R3, R12 ;  /* 0x0000000c030d7221 */ /* 0x001fe20000010000 */
[----:B------:R0:W-:Y:S01]  /*4da0*/  STSM.16.M88.4 [R17+0x21800], R8 ;  /* 0x0218000811007844 */ /* 0x0001e20000000200 */
[----:B------:R-:W-:-:S04]  /*4db0*/  FADD.FTZ R15, R65, R14 ;  /* 0x0000000e410f7221 */ /* 0x000fc80000010000 */
[----:B------:R-:W-:Y:S01]  /*4dc0*/  FADD.FTZ R14, R62, R15 ;  /* 0x0000000f3e0e7221 */ /* 0x000fe20000010000 */
[----:B------:R-:W3:Y:S01]  /*4dd0*/  MUFU.EX2 R59, R59 ;  /* 0x0000003b003b7308 */ /* 0x000ee20000000800 */
[----:B-1----:R-:W-:Y:S02]  /*4de0*/  FADD.FTZ R13, R6, R13 ;  /* 0x0000000d060d7221 */ /* 0x002fe40000010000 */
[----:B------:R-:W-:-:S04]  /*4df0*/  FADD.FTZ R14, R63, R14 ;  /* 0x0000000e3f0e7221 */ /* 0x000fc80000010000 */
[----:B------:R-:W-:Y:S01]  /*4e00*/  FADD.FTZ R15, R61, R14 ;  /* 0x0000000e3d0f7221 */ /* 0x000fe20000010000 */
[----:B------:R-:W1:Y:S01]  /*4e10*/  MUFU.EX2 R66, R66 ;  /* 0x0000004200427308 */ /* 0x000e620000000800 */
[----:B--2---:R-:W-:Y:S02]  /*4e20*/  FADD.FTZ R12, R46, R13 ;  /* 0x0000000d2e0c7221 */ /* 0x004fe40000010000 */
[----:B------:R-:W-:-:S04]  /*4e30*/  FADD.FTZ R26, R64, R15 ;  /* 0x0000000f401a7221 */ /* 0x000fc80000010000 */
[----:B------:R-:W-:Y:S01]  /*4e40*/  FADD.FTZ R15, R57, R26 ;  /* 0x0000001a390f7221 */ /* 0x000fe20000010000 */
[----:B------:R-:W2:Y:S01]  /*4e50*/  MUFU.EX2 R77, R77 ;  /* 0x0000004d004d7308 */ /* 0x000ea20000000800 */
[----:B---3--:R-:W-:Y:S01]  /*4e60*/  FADD.FTZ R13, R59, R12 ;  /* 0x0000000c3b0d7221 */ /* 0x008fe20000010000 */
[----:B------:R-:W-:Y:S01]  /*4e70*/  F2FP.F16.F32.PACK_AB R26, R63, R62 ;  /* 0x0000003e3f1a723e */ /* 0x000fe200000000ff */
[----:B------:R-:W-:-:S05]  /*4e80*/  FADD.FTZ R15, R58, R15 ;  /* 0x0000000f3a0f7221 */ /* 0x000fca0000010000 */
[----:B------:R-:W3:Y:S01]  /*4e90*/  MUFU.EX2 R76, R76 ;  /* 0x0000004c004c7308 */ /* 0x000ee20000000800 */
[----:B-1----:R-:W-:-:S07]  /*4ea0*/  FADD.FTZ R12, R66, R13 ;  /* 0x0000000d420c7221 */ /* 0x002fce0000010000 */
[----:B------:R-:W1:Y:S01]  /*4eb0*/  MUFU.EX2 R79, R79 ;  /* 0x0000004f004f7308 */ /* 0x000e620000000800 */
[----:B--2---:R-:W-:Y:S01]  /*4ec0*/  FADD.FTZ R13, R77, R12 ;  /* 0x0000000c4d0d7221 */ /* 0x004fe20000010000 */
[----:B------:R-:W-:Y:S02]  /*4ed0*/  F2FP.F16.F32.PACK_AB R12, R73, R0 ;  /* 0x00000000490c723e */ /* 0x000fe400000000ff */
[----:B------:R-:W-:-:S04]  /*4ee0*/  F2FP.F16.F32.PACK_AB R25, R77, R66 ;  /* 0x000000424d19723e */ /* 0x000fc800000000ff */
[----:B------:R-:W2:Y:S01]  /*4ef0*/  MUFU.EX2 R5, R5 ;  /* 0x0000000500057308 */ /* 0x000ea20000000800 */
[----:B---3--:R-:W-:-:S07]  /*4f00*/  FADD.FTZ R14, R76, R13 ;  /* 0x0000000d4c0e7221 */ /* 0x008fce0000010000 */
[----:B------:R-:W0:Y:S01]  /*4f10*/  MUFU.EX2 R60, R60 ;  /* 0x0000003c003c7308 */ /* 0x000e220000000800 */
[----:B-1----:R-:W-:Y:S01]  /*4f20*/  FADD.FTZ R24, R79, R14 ;  /* 0x0000000e4f187221 */ /* 0x002fe20000010000 */
[----:B------:R-:W-:Y:S02]  /*4f30*/  F2FP.F16.F32.PACK_AB R14, R75, R72 ;  /* 0x000000484b0e723e */ /* 0x000fe400000000ff */
[----:B------:R-:W-:-:S04]  /*4f40*/  F2FP.F16.F32.PACK_AB R27, R79, R76 ;  /* 0x0000004c4f1b723e */ /* 0x000fc800000000ff */
[----:B------:R-:W1:Y:S01]  /*4f50*/  MUFU.EX2 R21, R21 ;  /* 0x0000001500157308 */ /* 0x000e620000000800 */
[----:B--2---:R-:W-:Y:S01]  /*4f60*/  FADD.FTZ R13, R5, R24 ;  /* 0x00000018050d7221 */ /* 0x004fe20000010000 */
[----:B------:R-:W-:-:S06]  /*4f70*/  F2FP.F16.F32.PACK_AB R24, R65, R56 ;  /* 0x000000384118723e */ /* 0x000fcc00000000ff */
[----:B------:R-:W2:Y:S01]  /*4f80*/  MUFU.EX2 R20, R20 ;  /* 0x0000001400147308 */ /* 0x000ea20000000800 */
[----:B0-----:R-:W-:Y:S01]  /*4f90*/  FADD.FTZ R8, R60, R13 ;  /* 0x0000000d3c087221 */ /* 0x001fe20000010000 */
[----:B------:R-:W-:Y:S01]  /*4fa0*/  F2FP.F16.F32.PACK_AB R13, R6, R3 ;  /* 0x00000003060d723e */ /* 0x000fe200000000ff */
[----:B------:R-:W-:Y:S01]  /*4fb0*/  FADD.FTZ R6, R48, R15 ;  /* 0x0000000f30067221 */ /* 0x000fe20000010000 */
[----:B------:R-:W-:-:S03]  /*4fc0*/  F2FP.F16.F32.PACK_AB R15, R59, R46 ;  /* 0x0000002e3b0f723e */ /* 0x000fc600000000ff */
[----:B------:R-:W-:Y:S01]  /*4fd0*/  FADD.FTZ R9, R67, R6 ;  /* 0x0000000643097221 */ /* 0x000fe20000010000 */
[----:B------:R-:W0:Y:S01]  /*4fe0*/  MUFU.EX2 R74, R74 ;  /* 0x0000004a004a7308 */ /* 0x000e220000000800 */
[----:B-1----:R-:W-:Y:S01]  /*4ff0*/  FADD.FTZ R3, R21, R8 ;  /* 0x0000000815037221 */ /* 0x002fe20000010000 */
[----:B------:R1:W-:Y:S01]  /*5000*/  STSM.16.M88.4 [R22], R12 ;  /* 0x0000000c16007844 */ /* 0x0003e20000000200 */
[----:B------:R-:W-:-:S03]  /*5010*/  FADD.FTZ R10, R50, R9 ;  /* 0x00000009320a7221 */ /* 0x000fc60000010000 */
[----:B------:R3:W-:Y:S01]  /*5020*/  STSM.16.M88.4 [R19], R24 ;  /* 0x0000001813007844 */ /* 0x0007e20000000200 */
[----:B------:R-:W-:Y:S01]  /*5030*/  FADD.FTZ R9, R51, R10 ;  /* 0x0000000a33097221 */ /* 0x000fe20000010000 */
[----:B------:R-:W4:Y:S01]  /*5040*/  MUFU.EX2 R29, R29 ;  /* 0x0000001d001d7308 */ /* 0x000f220000000800 */
[C---:B--2---:R-:W-:Y:S01]  /*5050*/  FADD.FTZ R3, R20.reuse, R3 ;  /* 0x0000000314037221 */ /* 0x044fe20000010000 */
[----:B------:R-:W-:Y:S01]  /*5060*/  F2FP.F16.F32.PACK_AB R11, R20, R21 ;  /* 0x00000015140b723e */ /* 0x000fe200000000ff */
[----:B------:R-:W-:Y:S01]  /*5070*/  FADD.FTZ R28, R52, R9 ;  /* 0x00000009341c7221 */ /* 0x000fe20000010000 */
[----:B------:R-:W-:-:S03]  /*5080*/  F2FP.F16.F32.PACK_AB R10, R58, R57 ;  /* 0x000000393a0a723e */ /* 0x000fc600000000ff */
[----:B------:R-:W-:Y:S01]  /*5090*/  FADD.FTZ R9, R53, R28 ;  /* 0x0000001c35097221 */ /* 0x000fe20000010000 */
[----:B------:R-:W2:Y:S01]  /*50a0*/  MUFU.EX2 R32, R32 ;  /* 0x0000002000207308 */ /* 0x000ea20000000800 */
[----:B0-----:R-:W-:Y:S01]  /*50b0*/  FADD.FTZ R8, R74, R3 ;  /* 0x000000034a087221 */ /* 0x001fe20000010000 */
[----:B------:R-:W-:Y:S01]  /*50c0*/  F2FP.F16.F32.PACK_AB R28, R67, R48 ;  /* 0x00000030431c723e */ /* 0x000fe200000000ff */
[----:B-1----:R-:W-:Y:S01]  /*50d0*/  FADD.FTZ R14, R54, R9 ;  /* 0x00000009360e7221 */ /* 0x002fe20000010000 */
[----:B------:R-:W-:Y:S02]  /*50e0*/  F2FP.F16.F32.PACK_AB R9, R60, R5 ;  /* 0x000000053c09723e */ /* 0x000fe400000000ff */
[----:B------:R-:W-:Y:S02]  /*50f0*/  F2FP.F16.F32.PACK_AB R12, R53, R52 ;  /* 0x00000034350c723e */ /* 0x000fe400000000ff */
[----:B------:R-:W0:Y:S01]  /*5100*/  MUFU.EX2 R31, R31 ;  /* 0x0000001f001f7308 */ /* 0x000e220000000800 */
[----:B----4-:R-:W-:Y:S01]  /*5110*/  FADD.FTZ R3, R29, R8 ;  /* 0x000000081d037221 */ /* 0x010fe20000010000 */
[----:B------:R-:W-:-:S02]  /*5120*/  F2FP.F16.F32.PACK_AB R8, R64, R61 ;  /* 0x0000003d4008723e */ /* 0x000fc400000000ff */
[----:B------:R-:W-:-:S03]  /*5130*/  F2FP.F16.F32.PACK_AB R29, R29, R74 ;  /* 0x0000004a1d1d723e */ /* 0x000fc600000000ff */
[----:B------:R1:W-:Y:S01]  /*5140*/  STSM.16.M88.4 [R18], R8 ;  /* 0x0000000812007844 */ /* 0x0003e20000000200 */
[----:B------:R-:W3:Y:S01]  /*5150*/  MUFU.EX2 R34, R34 ;  /* 0x0000002200227308 */ /* 0x000ee20000000800 */
[----:B--2---:R-:W-:-:S07]  /*5160*/  FADD.FTZ R46, R32, R3 ;  /* 0x00000003202e7221 */ /* 0x004fce0000010000 */
[----:B------:R-:W2:Y:S01]  /*5170*/  MUFU.EX2 R33, R33 ;  /* 0x0000002100217308 */ /* 0x000ea20000000800 */
[C---:B0-----:R-:W-:Y:S01]  /*5180*/  FADD.FTZ R3, R31.reuse, R46 ;  /* 0x0000002e1f037221 */ /* 0x041fe20000010000 */
[----:B------:R-:W-:-:S06]  /*5190*/  F2FP.F16.F32.PACK_AB R31, R31, R32 ;  /* 0x000000201f1f723e */ /* 0x000fcc00000000ff */
[----:B------:R-:W0:Y:S01]  /*51a0*/  MUFU.EX2 R55, R55 ;  /* 0x0000003700377308 */ /* 0x000e220000000800 */
[----:B---3--:R-:W-:-:S07]  /*51b0*/  FADD.FTZ R24, R34, R3 ;  /* 0x0000000322187221 */ /* 0x008fce0000010000 */
[----:B------:R-:W3:Y:S01]  /*51c0*/  MUFU.EX2 R35, R35 ;  /* 0x0000002300237308 */ /* 0x000ee20000000800 */
[C---:B--2---:R-:W-:Y:S01]  /*51d0*/  FADD.FTZ R24, R33.reuse, R24 ;  /* 0x0000001821187221 */ /* 0x044fe20000010000 */
[----:B------:R-:W-:-:S06]  /*51e0*/  F2FP.F16.F32.PACK_AB R13, R33, R34 ;  /* 0x00000022210d723e */ /* 0x000fcc00000000ff */
[----:B------:R-:W2:Y:S01]  /*51f0*/  MUFU.EX2 R40, R40 ;  /* 0x0000002800287308 */ /* 0x000ea20000000800 */
[C---:B0-----:R-:W-:Y:S01]  /*5200*/  FADD.FTZ R15, R55.reuse, R14 ;  /* 0x0000000e370f7221 */ /* 0x041fe20000010000 */
[----:B------:R-:W-:-:S06]  /*5210*/  F2FP.F16.F32.PACK_AB R14, R55, R54 ;  /* 0x00000036370e723e */ /* 0x000fcc00000000ff */
[----:B------:R-:W0:Y:S01]  /*5220*/  MUFU.EX2 R41, R41 ;  /* 0x0000002900297308 */ /* 0x000e220000000800 */
[----:B---3--:R-:W-:-:S07]  /*5230*/  FADD.FTZ R3, R35, R24 ;  /* 0x0000001823037221 */ /* 0x008fce0000010000 */
        /* <DEDUP_REMOVED lines=11> */
[C---:B0-----:R-:W-:Y:S01]  /*52f0*/  F2FP.F16.F32.PACK_AB R15, R36.reuse, R35 ;  /* 0x00000023240f723e */ /* 0x041fe200000000ff */
[----:B------:R-:W-:-:S06]  /*5300*/  FADD.FTZ R20, R36, R3 ;  /* 0x0000000324147221 */ /* 0x000fcc0000010000 */
[----:B------:R-:W0:Y:S01]  /*5310*/  MUFU.EX2 R49, R49 ;  /* 0x0000003100317308 */ /* 0x000e220000000800 */
[----:B---3--:R-:W-:-:S07]  /*5320*/  FADD.FTZ R3, R45, R20 ;  /* 0x000000142d037221 */ /* 0x008fce0000010000 */
[----:B------:R3:W4:Y:S01]  /*5330*/  MUFU.EX2 R6, R30 ;  /* 0x0000001e00067308 */ /* 0x0007220000000800 */
[C---:B--2---:R-:W-:Y:S01]  /*5340*/  F2FP.F16.F32.PACK_AB R41, R0.reuse, R45 ;  /* 0x0000002d0029723e */ /* 0x044fe200000000ff */
[----:B------:R-:W-:Y:S01]  /*5350*/  FADD.FTZ R20, R0, R3 ;  /* 0x0000000300147221 */ /* 0x000fe20000010000 */
[----:B------:R-:W-:-:S05]  /*5360*/  VIADD R0, R88, 0xfffffffe ;  /* 0xfffffffe58007836 */ /* 0x000fca0000000000 */
[----:B------:R-:W-:Y:S01]  /*5370*/  MUFU.EX2 R39, R39 ;  /* 0x0000002700277308 */ /* 0x000fe20000000800 */
[----:B---3--:R-:W-:Y:S01]  /*5380*/  F2FP.F16.F32.PACK_AB R30, R51, R50 ;  /* 0x00000032331e723e */ /* 0x008fe200000000ff */
[----:B0-----:R-:W-:-:S04]  /*5390*/  FADD.FTZ R3, R49, R20 ;  /* 0x0000001431037221 */ /* 0x001fc80000010000 */
[----:B------:R0:W-:Y:S02]  /*53a0*/  STSM.16.M88.4 [R17+0x27800], R28 ;  /* 0x0278001c11007844 */ /* 0x0001e40000000200 */
[----:B------:R-:W1:Y:S01]  /*53b0*/  MUFU.EX2 R38, R38 ;  /* 0x0000002600267308 */ /* 0x000e620000000800 */
[C---:B----4-:R-:W-:Y:S01]  /*53c0*/  F2FP.F16.F32.PACK_AB R43, R6.reuse, R49 ;  /* 0x00000031062b723e */ /* 0x050fe200000000ff */
[----:B------:R0:W-:Y:S01]  /*53d0*/  STSM.16.M88.4 [R23], R12 ;  /* 0x0000000c17007844 */ /* 0x0001e20000000200 */
[----:B------:R-:W-:-:S03]  /*53e0*/  FADD.FTZ R3, R6, R3 ;  /* 0x0000000306037221 */ /* 0x000fc60000010000 */
[----:B------:R0:W-:Y:S02]  /*53f0*/  STSM.16.M88.4 [R19+0x6000], R40 ;  /* 0x0060002813007844 */ /* 0x0001e40000000200 */
[----:B------:R-:W-:Y:S08]  /*5400*/  MUFU.EX2 R37, R37 ;  /* 0x0000002500257308 */ /* 0x000ff00000000800 */
[----:B------:R-:W2:Y:S01]  /*5410*/  MUFU.EX2 R2, R2 ;  /* 0x0000000200027308 */ /* 0x000ea20000000800 */
[----:B-1----:R-:W-:Y:S01]  /*5420*/  F2FP.F16.F32.PACK_AB R8, R38, R39 ;  /* 0x000000272608723e */ /* 0x002fe200000000ff */
[----:B------:R-:W-:-:S04]  /*5430*/  FADD.FTZ R39, R39, R24 ;  /* 0x0000001827277221 */ /* 0x000fc80000010000 */
[----:B------:R-:W-:Y:S02]  /*5440*/  FADD.FTZ R38, R38, R39 ;  /* 0x0000002726267221 */ /* 0x000fe40000010000 */
[----:B------:R-:W-:Y:S08]  /*5450*/  MUFU.EX2 R68, R68 ;  /* 0x0000004400447308 */ /* 0x000ff00000000800 */
[----:B------:R-:W1:Y:S01]  /*5460*/  MUFU.EX2 R69, R69 ;  /* 0x0000004500457308 */ /* 0x000e620000000800 */
[----:B--2---:R-:W-:-:S07]  /*5470*/  F2FP.F16.F32.PACK_AB R10, R2, R37 ;  /* 0x00000025020a723e */ /* 0x004fce00000000ff */
[----:B------:R-:W-:Y:S08]  /*5480*/  MUFU.EX2 R70, R70 ;  /* 0x0000004600467308 */ /* 0x000ff00000000800 */
[----:B------:R-:W2:Y:S01]  /*5490*/  MUFU.EX2 R5, R44 ;  /* 0x0000002c00057308 */ /* 0x000ea20000000800 */
[----:B-1----:R-:W-:Y:S01]  /*54a0*/  F2FP.F16.F32.PACK_AB R9, R69, R68 ;  /* 0x000000444509723e */ /* 0x002fe200000000ff */
[----:B------:R-:W-:Y:S01]  /*54b0*/  FADD.FTZ R68, R68, R3 ;  /* 0x0000000344447221 */ /* 0x000fe20000010000 */
[----:B------:R-:W-:-:S03]  /*54c0*/  FADD.FTZ R3, R37, R38 ;  /* 0x0000002625037221 */ /* 0x000fc60000010000 */
[----:B------:R-:W-:Y:S01]  /*54d0*/  FADD.FTZ R69, R69, R68 ;  /* 0x0000004445457221 */ /* 0x000fe20000010000 */
[----:B------:R-:W-:Y:S01]  /*54e0*/  FADD.FTZ R3, R2, R3 ;  /* 0x0000000302037221 */ /* 0x000fe20000010000 */
[----:B--2---:R-:W-:Y:S02]  /*54f0*/  F2FP.F16.F32.PACK_AB R11, R5, R70 ;  /* 0x00000046050b723e */ /* 0x004fe400000000ff */
[----:B------:R-:W-:-:S03]  /*5500*/  FADD.FTZ R70, R70, R69 ;  /* 0x0000004546467221 */ /* 0x000fc60000010000 */
[----:B------:R0:W-:Y:S01]  /*5510*/  STSM.16.M88.4 [R18+0x6000], R8 ;  /* 0x0060000812007844 */ /* 0x0001e20000000200 */
[----:B------:R-:W-:Y:S01]  /*5520*/  FADD.FTZ R2, R5, R70 ;  /* 0x0000004605027221 */ /* 0x000fe20000010000 */
        /* <DEDUP_REMOVED lines=14> */
.L_x_1094:
[----:B------:R-:W-:-:S11]  /*5610*/  UISETP.NE.AND UP2, UPT, UR7, 0x1, UPT ;  /* 0x000000010700788c */ /* 0x000fd6000bf45270 */
[----:B------:R-:W-:Y:S02]  /*5620*/  @UP2 ULDC.64 UR10, c[0x0][0x9e8] ;  /* 0x00027a00000a2ab9 */ /* 0x000fe40000000a00 */
[----:B------:R-:W-:-:S04]  /*5630*/  UIMAD.WIDE.U32 UR14, UR18, UR10, URZ ;  /* 0x0000000a120e72a5 */ /* 0x000fc8000f8e003f */
[----:B------:R-:W-:-:S12]  /*5640*/  @UP2 USHF.R.U32.HI UR18, URZ, UR11, UR15 ;  /* 0x0000000b3f122299 */ /* 0x000fd8000801160f */
.L_x_1095:
[----:B------:R-:W-:-:S04]  /*5650*/  UIMAD UR7, UR18, UR7, UR7 ;  /* 0x00000007120772a4 */ /* 0x000fc8000f8e0207 */
[----:B------:R-:W-:-:S04]  /*5660*/  UISETP.LT.AND UP2, UPT, UR6, UR7, UPT ;  /* 0x000000070600728c */ /* 0x000fc8000bf41270 */
[----:B------:R-:W-:-:S12]  /*5670*/  USEL UR6, UR6, UR7, UP2 ;  /* 0x0000000706067287 */ /* 0x000fd80009000000 */
.L_x_1093:
        /* <DEDUP_REMOVED lines=36> */
.L_x_1113:
        /* <DEDUP_REMOVED lines=9> */
.L_x_1098:
[----:B------:R-:W-:Y:S01]  /*5950*/  ULEA UR6, UR56, UR42, 0x3 ;  /* 0x0000002a38067291 */ /* 0x000fe2000f8e183f */
[----:B------:R-:W-:-:S05]  /*5960*/  IMAD.U32 R5, RZ, RZ, UR55 ;  /* 0x00000037ff057e24 */ /* 0x000fca000f8e00ff */
[----:B------:R-:W-:-:S04]  /*5970*/  SHF.L.U32 R5, R5, 0x1f, RZ ;  /* 0x0000001f05057819 */ /* 0x000fc800000006ff */
[----:B------:R1:W2:Y:S01]  /*5980*/  SYNCS.PHASECHK.TRANS64.TRYWAIT P2, [UR6+0x2d830], R5 ;  /* 0x02d83005ff0075a7 */ /* 0x0002a20008040146 */
[----:B------:R-:W-:Y:S05]  /*5990*/  @!P0 BRA `(.L_x_1099) ;  /* 0x0000000000048947 */ /* 0x000fea0003800000 */
[----:B------:R-:W-:Y:S01]  /*59a0*/  BPT.TRAP 0x1 ;  /* 0x000000040000795c */ /* 0x000fe20000300000 */
.L_x_1099:
[----:B--2---:R-:W-:Y:S05]  /*59b0*/  @P2 BRA `(.L_x_1097) ;  /* 0x0000000000082947 */ /* 0x004fea0003800000 */
[----:B------:R-:W2:Y:S02]  /*59c0*/  SYNCS.PHASECHK.TRANS64.TRYWAIT P2, [UR6+0x2d830], R5 ;  /* 0x02d83005ff0075a7 */ /* 0x000ea40008040146 */
[----:B--2---:R-:W-:Y:S05]  /*59d0*/  @!P2 BRA `(.L_x_1100) ;  /* 0x0000012800a8a947 */ /* 0x004fea0003800000 */
.L_x_1097:
        /* <DEDUP_REMOVED lines=37> */
.L_x_1102:
[----:B------:R-:W-:Y:S01]  /*5c30*/  ULEA UR6, UR46, UR42, 0x3 ;  /* 0x0000002a2e067291 */ /* 0x000fe2000f8e183f */
[----:B------:R-:W-:-:S05]  /*5c40*/  IMAD.U32 R5, RZ, RZ, UR49 ;  /* 0x00000031ff057e24 */ /* 0x000fca000f8e00ff */
[----:B------:R-:W-:-:S04]  /*5c50*/  SHF.L.U32 R5, R5, 0x1f, RZ ;  /* 0x0000001f05057819 */ /* 0x000fc800000006ff */
[----:B------:R0:W1:Y:S01]  /*5c60*/  SYNCS.PHASECHK.TRANS64.TRYWAIT P2, [UR6+0x2d850], R5 ;  /* 0x02d85005ff0075a7 */ /* 0x0000620008040146 */
[----:B------:R-:W-:Y:S05]  /*5c70*/  @!P0 BRA `(.L_x_1103) ;  /* 0x0000000000048947 */ /* 0x000fea0003800000 */
[----:B------:R-:W-:Y:S01]  /*5c80*/  BPT.TRAP 0x1 ;  /* 0x000000040000795c */ /* 0x000fe20000300000 */
.L_x_1103:
[----:B-1----:R-:W-:Y:S05]  /*5c90*/  @P2 BRA `(.L_x_1101) ;  /* 0x0000000000082947 */ /* 0x002fea0003800000 */
[----:B------:R-:W1:Y:S02]  /*5ca0*/  SYNCS.PHASECHK.TRANS64.TRYWAIT P2, [UR6+0x2d850], R5 ;  /* 0x02d85005ff0075a7 */ /* 0x000e640008040146 */
[----:B-1----:R-:W-:Y:S05]  /*5cb0*/  @!P2 BRA `(.L_x_1104) ;  /* 0x000001280008a947 */ /* 0x002fea0003800000 */
.L_x_1101:
[----:B------:R-:W-:Y:S01]  /*5cc0*/  UIADD3 UR6, UR42, 0x400, URZ ;  /* 0x000004002a067890 */ /* 0x000fe2000fffe03f */
[----:B------:R-:W-:Y:S01]  /*5cd0*/  WARPGROUP.ARRIVE ;  /* 0x00000000000079c5 */ /* 0x000fe20000000000 */
[----:B------:R-:W-:-:S05]  /*5ce0*/  ULEA UR7, UR52, UR42, 0xd ;  /* 0x0000002a34077291 */ /* 0x000fca000f8e683f */
[----:B------:R-:W2:Y:S01]  /*5cf0*/  S2R R150, SR_TID.X ;  /* 0x0000000000967919 */ /* 0x000ea20000002100 */
[----:B------:R-:W-:Y:S01]  /*5d00*/  USHF.R.U32.HI UR6, URZ, 0x4, UR6 ;  /* 0x000000043f067899 */ /* 0x000fe20008011606 */
[----:B------:R-:W-:Y:S01]  /*5d10*/  PLOP3.LUT P2, PT, PT, PT, UP0, 0x80, 0x0 ;  /* 0x000000000000781c */ /* 0x000fe20003f4f008 */
[----:B------:R-:W-:Y:S01]  /*5d20*/  UIADD3 UR7, UR7, 0x21800, URZ ;  /* 0x0002180007077890 */ /* 0x000fe2000fffe03f */
[----:B------:R-:W-:Y:S01]  /*5d30*/  FMUL.FTZ R11, R29, UR54 ;  /* 0x000000361d0b7c20 */ /* 0x000fe20008410000 */
[----:B------:R-:W-:Y:S01]  /*5d40*/  ULOP3.LUT UR6, UR6, 0x3fff, URZ, 0xc0, !UPT ;  /* 0x00003fff06067892 */ /* 0x000fe2000f8ec03f */
[----:B------:R-:W-:Y:S01]  /*5d50*/  FMUL.FTZ R29, R41, UR54 ;  /* 0x00000036291d7c20 */ /* 0x000fe20008410000 */
[----:B------:R-:W-:Y:S01]  /*5d60*/  USHF.R.U32.HI UR7, URZ, 0x4, UR7 ;  /* 0x000000043f077899 */ /* 0x000fe20008011607 */
[----:B------:R-:W-:Y:S01]  /*5d70*/  FMUL.FTZ R41, R53, UR54 ;  /* 0x0000003635297c20 */ /* 0x000fe20008410000 */
[----:B------:R-:W-:Y:S01]  /*5d80*/  ULOP3.LUT UR10, UR6, 0x2000000, URZ, 0xfc, !UPT ;  /* 0x02000000060a7892 */ /* 0x000fe2000f8efc3f */
[----:B------:R-:W-:Y:S01]  /*5d90*/  PLOP3.LUT P3, PT, PT, PT, UP0, 0x80, 0x0 ;  /* 0x000000000000781c */ /* 0x000fe20003f6f008 */
        /* <DEDUP_REMOVED lines=8> */
[----:B------:R-:W-:Y:S01]  /*5e20*/  VIADD R83, R136, UR39 ;  /* 0x0000002788537c36 */ /* 0x000fe20008000000 */
[----:B------:R-:W-:Y:S01]  /*5e30*/  UMOV UR30, UR7 ;  /* 0x00000007001e7c82 */ /* 0x000fe20008000000 */
[----:B------:R-:W-:Y:S01]  /*5e40*/  FMUL.FTZ R20, R34, UR54 ;  /* 0x0000003622147c20 */ /* 0x000fe20008410000 */
[----:B------:R-:W-:Y:S01]  /*5e50*/  UMOV UR28, UR6 ;  /* 0x00000006001c7c82 */ /* 0x000fe20008000000 */
[----:B------:R-:W-:Y:S01]  /*5e60*/  FMUL.FTZ R34, R46, UR54 ;  /* 0x000000362e227c20 */ /* 0x000fe20008410000 */
        /* <DEDUP_REMOVED lines=8> */
[----:B------:R-:W-:Y:S01]  /*5ef0*/  FMUL.FTZ R32, R44, UR54 ;  /* 0x000000362c207c20 */ /* 0x000fe20008410000 */
[----:B------:R-:W-:Y:S01]  /*5f00*/  FMUL.FTZ R45, R57, UR54 ;  /* 0x00000036392d7c20 */ /* 0x000fe20008410000 */
[----:B------:R-:W-:Y:S01]  /*5f10*/  FMUL.FTZ R44, R56, UR54 ;  /* 0x00000036382c7c20 */ /* 0x000fe20008410000 */
[----:B------:R-:W-:Y:S01]  /*5f20*/  FMUL.FTZ R57, R67, UR54 ;  /* 0x0000003643397c20 */ /* 0x000fe20008410000 */
[----:B------:R-:W-:Y:S01]  /*5f30*/  FMUL.FTZ R56, R66, UR54 ;  /* 0x0000003642387c20 */ /* 0x000fe20008410000 */
[----:B------:R-:W-:Y:S01]  /*5f40*/  FMUL.FTZ R67, R77, UR54 ;  /* 0x000000364d437c20 */ /* 0x000fe20008410000 */
[----:B--2---:R-:W-:Y:S01]  /*5f50*/  SHF.R.U32.HI R149, RZ, 0x7, R150 ;  /* 0x00000007ff957819 */ /* 0x004fe20000011696 */
[----:B-1----:R-:W-:Y:S01]  /*5f60*/  FMUL.FTZ R6, R25, UR54 ;  /* 0x0000003619067c20 */ /* 0x002fe20008410000 */
[----:B------:R-:W-:Y:S01]  /*5f70*/  FMUL.FTZ R66, R76, UR54 ;  /* 0x000000364c427c20 */ /* 0x000fe20008410000 */
[----:B------:R-:W-:Y:S01]  /*5f80*/  FMUL.FTZ R77, R85, UR54 ;  /* 0x00000036554d7c20 */ /* 0x000fe20008410000 */
[----:B0-----:R-:W-:Y:S01]  /*5f90*/  FMUL.FTZ R5, R24, UR54 ;  /* 0x0000003618057c20 */ /* 0x001fe20008410000 */
        /* <DEDUP_REMOVED lines=46> */
[----:B------:R-:W-:Y:S01]  /*6280*/  @!P1 LEA R47, R47, UR42, 0x3 ;  /* 0x0000002a2f2f9c11 */ /* 0x000fe2000f8e18ff */
[----:B------:R-:W-:Y:S01]  /*6290*/  IMAD R79, R16, -0x2, R79 ;  /* 0xfffffffe104f7824 */ /* 0x000fe200078e024f */
[----:B------:R-:W0:Y:S01]  /*62a0*/  MUFU.TANH R5, R5 ;  /* 0x0000000500057308 */ /* 0x000e220000002400 */
[----:B------:R-:W-:-:S02]  /*62b0*/  IMAD.U32 R80, RZ, RZ, UR45 ;  /* 0x0000002dff507e24 */ /* 0x000fc4000f8e00ff */
[----:B------:R-:W-:-:S03]  /*62c0*/  @!P1 VIADD R47, R47, 0x2d840 ;  /* 0x0002d8402f2f9836 */ /* 0x000fc60000000000 */
[----:B------:R-:W-:Y:S02]  /*62d0*/  IADD3 R79, -R80, UR38, R79 ;  /* 0x00000026504f7c10 */ /* 0x000fe4000fffe14f */
[----:B------:R-:W1:Y:S01]  /*62e0*/  MUFU.TANH R6, R6 ;  /* 0x0000000600067308 */ /* 0x000e620000002400 */
[----:B------:R-:W-:Y:S02]  /*62f0*/  @!P1 PRMT R47, RZ, 0x654, R47 ;  /* 0x00000654ff2f9816 */ /* 0x000fe4000000002f */
[C---:B------:R-:W-:Y:S02]  /*6300*/  VIADD R82, R79.reuse, UR53 ;  /* 0x000000354f527c36 */ /* 0x040fe40008000000 */
[----:B------:R-:W-:-:S03]  /*6310*/  VIADD R81, R79, UR33 ;  /* 0x000000214f517c36 */ /* 0x000fc60008000000 */
        /* <DEDUP_REMOVED lines=109> */
[----:B------:R-:W-:-:S04]  /*69f0*/  VIADD R46, R149, 0x9 ;  /* 0x00000009952e7836 */ /* 0x000fc80000000000 */
[----:B------:R-:W5:Y:S01]  /*6a00*/  SHFL.IDX PT, R85, R83, RZ, 0x1c1f ;  /* 0x001c1fff53557589 */ /* 0x000f6200000e0000 */
[----:B------:R-:W-:Y:S02]  /*6a10*/  SEL R46, R46, 0x9, !P2 ;  /* 0x000000092e2e7807 */ /* 0x000fe40005000000 */
[----:B------:R-:W-:Y:S01]  /*6a20*/  PLOP3.LUT P2, PT, PT, PT, UP1, 0x40, 0x0 ;  /* 0x000000000000781c */ /* 0x000fe20003f4e818 */
[C---:B-----5:R-:W-:Y:S02]  /*6a30*/  IMAD.IADD R80, R85.reuse, 0x1, R82 ;  /* 0x0000000155507824 */ /* 0x060fe400078e0252 */
[----:B------:R-:W-:Y:S01]  /*6a40*/  IMAD.IADD R79, R85, 0x1, R81 ;  /* 0x00000001554f7824 */ /* 0x000fe200078e0251 */
[----:B------:R-:W-:Y:S02]  /*6a50*/  WARPGROUP.DEPBAR.LE gsb0, 0x0 ;  /* 0x00008000000079c5 */ /* 0x000fe40000010000 */
[----:B------:R-:W-:-:S06]  /*6a60*/  WARPGROUP.ARRIVE ;  /* 0x00000000000079c5 */ /* 0x000fcc0000000000 */
[----:B------:R-:W-:Y:S03]  /*6a70*/  HGMMA.64x96x16.F32 R88, gdesc[UR28].tnspB, R88, gsb0 ;  /* 0x416000001c5879f0 */ /* 0x000fe60008000858 */
[----:B------:R-:W-:Y:S02]  /*6a80*/  WARPGROUP.DEPBAR.LE gsb0, 0x0 ;  /* 0x00008000000079c5 */ /* 0x000fe40000010000 */
[----:B------:R0:W-:Y:S06]  /*6a90*/  BAR.ARV R46, 0x100 ;  /* 0x0004002e0000751d */ /* 0x0001ec0000002000 */
[----:B------:R0:W-:Y:S01]  /*6aa0*/  @!P1 SYNCS.ARRIVE.TRANS64.RED.A1T0 RZ, [R47+URZ], RZ ;  /* 0x000000ff2fff99a7 */ /* 0x0001e2000810043f */
[----:B-1234-:R-:W-:Y:S05]  /*6ab0*/  @P2 BRA `(.L_x_1105) ;  /* 0x00000000005c2947 */ /* 0x01efea0003800000 */
[----:B0-----:R-:W-:Y:S01]  /*6ac0*/  IMAD.U32 R46, RZ, RZ, UR45 ;  /* 0x0000002dff2e7e24 */ /* 0x001fe2000f8e00ff */
[----:B------:R-:W-:Y:S04]  /*6ad0*/  BSSY B0, `(.L_x_1106) ;  /* 0x0000011000007945 */ /* 0x000fe80003800000 */
[----:B------:R-:W-:-:S04]  /*6ae0*/  IADD3 R85, -R46, UR38, R85 ;  /* 0x000000262e557c10 */ /* 0x000fc8000fffe155 */
        /* <DEDUP_REMOVED lines=10> */
.L_x_1107:
[----:B------:R-:W-:-:S05]  /*6b90*/  IMAD.U32 R84, RZ, RZ, UR35 ;  /* 0x00000023ff547e24 */ /* 0x000fca000f8e00ff */
[----:B------:R-:W-:-:S13]  /*6ba0*/  ISETP.NE.AND P2, PT, R84, 0x1, PT ;  /* 0x000000015400780c */ /* 0x000fda0003f45270 */
[----:B------:R-:W0:Y:S02]  /*6bb0*/  @P2 LDC.64 R46, c[0x0][0x9e8] ;  /* 0x00027a00ff2e2b82 */ /* 0x000e240000000a00 */
[----:B0-----:R-:W-:-:S05]  /*6bc0*/  @P2 IMAD.HI.U32 R46, R85, R46, RZ ;  /* 0x0000002e552e2227 */ /* 0x001fca00078e00ff */
[----:B------:R-:W-:-:S07]  /*6bd0*/  @P2 SHF.R.U32.HI R85, RZ, R47, R46 ;  /* 0x0000002fff552219 */ /* 0x000fce000001162e */
.L_x_1108:
[----:B------:R-:W-:Y:S05]  /*6be0*/  BSYNC B0 ;  /* 0x0000000000007941 */ /* 0x000fea0003800000 */
.L_x_1106:
[----:B------:R-:W-:-:S04]  /*6bf0*/  IMAD R85, R85, R84, -R76 ;  /* 0x0000005455557224 */ /* 0x000fc800078e0a4c */
[----:B------:R-:W-:-:S05]  /*6c00*/  IMAD R85, R16, -0x2, R85 ;  /* 0xfffffffe10557824 */ /* 0x000fca00078e0255 */
[----:B------:R-:W-:Y:S02]  /*6c10*/  VIADDMNMX R80, R85, R84, R80, PT ;  /* 0x0000005455507246 */ /* 0x000fe40003800150 */
[----:B------:R-:W-:-:S07]  /*6c20*/  VIMNMX R79, R79, R85, !PT ;  /* 0x000000554f4f7248 */ /* 0x000fce0007fe0100 */
.L_x_1105:
[----:B------:R-:W-:Y:S01]  /*6c30*/  ISETP.GT.AND P2, PT, R0, -0x1, PT ;  /* 0xffffffff0000780c */ /* 0x000fe20003f44270 */
[----:B------:R-:W1:Y:S03]  /*6c40*/  SHFL.IDX PT, R83, R83, 0x1, 0x1c1f ;  /* 0x003c1f0053537f89 */ /* 0x000e6600000e0000 */
[C---:B------:R-:W-:Y:S02]  /*6c50*/  ISETP.GT.AND P5, PT, R79.reuse, RZ, P2 ;  /* 0x000000ff4f00720c */ /* 0x040fe400017a4270 */
[C---:B------:R-:W-:Y:S02]  /*6c60*/  ISETP.GT.AND P4, PT, R79.reuse, 0x1, P2 ;  /* 0x000000014f00780c */ /* 0x040fe40001784270 */
[----:B------:R-:W-:Y:S02]  /*6c70*/  ISETP.LT.OR P5, PT, R80, 0x1, P5 ;  /* 0x000000015000780c */ /* 0x000fe40002fa1670 */
[----:B------:R-:W-:-:S02]  /*6c80*/  ISETP.GT.AND P6, PT, R79, 0x8, P2 ;  /* 0x000000084f00780c */ /* 0x000fc400017c4270 */
[----:B0-----:R-:W-:Y:S02]  /*6c90*/  FSEL R5, R5, -INF , !P5 ;  /* 0xff80000005057808 */ /* 0x001fe40006800000 */
[C---:B------:R-:W-:Y:S02]  /*6ca0*/  ISETP.GT.AND P5, PT, R79.reuse, 0x10, P2 ;  /* 0x000000104f00780c */ /* 0x040fe400017a4270 */
[----:B------:R-:W-:Y:S02]  /*6cb0*/  ISETP.GT.AND P3, PT, R79, 0x9, P2 ;  /* 0x000000094f00780c */ /* 0x000fe40001764270 */
[C---:B------:R-:W-:Y:S02]  /*6cc0*/  ISETP.LT.OR P5, PT, R80.reuse, 0x11, P5 ;  /* 0x000000115000780c */ /* 0x040fe40002fa1670 */
[----:B------:R-:W-:Y:S02]  /*6cd0*/  ISETP.LT.OR P4, PT, R80, 0x2, P4 ;  /* 0x000000025000780c */ /* 0x000fe40002781670 */
[----:B------:R-:W-:-:S02]  /*6ce0*/  FSEL R14, R14, -INF , !P5 ;  /* 0xff8000000e0e7808 */ /* 0x000fc40006800000 */
[----:B------:R-:W-:Y:S01]  /*6cf0*/  ISETP.GT.AND P5, PT, R79, 0x20, P2 ;  /* 0x000000204f00780c */ /* 0x000fe200017a4270 */
[--C-:B-1----:R-:W-:Y:S01]  /*6d00*/  IMAD.IADD R82, R82, 0x1, R83.reuse ;  /* 0x0000000152527824 */ /* 0x102fe200078e0253 */
[C---:B------:R-:W-:Y:S01]  /*6d10*/  ISETP.LT.OR P6, PT, R80.reuse, 0x9, P6 ;  /* 0x000000095000780c */ /* 0x040fe200037c1670 */
[----:B------:R-:W-:Y:S01]  /*6d20*/  IMAD.IADD R81, R81, 0x1, R83 ;  /* 0x0000000151517824 */ /* 0x000fe200078e0253 */
[C---:B------:R-:W-:Y:S02]  /*6d30*/  ISETP.LT.OR P3, PT, R80.reuse, 0xa, P3 ;  /* 0x0000000a5000780c */ /* 0x040fe40001f61670 */
[----:B------:R-:W-:Y:S02]  /*6d40*/  ISETP.LT.OR P5, PT, R80, 0x21, P5 ;  /* 0x000000215000780c */ /* 0x000fe40002fa1670 */
[----:B------:R-:W-:Y:S02]  /*6d50*/  FSEL R6, R6, -INF , !P4 ;  /* 0xff80000006067808 */ /* 0x000fe40006000000 */
[----:B------:R-:W-:-:S02]  /*6d60*/  FSEL R46, R10, -INF , !P6 ;  /* 0xff8000000a2e7808 */ /* 0x000fc40007000000 */
[----:B------:R-:W-:Y:S02]  /*6d70*/  FSEL R47, R11, -INF , !P3 ;  /* 0xff8000000b2f7808 */ /* 0x000fe40005800000 */
[C---:B------:R-:W-:Y:S02]  /*6d80*/  ISETP.GT.AND P4, PT, R79.reuse, 0x11, P2 ;  /* 0x000000114f00780c */ /* 0x040fe40001784270 */
[C---:B------:R-:W-:Y:S02]  /*6d90*/  ISETP.GT.AND P6, PT, R79.reuse, 0x18, P2 ;  /* 0x000000184f00780c */ /* 0x040fe400017c4270 */
[C---:B------:R-:W-:Y:S02]  /*6da0*/  ISETP.GT.AND P3, PT, R79.reuse, 0x19, P2 ;  /* 0x000000194f00780c */ /* 0x040fe40001764270 */
        /* <DEDUP_REMOVED lines=78> */
[----:B------:R-:W-:Y:S01]  /*7290*/  IMAD.U32 R10, RZ, RZ, UR45 ;  /* 0x0000002dff0a7e24 */ /* 0x000fe2000f8e00ff */
        /* <DEDUP_REMOVED lines=12> */
.L_x_1111:
[----:B------:R-:W-:-:S05]  /*7360*/  IMAD.U32 R79, RZ, RZ, UR35 ;  /* 0x00000023ff4f7e24 */ /* 0x000fca000f8e00ff */
[----:B------:R-:W-:-:S13]  /*7370*/  ISETP.NE.AND P3, PT, R79, 0x1, PT ;  /* 0x000000014f00780c */ /* 0x000fda0003f65270 */
[----:B------:R-:W0:Y:S02]  /*7380*/  @P3 LDC.64 R10, c[0x0][0x9e8] ;  /* 0x00027a00ff0a3b82 */ /* 0x000e240000000a00 */
[----:B0-----:R-:W-:-:S05]  /*7390*/  @P3 IMAD.HI.U32 R10, R83, R10, RZ ;  /* 0x0000000a530a3227 */ /* 0x001fca00078e00ff */
[----:B------:R-:W-:-:S07]  /*73a0*/  @P3 SHF.R.U32.HI R83, RZ, R11, R10 ;  /* 0x0000000bff533219 */ /* 0x000fce000001160a */
.L_x_1112:
[----:B------:R-:W-:Y:S05]  /*73b0*/  BSYNC B0 ;  /* 0x0000000000007941 */ /* 0x000fea0003800000 */
.L_x_1110:
[----:B------:R-:W-:-:S04]  /*73c0*/  IMAD R83, R83, R79, -R76 ;  /* 0x0000004f53537224 */ /* 0x000fc800078e0a4c */
[----:B------:R-:W-:-:S05]  /*73d0*/  IMAD R83, R16, -0x2, R83 ;  /* 0xfffffffe10537824 */ /* 0x000fca00078e0253 */
[----:B------:R-:W-:Y:S02]  /*73e0*/  VIADDMNMX R82, R83, R79, R82, PT ;  /* 0x0000004f53527246 */ /* 0x000fe40003800152 */
[----:B------:R-:W-:-:S07]  /*73f0*/  VIMNMX R81, R81, R83, !PT ;  /* 0x0000005351517248 */ /* 0x000fce0007fe0100 */
.L_x_1109:
        /* <DEDUP_REMOVED lines=8> */
[C---:B------:R-:W-:Y:S02]  /*7480*/  ISETP.GT.AND P5, PT, R81.reuse, 0x11, P2 ;  /* 0x000000115100780c */ /* 0x040fe400017a4270 */
[----:B------:R-:W-:Y:S02]  /*7490*/  FMNMX.FTZ R10, R14, R11, !PT ;  /* 0x0000000b0e0a7209 */ /* 0x000fe40007810000 */
[----:B------:R-:W-:Y:S02]  /*74a0*/  ISETP.GT.AND P4, PT, R81, 0x1, P2 ;  /* 0x000000015100780c */ /* 0x000fe40001784270 */
[----:B------:R-:W-:Y:S02]  /*74b0*/  FMNMX.FTZ R11, R15, R10, !PT ;  /* 0x0000000a0f0b7209 */ /* 0x000fe40007810000 */
[----:B------:R-:W-:-:S02]  /*74c0*/  ISETP.LT.OR P5, PT, R82, 0x12, P5 ;  /* 0x000000125200780c */ /* 0x000fc40002fa1670 */
[----:B------:R-:W-:Y:S02]  /*74d0*/  FMNMX.FTZ R10, R24, R11, !PT ;  /* 0x0000000b180a7209 */ /* 0x000fe40007810000 */
[----:B------:R-:W-:Y:S02]  /*74e0*/  ISETP.LT.OR P4, PT, R82, 0x2, P4 ;  /* 0x000000025200780c */ /* 0x000fe40002781670 */
[----:B------:R-:W-:Y:S02]  /*74f0*/  FMNMX.FTZ R11, R25, R10, !PT ;  /* 0x0000000a190b7209 */ /* 0x000fe40007810000 */
[----:B------:R-:W-:Y:S02]  /*7500*/  ISETP.GT.AND P3, PT, R81, 0x9, P2 ;  /* 0x000000095100780c */ /* 0x000fe40001764270 */
[----:B------:R-:W-:Y:S02]  /*7510*/  FMNMX.FTZ R10, R28, R11, !PT ;  /* 0x0000000b1c0a7209 */ /* 0x000fe40007810000 */
[----:B------:R-:W-:-:S02]  /*7520*/  FSEL R21, R21, -INF , !P5 ;  /* 0xff80000015157808 */ /* 0x000fc40006800000 */
[----:B------:R-:W-:Y:S02]  /*7530*/  FMNMX.FTZ R11, R29, R10, !PT ;  /* 0x0000000a1d0b7209 */ /* 0x000fe40007810000 */
[----:B------:R-:W-:Y:S02]  /*7540*/  ISETP.GT.AND P5, PT, R81, 0x20, P2 ;  /* 0x000000205100780c */ /* 0x000fe400017a4270 */
[----:B------:R-:W-:Y:S02]  /*7550*/  FMNMX.FTZ R10, R32, R11, !PT ;  /* 0x0000000b200a7209 */ /* 0x000fe40007810000 */
[----:B------:R-:W-:Y:S02]  /*7560*/  FSEL R9, R9, -INF , !P4 ;  /* 0xff80000009097808 */ /* 0x000fe40006000000 */
[----:B------:R-:W-:Y:S02]  /*7570*/  FMNMX.FTZ R11, R33, R10, !PT ;  /* 0x0000000a210b7209 */ /* 0x000fe40007810000 */
[----:B------:R-:W-:-:S02]  /*7580*/  ISETP.LT.OR P3, PT, R82, 0xa, P3 ;  /* 0x0000000a5200780c */ /* 0x000fc40001f61670 */
        /* <DEDUP_REMOVED lines=10> */
[----:B------:R-:W-:Y:S02]  /*7630*/  FMNMX.FTZ R11, R45, R10, !PT ;  /* 0x0000000a2d0b7209 */ /* 0x000fe40007810000 */
[----:B------:R-:W-:-:S02]  /*7640*/  FSEL R30, R30, -INF , !P5 ;  /* 0xff8000001e1e7808 */ /* 0x000fc40006800000 */
[----:B------:R-:W-:Y:S02]  /*7650*/  FMNMX.FTZ R10, R50, R11, !PT ;  /* 0x0000000b320a7209 */ /* 0x000fe40007810000 */
[----:B------:R-:W-:Y:S02]  /*7660*/  ISETP.GT.AND P5, PT, R81, RZ, P2 ;  /* 0x000000ff5100720c */ /* 0x000fe400017a4270 */
        /* <DEDUP_REMOVED lines=15> */
[----:B------:R-:W-:-:S02]  /*7760*/  ISETP.LT.OR P3, PT, R82, 0x22, P3 ;  /* 0x000000225200780c */ /* 0x000fc40001f61670 */
        /* <DEDUP_REMOVED lines=11> */
[----:B------:R-:W-:-:S05]  /*7820*/  FSEL R11, R79, RZ, P6 ;  /* 0x000000ff4f0b7208 */ /* 0x000fca0003000000 */
[--C-:B------:R-:W-:Y:S01]  /*7830*/  FFMA.FTZ R76, R46, UR34, -R11.reuse ;  /* 0x000000222e4c7c23 */ /* 0x100fe2000801080b */
[--C-:B------:R-:W-:Y:S01]  /*7840*/  FFMA.FTZ R80, R14, UR34, -R11.reuse ;  /* 0x000000220e507c23 */ /* 0x100fe2000801080b */
[----:B------:R-:W-:Y:S01]  /*7850*/  FSEL R14, R8, -INF , !P5 ;  /* 0xff800000080e7808 */ /* 0x000fe20006800000 */
[--C-:B------:R-:W-:Y:S01]  /*7860*/  FFMA.FTZ R79, R47, UR34, -R11.reuse ;  /* 0x000000222f4f7c23 */ /* 0x100fe2000801080b */
[----:B------:R-:W-:Y:S01]  /*7870*/  FSEL R46, R27, -INF , !P4 ;  /* 0xff8000001b2e7808 */ /* 0x000fe20006000000 */
[----:B------:R-:W-:Y:S01]  /*7880*/  MUFU.EX2 R8, R80 ;  /* 0x0000005000087308 */ /* 0x000fe20000000800 */
[----:B------:R-:W-:Y:S01]  /*7890*/  FSEL R47, R31, -INF , !P3 ;  /* 0xff8000001f2f7808 */ /* 0x000fe20005800000 */
[--C-:B------:R-:W-:Y:S01]  /*78a0*/  FFMA.FTZ R5, R5, UR34, -R11.reuse ;  /* 0x0000002205057c23 */ /* 0x100fe2000801080b */
[C---:B------:R-:W-:Y:S01]  /*78b0*/  ISETP.GT.AND P4, PT, R81.reuse, 0x28, P2 ;  /* 0x000000285100780c */ /* 0x040fe20001784270 */
[--C-:B------:R-:W-:Y:S01]  /*78c0*/  FFMA.FTZ R6, R6, UR34, -R11.reuse ;  /* 0x0000002206067c23 */ /* 0x100fe2000801080b */
[----:B------:R-:W-:Y:S01]  /*78d0*/  ISETP.GT.AND P3, PT, R81, 0x29, P2 ;  /* 0x000000295100780c */ /* 0x000fe20001764270 */
[--C-:B------:R-:W-:Y:S01]  /*78e0*/  FFMA.FTZ R15, R15, UR34, -R11.reuse ;  /* 0x000000220f0f7c23 */ /* 0x100fe2000801080b */
[C---:B------:R-:W-:Y:S01]  /*78f0*/  ISETP.LT.OR P4, PT, R82.reuse, 0x29, P4 ;  /* 0x000000295200780c */ /* 0x040fe20002781670 */
[----:B------:R0:W-:Y:S01]  /*7900*/  MUFU.EX2 R27, R76 ;  /* 0x0000004c001b7308 */ /* 0x0001e20000000800 */
[----:B------:R-:W-:Y:S01]  /*7910*/  ISETP.LT.OR P5, PT, R82, 0x2a, P3 ;  /* 0x0000002a5200780c */ /* 0x000fe20001fa1670 */
[--C-:B------:R-:W-:Y:S01]  /*7920*/  FFMA.FTZ R24, R24, UR34, -R11.reuse ;  /* 0x0000002218187c23 */ /* 0x100fe2000801080b */
[----:B------:R-:W-:Y:S01]  /*7930*/  FSEL R34, R34, -INF , !P4 ;  /* 0xff80000022227808 */ /* 0x000fe20006000000 */
[--C-:B------:R-:W-:Y:S01]  /*7940*/  FFMA.FTZ R25, R25, UR34, -R11.reuse ;  /* 0x0000002219197c23 */ /* 0x100fe2000801080b */
[C---:B------:R-:W-:Y:S01]  /*7950*/  ISETP.GT.AND P4, PT, R81.reuse, 0x30, P2 ;  /* 0x000000305100780c */ /* 0x040fe20001784270 */
[--C-:B------:R-:W-:Y:S01]  /*7960*/  FFMA.FTZ R28, R28, UR34, -R11.reuse ;  /* 0x000000221c1c7c23 */ /* 0x100fe2000801080b */
[----:B------:R-:W-:Y:S01]  /*7970*/  ISETP.GT.AND P3, PT, R81, 0x31, P2 ;  /* 0x000000315100780c */ /* 0x000fe20001764270 */
[----:B------:R1:W-:Y:S01]  /*7980*/  MUFU.EX2 R31, R79 ;  /* 0x0000004f001f7308 */ /* 0x0003e20000000800 */
[----:B0-----:R-:W-:Y:S01]  /*7990*/  FMNMX.FTZ R76, R14, R7, !PT ;  /* 0x000000070e4c7209 */ /* 0x001fe20007810000 */
[--C-:B------:R-:W-:Y:S01]  /*79a0*/  FFMA.FTZ R29, R29, UR34, -R11.reuse ;  /* 0x000000221d1d7c23 */ /* 0x100fe2000801080b */
[----:B------:R-:W-:Y:S01]  /*79b0*/  FSEL R35, R35, -INF , !P5 ;  /* 0xff80000023237808 */ /* 0x000fe20006800000 */
[--C-:B------:R-:W-:Y:S01]  /*79c0*/  FFMA.FTZ R32, R32, UR34, -R11.reuse ;  /* 0x0000002220207c23 */ /* 0x100fe2000801080b */
[----:B------:R-:W-:Y:S01]  /*79d0*/  ISETP.LT.OR P4, PT, R82, 0x31, P4 ;  /* 0x000000315200780c */ /* 0x000fe20002781670 */
[--C-:B------:R-:W-:Y:S01]  /*79e0*/  FFMA.FTZ R33, R33, UR34, -R11.reuse ;  /* 0x0000002221217c23 */ /* 0x100fe2000801080b */
[----:B------:R-:W-:Y:S01]  /*79f0*/  ISETP.GT.AND P5, PT, R81, 0x38, P2 ;  /* 0x000000385100780c */ /* 0x000fe200017a4270 */
[--C-:B------:R-:W-:Y:S01]  /*7a00*/  FFMA.FTZ R36, R36, UR34, -R11.reuse ;  /* 0x0000002224247c23 */ /* 0x100fe2000801080b */
[----:B-1----:R-:W-:Y:S01]  /*7a10*/  FMNMX.FTZ R79, R9, R76, !PT ;  /* 0x0000004c094f7209 */ /* 0x002fe20007810000 */
        /* <DEDUP_REMOVED lines=13> */
[----:B------:R-:W-:Y:S01]  /*7af0*/  FSEL R39, R39, -INF , !P3 ;  /* 0xff80000027277808 */ /* 0x000fe20005800000 */
[--C-:B------:R-:W-:Y:S01]  /*7b00*/  FFMA.FTZ R54, R54, UR34, -R11.reuse ;  /* 0x0000002236367c23 */ /* 0x100fe2000801080b */
[----:B------:R-:W-:Y:S01]  /*7b10*/  FMNMX.FTZ R79, R21, R76, !PT ;  /* 0x0000004c154f7209 */ /* 0x000fe20007810000 */
[--C-:B------:R-:W-:Y:S01]  /*7b20*/  FFMA.FTZ R55, R55, UR34, -R11.reuse ;  /* 0x0000002237377c23 */ /* 0x100fe2000801080b */
[----:B------:R-:W-:Y:S01]  /*7b30*/  ISETP.LT.OR P5, PT, R82, 0x39, P5 ;  /* 0x000000395200780c */ /* 0x000fe20002fa1670 */
        /* <DEDUP_REMOVED lines=13> */
[----:B------:R-:W-:Y:S01]  /*7c10*/  FMNMX.FTZ R79, R47, R76, !PT ;  /* 0x0000004c2f4f7209 */ /* 0x000fe20007810000 */
[----:B------:R-:W-:Y:S01]  /*7c20*/  MUFU.EX2 R5, R5 ;  /* 0x0000000500057308 */ /* 0x000fe20000000800 */
[----:B------:R-:W-:-:S02]  /*7c30*/  ISETP.GT.AND P5, PT, R81, 0x41, P2 ;  /* 0x000000415100780c */ /* 0x000fc400017a4270 */
[----:B------:R-:W-:Y:S02]  /*7c40*/  FMNMX.FTZ R76, R34, R79, !PT ;  /* 0x0000004f224c7209 */ /* 0x000fe40007810000 */
[----:B------:R-:W-:Y:S02]  /*7c50*/  FSEL R43, R43, -INF , !P4 ;  /* 0xff8000002b2b7808 */ /* 0x000fe40006000000 */
[----:B------:R-:W-:Y:S01]  /*7c60*/  FMNMX.FTZ R79, R35, R76, !PT ;  /* 0x0000004c234f7209 */ /* 0x000fe20007810000 */
[----:B------:R-:W-:Y:S01]  /*7c70*/  MUFU.EX2 R6, R6 ;  /* 0x0000000600067308 */ /* 0x000fe20000000800 */
[----:B------:R-:W-:Y:S02]  /*7c80*/  ISETP.LT.OR P3, PT, R82, 0x41, P3 ;  /* 0x000000415200780c */ /* 0x000fe40001f61670 */
[----:B------:R-:W-:Y:S02]  /*7c90*/  FMNMX.FTZ R76, R38, R79, !PT ;  /* 0x0000004f264c7209 */ /* 0x000fe40007810000 */
[----:B------:R-:W-:-:S02]  /*7ca0*/  ISETP.GT.AND P4, PT, R81, 0x48, P2 ;  /* 0x000000485100780c */ /* 0x000fc40001784270 */
[----:B------:R-:W-:Y:S01]  /*7cb0*/  FMNMX.FTZ R79, R39, R76, !PT ;  /* 0x0000004c274f7209 */ /* 0x000fe20007810000 */
[----:B------:R-:W-:Y:S01]  /*7cc0*/  MUFU.EX2 R15, R15 ;  /* 0x0000000f000f7308 */ /* 0x000fe20000000800 */
[----:B------:R-:W-:Y:S02]  /*7cd0*/  ISETP.LT.OR P5, PT, R82, 0x42, P5 ;  /* 0x000000425200780c */ /* 0x000fe40002fa1670 */
[----:B------:R-:W-:Y:S02]  /*7ce0*/  FMNMX.FTZ R76, R42, R79, !PT ;  /* 0x0000004f2a4c7209 */ /* 0x000fe40007810000 */
[----:B------:R-:W-:Y:S02]  /*7cf0*/  FSEL R48, R48, -INF , !P3 ;  /* 0xff80000030307808 */ /* 0x000fe40005800000 */
[----:B------:R-:W-:Y:S01]  /*7d00*/  FMNMX.FTZ R79, R43, R76, !PT ;  /* 0x0000004c2b4f7209 */ /* 0x000fe20007810000 */
[----:B------:R-:W-:Y:S01]  /*7d10*/  MUFU.EX2 R24, R24 ;  /* 0x0000001800187308 */ /* 0x000fe20000000800 */
[----:B------:R-:W-:-:S02]  /*7d20*/  ISETP.GT.AND P3, PT, R81, 0x49, P2 ;  /* 0x000000495100780c */ /* 0x000fc40001764270 */
[----:B------:R-:W-:Y:S02]  /*7d30*/  FSEL R49, R49, -INF , !P5 ;  /* 0xff80000031317808 */ /* 0x000fe40006800000 */
[----:B------:R-:W-:Y:S02]  /*7d40*/  ISETP.LT.OR P4, PT, R82, 0x49, P4 ;  /* 0x000000495200780c */ /* 0x000fe40002781670 */
[----:B------:R-:W-:Y:S01]  /*7d50*/  FMNMX.FTZ R76, R48, R79, !PT ;  /* 0x0000004f304c7209 */ /* 0x000fe20007810000 */
[----:B------:R-:W-:Y:S01]  /*7d60*/  MUFU.EX2 R25, R25 ;  /* 0x0000001900197308 */ /* 0x000fe20000000800 */
[----:B------:R-:W-:Y:S02]  /*7d70*/  ISETP.GT.AND P5, PT, R81, 0x50, P2 ;  /* 0x000000505100780c */ /* 0x000fe400017a4270 */
[----:B------:R-:W-:Y:S02]  /*7d80*/  ISETP.LT.OR P3, PT, R82, 0x4a, P3 ;  /* 0x0000004a5200780c */ /* 0x000fe40001f61670 */
[----:B------:R-:W-:-:S02]  /*7d90*/  FSEL R52, R52, -INF , !P4 ;  /* 0xff80000034347808 */ /* 0x000fc40006000000 */
[----:B------:R-:W-:Y:S01]  /*7da0*/  FMNMX.FTZ R79, R49, R76, !PT ;  /* 0x0000004c314f7209 */ /* 0x000fe20007810000 */
[----:B------:R-:W-:Y:S01]  /*7db0*/  MUFU.EX2 R28, R28 ;  /* 0x0000001c001c7308 */ /* 0x000fe20000000800 */
[----:B------:R-:W-:Y:S02]  /*7dc0*/  ISETP.GT.AND P4, PT, R81, 0x51, P2 ;  /* 0x000000515100780c */ /* 0x000fe40001784270 */
[----:B------:R-:W-:Y:S02]  /*7dd0*/  FSEL R53, R53, -INF , !P3 ;  /* 0xff80000035357808 */ /* 0x000fe40005800000 */
[----:B------:R-:W-:Y:S02]  /*7de0*/  ISETP.LT.OR P5, PT, R82, 0x51, P5 ;  /* 0x000000515200780c */ /* 0x000fe40002fa1670 */
[----:B------:R-:W-:Y:S01]  /*7df0*/  FMNMX.FTZ R76, R52, R79, !PT ;  /* 0x0000004f344c7209 */ /* 0x000fe20007810000 */
[----:B------:R-:W-:Y:S01]  /*7e00*/  MUFU.EX2 R29, R29 ;  /* 0x0000001d001d7308 */ /* 0x000fe20000000800 */
[----:B------:R-:W-:-:S02]  /*7e10*/  ISETP.GT.AND P3, PT, R81, 0x58, P2 ;  /* 0x000000585100780c */ /* 0x000fc40001764270 */
[----:B------:R-:W-:Y:S02]  /*7e20*/  ISETP.LT.OR P4, PT, R82, 0x52, P4 ;  /* 0x000000525200780c */ /* 0x000fe40002781670 */
[----:B------:R-:W-:Y:S02]  /*7e30*/  FSEL R56, R56, -INF , !P5 ;  /* 0xff80000038387808 */ /* 0x000fe40006800000 */
[----:B------:R-:W-:Y:S01]  /*7e40*/  FMNMX.FTZ R79, R53, R76, !PT ;  /* 0x0000004c354f7209 */ /* 0x000fe20007810000 */
[----:B------:R-:W-:Y:S01]  /*7e50*/  MUFU.EX2 R32, R32 ;  /* 0x0000002000207308 */ /* 0x000fe20000000800 */
[----:B------:R-:W-:Y:S02]  /*7e60*/  ISETP.GT.AND P5, PT, R81, 0x59, P2 ;  /* 0x000000595100780c */ /* 0x000fe400017a4270 */
[----:B------:R-:W-:Y:S02]  /*7e70*/  FSEL R57, R57, -INF , !P4 ;  /* 0xff80000039397808 */ /* 0x000fe40006000000 */
[----:B------:R-:W-:-:S02]  /*7e80*/  ISETP.LT.OR P3, PT, R82, 0x59, P3 ;  /* 0x000000595200780c */ /* 0x000fc40001f61670 */
[----:B------:R-:W-:Y:S01]  /*7e90*/  FMNMX.FTZ R76, R56, R79, !PT ;  /* 0x0000004f384c7209 */ /* 0x000fe20007810000 */
[----:B------:R-:W-:Y:S01]  /*7ea0*/  MUFU.EX2 R33, R33 ;  /* 0x0000002100217308 */ /* 0x000fe20000000800 */
[----:B------:R-:W-:Y:S02]  /*7eb0*/  ISETP.GT.AND P4, PT, R81, 0x60, P2 ;  /* 0x000000605100780c */ /* 0x000fe40001784270 */
[----:B------:R-:W-:Y:S02]  /*7ec0*/  ISETP.LT.OR P5, PT, R82, 0x5a, P5 ;  /* 0x0000005a5200780c */ /* 0x000fe40002fa1670 */
[----:B------:R-:W-:Y:S02]  /*7ed0*/  FSEL R60, R60, -INF , !P3 ;  /* 0xff8000003c3c7808 */ /* 0x000fe40005800000 */
[----:B------:R-:W-:Y:S01]  /*7ee0*/  FMNMX.FTZ R79, R57, R76, !PT ;  /* 0x0000004c394f7209 */ /* 0x000fe20007810000 */
[----:B------:R-:W-:Y:S01]  /*7ef0*/  MUFU.EX2 R36, R36 ;  /* 0x0000002400247308 */ /* 0x000fe20000000800 */
[----:B------:R-:W-:-:S02]  /*7f00*/  ISETP.LT.OR P4, PT, R82, 0x61, P4 ;  /* 0x000000615200780c */ /* 0x000fc40002781670 */
[----:B------:R-:W-:Y:S02]  /*7f10*/  ISETP.GT.AND P3, PT, R81, 0x61, P2 ;  /* 0x000000615100780c */ /* 0x000fe40001764270 */
[----:B------:R-:W-:Y:S02]  /*7f20*/  FSEL R61, R61, -INF , !P5 ;  /* 0xff8000003d3d7808 */ /* 0x000fe40006800000 */
[----:B------:R-:W-:Y:S01]  /*7f30*/  FMNMX.FTZ R76, R60, R79, !PT ;  /* 0x0000004f3c4c7209 */ /* 0x000fe20007810000 */
[----:B------:R-:W-:Y:S01]  /*7f40*/  MUFU.EX2 R37, R37 ;  /* 0x0000002500257308 */ /* 0x000fe20000000800 */
[----:B------:R-:W-:Y:S02]  /*7f50*/  FSEL R64, R64, -INF , !P4 ;  /* 0xff80000040407808 */ /* 0x000fe40006000000 */
[C---:B------:R-:W-:Y:S02]  /*7f60*/  ISETP.GT.AND P4, PT, R81.reuse, 0x69, P2 ;  /* 0x000000695100780c */ /* 0x040fe40001784270 */
[----:B------:R-:W-:-:S02]  /*7f70*/  ISETP.GT.AND P5, PT, R81, 0x68, P2 ;  /* 0x000000685100780c */ /* 0x000fc400017a4270 */
[C---:B------:R-:W-:Y:S01]  /*7f80*/  ISETP.LT.OR P3, PT, R82.reuse, 0x62, P3 ;  /* 0x000000625200780c */ /* 0x040fe20001f61670 */
[----:B------:R-:W-:Y:S01]  /*7f90*/  MUFU.EX2 R40, R40 ;  /* 0x0000002800287308 */ /* 0x000fe20000000800 */
[----:B------:R-:W-:Y:S02]  /*7fa0*/  FMNMX.FTZ R79, R61, R76, !PT ;  /* 0x0000004c3d4f7209 */ /* 0x000fe40007810000 */
[C---:B------:R-:W-:Y:S02]  /*7fb0*/  ISETP.LT.OR P4, PT, R82.reuse, 0x6a, P4 ;  /* 0x0000006a5200780c */ /* 0x040fe40002781670 */
[----:B------:R-:W-:Y:S02]  /*7fc0*/  FSEL R65, R65, -INF , !P3 ;  /* 0xff80000041417808 */ /* 0x000fe40005800000 */
[----:B------:R-:W-:Y:S01]  /*7fd0*/  ISETP.LT.OR P5, PT, R82, 0x69, P5 ;  /* 0x000000695200780c */ /* 0x000fe20002fa1670 */
[----:B------:R-:W-:Y:S01]  /*7fe0*/  MUFU.EX2 R41, R41 ;  /* 0x0000002900297308 */ /* 0x000fe20000000800 */
[----:B------:R-:W-:-:S02]  /*7ff0*/  FMNMX.FTZ R80, R64, R79, !PT ;  /* 0x0000004f40507209 */ /* 0x000fc40007810000 */
[----:B------:R-:W-:Y:S02]  /*8000*/  ISETP.GT.AND P3, PT, R81, 0x70, P2 ;  /* 0x000000705100780c */ /* 0x000fe40001764270 */
[----:B------:R-:W-:Y:S02]  /*8010*/  FSEL R76, R69, -INF , !P4 ;  /* 0xff800000454c7808 */ /* 0x000fe40006000000 */
[----:B------:R-:W-:Y:S01]  /*8020*/  FSEL R68, R68, -INF , !P5 ;  /* 0xff80000044447808 */ /* 0x000fe20006800000 */
[----:B------:R-:W-:Y:S01]  /*8030*/  MUFU.EX2 R44, R44 ;  /* 0x0000002c002c7308 */ /* 0x000fe20000000800 */
[----:B------:R-:W-:Y:S02]  /*8040*/  FMNMX.FTZ R69, R65, R80, !PT ;  /* 0x0000005041457209 */ /* 0x000fe40007810000 */
[----:B------:R-:W-:Y:S02]  /*8050*/  ISETP.LT.OR P3, PT, R82, 0x71, P3 ;  /* 0x000000715200780c */ /* 0x000fe40001f61670 */
[----:B------:R-:W-:-:S02]  /*8060*/  ISETP.GT.AND P5, PT, R81, 0x71, P2 ;  /* 0x000000715100780c */ /* 0x000fc400017a4270 */
[----:B------:R-:W-:Y:S01]  /*8070*/  FMNMX.FTZ R69, R68, R69, !PT ;  /* 0x0000004544457209 */ /* 0x000fe20007810000 */
[----:B------:R-:W-:Y:S01]  /*8080*/  MUFU.EX2 R45, R45 ;  /* 0x0000002d002d7308 */ /* 0x000fe20000000800 */
[----:B------:R-:W-:Y:S02]  /*8090*/  FSEL R79, R72, -INF , !P3 ;  /* 0xff800000484f7808 */ /* 0x000fe40005800000 */
[C---:B------:R-:W-:Y:S02]  /*80a0*/  ISETP.GT.AND P4, PT, R81.reuse, 0x78, P2 ;  /* 0x000000785100780c */ /* 0x040fe40001784270 */
[----:B------:R-:W-:Y:S02]  /*80b0*/  ISETP.LT.OR P5, PT, R82, 0x72, P5 ;  /* 0x000000725200780c */ /* 0x000fe40002fa1670 */
[----:B------:R-:W-:Y:S01]  /*80c0*/  FMNMX.FTZ R72, R76, R69, !PT ;  /* 0x000000454c487209 */ /* 0x000fe20007810000 */
[----:B------:R-:W-:Y:S01]  /*80d0*/  MUFU.EX2 R50, R50 ;  /* 0x0000003200327308 */ /* 0x000fe20000000800 */
[----:B------:R-:W-:-:S02]  /*80e0*/  ISETP.GT.AND P2, PT, R81, 0x79, P2 ;  /* 0x000000795100780c */ /* 0x000fc40001744270 */
[C---:B------:R-:W-:Y:S02]  /*80f0*/  ISETP.LT.OR P4, PT, R82.reuse, 0x79, P4 ;  /* 0x000000795200780c */ /* 0x040fe40002781670 */
[----:B------:R-:W-:Y:S02]  /*8100*/  FSEL R80, R73, -INF , !P5 ;  /* 0xff80000049507808 */ /* 0x000fe40006800000 */
[----:B------:R-:W-:Y:S01]  /*8110*/  FMNMX.FTZ R69, R79, R72, !PT ;  /* 0x000000484f457209 */ /* 0x000fe20007810000 */
[----:B------:R-:W-:Y:S01]  /*8120*/  MUFU.EX2 R51, R51 ;  /* 0x0000003300337308 */ /* 0x000fe20000000800 */
[----:B------:R-:W-:Y:S01]  /*8130*/  ISETP.LT.OR P2, PT, R82, 0x7a, P2 ;  /* 0x0000007a5200780c */ /* 0x000fe20001741670 */
[----:B------:R-:W-:Y:S01]  /*8140*/  FFMA.FTZ R82, R77, UR34, -R11 ;  /* 0x000000224d527c23 */ /* 0x000fe2000801080b */
[----:B------:R-:W-:Y:S02]  /*8150*/  FSEL R75, R75, -INF , !P4 ;  /* 0xff8000004b4b7808 */ /* 0x000fe40006000000 */
[----:B------:R-:W-:-:S02]  /*8160*/  FMNMX.FTZ R72, R80, R69, !PT ;  /* 0x0000004550487209 */ /* 0x000fc40007810000 */
[----:B------:R-:W-:Y:S01]  /*8170*/  FSEL R78, R78, -INF , !P2 ;  /* 0xff8000004e4e7808 */ /* 0x000fe20005000000 */
[----:B------:R-:W-:Y:S01]  /*8180*/  MUFU.EX2 R54, R54 ;  /* 0x0000003600367308 */ /* 0x000fe20000000800 */
[----:B------:R-:W-:Y:S02]  /*8190*/  FMNMX.FTZ R69, R75, R72, !PT ;  /* 0x000000484b457209 */ /* 0x000fe40007810000 */
[----:B------:R-:W-:Y:S02]  /*81a0*/  FSEL R81, R10, RZ, P6 ;  /* 0x000000ff0a517208 */ /* 0x000fe40003000000 */
[----:B------:R-:W-:-:S03]  /*81b0*/  FMNMX.FTZ R69, R78, R69, !PT ;  /* 0x000000454e457209 */ /* 0x000fc60007810000 */
[----:B------:R-:W-:Y:S01]  /*81c0*/  FADD.FTZ R81, -R81, R4 ;  /* 0x0000000451517221 */ /* 0x000fe20000010100 */
[----:B------:R-:W-:Y:S01]  /*81d0*/  MUFU.EX2 R55, R55 ;  /* 0x0000003700377308 */ /* 0x000fe20000000800 */
[----:B------:R-:W0:Y:S07]  /*81e0*/  SHFL.BFLY PT, R72, R69, 0x2, 0x1f ;  /* 0x0c401f0045487f89 */ /* 0x000e2e00000e0000 */
[----:B------:R-:W-:Y:S08]  /*81f0*/  MUFU.EX2 R58, R58 ;  /* 0x0000003a003a7308 */ /* 0x000ff00000000800 */
[----:B------:R-:W-:Y:S08]  /*8200*/  MUFU.EX2 R59, R59 ;  /* 0x0000003b003b7308 */ /* 0x000ff00000000800 */
[----:B------:R-:W-:Y:S01]  /*8210*/  MUFU.EX2 R62, R62 ;  /* 0x0000003e003e7308 */ /* 0x000fe20000000800 */
[----:B0-----:R-:W-:Y:S01]  /*8220*/  FMNMX.FTZ R72, R69, R72, !PT ;  /* 0x0000004845487209 */ /* 0x001fe20007810000 */
[--C-:B------:R-:W-:Y:S01]  /*8230*/  FFMA.FTZ R69, R70, UR34, -R11.reuse ;  /* 0x0000002246457c23 */ /* 0x100fe2000801080b */
[----:B------:R-:W-:-:S03]  /*8240*/  FFMA.FTZ R70, R74, UR34, -R11 ;  /* 0x000000224a467c23 */ /* 0x000fc6000801080b */
[----:B------:R-:W0:Y:S02]  /*8250*/  SHFL.BFLY PT, R73, R72, 0x1, 0x1f ;  /* 0x0c201f0048497f89 */ /* 0x000e2400000e0000 */
[----:B------:R-:W-:Y:S08]  /*8260*/  MUFU.EX2 R63, R63 ;  /* 0x0000003f003f7308 */ /* 0x000ff00000000800 */
[----:B------:R-:W-:Y:S08]  /*8270*/  MUFU.EX2 R66, R66 ;  /* 0x0000004200427308 */ /* 0x000ff00000000800 */
[----:B------:R-:W-:Y:S01]  /*8280*/  MUFU.EX2 R67, R67 ;  /* 0x0000004300437308 */ /* 0x000fe20000000800 */
[----:B0-----:R-:W-:Y:S01]  /*8290*/  FMNMX.FTZ R11, R72, R73, !PT ;  /* 0x00000049480b7209 */ /* 0x001fe20007810000 */
[----:B------:R-:W-:-:S06]  /*82a0*/  FMUL.FTZ R73, R81, UR34 ;  /* 0x0000002251497c20 */ /* 0x000fcc0008410000 */
[----:B------:R-:W-:Y:S01]  /*82b0*/  MUFU.EX2 R72, R82 ;  /* 0x0000005200487308 */ /* 0x000fe20000000800 */
[C---:B------:R-:W-:Y:S01]  /*82c0*/  FSETP.NEU.FTZ.AND P2, PT, R11.reuse, -INF , PT ;  /* 0xff8000000b00780b */ /* 0x040fe20003f5d000 */
[----:B------:R-:W-:-:S03]  /*82d0*/  FMUL.FTZ R77, R11, UR34 ;  /* 0x000000220b4d7c20 */ /* 0x000fc60008410000 */
[----:B------:R-:W-:Y:S02]  /*82e0*/  FSEL R4, R11, RZ, P2 ;  /* 0x000000ff0b047208 */ /* 0x000fe40001000000 */
[----:B------:R-:W-:Y:S01]  /*82f0*/  FSEL R77, R77, RZ, P2 ;  /* 0x000000ff4d4d7208 */ /* 0x000fe20001000000 */
[----:B------:R-:W0:Y:S01]  /*8300*/  MUFU.EX2 R73, R73 ;  /* 0x0000004900497308 */ /* 0x000e220000000800 */
[----:B------:R-:W-:Y:S01]  /*8310*/  ISETP.GT.AND P2, PT, R0, UR57, PT ;  /* 0x0000003900007c0c */ /* 0x000fe2000bf44270 */
[----:B------:R-:W-:Y:S01]  /*8320*/  FADD.FTZ R4, -R4, R7 ;  /* 0x0000000704047221 */ /* 0x000fe20000010100 */
[----:B------:R-:W-:Y:S02]  /*8330*/  VIADD R0, R0, 0xffffffff ;  /* 0xffffffff00007836 */ /* 0x000fe40000000000 */
[--C-:B------:R-:W-:Y:S01]  /*8340*/  FFMA.FTZ R84, R13, UR34, -R77.reuse ;  /* 0x000000220d547c23 */ /* 0x100fe2000801084d */
[--C-:B------:R-:W-:Y:S01]  /*8350*/  FFMA.FTZ R13, R20, UR34, -R77.reuse ;  /* 0x00000022140d7c23 */ /* 0x100fe2000801084d */
[--C-:B------:R-:W-:Y:S01]  /*8360*/  FFMA.FTZ R74, R14, UR34, -R77.reuse ;  /* 0x000000220e4a7c23 */ /* 0x100fe2000801084d */
[--C-:B------:R-:W-:Y:S01]  /*8370*/  FFMA.FTZ R20, R21, UR34, -R77.reuse ;  /* 0x0000002215147c23 */ /* 0x100fe2000801084d */
[--C-:B------:R-:W-:Y:S01]  /*8380*/  FFMA.FTZ R21, R26, UR34, -R77.reuse ;  /* 0x000000221a157c23 */ /* 0x100fe2000801084d */
[--C-:B------:R-:W-:Y:S01]  /*8390*/  FFMA.FTZ R26, R46, UR34, -R77.reuse ;  /* 0x000000222e1a7c23 */ /* 0x100fe2000801084d */
[----:B------:R-:W-:Y:S01]  /*83a0*/  FMUL.FTZ R4, R4, UR34 ;  /* 0x0000002204047c20 */ /* 0x000fe20008410000 */
[--C-:B------:R-:W-:Y:S01]  /*83b0*/  FFMA.FTZ R46, R30, UR34, -R77.reuse ;  /* 0x000000221e2e7c23 */ /* 0x100fe2000801084d */
[--C-:B------:R-:W-:Y:S01]  /*83c0*/  FFMA.FTZ R81, R9, UR34, -R77.reuse ;  /* 0x0000002209517c23 */ /* 0x100fe2000801084d */
[----:B------:R-:W-:Y:S01]  /*83d0*/  IMAD.U32 R30, RZ, RZ, UR46 ;  /* 0x0000002eff1e7e24 */ /* 0x000fe2000f8e00ff */
[----:B------:R-:W-:Y:S01]  /*83e0*/  MUFU.EX2 R74, R74 ;  /* 0x0000004a004a7308 */ /* 0x000fe20000000800 */
[--C-:B------:R-:W-:Y:S01]  /*83f0*/  FFMA.FTZ R12, R12, UR34, -R77.reuse ;  /* 0x000000220c0c7c23 */ /* 0x100fe2000801084d */
[----:B------:R-:W-:Y:S01]  /*8400*/  FFMA.FTZ R83, R35, UR34, -R77 ;  /* 0x0000002223537c23 */ /* 0x000fe2000801084d */
[----:B0-----:R-:W-:Y:S01]  /*8410*/  FFMA.FTZ R7, R73, R3, R5 ;  /* 0x0000000349077223 */ /* 0x001fe20000010005 */
[----:B------:R-:W-:Y:S01]  /*8420*/  @!P1 LEA R30, R30, UR42, 0x3 ;  /* 0x0000002a1e1e9c11 */ /* 0x000fe2000f8e18ff */
[--C-:B------:R-:W-:Y:S01]  /*8430*/  FFMA.FTZ R35, R43, UR34, -R77.reuse ;  /* 0x000000222b237c23 */ /* 0x100fe2000801084d */
[--C-:B------:R-:W-:Y:S01]  /*8440*/  FFMA.FTZ R43, R49, UR34, -R77.reuse ;  /* 0x00000022312b7c23 */ /* 0x100fe2000801084d */
[----:B------:R-:W-:Y:S01]  /*8450*/  FFMA.FTZ R47, R47, UR34, -R77 ;  /* 0x000000222f2f7c23 */ /* 0x000fe2000801084d */
[----:B------:R0:W1:Y:S01]  /*8460*/  MUFU.EX2 R9, R4 ;  /* 0x0000000400097308 */ /* 0x0000620000000800 */
[----:B------:R-:W-:-:S02]  /*8470*/  @!P1 VIADD R30, R30, 0x2d860 ;  /* 0x0002d8601e1e9836 */ /* 0x000fc40000000000 */
[--C-:B------:R-:W-:Y:S01]  /*8480*/  FFMA.FTZ R34, R34, UR34, -R77.reuse ;  /* 0x0000002222227c23 */ /* 0x100fe2000801084d */
[--C-:B------:R-:W-:Y:S01]  /*8490*/  FFMA.FTZ R14, R39, UR34, -R77.reuse ;  /* 0x00000022270e7c23 */ /* 0x100fe2000801084d */
[--C-:B------:R-:W-:Y:S01]  /*84a0*/  FFMA.FTZ R39, R42, UR34, -R77.reuse ;  /* 0x000000222a277c23 */ /* 0x100fe2000801084d */
[--C-:B------:R-:W-:Y:S01]  /*84b0*/  FFMA.FTZ R42, R48, UR34, -R77.reuse ;  /* 0x00000022302a7c23 */ /* 0x100fe2000801084d */
[----:B------:R-:W-:Y:S01]  /*84c0*/  @!P1 PRMT R30, RZ, 0x654, R30 ;  /* 0x00000654ff1e9816 */ /* 0x000fe2000000001e */
[----:B------:R-:W-:Y:S01]  /*84d0*/  FFMA.FTZ R48, R53, UR34, -R77 ;  /* 0x0000002235307c23 */ /* 0x000fe2000801084d */
[----:B------:R-:W2:Y:S01]  /*84e0*/  MUFU.EX2 R81, R81 ;  /* 0x0000005100517308 */ /* 0x000ea20000000800 */
[----:B0-----:R-:W-:Y:S01]  /*84f0*/  FADD.FTZ R4, R6, R7 ;  /* 0x0000000706047221 */ /* 0x001fe20000010000 */
[----:B------:R0:W-:Y:S01]  /*8500*/  @!P1 SYNCS.ARRIVE.TRANS64.RED.A1T0 RZ, [R30+URZ], RZ ;  /* 0x000000ff1eff99a7 */ /* 0x0001e2000810043f */
[--C-:B------:R-:W-:Y:S01]  /*8510*/  FFMA.FTZ R3, R52, UR34, -R77.reuse ;  /* 0x0000002234037c23 */ /* 0x100fe2000801084d */
[--C-:B------:R-:W-:Y:S01]  /*8520*/  FFMA.FTZ R57, R57, UR34, -R77.reuse ;  /* 0x0000002239397c23 */ /* 0x100fe2000801084d */
[--C-:B------:R-:W-:Y:S01]  /*8530*/  FFMA.FTZ R52, R61, UR34, -R77.reuse ;  /* 0x000000223d347c23 */ /* 0x100fe2000801084d */
[--C-:B------:R-:W-:Y:S01]  /*8540*/  FFMA.FTZ R65, R65, UR34, -R77.reuse ;  /* 0x0000002241417c23 */ /* 0x100fe2000801084d */
[--C-:B------:R-:W-:Y:S01]  /*8550*/  FFMA.FTZ R68, R68, UR34, -R77.reuse ;  /* 0x0000002244447c23 */ /* 0x100fe2000801084d */
[----:B------:R3:W4:Y:S01]  /*8560*/  MUFU.EX2 R82, R12 ;  /* 0x0000000c00527308 */ /* 0x0007220000000800 */
[----:B-1----:R-:W-:Y:S01]  /*8570*/  FFMA.FTZ R2, R9, R2, R74 ;  /* 0x0000000209027223 */ /* 0x002fe2000001004a */
[----:B0-----:R-:W-:Y:S01]  /*8580*/  FADD.FTZ R30, R27, R4 ;  /* 0x000000041b1e7221 */ /* 0x001fe20000010000 */
[----:B------:R-:W-:Y:S01]  /*8590*/  F2FP.F16.F32.PACK_AB R4, R6, R5 ;  /* 0x000000050604723e */ /* 0x000fe200000000ff */
[--C-:B------:R-:W-:Y:S01]  /*85a0*/  FFMA.FTZ R76, R76, UR34, -R77.reuse ;  /* 0x000000224c4c7c23 */ /* 0x100fe2000801084d */
[C---:B------:R-:W-:Y:S01]  /*85b0*/  F2FP.F16.F32.PACK_AB R6, R31.reuse, R27 ;  /* 0x0000001b1f06723e */ /* 0x040fe200000000ff */
[----:B------:R-:W-:Y:S01]  /*85c0*/  FADD.FTZ R49, R31, R30 ;  /* 0x0000001e1f317221 */ /* 0x000fe20000010000 */
[--C-:B------:R-:W-:Y:S01]  /*85d0*/  FFMA.FTZ R79, R79, UR34, -R77.reuse ;  /* 0x000000224f4f7c23 */ /* 0x100fe2000801084d */
[----:B------:R-:W0:Y:S01]  /*85e0*/  MUFU.EX2 R84, R84 ;  /* 0x0000005400547308 */ /* 0x000e220000000800 */
[----:B--2---:R-:W-:Y:S01]  /*85f0*/  FADD.FTZ R5, R81, R2 ;  /* 0x0000000251057221 */ /* 0x004fe20000010000 */
[----:B---3--:R-:W-:Y:S01]  /*8600*/  FFMA.FTZ R12, R38, UR34, -R77 ;  /* 0x00000022260c7c23 */ /* 0x008fe2000801084d */
[----:B------:R-:W-:Y:S01]  /*8610*/  FADD.FTZ R38, R8, R49 ;  /* 0x0000003108267221 */ /* 0x000fe20000010000 */
[--C-:B------:R-:W-:Y:S01]  /*8620*/  FFMA.FTZ R2, R56, UR34, -R77.reuse ;  /* 0x0000002238027c23 */ /* 0x100fe2000801084d */
[--C-:B------:R-:W-:Y:S01]  /*8630*/  FFMA.FTZ R49, R64, UR34, -R77.reuse ;  /* 0x0000002240317c23 */ /* 0x100fe2000801084d */
[----:B------:R-:W-:Y:S01]  /*8640*/  FFMA.FTZ R80, R80, UR34, -R77 ;  /* 0x0000002250507c23 */ /* 0x000fe2000801084d */
[----:B------:R-:W-:Y:S01]  /*8650*/  FADD.FTZ R27, R15, R38 ;  /* 0x000000260f1b7221 */ /* 0x000fe20000010000 */
[----:B------:R-:W1:Y:S01]  /*8660*/  MUFU.EX2 R13, R13 ;  /* 0x0000000d000d7308 */ /* 0x000e620000000800 */
[----:B----4-:R-:W-:Y:S01]  /*8670*/  FADD.FTZ R7, R82, R5 ;  /* 0x0000000552077221 */ /* 0x010fe20000010000 */
[----:B------:R-:W-:Y:S01]  /*8680*/  F2FP.F16.F32.PACK_AB R5, R81, R74 ;  /* 0x0000004a5105723e */ /* 0x000fe200000000ff */
[----:B------:R-:W-:Y:S01]  /*8690*/  FADD.FTZ R38, R24, R27 ;  /* 0x0000001b18267221 */ /* 0x000fe20000010000 */
[--C-:B------:R-:W-:Y:S01]  /*86a0*/  FFMA.FTZ R27, R60, UR34, -R77.reuse ;  /* 0x000000223c1b7c23 */ /* 0x100fe2000801084d */
[--C-:B------:R-:W-:Y:S01]  /*86b0*/  FFMA.FTZ R75, R75, UR34, -R77.reuse ;  /* 0x000000224b4b7c23 */ /* 0x100fe2000801084d */
[----:B------:R-:W-:Y:S01]  /*86c0*/  FFMA.FTZ R77, R78, UR34, -R77 ;  /* 0x000000224e4d7c23 */ /* 0x000fe2000801084d */
[----:B------:R-:W-:Y:S01]  /*86d0*/  FADD.FTZ R53, R25, R38 ;  /* 0x0000002619357221 */ /* 0x000fe20000010000 */
[----:B------:R-:W2:Y:S01]  /*86e0*/  MUFU.EX2 R20, R20 ;  /* 0x0000001400147308 */ /* 0x000ea20000000800 */
[C---:B0-----:R-:W-:Y:S01]  /*86f0*/  FADD.FTZ R30, R84.reuse, R7 ;  /* 0x00000007541e7221 */ /* 0x041fe20000010000 */
[----:B------:R-:W-:Y:S01]  /*8700*/  F2FP.F16.F32.PACK_AB R7, R84, R82 ;  /* 0x000000525407723e */ /* 0x000fe200000000ff */
[----:B------:R-:W-:Y:S01]  /*8710*/  UMOV UR46, UR56 ;  /* 0x00000038002e7c82 */ /* 0x000fe20008000000 */
[----:B------:R-:W-:Y:S01]  /*8720*/  F2FP.F16.F32.PACK_AB R56, R55, R54 ;  /* 0x000000363738723e */ /* 0x000fe200000000ff */
[-C--:B------:R-:W-:Y:S01]  /*8730*/  FMUL.FTZ R88, R88, R73.reuse ;  /* 0x0000004958587220 */ /* 0x080fe20000410000 */
[----:B------:R-:W-:Y:S01]  /*8740*/  F2FP.F16.F32.PACK_AB R64, R63, R62 ;  /* 0x0000003e3f40723e */ /* 0x000fe200000000ff */
[----:B------:R0:W-:Y:S01]  /*8750*/  STSM.16.M88.4 [R17+0x21800], R4 ;  /* 0x0218000411007844 */ /* 0x0001e20000000200 */
[----:B------:R-:W3:Y:S01]  /*8760*/  MUFU.EX2 R21, R21 ;  /* 0x0000001500157308 */ /* 0x000ee20000000800 */
[----:B-1----:R-:W-:Y:S01]  /*8770*/  FADD.FTZ R31, R13, R30 ;  /* 0x0000001e0d1f7221 */ /* 0x002fe20000010000 */
[-C--:B------:R-:W-:Y:S01]  /*8780*/  FMUL.FTZ R89, R89, R73.reuse ;  /* 0x0000004959597220 */ /* 0x080fe20000410000 */
        /* <DEDUP_REMOVED lines=12> */
[----:B0-----:R-:W-:Y:S01]  /*8850*/  F2FP.F16.F32.PACK_AB R4, R15, R8 ;  /* 0x000000080f04723e */ /* 0x001fe200000000ff */
[----:B------:R-:W0:Y:S01]  /*8860*/  MUFU.EX2 R46, R46 ;  /* 0x0000002e002e7308 */ /* 0x000e220000000800 */
[----:B---3--:R-:W-:Y:S01]  /*8870*/  FADD.FTZ R31, R21, R30 ;  /* 0x0000001e151f7221 */ /* 0x008fe20000010000 */
[----:B------:R-:W-:Y:S01]  /*8880*/  FADD.FTZ R30, R28, R53 ;  /* 0x000000351c1e7221 */ /* 0x000fe20000010000 */
[----:B------:R-:W-:Y:S01]  /*8890*/  F2FP.F16.F32.PACK_AB R6, R25, R24 ;  /* 0x000000181906723e */ /* 0x000fe200000000ff */
[----:B------:R-:W-:Y:S01]  /*88a0*/  FMUL.FTZ R112, R112, R73 ;  /* 0x0000004970707220 */ /* 0x000fe20000410000 */
[----:B------:R-:W-:Y:S01]  /*88b0*/  F2FP.F16.F32.PACK_AB R5, R20, R13 ;  /* 0x0000000d1405723e */ /* 0x000fe200000000ff */
[C---:B------:R-:W-:Y:S01]  /*88c0*/  FADD.FTZ R53, R29.reuse, R30 ;  /* 0x0000001e1d357221 */ /* 0x040fe20000010000 */
[----:B------:R-:W-:Y:S01]  /*88d0*/  F2FP.F16.F32.PACK_AB R28, R29, R28 ;  /* 0x0000001c1d1c723e */ /* 0x000fe200000000ff */
[----:B------:R-:W2:Y:S01]  /*88e0*/  MUFU.EX2 R47, R47 ;  /* 0x0000002f002f7308 */ /* 0x000ea20000000800 */
        /* <DEDUP_REMOVED lines=8> */
[----:B0-----:R-:W-:Y:S01]  /*8970*/  FADD.FTZ R30, R46, R31 ;  /* 0x0000001f2e1e7221 */ /* 0x001fe20000010000 */
[----:B------:R-:W-:Y:S01]  /*8980*/  FADD.FTZ R38, R36, R53 ;  /* 0x0000003524267221 */ /* 0x000fe20000010000 */
[----:B------:R0:W-:Y:S01]  /*8990*/  STSM.16.M88.4 [R22], R4 ;  /* 0x0000000416007844 */ /* 0x0001e20000000200 */
[C---:B------:R-:W-:Y:S01]  /*89a0*/  F2FP.F16.F32.PACK_AB R36, R37.reuse, R36 ;  /* 0x000000242524723e */ /* 0x040fe200000000ff */
[-C--:B------:R-:W-:Y:S01]  /*89b0*/  FMUL.FTZ R120, R120, R73.reuse ;  /* 0x0000004978787220 */ /* 0x080fe20000410000 */
[----:B------:R-:W-:Y:S01]  /*89c0*/  FADD.FTZ R53, R37, R38 ;  /* 0x0000002625357221 */ /* 0x000fe20000010000 */
[----:B------:R-:W-:Y:S01]  /*89d0*/  F2FP.F16.F32.PACK_AB R38, R41, R40 ;  /* 0x000000282926723e */ /* 0x000fe200000000ff */
[----:B------:R-:W3:Y:S01]  /*89e0*/  MUFU.EX2 R83, R83 ;  /* 0x0000005300537308 */ /* 0x000ee20000000800 */
[C---:B--2---:R-:W-:Y:S01]  /*89f0*/  FADD.FTZ R31, R47.reuse, R30 ;  /* 0x0000001e2f1f7221 */ /* 0x044fe20000010000 */
[----:B------:R-:W-:Y:S01]  /*8a00*/  FADD.FTZ R8, R40, R53 ;  /* 0x0000003528087221 */ /* 0x000fe20000010000 */
[----:B------:R-:W-:Y:S01]  /*8a10*/  F2FP.F16.F32.PACK_AB R29, R47, R46 ;  /* 0x0000002e2f1d723e */ /* 0x000fe200000000ff */
[-C--:B------:R-:W-:Y:S01]  /*8a20*/  FMUL.FTZ R121, R121, R73.reuse ;  /* 0x0000004979797220 */ /* 0x080fe20000410000 */
[----:B------:R-:W-:Y:S01]  /*8a30*/  F2FP.F16.F32.PACK_AB R46, R51, R50 ;  /* 0x00000032332e723e */ /* 0x000fe200000000ff */
[----:B------:R-:W-:Y:S01]  /*8a40*/  FADD.FTZ R15, R41, R8 ;  /* 0x00000008290f7221 */ /* 0x000fe20000010000 */
[-C--:B------:R-:W-:Y:S01]  /*8a50*/  FMUL.FTZ R124, R124, R73.reuse ;  /* 0x000000497c7c7220 */ /* 0x080fe20000410000 */
[----:B------:R-:W2:Y:S01]  /*8a60*/  MUFU.EX2 R12, R12 ;  /* 0x0000000c000c7308 */ /* 0x000ea20000000800 */
[----:B-1----:R-:W-:Y:S01]  /*8a70*/  FADD.FTZ R30, R34, R31 ;  /* 0x0000001f221e7221 */ /* 0x002fe20000010000 */
[-C--:B------:R-:W-:Y:S01]  /*8a80*/  FMUL.FTZ R125, R125, R73.reuse ;  /* 0x000000497d7d7220 */ /* 0x080fe20000410000 */
[-C--:B------:R-:W-:Y:S01]  /*8a90*/  FMUL.FTZ R128, R128, R73.reuse ;  /* 0x0000004980807220 */ /* 0x080fe20000410000 */
[-C--:B------:R-:W-:Y:S01]  /*8aa0*/  FMUL.FTZ R129, R129, R73.reuse ;  /* 0x0000004981817220 */ /* 0x080fe20000410000 */
[-C--:B------:R-:W-:Y:S01]  /*8ab0*/  FMUL.FTZ R132, R132, R73.reuse ;  /* 0x0000004984847220 */ /* 0x080fe20000410000 */
[----:B------:R-:W-:Y:S01]  /*8ac0*/  FMUL.FTZ R133, R133, R73 ;  /* 0x0000004985857220 */ /* 0x000fe20000410000 */
[-C--:B------:R-:W-:Y:S01]  /*8ad0*/  FMUL.FTZ R90, R90, R9.reuse ;  /* 0x000000095a5a7220 */ /* 0x080fe20000410000 */
[----:B------:R-:W1:Y:S01]  /*8ae0*/  MUFU.EX2 R14, R14 ;  /* 0x0000000e000e7308 */ /* 0x000e620000000800 */
[----:B---3--:R-:W-:Y:S01]  /*8af0*/  FADD.FTZ R31, R83, R30 ;  /* 0x0000001e531f7221 */ /* 0x008fe20000010000 */
[----:B------:R-:W-:Y:S01]  /*8b00*/  F2FP.F16.F32.PACK_AB R30, R33, R32 ;  /* 0x00000020211e723e */ /* 0x000fe200000000ff */
[----:B------:R-:W-:Y:S01]  /*8b10*/  FADD.FTZ R32, R44, R15 ;  /* 0x0000000f2c207221 */ /* 0x000fe20000010000 */
[----:B------:R-:W-:Y:S01]  /*8b20*/  F2FP.F16.F32.PACK_AB R44, R45, R44 ;  /* 0x0000002c2d2c723e */ /* 0x000fe200000000ff */
[-C--:B------:R-:W-:Y:S01]  /*8b30*/  FMUL.FTZ R91, R91, R9.reuse ;  /* 0x000000095b5b7220 */ /* 0x080fe20000410000 */
[-C--:B------:R-:W-:Y:S01]  /*8b40*/  FMUL.FTZ R94, R94, R9.reuse ;  /* 0x000000095e5e7220 */ /* 0x080fe20000410000 */
[----:B------:R-:W-:Y:S01]  /*8b50*/  FADD.FTZ R15, R45, R32 ;  /* 0x000000202d0f7221 */ /* 0x000fe20000010000 */
[----:B------:R-:W3:Y:S01]  /*8b60*/  MUFU.EX2 R39, R39 ;  /* 0x0000002700277308 */ /* 0x000ee20000000800 */
[----:B--2---:R-:W-:Y:S01]  /*8b70*/  FADD.FTZ R31, R12, R31 ;  /* 0x0000001f0c1f7221 */ /* 0x004fe20000010000 */
[-C--:B------:R-:W-:Y:S01]  /*8b80*/  FMUL.FTZ R95, R95, R9.reuse ;  /* 0x000000095f5f7220 */ /* 0x080fe20000410000 */
[-C--:B------:R-:W-:Y:S01]  /*8b90*/  FMUL.FTZ R98, R98, R9.reuse ;  /* 0x0000000962627220 */ /* 0x080fe20000410000 */
[-C--:B------:R-:W-:Y:S01]  /*8ba0*/  FMUL.FTZ R99, R99, R9.reuse ;  /* 0x0000000963637220 */ /* 0x080fe20000410000 */
[-C--:B------:R-:W-:Y:S01]  /*8bb0*/  FMUL.FTZ R102, R102, R9.reuse ;  /* 0x0000000966667220 */ /* 0x080fe20000410000 */
[-C--:B------:R-:W-:Y:S01]  /*8bc0*/  FMUL.FTZ R103, R103, R9.reuse ;  /* 0x0000000967677220 */ /* 0x080fe20000410000 */
[-C--:B------:R-:W-:Y:S01]  /*8bd0*/  FMUL.FTZ R106, R106, R9.reuse ;  /* 0x000000096a6a7220 */ /* 0x080fe20000410000 */
[----:B------:R-:W2:Y:S01]  /*8be0*/  MUFU.EX2 R35, R35 ;  /* 0x0000002300237308 */ /* 0x000ea20000000800 */
[C---:B-1----:R-:W-:Y:S01]  /*8bf0*/  FADD.FTZ R24, R14.reuse, R31 ;  /* 0x0000001f0e187221 */ /* 0x042fe20000010000 */
[----:B------:R-:W-:Y:S01]  /*8c00*/  F2FP.F16.F32.PACK_AB R37, R14, R12 ;  /* 0x0000000c0e25723e */ /* 0x000fe200000000ff */
[-C--:B------:R-:W-:Y:S01]  /*8c10*/  FMUL.FTZ R107, R107, R9.reuse ;  /* 0x000000096b6b7220 */ /* 0x080fe20000410000 */
[----:B------:R-:W-:Y:S01]  /*8c20*/  F2FP.F16.F32.PACK_AB R31, R83, R34 ;  /* 0x00000022531f723e */ /* 0x000fe200000000ff */
[-C--:B------:R-:W-:Y:S01]  /*8c30*/  FMUL.FTZ R110, R110, R9.reuse ;  /* 0x000000096e6e7220 */ /* 0x080fe20000410000 */
[-C--:B------:R-:W-:Y:S01]  /*8c40*/  FMUL.FTZ R111, R111, R9.reuse ;  /* 0x000000096f6f7220 */ /* 0x080fe20000410000 */
[-C--:B------:R-:W-:Y:S01]  /*8c50*/  FMUL.FTZ R114, R114, R9.reuse ;  /* 0x0000000972727220 */ /* 0x080fe20000410000 */
[----:B------:R-:W1:Y:S01]  /*8c60*/  MUFU.EX2 R42, R42 ;  /* 0x0000002a002a7308 */ /* 0x000e620000000800 */
[----:B---3--:R-:W-:Y:S01]  /*8c70*/  FADD.FTZ R24, R39, R24 ;  /* 0x0000001827187221 */ /* 0x008fe20000010000 */
[----:B------:R-:W-:Y:S01]  /*8c80*/  STSM.16.M88.4 [R19], R28 ;  /* 0x0000001c13007844 */ /* 0x000fe20000000200 */
[-C--:B------:R-:W-:Y:S01]  /*8c90*/  FMUL.FTZ R115, R115, R9.reuse ;  /* 0x0000000973737220 */ /* 0x080fe20000410000 */
[-C--:B------:R-:W-:Y:S01]  /*8ca0*/  FMUL.FTZ R118, R118, R9.reuse ;  /* 0x0000000976767220 */ /* 0x080fe20000410000 */
[-C--:B------:R-:W-:Y:S01]  /*8cb0*/  FMUL.FTZ R119, R119, R9.reuse ;  /* 0x0000000977777220 */ /* 0x080fe20000410000 */
[-C--:B------:R-:W-:Y:S01]  /*8cc0*/  FMUL.FTZ R122, R122, R9.reuse ;  /* 0x000000097a7a7220 */ /* 0x080fe20000410000 */
[----:B------:R-:W-:Y:S01]  /*8cd0*/  FMUL.FTZ R123, R123, R9 ;  /* 0x000000097b7b7220 */ /* 0x000fe20000410000 */
[----:B------:R-:W3:Y:S01]  /*8ce0*/  MUFU.EX2 R43, R43 ;  /* 0x0000002b002b7308 */ /* 0x000ee20000000800 */
[C---:B--2---:R-:W-:Y:S01]  /*8cf0*/  FADD.FTZ R13, R35.reuse, R24 ;  /* 0x00000018230d7221 */ /* 0x044fe20000010000 */
[----:B------:R-:W-:Y:S01]  /*8d00*/  FADD.FTZ R24, R50, R15 ;  /* 0x0000000f32187221 */ /* 0x000fe20000010000 */
[----:B------:R-:W-:Y:S01]  /*8d10*/  F2FP.F16.F32.PACK_AB R39, R35, R39 ;  /* 0x000000272327723e */ /* 0x000fe200000000ff */
[-C--:B------:R-:W-:Y:S01]  /*8d20*/  FMUL.FTZ R126, R126, R9.reuse ;  /* 0x000000097e7e7220 */ /* 0x080fe20000410000 */
[-C--:B------:R-:W-:Y:S01]  /*8d30*/  FMUL.FTZ R127, R127, R9.reuse ;  /* 0x000000097f7f7220 */ /* 0x080fe20000410000 */
[----:B------:R-:W-:Y:S01]  /*8d40*/  FADD.FTZ R21, R51, R24 ;  /* 0x0000001833157221 */ /* 0x000fe20000010000 */
[-C--:B------:R-:W-:Y:S01]  /*8d50*/  FMUL.FTZ R130, R130, R9.reuse ;  /* 0x0000000982827220 */ /* 0x080fe20000410000 */
[----:B------:R-:W2:Y:S01]  /*8d60*/  MUFU.EX2 R3, R3 ;  /* 0x0000000300037308 */ /* 0x000ea20000000800 */
[----:B-1----:R-:W-:Y:S01]  /*8d70*/  FADD.FTZ R20, R42, R13 ;  /* 0x0000000d2a147221 */ /* 0x002fe20000010000 */
[----:B------:R-:W-:Y:S01]  /*8d80*/  STSM.16.M88.4 [R18], R36 ;  /* 0x0000002412007844 */ /* 0x000fe20000000200 */
[-C--:B------:R-:W-:Y:S01]  /*8d90*/  FMUL.FTZ R131, R131, R9.reuse ;  /* 0x0000000983837220 */ /* 0x080fe20000410000 */
[-C--:B------:R-:W-:Y:S01]  /*8da0*/  FMUL.FTZ R134, R134, R9.reuse ;  /* 0x0000000986867220 */ /* 0x080fe20000410000 */
[----:B------:R-:W-:-:S03]  /*8db0*/  FMUL.FTZ R135, R135, R9 ;  /* 0x0000000987877220 */ /* 0x000fc60000410000 */
[----:B------:R-:W1:Y:S01]  /*8dc0*/  MUFU.EX2 R48, R48 ;  /* 0x0000003000307308 */ /* 0x000e620000000800 */
[C---:B---3--:R-:W-:Y:S01]  /*8dd0*/  FADD.FTZ R20, R43.reuse, R20 ;  /* 0x000000142b147221 */ /* 0x048fe20000010000 */
[----:B------:R-:W-:-:S06]  /*8de0*/  F2FP.F16.F32.PACK_AB R45, R43, R42 ;  /* 0x0000002a2b2d723e */ /* 0x000fcc00000000ff */
[----:B------:R-:W3:Y:S01]  /*8df0*/  MUFU.EX2 R2, R2 ;  /* 0x0000000200027308 */ /* 0x000ee20000000800 */
[----:B--2---:R-:W-:Y:S01]  /*8e00*/  FADD.FTZ R15, R3, R20 ;  /* 0x00000014030f7221 */ /* 0x004fe20000010000 */
[----:B------:R-:W-:-:S04]  /*8e10*/  FADD.FTZ R20, R54, R21 ;  /* 0x0000001536147221 */ /* 0x000fc80000010000 */
[----:B------:R-:W-:Y:S02]  /*8e20*/  FADD.FTZ R21, R55, R20 ;  /* 0x0000001437157221 */ /* 0x000fe40000010000 */
[----:B------:R-:W2:Y:S01]  /*8e30*/  MUFU.EX2 R57, R57 ;  /* 0x0000003900397308 */ /* 0x000ea20000000800 */
[----:B-1----:R-:W-:Y:S01]  /*8e40*/  FADD.FTZ R15, R48, R15 ;  /* 0x0000000f300f7221 */ /* 0x002fe20000010000 */
[----:B0-----:R-:W-:Y:S01]  /*8e50*/  FADD.FTZ R6, R58, R21 ;  /* 0x000000153a067221 */ /* 0x001fe20000010000 */
[----:B------:R-:W-:Y:S02]  /*8e60*/  F2FP.F16.F32.PACK_AB R47, R48, R3 ;  /* 0x00000003302f723e */ /* 0x000fe400000000ff */
[C---:B------:R-:W-:Y:S01]  /*8e70*/  F2FP.F16.F32.PACK_AB R58, R59.reuse, R58 ;  /* 0x0000003a3b3a723e */ /* 0x040fe200000000ff */
[----:B------:R-:W-:Y:S02]  /*8e80*/  FADD.FTZ R7, R59, R6 ;  /* 0x000000063b077221 */ /* 0x000fe40000010000 */
[----:B------:R-:W0:Y:S01]  /*8e90*/  MUFU.EX2 R27, R27 ;  /* 0x0000001b001b7308 */ /* 0x000e220000000800 */
[----:B---3--:R-:W-:Y:S01]  /*8ea0*/  FADD.FTZ R4, R2, R15 ;  /* 0x0000000f02047221 */ /* 0x008fe20000010000 */
[----:B------:R-:W-:Y:S01]  /*8eb0*/  FADD.FTZ R6, R62, R7 ;  /* 0x000000073e067221 */ /* 0x000fe20000010000 */
[----:B------:R-:W-:Y:S05]  /*8ec0*/  STSM.16.M88.4 [R17+0x27800], R44 ;  /* 0x0278002c11007844 */ /* 0x000fea0000000200 */
[----:B------:R-:W1:Y:S01]  /*8ed0*/  MUFU.EX2 R52, R52 ;  /* 0x0000003400347308 */ /* 0x000e620000000800 */
[C---:B--2---:R-:W-:Y:S01]  /*8ee0*/  FADD.FTZ R4, R57.reuse, R4 ;  /* 0x0000000439047221 */ /* 0x044fe20000010000 */
[----:B------:R-:W-:-:S06]  /*8ef0*/  F2FP.F16.F32.PACK_AB R57, R57, R2 ;  /* 0x000000023939723e */ /* 0x000fcc00000000ff */
[----:B------:R-:W2:Y:S01]  /*8f00*/  MUFU.EX2 R49, R49 ;  /* 0x0000003100317308 */ /* 0x000ea20000000800 */
[----:B0-----:R-:W-:-:S07]  /*8f10*/  FADD.FTZ R5, R27, R4 ;  /* 0x000000041b057221 */ /* 0x001fce0000010000 */
[----:B------:R-:W0:Y:S01]  /*8f20*/  MUFU.EX2 R8, R65 ;  /* 0x0000004100087308 */ /* 0x000e220000000800 */
[C---:B-1----:R-:W-:Y:S01]  /*8f30*/  FADD.FTZ R4, R52.reuse, R5 ;  /* 0x0000000534047221 */ /* 0x042fe20000010000 */
[----:B------:R-:W-:Y:S01]  /*8f40*/  FADD.FTZ R5, R63, R6 ;  /* 0x000000063f057221 */ /* 0x000fe20000010000 */
[----:B------:R-:W-:-:S05]  /*8f50*/  F2FP.F16.F32.PACK_AB R59, R52, R27 ;  /* 0x0000001b343b723e */ /* 0x000fca00000000ff */
[----:B------:R-:W1:Y:S01]  /*8f60*/  MUFU.EX2 R69, R69 ;  /* 0x0000004500457308 */ /* 0x000e620000000800 */
[----:B--2---:R-:W-:Y:S01]  /*8f70*/  FADD.FTZ R3, R49, R4 ;  /* 0x0000000431037221 */ /* 0x004fe20000010000 */
[----:B------:R-:W-:Y:S01]  /*8f80*/  FADD.FTZ R4, R66, R5 ;  /* 0x0000000542047221 */ /* 0x000fe20000010000 */
[C---:B------:R-:W-:Y:S01]  /*8f90*/  F2FP.F16.F32.PACK_AB R66, R67.reuse, R66 ;  /* 0x000000424342723e */ /* 0x040fe200000000ff */
[----:B------:R-:W-:Y:S02]  /*8fa0*/  STSM.16.M88.4 [R23], R56 ;  /* 0x0000003817007844 */ /* 0x000fe40000000200 */
[----:B------:R-:W-:Y:S02]  /*8fb0*/  FADD.FTZ R6, R67, R4 ;  /* 0x0000000443067221 */ /* 0x000fe40000010000 */
[----:B------:R-:W2:Y:S01]  /*8fc0*/  MUFU.EX2 R68, R68 ;  /* 0x0000004400447308 */ /* 0x000ea20000000800 */
[C---:B0-----:R-:W-:Y:S01]  /*8fd0*/  FADD.FTZ R3, R8.reuse, R3 ;  /* 0x0000000308037221 */ /* 0x041fe20000010000 */
[----:B------:R-:W-:-:S06]  /*8fe0*/  F2FP.F16.F32.PACK_AB R65, R8, R49 ;  /* 0x000000310841723e */ /* 0x000fcc00000000ff */
        /* <DEDUP_REMOVED lines=8> */
[----:B------:R-:W-:Y:S02]  /*9070*/  F2FP.F16.F32.PACK_AB R67, R13, R68 ;  /* 0x000000440d43723e */ /* 0x000fe400000000ff */
[----:B------:R-:W-:-:S03]  /*9080*/  F2FP.F16.F32.PACK_AB R4, R71, R69 ;  /* 0x000000454704723e */ /* 0x000fc600000000ff */
[----:B------:R-:W-:Y:S01]  /*9090*/  STSM.16.M88.4 [R19+0x6000], R64 ;  /* 0x0060004013007844 */ /* 0x000fe20000000200 */
[----:B------:R-:W1:Y:S01]  /*90a0*/  MUFU.EX2 R80, R80 ;  /* 0x0000005000507308 */ /* 0x000e620000000800 */
[----:B--2---:R-:W-:Y:S01]  /*90b0*/  F2FP.F16.F32.PACK_AB R6, R72, R70 ;  /* 0x000000464806723e */ /* 0x004fe200000000ff */
[----:B------:R-:W-:-:S06]  /*90c0*/  FADD.FTZ R15, R70, R15 ;  /* 0x0000000f460f7221 */ /* 0x000fcc0000010000 */
[----:B------:R-:W2:Y:S01]  /*90d0*/  MUFU.EX2 R12, R75 ;  /* 0x0000004b000c7308 */ /* 0x000ea20000000800 */
[----:B0-----:R-:W-:-:S07]  /*90e0*/  FADD.FTZ R3, R20, R3 ;  /* 0x0000000314037221 */ /* 0x001fce0000010000 */
[----:B------:R-:W0:Y:S01]  /*90f0*/  MUFU.EX2 R77, R77 ;  /* 0x0000004d004d7308 */ /* 0x000e220000000800 */
[C---:B-1----:R-:W-:Y:S01]  /*9100*/  F2FP.F16.F32.PACK_AB R5, R80.reuse, R20 ;  /* 0x000000145005723e */ /* 0x042fe200000000ff */
[----:B------:R-:W-:-:S04]  /*9110*/  FADD.FTZ R3, R80, R3 ;  /* 0x0000000350037221 */ /* 0x000fc80000010000 */
[----:B--2---:R-:W-:Y:S01]  /*9120*/  FADD.FTZ R2, R12, R3 ;  /* 0x000000030c027221 */ /* 0x004fe20000010000 */
[----:B------:R-:W-:Y:S01]  /*9130*/  FADD.FTZ R3, R72, R15 ;  /* 0x0000000f48037221 */ /* 0x000fe20000010000 */
[C---:B0-----:R-:W-:Y:S02]  /*9140*/  F2FP.F16.F32.PACK_AB R7, R77.reuse, R12 ;  /* 0x0000000c4d07723e */ /* 0x041fe400000000ff */
[----:B------:R-:W-:-:S03]  /*9150*/  FADD.FTZ R2, R77, R2 ;  /* 0x000000024d027221 */ /* 0x000fc60000010000 */
[----:B------:R0:W-:Y:S01]  /*9160*/  STSM.16.M88.4 [R18+0x6000], R4 ;  /* 0x0060000412007844 */ /* 0x0001e20000000200 */
[----:B------:R1:W-:Y:S06]  /*9170*/  MEMBAR.ALL.CTA ;  /* 0x0000000000007992 */ /* 0x0003ec0000008000 */
[----:B-1----:R-:W1:Y:S01]  /*9180*/  FENCE.VIEW.ASYNC.S ;  /* 0x00000000000073c6 */ /* 0x002e620000000000 */
[----:B0-----:R-:W-:Y:S02]  /*9190*/  IMAD.MOV.U32 R4, RZ, RZ, R10 ;  /* 0x000000ffff047224 */ /* 0x001fe400078e000a */
[----:B------:R-:W-:Y:S01]  /*91a0*/  IMAD.MOV.U32 R7, RZ, RZ, R11 ;  /* 0x000000ffff077224 */ /* 0x000fe200078e000b */
[----:B-1----:R-:W-:Y:S01]  /*91b0*/  NOP ;  /* 0x0000000000007918 */ /* 0x002fe20000000000 */
[----:B------:R-:W-:Y:S05]  /*91c0*/  @P2 BRA `(.L_x_1113) ;  /* 0xffffffc400bc2947 */ /* 0x000fea000383ffff */
[----:B------:R-:W-:Y:S01]  /*91d0*/  IMAD.MOV.U32 R7, RZ, RZ, R11 ;  /* 0x000000ffff077224 */ /* 0x000fe200078e000b */
[----:B------:R-:W-:Y:S01]  /*91e0*/  UMOV UR46, UR56 ;  /* 0x00000038002e7c82 */ /* 0x000fe20008000000 */
[----:B------:R-:W-:Y:S01]  /*91f0*/  IMAD.MOV.U32 R4, RZ, RZ, R10 ;  /* 0x000000ffff047224 */ /* 0x000fe200078e000a */
[----:B------:R-:W-:-:S06]  /*9200*/  UMOV UR49, UR55 ;  /* 0x0000003700317c82 */ /* 0x000fcc0008000000 */
.L_x_1096:
[----:B------:R-:W-:Y:S01]  /*9210*/  ULDC UR6, c[0x0][0x448] ;  /* 0x0001120000067ab9 */ /* 0x000fe20000000800 */
[----:B------:R-:W-:Y:S01]  /*9220*/  ULDC UR18, c[0x0][0x9e4] ;  /* 0x0002790000127ab9 */ /* 0x000fe20000000800 */
[----:B------:R-:W-:Y:S02]  /*9230*/  UISETP.NE.AND UP0, UPT, UR6, 0x1, UPT ;  /* 0x000000010600788c */ /* 0x000fe4000bf05270 */
[----:B------:R-:W-:Y:S02]  /*9240*/  UISETP.GE.AND UP1, UPT, UR18, 0x1, UPT ;  /* 0x000000011200788c */ /* 0x000fe4000bf26270 */
[----:B------:R-:W-:Y:S02]  /*9250*/  UIADD3 UR10, UR39, 0xbf, URZ ;  /* 0x000000bf270a7890 */ /* 0x000fe4000fffe03f */
[----:B------:R-:W-:Y:S02]  /*9260*/  UIADD3 UR11, UR38, 0x1, -UR45 ;  /* 0x00000001260b7890 */ /* 0x000fe4000fffe82d */
[----:B------:R-:W-:Y:S01]  /*9270*/  PLOP3.LUT P5, PT, PT, PT, UP1, 0x80, 0x0 ;  /* 0x000000000000781c */ /* 0x000fe20003faf018 */
[----:B------:R-:W-:-:S02]  /*9280*/  ULDC UR15, c[0x0][0x9dc] ;  /* 0x00027700000f7ab9 */ /* 0x000fc40000000800 */
[----:B------:R-:W-:Y:S01]  /*9290*/  @UP0 ULDC UR6, c[0x0][0x44c] ;  /* 0x0001130000060ab9 */ /* 0x000fe20000000800 */
[----:B------:R-:W-:Y:S01]  /*92a0*/  @UP0 ULDC UR14, c[0x0][0x450] ;  /* 0x00011400000e0ab9 */ /* 0x000fe20000000800 */
[----:B------:R-:W-:-:S04]  /*92b0*/  UIMAD.WIDE.U32 UR6, UR10, UR6, URZ ;  /* 0x000000060a0672a5 */ /* 0x000fc8000f8e003f */
[----:B------:R-:W-:-:S04]  /*92c0*/  @UP0 USHF.R.U32.HI UR10, URZ, UR14, UR7 ;  /* 0x0000000e3f0a0299 */ /* 0x000fc80008011607 */
[----:B------:R-:W-:-:S04]  /*92d0*/  UIADD3 UR10, UR11, UR10, URZ ;  /* 0x0000000a0b0a7290 */ /* 0x000fc8000fffe03f */
[----:B------:R-:W-:Y:S01]  /*92e0*/  UIADD3 UR15, UR10, -UR15, URZ ;  /* 0x8000000f0a0f7290 */ /* 0x000fe2000fffe03f */
[----:B------:R-:W-:Y:S11]  /*92f0*/  @!P5 BRA `(.L_x_1114) ;  /* 0x000000000048d947 */ /* 0x000ff60003800000 */
[----:B------:R-:W-:Y:S02]  /*9300*/  UMOV UR14, UR10 ;  /* 0x0000000a000e7c82 */ /* 0x000fe40008000000 */
        /* <DEDUP_REMOVED lines=10> */
.L_x_1115:
[----:B------:R-:W-:-:S11]  /*93b0*/  UISETP.NE.AND UP1, UPT, UR18, 0x1, UPT ;  /* 0x000000011200788c */ /* 0x000fd6000bf25270 */
[----:B------:R-:W-:Y:S02]  /*93c0*/  @UP1 ULDC.64 UR6, c[0x0][0x9e8] ;  /* 0x00027a0000061ab9 */ /* 0x000fe40000000a00 */
[----:B------:R-:W-:-:S04]  /*93d0*/  UIMAD.WIDE.U32 UR10, UR14, UR6, URZ ;  /* 0x000000060e0a72a5 */ /* 0x000fc8000f8e003f */
[----:B------:R-:W-:-:S12]  /*93e0*/  @UP1 USHF.R.U32.HI UR14, URZ, UR7, UR11 ;  /* 0x000000073f0e1299 */ /* 0x000fd8000801160b */
.L_x_1116:
[----:B------:R-:W-:-:S04]  /*93f0*/  UIMAD UR14, UR14, UR18, URZ ;  /* 0x000000120e0e72a4 */ /* 0x000fc8000f8e023f */
[----:B------:R-:W-:-:S04]  /*9400*/  UISETP.LT.AND UP1, UPT, UR15, UR14, UPT ;  /* 0x0000000e0f00728c */ /* 0x000fc8000bf21270 */
[----:B------:R-:W-:-:S12]  /*9410*/  USEL UR15, UR15, UR14, !UP1 ;  /* 0x0000000e0f0f7287 */ /* 0x000fd8000c800000 */
.L_x_1114:
[----:B------:R-:W-:-:S04]  /*9420*/  UIADD3 UR15, UR15, 0x7f, URZ ;  /* 0x0000007f0f0f7890 */ /* 0x000fc8000fffe03f */
[----:B------:R-:W-:-:S04]  /*9430*/  USHF.R.S32.HI UR6, URZ, 0x1f, UR15 ;  /* 0x0000001f3f067899 */ /* 0x000fc8000801140f */
[----:B------:R-:W-:-:S04]  /*9440*/  ULEA.HI UR6, UR6, UR15, URZ, 0x7 ;  /* 0x0000000f06067291 */ /* 0x000fc8000f8f383f */
[----:B------:R-:W-:-:S04]  /*9450*/  USHF.R.S32.HI UR6, URZ, 0x7, UR6 ;  /* 0x000000073f067899 */ /* 0x000fc80008011406 */
[----:B------:R-:W-:-:S04]  /*9460*/  UISETP.LT.AND UP1, UPT, UR37, UR6, UPT ;  /* 0x000000062500728c */ /* 0x000fc8000bf21270 */
[----:B------:R-:W-:-:S06]  /*9470*/  USEL UR52, UR37, UR6, !UP1 ;  /* 0x0000000625347287 */ /* 0x000fcc000c800000 */
[----:B------:R-:W-:-:S13]  /*9480*/  ISETP.GE.AND P2, PT, R0, UR52, PT ;  /* 0x0000003400007c0c */ /* 0x000fda000bf46270 */
[----:B------:R-:W-:Y:S05]  /*9490*/  @!P2 BRA `(.L_x_1117) ;  /* 0x000000280028a947 */ /* 0x000fea0003800000 */
[----:B------:R-:W-:Y:S01]  /*94a0*/  IMAD.MOV.U32 R6, RZ, RZ, R7 ;  /* 0x000000ffff067224 */ /* 0x000fe200078e0007 */
[----:B------:R-:W-:Y:S01]  /*94b0*/  UMOV UR28, UR49 ;  /* 0x00000031001c7c82 */ /* 0x000fe20008000000 */
[----:B------:R-:W-:Y:S01]  /*94c0*/  IMAD.MOV.U32 R5, RZ, RZ, R4 ;  /* 0x000000ffff057224 */ /* 0x000fe200078e0004 */
[----:B------:R-:W-:Y:S01]  /*94d0*/  UMOV UR53, UR46 ;  /* 0x0000002e00357c82 */ /* 0x000fe20008000000 */
[----:B------:R-:W-:Y:S01]  /*94e0*/  ULDC UR35, c[0x0][0x9d8] ;  /* 0x0002760000237ab9 */ /* 0x000fe20000000800 */
[----:B------:R-:W-:-:S05]  /*94f0*/  ULDC UR34, c[0x0][0x988] ;  /* 0x0002620000227ab9 */ /* 0x000fca0000000800 */
.L_x_1126:
        /* <DEDUP_REMOVED lines=9> */
.L_x_1119:
[----:B------:R-:W-:Y:S01]  /*9590*/  ULEA UR6, UR46, UR42, 0x3 ;  /* 0x0000002a2e067291 */ /* 0x000fe2000f8e183f */
[----:B------:R-:W-:-:S05]  /*95a0*/  IMAD.U32 R4, RZ, RZ, UR49 ;  /* 0x00000031ff047e24 */ /* 0x000fca000f8e00ff */
[----:B------:R-:W-:-:S04]  /*95b0*/  SHF.L.U32 R4, R4, 0x1f, RZ ;  /* 0x0000001f04047819 */ /* 0x000fc800000006ff */
[----:B------:R1:W2:Y:S01]  /*95c0*/  SYNCS.PHASECHK.TRANS64.TRYWAIT P2, [UR6+0x2d830], R4 ;  /* 0x02d83004ff0075a7 */ /* 0x0002a20008040146 */
[----:B------:R-:W-:Y:S05]  /*95d0*/  @!P0 BRA `(.L_x_1120) ;  /* 0x0000000000048947 */ /* 0x000fea0003800000 */
[----:B------:R-:W-:Y:S01]  /*95e0*/  BPT.TRAP 0x1 ;  /* 0x000000040000795c */ /* 0x000fe20000300000 */
.L_x_1120:
[----:B--2---:R-:W-:Y:S05]  /*95f0*/  @P2 BRA `(.L_x_1118) ;  /* 0x0000000000082947 */ /* 0x004fea0003800000 */
[----:B------:R-:W2:Y:S02]  /*9600*/  SYNCS.PHASECHK.TRANS64.TRYWAIT P2, [UR6+0x2d830], R4 ;  /* 0x02d83004ff0075a7 */ /* 0x000ea40008040146 */
[----:B--2---:R-:W-:Y:S05]  /*9610*/  @!P2 BRA `(.L_x_1121) ;  /* 0x000000ec00c8a947 */ /* 0x004fea0003800000 */
.L_x_1118:
        /* <DEDUP_REMOVED lines=37> */
.L_x_1123:
[----:B------:R-:W-:Y:S01]  /*9870*/  ULEA UR6, UR53, UR42, 0x3 ;  /* 0x0000002a35067291 */ /* 0x000fe2000f8e183f */
[----:B------:R-:W-:-:S05]  /*9880*/  IMAD.U32 R4, RZ, RZ, UR28 ;  /* 0x0000001cff047e24 */ /* 0x000fca000f8e00ff */
[----:B------:R-:W-:-:S04]  /*9890*/  SHF.L.U32 R4, R4, 0x1f, RZ ;  /* 0x0000001f04047819 */ /* 0x000fc800000006ff */
[----:B------:R0:W1:Y:S01]  /*98a0*/  SYNCS.PHASECHK.TRANS64.TRYWAIT P2, [UR6+0x2d850], R4 ;  /* 0x02d85004ff0075a7 */ /* 0x0000620008040146 */
[----:B------:R-:W-:Y:S05]  /*98b0*/  @!P0 BRA `(.L_x_1124) ;  /* 0x0000000000048947 */ /* 0x000fea0003800000 */
[----:B------:R-:W-:Y:S01]  /*98c0*/  BPT.TRAP 0x1 ;  /* 0x000000040000795c */ /* 0x000fe20000300000 */
.L_x_1124:
[----:B-1----:R-:W-:Y:S05]  /*98d0*/  @P2 BRA `(.L_x_1122) ;  /* 0x0000000000082947 */ /* 0x002fea0003800000 */
[----:B------:R-:W1:Y:S02]  /*98e0*/  SYNCS.PHASECHK.TRANS64.TRYWAIT P2, [UR6+0x2d850], R4 ;  /* 0x02d85004ff0075a7 */ /* 0x000e640008040146 */
[----:B-1----:R-:W-:Y:S05]  /*98f0*/  @!P2 BRA `(.L_x_1125) ;  /* 0x000000ec0028a947 */ /* 0x002fea0003800000 */
.L_x_1122:
[----:B------:R-:W-:Y:S01]  /*9900*/  UIADD3 UR6, UR42, 0x400, URZ ;  /* 0x000004002a067890 */ /* 0x000fe2000fffe03f */
[----:B------:R-:W-:Y:S01]  /*9910*/  WARPGROUP.ARRIVE ;  /* 0x00000000000079c5 */ /* 0x000fe20000000000 */
[----:B------:R-:W-:Y:S01]  /*9920*/  UMOV UR29, 0x40000040 ;  /* 0x40000040001d7882 */ /* 0x000fe20000000000 */
[----:B------:R-:W-:Y:S01]  /*9930*/  UMOV UR31, 0x80000020 ;  /* 0x80000020001f7882 */ /* 0x000fe20000000000 */
[----:B------:R-:W-:Y:S01]  /*9940*/  USHF.R.U32.HI UR6, URZ, 0x4, UR6 ;  /* 0x000000043f067899 */ /* 0x000fe20008011606 */
[----:B-1----:R-:W-:Y:S01]  /*9950*/  FMUL.FTZ R7, R24, UR35 ;  /* 0x0000002318077c20 */ /* 0x002fe20008410000 */
        /* <DEDUP_REMOVED lines=84> */
[----:B0-----:R-:W-:-:S07]  /*9ea0*/  FMNMX.FTZ R4, R31, R4, !PT ;  /* 0x000000041f047209 */ /* 0x001fce0007810000 */
[----:B------:R-:W0:Y:S01]  /*9eb0*/  MUFU.TANH R37, R37 ;  /* 0x0000002500257308 */ /* 0x000e220000002400 */
[----:B---3--:R-:W-:-:S07]  /*9ec0*/  FMNMX.FTZ R4, R33, R4, !PT ;  /* 0x0000000421047209 */ /* 0x008fce0007810000 */
[----:B------:R-:W3:Y:S01]  /*9ed0*/  MUFU.TANH R38, R38 ;  /* 0x0000002600267308 */ /* 0x000ee20000002400 */
[----:B--2---:R-:W-:Y:S02]  /*9ee0*/  FMNMX.FTZ R4, R35, R4, !PT ;  /* 0x0000000423047209 */ /* 0x004fe40007810000 */
[----:B-1----:R-:W-:Y:S02]  /*9ef0*/  SHF.R.U32.HI R149, RZ, 0x7, R150 ;  /* 0x00000007ff957819 */ /* 0x002fe40000011696 */
[----:B------:R-:W-:-:S03]  /*9f00*/  ISETP.GE.U32.AND P2, PT, R150, 0x180, PT ;  /* 0x000001809600780c */ /* 0x000fc60003f46070 */
[----:B------:R-:W1:Y:S01]  /*9f10*/  MUFU.TANH R41, R41 ;  /* 0x0000002900297308 */ /* 0x000e620000002400 */
[----:B0-----:R-:W-:Y:S01]  /*9f20*/  FMNMX.FTZ R59, R37, R4, !PT ;  /* 0x00000004253b7209 */ /* 0x001fe20007810000 */
[----:B------:R-:W-:Y:S02]  /*9f30*/  WARPGROUP.DEPBAR.LE gsb0, 0x0 ;  /* 0x00008000000079c5 */ /* 0x000fe40000010000 */
[----:B------:R-:W-:-:S04]  /*9f40*/  WARPGROUP.ARRIVE ;  /* 0x00000000000079c5 */ /* 0x000fc80000000000 */
[----:B------:R-:W0:Y:S01]  /*9f50*/  MUFU.TANH R43, R43 ;  /* 0x0000002b002b7308 */ /* 0x000e220000002400 */
[----:B---3--:R-:W-:Y:S01]  /*9f60*/  FMNMX.FTZ R4, R38, R59, !PT ;  /* 0x0000003b26047209 */ /* 0x008fe20007810000 */
[----:B------:R-:W-:Y:S01]  /*9f70*/  FMUL.FTZ R59, R76, UR35 ;  /* 0x000000234c3b7c20 */ /* 0x000fe20008410000 */
[----:B------:R-:W-:Y:S01]  /*9f80*/  FMUL.FTZ R76, R87, UR35 ;  /* 0x00000023574c7c20 */ /* 0x000fe20008410000 */
[----:B------:R-:W-:Y:S01]  /*9f90*/  HGMMA.64x96x16.F32 R88, gdesc[UR28].tnspB, R88, gsb0 ;  /* 0x416000001c5879f0 */ /* 0x000fe20008000858 */
[----:B------:R-:W-:Y:S02]  /*9fa0*/  UIADD3 UR28, UR6, 0x4, URZ ;  /* 0x00000004061c7890 */ /* 0x000fe4000fffe03f */
[----:B------:R-:W-:Y:S01]  /*9fb0*/  UIADD3 UR30, UR7, 0x80, URZ ;  /* 0x00000080071e7890 */ /* 0x000fe2000fffe03f */
[----:B------:R-:W2:Y:S01]  /*9fc0*/  MUFU.TANH R45, R45 ;  /* 0x0000002d002d7308 */ /* 0x000ea20000002400 */
[----:B------:R-:W-:Y:S01]  /*9fd0*/  UMOV UR29, 0x40000040 ;  /* 0x40000040001d7882 */ /* 0x000fe20000000000 */
[----:B------:R-:W-:Y:S01]  /*9fe0*/  UMOV UR31, 0x80000020 ;  /* 0x80000020001f7882 */ /* 0x000fe20000000000 */
[----:B-1----:R-:W-:-:S05]  /*9ff0*/  FMNMX.FTZ R4, R41, R4, !PT ;  /* 0x0000000429047209 */ /* 0x002fca0007810000 */
[----:B------:R-:W1:Y:S01]  /*a000*/  MUFU.TANH R46, R46 ;  /* 0x0000002e002e7308 */ /* 0x000e620000002400 */
[----:B0-----:R-:W-:-:S07]  /*a010*/  FMNMX.FTZ R4, R43, R4, !PT ;  /* 0x000000042b047209 */ /* 0x001fce0007810000 */
[----:B------:R-:W0:Y:S01]  /*a020*/  MUFU.TANH R49, R49 ;  /* 0x0000003100317308 */ /* 0x000e220000002400 */
[----:B--2---:R-:W-:-:S07]  /*a030*/  FMNMX.FTZ R61, R45, R4, !PT ;  /* 0x000000042d3d7209 */ /* 0x004fce0007810000 */
[----:B------:R-:W2:Y:S01]  /*a040*/  MUFU.TANH R50, R50 ;  /* 0x0000003200327308 */ /* 0x000ea20000002400 */
[----:B-1----:R-:W-:Y:S01]  /*a050*/  FMNMX.FTZ R4, R46, R61, !PT ;  /* 0x0000003d2e047209 */ /* 0x002fe20007810000 */
[----:B------:R-:W-:-:S06]  /*a060*/  FMUL.FTZ R61, R80, UR35 ;  /* 0x00000023503d7c20 */ /* 0x000fcc0008410000 */
        /* <DEDUP_REMOVED lines=16> */
[----:B--2---:R-:W-:Y:S01]  /*a170*/  FMNMX.FTZ R4, R58, R65, !PT ;  /* 0x000000413a047209 */ /* 0x004fe20007810000 */
[----:B------:R-:W-:Y:S01]  /*a180*/  FMUL.FTZ R65, R66, UR35 ;  /* 0x0000002342417c20 */ /* 0x000fe20008410000 */
[----:B------:R-:W-:Y:S01]  /*a190*/  FMUL.FTZ R66, R67, UR35 ;  /* 0x0000002343427c20 */ /* 0x000fe20008410000 */
[----:B------:R-:W-:Y:S01]  /*a1a0*/  FMUL.FTZ R67, R70, UR35 ;  /* 0x0000002346437c20 */ /* 0x000fe20008410000 */
[----:B------:R-:W-:Y:S01]  /*a1b0*/  FMUL.FTZ R70, R75, UR35 ;  /* 0x000000234b467c20 */ /* 0x000fe20008410000 */
[----:B------:R-:W-:Y:S02]  /*a1c0*/  FMUL.FTZ R75, R86, UR35 ;  /* 0x00000023564b7c20 */ /* 0x000fe40008410000 */
[----:B------:R-:W2:Y:S01]  /*a1d0*/  MUFU.TANH R61, R61 ;  /* 0x0000003d003d7308 */ /* 0x000ea20000002400 */
[----:B-1----:R-:W-:Y:S01]  /*a1e0*/  FMNMX.FTZ R69, R59, R4, !PT ;  /* 0x000000043b457209 */ /* 0x002fe20007810000 */
[----:B------:R-:W-:-:S02]  /*a1f0*/  WARPGROUP.DEPBAR.LE gsb0, 0x0 ;  /* 0x00008000000079c5 */ /* 0x000fc40000010000 */
        /* <DEDUP_REMOVED lines=13> */
[----:B0-----:R-:W-:Y:S01]  /*a2d0*/  FMNMX.FTZ R4, R64, R69, !PT ;  /* 0x0000004540047209 */ /* 0x001fe20007810000 */
[----:B------:R-:W-:Y:S01]  /*a2e0*/  FMUL.FTZ R69, R74, UR35 ;  /* 0x000000234a457c20 */ /* 0x000fe20008410000 */
[----:B------:R-:W-:-:S05]  /*a2f0*/  FMUL.FTZ R74, R83, UR35 ;  /* 0x00000023534a7c20 */ /* 0x000fca0008410000 */
[----:B------:R-:W0:Y:S01]  /*a300*/  MUFU.TANH R10, R10 ;  /* 0x0000000a000a7308 */ /* 0x000e220000002400 */
[----:B--2---:R-:W-:-:S05]  /*a310*/  FMNMX.FTZ R4, R63, R4, !PT ;  /* 0x000000043f047209 */ /* 0x004fca0007810000 */
[----:B------:R-:W2:Y:S02]  /*a320*/  SHFL.BFLY PT, R73, R4, 0x2, 0x1f ;  /* 0x0c401f0004497f89 */ /* 0x000ea400000e0000 */
[----:B------:R-:W3:Y:S08]  /*a330*/  MUFU.TANH R13, R13 ;  /* 0x0000000d000d7308 */ /* 0x000ef00000002400 */
[----:B------:R-:W4:Y:S08]  /*a340*/  MUFU.TANH R14, R14 ;  /* 0x0000000e000e7308 */ /* 0x000f300000002400 */
[----:B------:R-:W5:Y:S01]  /*a350*/  MUFU.TANH R20, R20 ;  /* 0x0000001400147308 */ /* 0x000f620000002400 */
[----:B--2---:R-:W-:Y:S01]  /*a360*/  FMNMX.FTZ R77, R4, R73, !PT ;  /* 0x00000049044d7209 */ /* 0x004fe20007810000 */
[----:B------:R-:W-:-:S06]  /*a370*/  FMUL.FTZ R73, R82, UR35 ;  /* 0x0000002352497c20 */ /* 0x000fcc0008410000 */
[----:B------:R-:W2:Y:S01]  /*a380*/  MUFU.TANH R24, R24 ;  /* 0x0000001800187308 */ /* 0x000ea20000002400 */
[----:B------:R-:W1:Y:S07]  /*a390*/  SHFL.BFLY PT, R4, R77, 0x1, 0x1f ;  /* 0x0c201f004d047f89 */ /* 0x000e6e00000e0000 */
[----:B------:R-:W2:Y:S08]  /*a3a0*/  MUFU.TANH R26, R26 ;  /* 0x0000001a001a7308 */ /* 0x000eb00000002400 */
[----:B------:R-:W2:Y:S08]  /*a3b0*/  MUFU.TANH R28, R28 ;  /* 0x0000001c001c7308 */ /* 0x000eb00000002400 */
[----:B------:R-:W2:Y:S01]  /*a3c0*/  MUFU.TANH R30, R30 ;  /* 0x0000001e001e7308 */ /* 0x000ea20000002400 */
[----:B-1----:R-:W-:-:S05]  /*a3d0*/  FMNMX.FTZ R4, R77, R4, !PT ;  /* 0x000000044d047209 */ /* 0x002fca0007810000 */
[C---:B------:R-:W-:Y:S02]  /*a3e0*/  FMUL.FTZ R78, R4.reuse, UR34 ;  /* 0x00000022044e7c20 */ /* 0x040fe40008410000 */
[----:B------:R-:W1:Y:S01]  /*a3f0*/  MUFU.TANH R32, R32 ;  /* 0x0000002000207308 */ /* 0x000e620000002400 */
[----:B------:R-:W-:Y:S01]  /*a400*/  FADD.FTZ R5, -R4, R5 ;  /* 0x0000000504057221 */ /* 0x000fe20000010100 */
[--C-:B------:R-:W-:Y:S01]  /*a410*/  FFMA.FTZ R77, R7, UR34, -R78.reuse ;  /* 0x00000022074d7c23 */ /* 0x100fe2000801084e */
[----:B------:R-:W-:Y:S02]  /*a420*/  FMNMX.FTZ R7, R8, R6, !PT ;  /* 0x0000000608077209 */ /* 0x000fe40007810000 */
[----:B------:R-:W-:Y:S01]  /*a430*/  FMUL.FTZ R5, R5, UR34 ;  /* 0x0000002205057c20 */ /* 0x000fe20008410000 */
[----:B------:R-:W-:Y:S02]  /*a440*/  WARPGROUP.DEPBAR.LE gsb0, 0x0 ;  /* 0x00008000000079c5 */ /* 0x000fe40000010000 */
[----:B------:R-:W-:Y:S01]  /*a450*/  WARPGROUP.ARRIVE ;  /* 0x00000000000079c5 */ /* 0x000fe20000000000 */
[----:B0-----:R-:W-:Y:S01]  /*a460*/  FMNMX.FTZ R80, R10, R7, !PT ;  /* 0x000000070a507209 */ /* 0x001fe20007810000 */
[----:B------:R-:W0:Y:S01]  /*a470*/  MUFU.TANH R34, R34 ;  /* 0x0000002200227308 */ /* 0x000e220000002400 */
        /* <DEDUP_REMOVED lines=31> */
[----:B-1----:R-:W-:Y:S01]  /*a670*/  FMNMX.FTZ R7, R32, R7, !PT ;  /* 0x0000000720077209 */ /* 0x002fe20007810000 */
[--C-:B------:R-:W-:Y:S01]  /*a680*/  FFMA.FTZ R46, R46, UR34, -R78.reuse ;  /* 0x000000222e2e7c23 */ /* 0x100fe2000801084e */
[--C-:B------:R-:W-:Y:S01]  /*a690*/  FFMA.FTZ R49, R49, UR34, -R78.reuse ;  /* 0x0000002231317c23 */ /* 0x100fe2000801084e */
[----:B------:R-:W1:Y:S01]  /*a6a0*/  MUFU.TANH R42, R42 ;  /* 0x0000002a002a7308 */ /* 0x000e620000002400 */
[----:B0-----:R-:W-:Y:S01]  /*a6b0*/  FMNMX.FTZ R7, R34, R7, !PT ;  /* 0x0000000722077209 */ /* 0x001fe20007810000 */
[--C-:B------:R-:W-:Y:S01]  /*a6c0*/  FFMA.FTZ R50, R50, UR34, -R78.reuse ;  /* 0x0000002232327c23 */ /* 0x100fe2000801084e */
[--C-:B------:R-:W-:Y:S01]  /*a6d0*/  FFMA.FTZ R53, R53, UR34, -R78.reuse ;  /* 0x0000002235357c23 */ /* 0x100fe2000801084e */
[--C-:B------:R-:W-:Y:S01]  /*a6e0*/  FFMA.FTZ R54, R54, UR34, -R78.reuse ;  /* 0x0000002236367c23 */ /* 0x100fe2000801084e */
[----:B---3--:R-:W-:Y:S01]  /*a6f0*/  FMNMX.FTZ R80, R36, R7, !PT ;  /* 0x0000000724507209 */ /* 0x008fe20007810000 */
[--C-:B------:R-:W-:Y:S01]  /*a700*/  FFMA.FTZ R55, R55, UR34, -R78.reuse ;  /* 0x0000002237377c23 */ /* 0x100fe2000801084e */
[--C-:B------:R-:W-:Y:S01]  /*a710*/  FFMA.FTZ R56, R56, UR34, -R78.reuse ;  /* 0x0000002238387c23 */ /* 0x100fe2000801084e */
[----:B------:R-:W0:Y:S01]  /*a720*/  MUFU.TANH R44, R44 ;  /* 0x0000002c002c7308 */ /* 0x000e220000002400 */
        /* <DEDUP_REMOVED lines=8> */
[----:B-1----:R-:W-:Y:S01]  /*a7b0*/  FMNMX.FTZ R7, R42, R7, !PT ;  /* 0x000000072a077209 */ /* 0x002fe20007810000 */
[--C-:B------:R-:W-:Y:S01]  /*a7c0*/  FFMA.FTZ R62, R62, UR34, -R78.reuse ;  /* 0x000000223e3e7c23 */ /* 0x100fe2000801084e */
[--C-:B------:R-:W-:Y:S01]  /*a7d0*/  FFMA.FTZ R64, R64, UR34, -R78.reuse ;  /* 0x0000002240407c23 */ /* 0x100fe2000801084e */
[----:B------:R-:W-:-:S04]  /*a7e0*/  FFMA.FTZ R63, R63, UR34, -R78 ;  /* 0x000000223f3f7c23 */ /* 0x000fc8000801084e */
        /* <DEDUP_REMOVED lines=18> */
[----:B--2---:R-:W-:Y:S01]  /*a910*/  FMNMX.FTZ R7, R67, R80, !PT ;  /* 0x0000005043077209 */ /* 0x004fe20007810000 */
        /* <DEDUP_REMOVED lines=18> */
[----:B------:R-:W-:Y:S01]  /*aa40*/  MUFU.EX2 R5, R5 ;  /* 0x0000000500057308 */ /* 0x000fe20000000800 */
[----:B0-----:R-:W-:-:S07]  /*aa50*/  FMNMX.FTZ R7, R75, R80, !PT ;  /* 0x000000504b077209 */ /* 0x001fce0007810000 */
[----:B------:R-:W-:Y:S01]  /*aa60*/  MUFU.EX2 R77, R77 ;  /* 0x0000004d004d7308 */ /* 0x000fe20000000800 */
[----:B--2---:R-:W-:-:S05]  /*aa70*/  FMNMX.FTZ R7, R76, R7, !PT ;  /* 0x000000074c077209 */ /* 0x004fca0007810000 */
[----:B------:R-:W0:Y:S02]  /*aa80*/  SHFL.BFLY PT, R80, R7, 0x2, 0x1f ;  /* 0x0c401f0007507f89 */ /* 0x000e2400000e0000 */
[----:B------:R-:W-:Y:S08]  /*aa90*/  MUFU.EX2 R9, R9 ;  /* 0x0000000900097308 */ /* 0x000ff00000000800 */
[----:B------:R-:W-:Y:S08]  /*aaa0*/  MUFU.EX2 R11, R11 ;  /* 0x0000000b000b7308 */ /* 0x000ff00000000800 */
[----:B------:R-:W-:Y:S01]  /*aab0*/  MUFU.EX2 R12, R12 ;  /* 0x0000000c000c7308 */ /* 0x000fe20000000800 */
[----:B------:R-:W-:-:S02]  /*aac0*/  WARPGROUP.DEPBAR.LE gsb0, 0x0 ;  /* 0x00008000000079c5 */ /* 0x000fc40000010000 */
[----:B------:R-:W-:Y:S01]  /*aad0*/  WARPGROUP.ARRIVE ;  /* 0x00000000000079c5 */ /* 0x000fe20000000000 */
[----:B0-----:R-:W-:-:S04]  /*aae0*/  FMNMX.FTZ R80, R7, R80, !PT ;  /* 0x0000005007507209 */ /* 0x001fc80007810000 */
[----:B------:R-:W-:Y:S01]  /*aaf0*/  MUFU.EX2 R15, R15 ;  /* 0x0000000f000f7308 */ /* 0x000fe20000000800 */
[----:B------:R-:W-:Y:S01]  /*ab00*/  HGMMA.64x96x16.F32 R88, gdesc[UR28].tnspB, R88, gsb0 ;  /* 0x416000001c5879f0 */ /* 0x000fe20008000858 */
[----:B------:R-:W-:Y:S01]  /*ab10*/  UIADD3 UR28, UR6, 0x604, URZ ;  /* 0x00000604061c7890 */ /* 0x000fe2000fffe03f */
[----:B------:R-:W0:Y:S01]  /*ab20*/  SHFL.BFLY PT, R7, R80, 0x1, 0x1f ;  /* 0x0c201f0050077f89 */ /* 0x000e2200000e0000 */
[----:B------:R-:W-:Y:S01]  /*ab30*/  UIADD3 UR30, UR7, 0x180, URZ ;  /* 0x00000180071e7890 */ /* 0x000fe2000fffe03f */
[----:B------:R-:W-:Y:S01]  /*ab40*/  UMOV UR29, 0x40000040 ;  /* 0x40000040001d7882 */ /* 0x000fe20000000000 */
[----:B------:R-:W-:Y:S02]  /*ab50*/  UMOV UR31, 0x80000020 ;  /* 0x80000020001f7882 */ /* 0x000fe40000000000 */
        /* <DEDUP_REMOVED lines=8> */
[----:B------:R-:W-:Y:S01]  /*abe0*/  FMUL.FTZ R6, R6, UR34 ;  /* 0x0000002206067c20 */ /* 0x000fe20008410000 */
[--C-:B------:R-:W-:Y:S01]  /*abf0*/  FFMA.FTZ R78, R8, UR34, -R81.reuse ;  /* 0x00000022084e7c23 */ /* 0x100fe20008010851 */
[----:B------:R-:W-:Y:S02]  /*ac00*/  IMAD.U32 R10, RZ, RZ, UR46 ;  /* 0x0000002eff0a7e24 */ /* 0x000fe4000f8e00ff */
[----:B------:R-:W-:Y:S01]  /*ac10*/  FFMA.FTZ R82, R24, UR34, -R81 ;  /* 0x0000002218527c23 */ /* 0x000fe20008010851 */
[----:B------:R-:W-:-:S02]  /*ac20*/  VIADD R8, R149, 0x9 ;  /* 0x0000000995087836 */ /* 0x000fc40000000000 */
[--C-:B------:R-:W-:Y:S01]  /*ac30*/  FFMA.FTZ R24, R26, UR34, -R81.reuse ;  /* 0x000000221a187c23 */ /* 0x100fe20008010851 */
[----:B------:R-:W-:Y:S01]  /*ac40*/  MUFU.EX2 R6, R6 ;  /* 0x0000000600067308 */ /* 0x000fe20000000800 */
[----:B------:R-:W-:Y:S01]  /*ac50*/  @!P1 LEA R10, R10, UR42, 0x3 ;  /* 0x0000002a0a0a9c11 */ /* 0x000fe2000f8e18ff */
[--C-:B------:R-:W-:Y:S01]  /*ac60*/  FFMA.FTZ R26, R30, UR34, -R81.reuse ;  /* 0x000000221e1a7c23 */ /* 0x100fe20008010851 */
        /* <DEDUP_REMOVED lines=9> */
[--C-:B------:R-:W-:Y:S01]  /*ad00*/  FFMA.FTZ R34, R36, UR34, -R81.reuse ;  /* 0x0000002224227c23 */ /* 0x100fe20008010851 */
[--C-:B------:R-:W-:Y:S01]  /*ad10*/  FFMA.FTZ R36, R40, UR34, -R81.reuse ;  /* 0x0000002228247c23 */ /* 0x100fe20008010851 */
[----:B------:R-:W-:Y:S01]  /*ad20*/  IMAD.U32 R40, RZ, RZ, UR53 ;  /* 0x00000035ff287e24 */ /* 0x000fe2000f8e00ff */
[----:B------:R-:W-:Y:S01]  /*ad30*/  @!P1 PRMT R8, RZ, 0x654, R8 ;  /* 0x00000654ff089816 */ /* 0x000fe20000000008 */
[----:B------:R-:W1:Y:S01]  /*ad40*/  MUFU.EX2 R79, R79 ;  /* 0x0000004f004f7308 */ /* 0x000e620000000800 */
[--C-:B------:R-:W-:Y:S01]  /*ad50*/  FFMA.FTZ R13, R20, UR34, -R81.reuse ;  /* 0x00000022140d7c23 */ /* 0x100fe20008010851 */
[--C-:B------:R-:W-:Y:S01]  /*ad60*/  FFMA.FTZ R83, R28, UR34, -R81.reuse ;  /* 0x000000221c537c23 */ /* 0x100fe20008010851 */
[----:B------:R-:W-:Y:S01]  /*ad70*/  @!P1 LEA R40, R40, UR42, 0x3 ;  /* 0x0000002a28289c11 */ /* 0x000fe2000f8e18ff */
[--C-:B------:R-:W-:Y:S01]  /*ad80*/  FFMA.FTZ R65, R65, UR34, -R81.reuse ;  /* 0x0000002241417c23 */ /* 0x100fe20008010851 */
[--C-:B------:R-:W-:Y:S01]  /*ad90*/  FFMA.FTZ R28, R42, UR34, -R81.reuse ;  /* 0x000000222a1c7c23 */ /* 0x100fe20008010851 */
[--C-:B------:R-:W-:Y:S01]  /*ada0*/  FFMA.FTZ R20, R47, UR34, -R81.reuse ;  /* 0x000000222f147c23 */ /* 0x100fe20008010851 */
[----:B------:R-:W-:Y:S01]  /*adb0*/  FFMA.FTZ R42, R51, UR34, -R81 ;  /* 0x00000022332a7c23 */ /* 0x000fe20008010851 */
[----:B------:R-:W2:Y:S01]  /*adc0*/  MUFU.EX2 R80, R80 ;  /* 0x0000005000507308 */ /* 0x000ea20000000800 */
[----:B0-----:R-:W-:Y:S01]  /*add0*/  FFMA.FTZ R2, R6, R2, R78 ;  /* 0x0000000206027223 */ /* 0x001fe2000001004e */
[----:B------:R-:W-:-:S02]  /*ade0*/  @!P1 VIADD R10, R40, 0x2d860 ;  /* 0x0002d860280a9836 */ /* 0x000fc40000000000 */
[--C-:B------:R-:W-:Y:S01]  /*adf0*/  FFMA.FTZ R40, R48, UR34, -R81.reuse ;  /* 0x0000002230287c23 */ /* 0x100fe20008010851 */
[--C-:B------:R-:W-:Y:S01]  /*ae00*/  FFMA.FTZ R52, R52, UR34, -R81.reuse ;  /* 0x0000002234347c23 */ /* 0x100fe20008010851 */
[--C-:B------:R-:W-:Y:S01]  /*ae10*/  FFMA.FTZ R47, R66, UR34, -R81.reuse ;  /* 0x00000022422f7c23 */ /* 0x100fe20008010851 */
[--C-:B------:R-:W-:Y:S01]  /*ae20*/  FFMA.FTZ R51, R68, UR34, -R81.reuse ;  /* 0x0000002244337c23 */ /* 0x100fe20008010851 */
[----:B------:R-:W-:Y:S01]  /*ae30*/  @!P1 PRMT R10, RZ, 0x654, R10 ;  /* 0x00000654ff0a9816 */ /* 0x000fe2000000000a */
        /* <DEDUP_REMOVED lines=8> */
[----:B------:R-:W3:Y:S01]  /*aec0*/  MUFU.EX2 R13, R13 ;  /* 0x0000000d000d7308 */ /* 0x000ee20000000800 */
[----:B------:R-:W-:Y:S01]  /*aed0*/  FFMA.FTZ R76, R76, UR34, -R81 ;  /* 0x000000224c4c7c23 */ /* 0x000fe20008010851 */
[C---:B------:R-:W-:Y:S01]  /*aee0*/  ISETP.GT.AND P2, PT, R0.reuse, UR52, PT ;  /* 0x0000003400007c0c */ /* 0x040fe2000bf44270 */
[----:B------:R-:W-:Y:S01]  /*aef0*/  UMOV UR53, UR46 ;  /* 0x0000002e00357c82 */ /* 0x000fe20008000000 */
[----:B------:R-:W-:-:S04]  /*af00*/  VIADD R0, R0, 0xffffffff ;  /* 0xffffffff00007836 */ /* 0x000fc80000000000 */
[----:B------:R-:W4:Y:S08]  /*af10*/  MUFU.EX2 R82, R82 ;  /* 0x0000005200527308 */ /* 0x000f300000000800 */
[----:B------:R-:W5:Y:S01]  /*af20*/  MUFU.EX2 R24, R24 ;  /* 0x0000001800187308 */ /* 0x000f620000000800 */
[----:B------:R-:W-:Y:S02]  /*af30*/  WARPGROUP.DEPBAR.LE gsb0, 0x0 ;  /* 0x00008000000079c5 */ /* 0x000fe40000010000 */
[----:B------:R-:W-:-:S05]  /*af40*/  WARPGROUP.ARRIVE ;  /* 0x00000000000079c5 */ /* 0x000fca0000000000 */
[----:B------:R-:W5:Y:S01]  /*af50*/  MUFU.EX2 R83, R83 ;  /* 0x0000005300537308 */ /* 0x000f620000000800 */
[----:B------:R-:W-:Y:S01]  /*af60*/  HGMMA.64x96x16.F32 R88, gdesc[UR28].tnspB, R88, gsb0 ;  /* 0x416000001c5879f0 */ /* 0x000fe20008000858 */
[----:B------:R-:W-:Y:S02]  /*af70*/  UIADD3 UR28, UR6, 0x606, URZ ;  /* 0x00000606061c7890 */ /* 0x000fe4000fffe03f */
[----:B------:R-:W-:-:S04]  /*af80*/  UIADD3 UR30, UR7, 0x1c0, URZ ;  /* 0x000001c0071e7890 */ /* 0x000fc8000fffe03f */
[----:B------:R-:W5:Y:S01]  /*af90*/  MUFU.EX2 R26, R26 ;  /* 0x0000001a001a7308 */ /* 0x000f620000000800 */
[----:B------:R-:W-:Y:S01]  /*afa0*/  UMOV UR29, 0x40000040 ;  /* 0x40000040001d7882 */ /* 0x000fe20000000000 */
[----:B------:R-:W-:-:S06]  /*afb0*/  UMOV UR31, 0x80000020 ;  /* 0x80000020001f7882 */ /* 0x000fcc0000000000 */
[----:B------:R-:W-:Y:S08]  /*afc0*/  MUFU.EX2 R31, R31 ;  /* 0x0000001f001f7308 */ /* 0x000ff00000000800 */
[----:B------:R-:W5:Y:S08]  /*afd0*/  MUFU.EX2 R84, R84 ;  /* 0x0000005400547308 */ /* 0x000f700000000800 */
        /* <DEDUP_REMOVED lines=9> */
[----:B------:R-:W5:Y:S01]  /*b070*/  MUFU.EX2 R28, R28 ;  /* 0x0000001c001c7308 */ /* 0x000f620000000800 */
[----:B------:R-:W-:-:S02]  /*b080*/  WARPGROUP.DEPBAR.LE gsb0, 0x0 ;  /* 0x00008000000079c5 */ /* 0x000fc40000010000 */
[----:B------:R-:W-:-:S05]  /*b090*/  WARPGROUP.ARRIVE ;  /* 0x00000000000079c5 */ /* 0x000fca0000000000 */
[----:B------:R-:W-:Y:S01]  /*b0a0*/  MUFU.EX2 R43, R43 ;  /* 0x0000002b002b7308 */ /* 0x000fe20000000800 */
[----:B------:R-:W-:Y:S01]  /*b0b0*/  HGMMA.64x96x16.F32 R88, gdesc[UR28].tnspB, R88, gsb0 ;  /* 0x416000001c5879f0 */ /* 0x000fe20008000858 */
[----:B------:R-:W-:-:S06]  /*b0c0*/  UMOV UR28, UR49 ;  /* 0x00000031001c7c82 */ /* 0x000fcc0008000000 */
[----:B------:R-:W5:Y:S08]  /*b0d0*/  MUFU.EX2 R39, R39 ;  /* 0x0000002700277308 */ /* 0x000f700000000800 */
[----:B------:R-:W-:Y:S08]  /*b0e0*/  MUFU.EX2 R45, R45 ;  /* 0x0000002d002d7308 */ /* 0x000ff00000000800 */
[----:B------:R-:W5:Y:S08]  /*b0f0*/  MUFU.EX2 R20, R20 ;  /* 0x0000001400147308 */ /* 0x000f700000000800 */
[----:B------:R-:W-:Y:S08]  /*b100*/  MUFU.EX2 R46, R46 ;  /* 0x0000002e002e7308 */ /* 0x000ff00000000800 */
[----:B------:R-:W5:Y:S08]  /*b110*/  MUFU.EX2 R40, R40 ;  /* 0x0000002800287308 */ /* 0x000f700000000800 */
[----:B------:R-:W5:Y:S08]  /*b120*/  MUFU.EX2 R49, R49 ;  /* 0x0000003100317308 */ /* 0x000f700000000800 */
[----:B------:R-:W5:Y:S08]  /*b130*/  MUFU.EX2 R42, R42 ;  /* 0x0000002a002a7308 */ /* 0x000f700000000800 */
[----:B------:R-:W5:Y:S08]  /*b140*/  MUFU.EX2 R50, R50 ;  /* 0x0000003200327308 */ /* 0x000f700000000800 */
        /* <DEDUP_REMOVED lines=8> */
[----:B-1----:R-:W-:Y:S01]  /*b1d0*/  FFMA.FTZ R44, R67, UR34, -R81 ;  /* 0x00000022432c7c23 */ /* 0x002fe20008010851 */
[----:B------:R-:W-:Y:S01]  /*b1e0*/  FADD.FTZ R67, R79, R2 ;  /* 0x000000024f437221 */ /* 0x000fe20000010000 */
[-C--:B------:R-:W-:Y:S01]  /*b1f0*/  FMUL.FTZ R88, R88, R5.reuse ;  /* 0x0000000558587220 */ /* 0x080fe20000410000 */
[-C--:B------:R-:W-:Y:S01]  /*b200*/  FMUL.FTZ R89, R89, R5.reuse ;  /* 0x0000000559597220 */ /* 0x080fe20000410000 */
[----:B------:R-:W-:Y:S01]  /*b210*/  FMUL.FTZ R92, R92, R5 ;  /* 0x000000055c5c7220 */ /* 0x000fe20000410000 */
[----:B--2---:R-:W-:Y:S01]  /*b220*/  FADD.FTZ R67, R80, R67 ;  /* 0x0000004350437221 */ /* 0x004fe20000010000 */
[----:B0-----:R-:W-:Y:S01]  /*b230*/  FFMA.FTZ R8, R5, R3, R77 ;  /* 0x0000000305087223 */ /* 0x001fe2000001004d */
[----:B------:R0:W-:Y:S01]  /*b240*/  @!P1 SYNCS.ARRIVE.TRANS64.RED.A1T0 RZ, [R10+URZ], RZ ;  /* 0x000000ff0aff99a7 */ /* 0x0001e2000810043f */
[----:B------:R1:W-:Y:S01]  /*b250*/  MUFU.EX2 R2, R65 ;  /* 0x0000004100027308 */ /* 0x0003e20000000800 */
[-C--:B------:R-:W-:Y:S01]  /*b260*/  FMUL.FTZ R93, R93, R5.reuse ;  /* 0x000000055d5d7220 */ /* 0x080fe20000410000 */
[----:B------:R-:W-:Y:S01]  /*b270*/  FADD.FTZ R8, R9, R8 ;  /* 0x0000000809087221 */ /* 0x000fe20000010000 */
[-C--:B------:R-:W-:Y:S01]  /*b280*/  FMUL.FTZ R96, R96, R5.reuse ;  /* 0x0000000560607220 */ /* 0x080fe20000410000 */
[-C--:B------:R-:W-:Y:S01]  /*b290*/  FMUL.FTZ R97, R97, R5.reuse ;  /* 0x0000000561617220 */ /* 0x080fe20000410000 */
[-C--:B------:R-:W-:Y:S01]  /*b2a0*/  FMUL.FTZ R100, R100, R5.reuse ;  /* 0x0000000564647220 */ /* 0x080fe20000410000 */
[----:B------:R-:W-:Y:S01]  /*b2b0*/  FADD.FTZ R85, R11, R8 ;  /* 0x000000080b557221 */ /* 0x000fe20000010000 */
[----:B0-----:R-:W-:Y:S01]  /*b2c0*/  FADD.FTZ R10, R14, R67 ;  /* 0x000000430e0a7221 */ /* 0x001fe20000010000 */
[----:B------:R0:W2:Y:S01]  /*b2d0*/  MUFU.EX2 R3, R52 ;  /* 0x0000003400037308 */ /* 0x0000a20000000800 */
[----:B------:R-:W-:Y:S01]  /*b2e0*/  FMUL.FTZ R101, R101, R5 ;  /* 0x0000000565657220 */ /* 0x000fe20000410000 */
[----:B------:R-:W-:Y:S01]  /*b2f0*/  FADD.FTZ R8, R12, R85 ;  /* 0x000000550c087221 */ /* 0x000fe20000010000 */
[----:B---3--:R-:W-:Y:S01]  /*b300*/  FADD.FTZ R67, R13, R10 ;  /* 0x0000000a0d437221 */ /* 0x008fe20000010000 */
[----:B----4-:R-:W-:Y:S01]  /*b310*/  F2FP.F16.F32.PACK_AB R13, R82, R13 ;  /* 0x0000000d520d723e */ /* 0x010fe200000000ff */
[-C--:B------:R-:W-:Y:S01]  /*b320*/  FMUL.FTZ R104, R104, R5.reuse ;  /* 0x0000000568687220 */ /* 0x080fe20000410000 */
[----:B------:R-:W-:Y:S01]  /*b330*/  FADD.FTZ R8, R15, R8 ;  /* 0x000000080f087221 */ /* 0x000fe20000010000 */
[----:B------:R-:W-:Y:S01]  /*b340*/  FADD.FTZ R67, R82, R67 ;  /* 0x0000004352437221 */ /* 0x000fe20000010000 */
[----:B------:R-:W3:Y:S01]  /*b350*/  MUFU.EX2 R44, R44 ;  /* 0x0000002c002c7308 */ /* 0x000ee20000000800 */
[-C--:B------:R-:W-:Y:S01]  /*b360*/  FMUL.FTZ R105, R105, R5.reuse ;  /* 0x0000000569697220 */ /* 0x080fe20000410000 */
[----:B------:R-:W-:Y:S01]  /*b370*/  FADD.FTZ R8, R21, R8 ;  /* 0x0000000815087221 */ /* 0x000fe20000010000 */
[----:B-----5:R-:W-:Y:S01]  /*b380*/  FADD.FTZ R10, R24, R67 ;  /* 0x00000043180a7221 */ /* 0x020fe20000010000 */
[-C--:B------:R-:W-:Y:S01]  /*b390*/  FMUL.FTZ R108, R108, R5.reuse ;  /* 0x000000056c6c7220 */ /* 0x080fe20000410000 */
[----:B------:R-:W-:Y:S01]  /*b3a0*/  FMUL.FTZ R109, R109, R5 ;  /* 0x000000056d6d7220 */ /* 0x000fe20000410000 */
[----:B------:R-:W-:Y:S01]  /*b3b0*/  FADD.FTZ R8, R25, R8 ;  /* 0x0000000819087221 */ /* 0x000fe20000010000 */
[----:B-1----:R-:W-:Y:S01]  /*b3c0*/  FADD.FTZ R65, R83, R10 ;  /* 0x0000000a53417221 */ /* 0x002fe20000010000 */
[----:B------:R-:W-:Y:S01]  /*b3d0*/  F2FP.F16.F32.PACK_AB R10, R12, R11 ;  /* 0x0000000b0c0a723e */ /* 0x000fe200000000ff */
[----:B------:R-:W1:Y:S01]  /*b3e0*/  MUFU.EX2 R51, R51 ;  /* 0x0000003300337308 */ /* 0x000e620000000800 */
[----:B------:R-:W-:Y:S01]  /*b3f0*/  FADD.FTZ R8, R27, R8 ;  /* 0x000000081b087221 */ /* 0x000fe20000010000 */
[----:B------:R-:W-:Y:S01]  /*b400*/  FADD.FTZ R65, R26, R65 ;  /* 0x000000411a417221 */ /* 0x000fe20000010000 */
[----:B------:R-:W-:Y:S01]  /*b410*/  F2FP.F16.F32.PACK_AB R12, R21, R15 ;  /* 0x0000000f150c723e */ /* 0x000fe200000000ff */
[----:B------:R-:W-:Y:S01]  /*b420*/  FMUL.FTZ R112, R112, R5 ;  /* 0x0000000570707220 */ /* 0x000fe20000410000 */
[----:B------:R-:W-:Y:S01]  /*b430*/  FADD.FTZ R48, R29, R8 ;  /* 0x000000081d307221 */ /* 0x000fe20000010000 */
[----:B------:R-:W-:Y:S01]  /*b440*/  FADD.FTZ R65, R84, R65 ;  /* 0x0000004154417221 */ /* 0x000fe20000010000 */
[----:B------:R-:W-:Y:S01]  /*b450*/  F2FP.F16.F32.PACK_AB R15, R83, R24 ;  /* 0x00000018530f723e */ /* 0x000fe200000000ff */
[----:B------:R-:W4:Y:S01]  /*b460*/  MUFU.EX2 R57, R57 ;  /* 0x0000003900397308 */ /* 0x000f220000000800 */
[C---:B------:R-:W-:Y:S01]  /*b470*/  FADD.FTZ R48, R31.reuse, R48 ;  /* 0x000000301f307221 */ /* 0x040fe20000010000 */
[----:B------:R-:W-:Y:S01]  /*b480*/  FADD.FTZ R65, R32, R65 ;  /* 0x0000004120417221 */ /* 0x000fe20000010000 */
[----:B------:R-:W-:Y:S01]  /*b490*/  F2FP.F16.F32.PACK_AB R24, R31, R29 ;  /* 0x0000001d1f18723e */ /* 0x000fe200000000ff */
[----:B------:R-:W-:Y:S01]  /*b4a0*/  FMUL.FTZ R113, R113, R5 ;  /* 0x0000000571717220 */ /* 0x000fe20000410000 */
[----:B------:R-:W-:Y:S01]  /*b4b0*/  FADD.FTZ R48, R33, R48 ;  /* 0x0000003021307221 */ /* 0x000fe20000010000 */
[----:B------:R-:W-:Y:S01]  /*b4c0*/  FADD.FTZ R65, R34, R65 ;  /* 0x0000004122417221 */ /* 0x000fe20000010000 */
[----:B------:R-:W-:Y:S01]  /*b4d0*/  F2FP.F16.F32.PACK_AB R11, R14, R80 ;  /* 0x000000500e0b723e */ /* 0x000fe200000000ff */
[----:B------:R-:W5:Y:S01]  /*b4e0*/  MUFU.EX2 R69, R69 ;  /* 0x0000004500457308 */ /* 0x000f620000000800 */
[----:B------:R-:W-:Y:S01]  /*b4f0*/  FADD.FTZ R48, R35, R48 ;  /* 0x0000003023307221 */ /* 0x000fe20000010000 */
        /* <DEDUP_REMOVED lines=8> */
[----:B0-----:R-:W-:Y:S01]  /*b580*/  FADD.FTZ R52, R28, R65 ;  /* 0x000000411c347221 */ /* 0x001fe20000010000 */
[----:B------:R-:W-:Y:S01]  /*b590*/  F2FP.F16.F32.PACK_AB R8, R9, R77 ;  /* 0x0000004d0908723e */ /* 0x000fe200000000ff */
[----:B------:R-:W-:Y:S01]  /*b5a0*/  FMUL.FTZ R117, R117, R5 ;  /* 0x0000000575757220 */ /* 0x000fe20000410000 */
[----:B------:R-:W-:Y:S01]  /*b5b0*/  FADD.FTZ R48, R41, R48 ;  /* 0x0000003029307221 */ /* 0x000fe20000010000 */
[----:B------:R-:W-:Y:S01]  /*b5c0*/  FADD.FTZ R21, R39, R52 ;  /* 0x0000003427157221 */ /* 0x000fe20000010000 */
[----:B------:R-:W-:Y:S01]  /*b5d0*/  F2FP.F16.F32.PACK_AB R9, R79, R78 ;  /* 0x0000004e4f09723e */ /* 0x000fe200000000ff */
[----:B------:R-:W0:Y:S01]  /*b5e0*/  MUFU.EX2 R70, R70 ;  /* 0x0000004600467308 */ /* 0x000e220000000800 */
[----:B------:R-:W-:Y:S01]  /*b5f0*/  FADD.FTZ R48, R43, R48 ;  /* 0x000000302b307221 */ /* 0x000fe20000010000 */
[----:B------:R-:W-:Y:S01]  /*b600*/  FADD.FTZ R21, R20, R21 ;  /* 0x0000001514157221 */ /* 0x000fe20000010000 */
[----:B------:R-:W-:Y:S01]  /*b610*/  F2FP.F16.F32.PACK_AB R25, R84, R26 ;  /* 0x0000001a5419723e */ /* 0x000fe200000000ff */
[----:B------:R2:W-:Y:S01]  /*b620*/  STSM.16.M88.4 [R17+0x21800], R8 ;  /* 0x0218000811007844 */ /* 0x0005e20000000200 */
[----:B------:R-:W-:Y:S01]  /*b630*/  FADD.FTZ R29, R45, R48 ;  /* 0x000000302d1d7221 */ /* 0x000fe20000010000 */
[----:B------:R-:W-:Y:S01]  /*b640*/  FADD.FTZ R21, R40, R21 ;  /* 0x0000001528157221 */ /* 0x000fe20000010000 */
[----:B------:R-:W-:Y:S01]  /*b650*/  F2FP.F16.F32.PACK_AB R26, R35, R33 ;  /* 0x00000021231a723e */ /* 0x000fe200000000ff */
[----:B------:R3:W-:Y:S01]  /*b660*/  STSM.16.M88.4 [R22], R12 ;  /* 0x0000000c16007844 */ /* 0x0007e20000000200 */
[----:B------:R-:W-:Y:S01]  /*b670*/  FADD.FTZ R32, R46, R29 ;  /* 0x0000001d2e207221 */ /* 0x000fe20000010000 */
[----:B------:R-:W0:Y:S01]  /*b680*/  MUFU.EX2 R59, R59 ;  /* 0x0000003b003b7308 */ /* 0x000e220000000800 */
[-C--:B------:R-:W-:Y:S01]  /*b690*/  FMUL.FTZ R120, R120, R5.reuse ;  /* 0x0000000578787220 */ /* 0x080fe20000410000 */
[----:B------:R1:W-:Y:S01]  /*b6a0*/  STSM.16.M88.4 [R19], R24 ;  /* 0x0000001813007844 */ /* 0x0003e20000000200 */
[----:B------:R-:W-:Y:S01]  /*b6b0*/  FADD.FTZ R29, R49, R32 ;  /* 0x00000020311d7221 */ /* 0x000fe20000010000 */
[----:B------:R-:W-:Y:S01]  /*b6c0*/  FADD.FTZ R32, R42, R21 ;  /* 0x000000152a207221 */ /* 0x000fe20000010000 */
[-C--:B------:R-:W-:Y:S01]  /*b6d0*/  FMUL.FTZ R121, R121, R5.reuse ;  /* 0x0000000579797220 */ /* 0x080fe20000410000 */
[-C--:B------:R-:W-:Y:S01]  /*b6e0*/  FMUL.FTZ R124, R124, R5.reuse ;  /* 0x000000057c7c7220 */ /* 0x080fe20000410000 */
[-C--:B------:R-:W-:Y:S01]  /*b6f0*/  FMUL.FTZ R125, R125, R5.reuse ;  /* 0x000000057d7d7220 */ /* 0x080fe20000410000 */
[----:B------:R-:W0:Y:S01]  /*b700*/  MUFU.EX2 R71, R71 ;  /* 0x0000004700477308 */ /* 0x000e220000000800 */
[-C--:B------:R-:W-:Y:S01]  /*b710*/  FMUL.FTZ R128, R128, R5.reuse ;  /* 0x0000000580807220 */ /* 0x080fe20000410000 */
[----:B--2---:R-:W-:Y:S01]  /*b720*/  F2FP.F16.F32.PACK_AB R9, R36, R30 ;  /* 0x0000001e2409723e */ /* 0x004fe200000000ff */
[----:B------:R-:W-:Y:S01]  /*b730*/  FADD.FTZ R30, R50, R29 ;  /* 0x0000001d321e7221 */ /* 0x000fe20000010000 */
[----:B------:R-:W-:Y:S01]  /*b740*/  F2FP.F16.F32.PACK_AB R11, R39, R28 ;  /* 0x0000001c270b723e */ /* 0x000fe200000000ff */
[----:B------:R-:W-:Y:S01]  /*b750*/  FMUL.FTZ R129, R129, R5 ;  /* 0x0000000581817220 */ /* 0x000fe20000410000 */
[----:B---3--:R-:W-:Y:S01]  /*b760*/  FADD.FTZ R13, R3, R32 ;  /* 0x00000020030d7221 */ /* 0x008fe20000010000 */
[----:B------:R-:W-:Y:S01]  /*b770*/  FADD.FTZ R15, R53, R30 ;  /* 0x0000001e350f7221 */ /* 0x000fe20000010000 */
[----:B------:R-:W2:Y:S01]  /*b780*/  MUFU.EX2 R60, R60 ;  /* 0x0000003c003c7308 */ /* 0x000ea20000000800 */
[----:B------:R-:W-:Y:S01]  /*b790*/  F2FP.F16.F32.PACK_AB R8, R38, R37 ;  /* 0x000000252608723e */ /* 0x000fe200000000ff */
[----:B------:R-:W-:Y:S01]  /*b7a0*/  FADD.FTZ R14, R2, R13 ;  /* 0x0000000d020e7221 */ /* 0x000fe20000010000 */
[----:B-1----:R-:W-:Y:S01]  /*b7b0*/  FADD.FTZ R24, R54, R15 ;  /* 0x0000000f36187221 */ /* 0x002fe20000010000 */
[----:B------:R-:W-:Y:S01]  /*b7c0*/  F2FP.F16.F32.PACK_AB R13, R40, R20 ;  /* 0x00000014280d723e */ /* 0x000fe200000000ff */
[----:B------:R-:W-:Y:S01]  /*b7d0*/  FMUL.FTZ R132, R132, R5 ;  /* 0x0000000584847220 */ /* 0x000fe20000410000 */
[----:B------:R-:W-:Y:S01]  /*b7e0*/  FADD.FTZ R15, R47, R14 ;  /* 0x0000000e2f0f7221 */ /* 0x000fe20000010000 */
[----:B------:R-:W-:Y:S01]  /*b7f0*/  FADD.FTZ R21, R55, R24 ;  /* 0x0000001837157221 */ /* 0x000fe20000010000 */
[----:B------:R-:W-:Y:S01]  /*b800*/  MUFU.EX2 R61, R61 ;  /* 0x0000003d003d7308 */ /* 0x000fe20000000800 */
[----:B------:R-:W-:Y:S01]  /*b810*/  F2FP.F16.F32.PACK_AB R10, R43, R41 ;  /* 0x000000292b0a723e */ /* 0x000fe200000000ff */
[----:B------:R-:W-:Y:S01]  /*b820*/  FADD.FTZ R20, R44, R15 ;  /* 0x0000000f2c147221 */ /* 0x000fe20000010000 */
[----:B------:R-:W-:Y:S01]  /*b830*/  FADD.FTZ R24, R56, R21 ;  /* 0x0000001538187221 */ /* 0x000fe20000010000 */
[----:B------:R-:W-:Y:S01]  /*b840*/  F2FP.F16.F32.PACK_AB R15, R3, R42 ;  /* 0x0000002a030f723e */ /* 0x000fe200000000ff */
[----:B------:R-:W-:Y:S01]  /*b850*/  FMUL.FTZ R133, R133, R5 ;  /* 0x0000000585857220 */ /* 0x000fe20000410000 */
[----:B------:R-:W-:Y:S01]  /*b860*/  FADD.FTZ R20, R51, R20 ;  /* 0x0000001433147221 */ /* 0x000fe20000010000 */
[----:B----4-:R-:W-:Y:S01]  /*b870*/  FADD.FTZ R3, R57, R24 ;  /* 0x0000001839037221 */ /* 0x010fe20000010000 */
[----:B------:R-:W1:Y:S01]  /*b880*/  MUFU.EX2 R72, R72 ;  /* 0x0000004800487308 */ /* 0x000e620000000800 */
[----:B------:R-:W-:Y:S01]  /*b890*/  F2FP.F16.F32.PACK_AB R25, R47, R2 ;  /* 0x000000022f19723e */ /* 0x000fe200000000ff */
[----:B-----5:R-:W-:Y:S01]  /*b8a0*/  FADD.FTZ R21, R69, R20 ;  /* 0x0000001445157221 */ /* 0x020fe20000010000 */
[----:B------:R-:W-:Y:S01]  /*b8b0*/  FADD.FTZ R20, R58, R3 ;  /* 0x000000033a147221 */ /* 0x000fe20000010000 */
[----:B------:R-:W-:Y:S01]  /*b8c0*/  F2FP.F16.F32.PACK_AB R12, R46, R45 ;  /* 0x0000002d2e0c723e */ /* 0x000fe200000000ff */
[----:B------:R3:W-:Y:S01]  /*b8d0*/  STSM.16.M88.4 [R18], R8 ;  /* 0x0000000812007844 */ /* 0x0007e20000000200 */
[----:B0-----:R-:W-:Y:S01]  /*b8e0*/  FADD.FTZ R2, R70, R21 ;  /* 0x0000001546027221 */ /* 0x001fe20000010000 */
[----:B------:R-:W-:Y:S01]  /*b8f0*/  FADD.FTZ R3, R59, R20 ;  /* 0x000000143b037221 */ /* 0x000fe20000010000 */
[----:B------:R-:W0:Y:S01]  /*b900*/  MUFU.EX2 R62, R62 ;  /* 0x0000003e003e7308 */ /* 0x000e220000000800 */
[----:B------:R-:W-:Y:S01]  /*b910*/  F2FP.F16.F32.PACK_AB R14, R50, R49 ;  /* 0x00000031320e723e */ /* 0x000fe200000000ff */
[-C--:B------:R-:W-:Y:S01]  /*b920*/  FMUL.FTZ R90, R90, R6.reuse ;  /* 0x000000065a5a7220 */ /* 0x080fe20000410000 */
[----:B------:R-:W-:Y:S01]  /*b930*/  F2FP.F16.F32.PACK_AB R24, R54, R53 ;  /* 0x000000353618723e */ /* 0x000fe200000000ff */
[----:B------:R-:W-:Y:S01]  /*b940*/  FMUL.FTZ R91, R91, R6 ;  /* 0x000000065b5b7220 */ /* 0x000fe20000410000 */
[----:B------:R-:W-:Y:S01]  /*b950*/  F2FP.F16.F32.PACK_AB R26, R56, R55 ;  /* 0x00000037381a723e */ /* 0x000fe200000000ff */
[----:B------:R4:W-:Y:S01]  /*b960*/  STSM.16.M88.4 [R17+0x27800], R12 ;  /* 0x0278000c11007844 */ /* 0x0009e20000000200 */
[----:B------:R-:W-:Y:S01]  /*b970*/  F2FP.F16.F32.PACK_AB R27, R51, R44 ;  /* 0x0000002c331b723e */ /* 0x000fe200000000ff */
[----:B------:R-:W-:Y:S01]  /*b980*/  MUFU.EX2 R64, R64 ;  /* 0x0000004000407308 */ /* 0x000fe20000000800 */
[-C--:B------:R-:W-:Y:S01]  /*b990*/  FMUL.FTZ R94, R94, R6.reuse ;  /* 0x000000065e5e7220 */ /* 0x080fe20000410000 */
[-C--:B------:R-:W-:Y:S01]  /*b9a0*/  FMUL.FTZ R95, R95, R6.reuse ;  /* 0x000000065f5f7220 */ /* 0x080fe20000410000 */
[-C--:B------:R-:W-:Y:S01]  /*b9b0*/  FMUL.FTZ R98, R98, R6.reuse ;  /* 0x0000000662627220 */ /* 0x080fe20000410000 */
[----:B------:R0:W-:Y:S01]  /*b9c0*/  STSM.16.M88.4 [R23], R24 ;  /* 0x0000001817007844 */ /* 0x0001e20000000200 */
[----:B---3--:R-:W-:Y:S01]  /*b9d0*/  FADD.FTZ R9, R71, R2 ;  /* 0x0000000247097221 */ /* 0x008fe20000010000 */
[----:B--2---:R-:W-:Y:S01]  /*b9e0*/  FADD.FTZ R2, R60, R3 ;  /* 0x000000033c027221 */ /* 0x004fe20000010000 */
[----:B------:R-:W-:Y:S01]  /*b9f0*/  F2FP.F16.F32.PACK_AB R8, R58, R57 ;  /* 0x000000393a08723e */ /* 0x000fe200000000ff */
[----:B------:R-:W2:Y:S01]  /*ba00*/  MUFU.EX2 R63, R63 ;  /* 0x0000003f003f7308 */ /* 0x000ea20000000800 */
[----:B-1----:R-:W-:Y:S01]  /*ba10*/  FADD.FTZ R3, R72, R9 ;  /* 0x0000000948037221 */ /* 0x002fe20000010000 */
[----:B------:R-:W-:Y:S01]  /*ba20*/  F2FP.F16.F32.PACK_AB R9, R70, R69 ;  /* 0x000000454609723e */ /* 0x000fe200000000ff */
[-C--:B------:R-:W-:Y:S01]  /*ba30*/  FMUL.FTZ R99, R99, R6.reuse ;  /* 0x0000000663637220 */ /* 0x080fe20000410000 */
[----:B------:R-:W-:Y:S01]  /*ba40*/  F2FP.F16.F32.PACK_AB R10, R60, R59 ;  /* 0x0000003b3c0a723e */ /* 0x000fe200000000ff */
[-C--:B------:R-:W-:Y:S01]  /*ba50*/  FMUL.FTZ R102, R102, R6.reuse ;  /* 0x0000000666667220 */ /* 0x080fe20000410000 */
[----:B----4-:R-:W-:Y:S01]  /*ba60*/  FADD.FTZ R13, R61, R2 ;  /* 0x000000023d0d7221 */ /* 0x010fe20000010000 */
[----:B------:R-:W-:Y:S01]  /*ba70*/  F2FP.F16.F32.PACK_AB R11, R72, R71 ;  /* 0x00000047480b723e */ /* 0x000fe200000000ff */
[----:B------:R-:W1:Y:S01]  /*ba80*/  MUFU.EX2 R32, R73 ;  /* 0x0000004900207308 */ /* 0x000e620000000800 */
[C---:B0-----:R-:W-:Y:S01]  /*ba90*/  F2FP.F16.F32.PACK_AB R12, R62.reuse, R61 ;  /* 0x0000003d3e0c723e */ /* 0x041fe200000000ff */
[----:B------:R-:W-:Y:S01]  /*baa0*/  FADD.FTZ R21, R62, R13 ;  /* 0x0000000d3e157221 */ /* 0x000fe20000010000 */
[-C--:B------:R-:W-:Y:S01]  /*bab0*/  FMUL.FTZ R103, R103, R6.reuse ;  /* 0x0000000667677220 */ /* 0x080fe20000410000 */
[----:B------:R3:W-:Y:S01]  /*bac0*/  STSM.16.M88.4 [R19+0x6000], R8 ;  /* 0x0060000813007844 */ /* 0x0007e20000000200 */
[-C--:B------:R-:W-:Y:S01]  /*bad0*/  FMUL.FTZ R106, R106, R6.reuse ;  /* 0x000000066a6a7220 */ /* 0x080fe20000410000 */
[-C--:B------:R-:W-:Y:S01]  /*bae0*/  FMUL.FTZ R107, R107, R6.reuse ;  /* 0x000000066b6b7220 */ /* 0x080fe20000410000 */
[----:B------:R-:W-:Y:S01]  /*baf0*/  FMUL.FTZ R110, R110, R6 ;  /* 0x000000066e6e7220 */ /* 0x000fe20000410000 */
[----:B------:R-:W0:Y:S01]  /*bb00*/  MUFU.EX2 R74, R74 ;  /* 0x0000004a004a7308 */ /* 0x000e220000000800 */
[----:B--2---:R-:W-:Y:S01]  /*bb10*/  F2FP.F16.F32.PACK_AB R14, R63, R64 ;  /* 0x000000403f0e723e */ /* 0x004fe200000000ff */
[----:B------:R-:W-:Y:S01]  /*bb20*/  FADD.FTZ R64, R64, R21 ;  /* 0x0000001540407221 */ /* 0x000fe20000010000 */
[-C--:B------:R-:W-:Y:S01]  /*bb30*/  FMUL.FTZ R111, R111, R6.reuse ;  /* 0x000000066f6f7220 */ /* 0x080fe20000410000 */
[-C--:B------:R-:W-:Y:S01]  /*bb40*/  FMUL.FTZ R114, R114, R6.reuse ;  /* 0x0000000672727220 */ /* 0x080fe20000410000 */
[-C--:B------:R-:W-:Y:S01]  /*bb50*/  FMUL.FTZ R115, R115, R6.reuse ;  /* 0x0000000673737220 */ /* 0x080fe20000410000 */
[-C--:B------:R-:W-:Y:S01]  /*bb60*/  FMUL.FTZ R118, R118, R6.reuse ;  /* 0x0000000676767220 */ /* 0x080fe20000410000 */
[-C--:B------:R-:W-:Y:S01]  /*bb70*/  FMUL.FTZ R119, R119, R6.reuse ;  /* 0x0000000677777220 */ /* 0x080fe20000410000 */
[----:B------:R-:W2:Y:S01]  /*bb80*/  MUFU.EX2 R28, R75 ;  /* 0x0000004b001c7308 */ /* 0x000ea20000000800 */
        /* <DEDUP_REMOVED lines=8> */
[C---:B0-----:R-:W-:Y:S01]  /*bc10*/  F2FP.F16.F32.PACK_AB R13, R74.reuse, R32 ;  /* 0x000000204a0d723e */ /* 0x041fe200000000ff */
[----:B------:R-:W-:Y:S01]  /*bc20*/  FADD.FTZ R3, R74, R3 ;  /* 0x000000034a037221 */ /* 0x000fe20000010000 */
[-C--:B------:R-:W-:Y:S01]  /*bc30*/  FMUL.FTZ R134, R134, R6.reuse ;  /* 0x0000000686867220 */ /* 0x080fe20000410000 */
[----:B------:R-:W-:Y:S01]  /*bc40*/  FMUL.FTZ R135, R135, R6 ;  /* 0x0000000687877220 */ /* 0x000fe20000410000 */
[----:B------:R-:W-:-:S02]  /*bc50*/  IMAD.MOV.U32 R6, RZ, RZ, R7 ;  /* 0x000000ffff067224 */ /* 0x000fc400078e0007 */
[----:B------:R-:W-:Y:S02]  /*bc60*/  IMAD.MOV.U32 R5, RZ, RZ, R4 ;  /* 0x000000ffff057224 */ /* 0x000fe400078e0004 */
[----:B--2---:R-:W-:Y:S01]  /*bc70*/  FADD.FTZ R2, R28, R3 ;  /* 0x000000031c027221 */ /* 0x004fe20000010000 */
[----:B------:R-:W-:Y:S01]  /*bc80*/  FADD.FTZ R3, R63, R64 ;  /* 0x000000403f037221 */ /* 0x000fe20000010000 */
[C---:B-1----:R-:W-:Y:S02]  /*bc90*/  F2FP.F16.F32.PACK_AB R15, R29.reuse, R28 ;  /* 0x0000001c1d0f723e */ /* 0x042fe400000000ff */
[----:B------:R-:W-:-:S03]  /*bca0*/  FADD.FTZ R2, R29, R2 ;  /* 0x000000021d027221 */ /* 0x000fc60000010000 */
[----:B------:R3:W-:Y:S01]  /*bcb0*/  STSM.16.M88.4 [R18+0x6000], R12 ;  /* 0x0060000c12007844 */ /* 0x0007e20000000200 */
[----:B------:R-:W-:Y:S01]  /*bcc0*/  @!PT LDS RZ, [RZ] ;  /* 0x00000000fffff984 */ /* 0x000fe20000000800 */
[----:B------:R-:W-:Y:S01]  /*bcd0*/  @!PT LDS RZ, [RZ] ;  /* 0x00000000fffff984 */ /* 0x000fe20000000800 */
[----:B------:R-:W-:Y:S01]  /*bce0*/  @!PT LDS RZ, [RZ] ;  /* 0x00000000fffff984 */ /* 0x000fe20000000800 */
[----:B------:R-:W-:Y:S01]  /*bcf0*/  @!PT LDS RZ, [RZ] ;  /* 0x00000000fffff984 */ /* 0x000fe20000000800 */
[----:B------:R0:W-:Y:S06]  /*bd00*/  MEMBAR.ALL.CTA ;  /* 0x0000000000007992 */ /* 0x0001ec0000008000 */
[----:B0-----:R-:W0:Y:S02]  /*bd10*/  FENCE.VIEW.ASYNC.S ;  /* 0x00000000000073c6 */ /* 0x001e240000000000 */
[----:B0-----:R-:W-:Y:S01]  /*bd20*/  NOP ;  /* 0x0000000000007918 */ /* 0x001fe20000000000 */
[----:B------:R-:W-:Y:S05]  /*bd30*/  @P2 BRA `(.L_x_1126) ;  /* 0xffffffd400f02947 */ /* 0x000fea000383ffff */
.L_x_1117:
        /* <DEDUP_REMOVED lines=9> */
[----:B------:R-:W-:-:S05]  /*bdd0*/  ULDC UR52, c[0x0][0x9e0] ;  /* 0x0002780000347ab9 */ /* 0x000fca0000000800 */
.L_x_1144:
[----:B------:R-:W-:Y:S01]  /*bde0*/  UIADD3 UR46, UR54, 0x1, URZ ;  /* 0x00000001362e7890 */ /* 0x000fe2000fffe03f */
[----:B------:R-:W-:-:S03]  /*bdf0*/  ISETP.NE.AND P3, PT, RZ, UR44, PT ;  /* 0x0000002cff007c0c */ /* 0x000fc6000bf65270 */
[----:B------:R-:W-:-:S04]  /*be00*/  UISETP.NE.AND UP1, UPT, UR46, 0x2, UPT ;  /* 0x000000022e00788c */ /* 0x000fc8000bf25270 */
[----:B------:R-:W-:Y:S02]  /*be10*/  USEL UR49, URZ, 0x1, UP1 ;  /* 0x000000013f317887 */ /* 0x000fe40008800000 */
[----:B------:R-:W-:Y:S02]  /*be20*/  USEL UR46, UR46, URZ, UP1 ;  /* 0x0000003f2e2e7287 */ /* 0x000fe40008800000 */
[----:B------:R-:W-:Y:S02]  /*be30*/  ULOP3.LUT UR49, UR28, UR49, URZ, 0x3c, !UPT ;  /* 0x000000311c317292 */ /* 0x000fe4000f8e3c3f */
[----:B-1----:R-:W-:Y:S10]  /*be40*/  @P3 BRA `(.L_x_1128) ;  /* 0x00000000002c3947 */ /* 0x002ff40003800000 */
[----:B------:R-:W-:Y:S05]  /*be50*/  @!P0 BRA `(.L_x_1129) ;  /* 0x0000000000048947 */ /* 0x000fea0003800000 */
[----:B------:R-:W-:Y:S01]  /*be60*/  BPT.TRAP 0x1 ;  /* 0x000000040000795c */ /* 0x000fe20000300000 */
.L_x_1129:
[----:B------:R-:W-:Y:S01]  /*be70*/  ULEA UR6, UR46, UR42, 0x3 ;  /* 0x0000002a2e067291 */ /* 0x000fe2000f8e183f */
[----:B------:R-:W-:-:S05]  /*be80*/  IMAD.U32 R4, RZ, RZ, UR49 ;  /* 0x00000031ff047e24 */ /* 0x000fca000f8e00ff */
[----:B------:R-:W-:-:S04]  /*be90*/  SHF.L.U32 R4, R4, 0x1f, RZ ;  /* 0x0000001f04047819 */ /* 0x000fc800000006ff */
[----:B------:R1:W2:Y:S01]  /*bea0*/  SYNCS.PHASECHK.TRANS64.TRYWAIT P2, [UR6+0x2d830], R4 ;  /* 0x02d83004ff0075a7 */ /* 0x0002a20008040146 */
[----:B------:R-:W-:Y:S05]  /*beb0*/  @!P0 BRA `(.L_x_1130) ;  /* 0x0000000000048947 */ /* 0x000fea0003800000 */
[----:B------:R-:W-:Y:S01]  /*bec0*/  BPT.TRAP 0x1 ;  /* 0x000000040000795c */ /* 0x000fe20000300000 */
.L_x_1130:
[----:B--2---:R-:W-:Y:S05]  /*bed0*/  @P2 BRA `(.L_x_1128) ;  /* 0x0000000000082947 */ /* 0x004fea0003800000 */
[----:B------:R-:W2:Y:S02]  /*bee0*/  SYNCS.PHASECHK.TRANS64.TRYWAIT P2, [UR6+0x2d830], R4 ;  /* 0x02d83004ff0075a7 */ /* 0x000ea40008040146 */
[----:B--2---:R-:W-:Y:S05]  /*bef0*/  @!P2 BRA `(.L_x_1131) ;  /* 0x000000c400c0a947 */ /* 0x004fea0003800000 */
.L_x_1128:
        /* <DEDUP_REMOVED lines=37> */
.L_x_1133:
[----:B------:R-:W-:Y:S01]  /*c150*/  ULEA UR6, UR54, UR42, 0x3 ;  /* 0x0000002a36067291 */ /* 0x000fe2000f8e183f */
[----:B------:R-:W-:-:S05]  /*c160*/  IMAD.U32 R4, RZ, RZ, UR28 ;  /* 0x0000001cff047e24 */ /* 0x000fca000f8e00ff */
[----:B------:R-:W-:-:S04]  /*c170*/  SHF.L.U32 R4, R4, 0x1f, RZ ;  /* 0x0000001f04047819 */ /* 0x000fc800000006ff */
[----:B------:R0:W1:Y:S01]  /*c180*/  SYNCS.PHASECHK.TRANS64.TRYWAIT P2, [UR6+0x2d850], R4 ;  /* 0x02d85004ff0075a7 */ /* 0x0000620008040146 */
[----:B------:R-:W-:Y:S05]  /*c190*/  @!P0 BRA `(.L_x_1134) ;  /* 0x0000000000048947 */ /* 0x000fea0003800000 */
[----:B------:R-:W-:Y:S01]  /*c1a0*/  BPT.TRAP 0x1 ;  /* 0x000000040000795c */ /* 0x000fe20000300000 */
.L_x_1134:
[----:B-1----:R-:W-:Y:S05]  /*c1b0*/  @P2 BRA `(.L_x_1132) ;  /* 0x0000000000082947 */ /* 0x002fea0003800000 */
[----:B------:R-:W1:Y:S02]  /*c1c0*/  SYNCS.PHASECHK.TRANS64.TRYWAIT P2, [UR6+0x2d850], R4 ;  /* 0x02d85004ff0075a7 */ /* 0x000e640008040146 */
[----:B-1----:R-:W-:Y:S05]  /*c1d0*/  @!P2 BRA `(.L_x_1135) ;  /* 0x000000c40020a947 */ /* 0x002fea0003800000 */
.L_x_1132:
[----:B------:R-:W-:Y:S01]  /*c1e0*/  UIADD3 UR6, UR42, 0x400, URZ ;  /* 0x000004002a067890 */ /* 0x000fe2000fffe03f */
[----:B------:R-:W-:Y:S01]  /*c1f0*/  WARPGROUP.ARRIVE ;  /* 0x00000000000079c5 */ /* 0x000fe20000000000 */
[----:B------:R-:W-:Y:S01]  /*c200*/  UMOV UR29, 0x40000040 ;  /* 0x40000040001d7882 */ /* 0x000fe20000000000 */
[----:B------:R-:W-:Y:S01]  /*c210*/  UMOV UR31, 0x80000020 ;  /* 0x80000020001f7882 */ /* 0x000fe20000000000 */
[----:B------:R-:W-:-:S03]  /*c220*/  USHF.R.U32.HI UR6, URZ, 0x4, UR6 ;  /* 0x000000043f067899 */ /* 0x000fc60008011606 */
[----:B------:R-:W2:Y:S01]  /*c230*/  S2R R150, SR_TID.X ;  /* 0x0000000000967919 */ /* 0x000ea20000002100 */
[----:B------:R-:W-:Y:S01]  /*c240*/  PLOP3.LUT P2, PT, PT, PT, UP0, 0x80, 0x0 ;  /* 0x000000000000781c */ /* 0x000fe20003f4f008 */
[----:B---3--:R-:W-:Y:S01]  /*c250*/  FMUL.FTZ R12, R29, UR53 ;  /* 0x000000351d0c7c20 */ /* 0x008fe20008410000 */
[----:B------:R-:W-:Y:S01]  /*c260*/  ULOP3.LUT UR6, UR6, 0x3fff, URZ, 0xc0, !UPT ;  /* 0x00003fff06067892 */ /* 0x000fe2000f8ec03f */
[----:B------:R-:W-:Y:S01]  /*c270*/  FMUL.FTZ R29, R42, UR53 ;  /* 0x000000352a1d7c20 */ /* 0x000fe20008410000 */
[----:B------:R-:W-:Y:S01]  /*c280*/  FMUL.FTZ R42, R53, UR53 ;  /* 0x00000035352a7c20 */ /* 0x000fe20008410000 */
[----:B------:R-:W-:Y:S01]  /*c290*/  FMUL.FTZ R53, R63, UR53 ;  /* 0x000000353f357c20 */ /* 0x000fe20008410000 */
[----:B------:R-:W-:Y:S01]  /*c2a0*/  ULOP3.LUT UR7, UR6, 0x2000000, URZ, 0xfc, !UPT ;  /* 0x0200000006077892 */ /* 0x000fe2000f8efc3f */
[----:B------:R-:W-:Y:S01]  /*c2b0*/  FMUL.FTZ R63, R74, UR53 ;  /* 0x000000354a3f7c20 */ /* 0x000fe20008410000 */
[----:B------:R-:W-:Y:S01]  /*c2c0*/  ULOP3.LUT UR6, UR43, 0x10000, URZ, 0xfc, !UPT ;  /* 0x000100002b067892 */ /* 0x000fe2000f8efc3f */
[----:B------:R-:W-:Y:S01]  /*c2d0*/  FMUL.FTZ R21, R35, UR53 ;  /* 0x0000003523157c20 */ /* 0x000fe20008410000 */
[----:B------:R-:W-:Y:S01]  /*c2e0*/  UIMAD UR7, UR54, 0x600, UR7 ;  /* 0x00000600360778a4 */ /* 0x000fe2000f8e0207 */
[----:B------:R-:W-:-:S02]  /*c2f0*/  VIADD R74, R136, UR39 ;  /* 0x00000027884a7c36 */ /* 0x000fc40008000000 */
[----:B------:R-:W-:Y:S01]  /*c300*/  FMUL.FTZ R35, R47, UR53 ;  /* 0x000000352f237c20 */ /* 0x000fe20008410000 */
[----:B------:R-:W-:Y:S01]  /*c310*/  FMUL.FTZ R15, R33, UR53 ;  /* 0x00000035210f7c20 */ /* 0x000fe20008410000 */
[----:B------:R-:W-:Y:S01]  /*c320*/  IMAD.U32 R47, RZ, RZ, UR46 ;  /* 0x0000002eff2f7e24 */ /* 0x000fe2000f8e00ff */
[----:B------:R-:W-:Y:S01]  /*c330*/  UMOV UR28, UR6 ;  /* 0x00000006001c7c82 */ /* 0x000fe20008000000 */
[----:B------:R-:W-:Y:S01]  /*c340*/  FMUL.FTZ R33, R46, UR53 ;  /* 0x000000352e217c20 */ /* 0x000fe20008410000 */
[----:B------:R-:W-:Y:S01]  /*c350*/  UMOV UR30, UR7 ;  /* 0x00000007001e7c82 */ /* 0x000fe20008000000 */
[----:B-1----:R-:W-:Y:S01]  /*c360*/  FMUL.FTZ R7, R26, UR53 ;  /* 0x000000351a077c20 */ /* 0x002fe20008410000 */
[----:B------:R-:W-:Y:S01]  /*c370*/  HGMMA.64x96x16.F32 R88, gdesc[UR28].tnspB, R88, gsb0 ;  /* 0x416000001c5879f0 */ /* 0x000fe20008000858 */
[----:B------:R-:W-:Y:S01]  /*c380*/  UIADD3 UR28, UR6, 0x2, URZ ;  /* 0x00000002061c7890 */ /* 0x000fe2000fffe03f */
[----:B------:R-:W-:Y:S01]  /*c390*/  @!P1 LEA R47, R47, UR42, 0x3 ;  /* 0x0000002a2f2f9c11 */ /* 0x000fe2000f8e18ff */
[----:B------:R-:W-:Y:S01]  /*c3a0*/  UIADD3 UR30, UR7, 0x40, URZ ;  /* 0x00000040071e7890 */ /* 0x000fe2000fffe03f */
[----:B0-----:R-:W-:Y:S01]  /*c3b0*/  FMUL.FTZ R4, R24, UR53 ;  /* 0x0000003518047c20 */ /* 0x001fe20008410000 */
[----:B------:R-:W-:Y:S01]  /*c3c0*/  UMOV UR29, 0x40000040 ;  /* 0x40000040001d7882 */ /* 0x000fe20000000000 */
[----:B------:R-:W-:Y:S01]  /*c3d0*/  UMOV UR31, 0x80000020 ;  /* 0x80000020001f7882 */ /* 0x000fe20000000000 */
[----:B------:R-:W-:Y:S01]  /*c3e0*/  FMUL.FTZ R26, R37, UR53 ;  /* 0x00000035251a7c20 */ /* 0x000fe20008410000 */
[----:B------:R-:W-:Y:S01]  /*c3f0*/  FMUL.FTZ R24, R36, UR53 ;  /* 0x0000003524187c20 */ /* 0x000fe20008410000 */
[----:B------:R-:W-:Y:S01]  /*c400*/  FMUL.FTZ R37, R50, UR53 ;  /* 0x0000003532257c20 */ /* 0x000fe20008410000 */
[----:B------:R-:W-:Y:S01]  /*c410*/  FMUL.FTZ R20, R34, UR53 ;  /* 0x0000003522147c20 */ /* 0x000fe20008410000 */
[----:B------:R-:W-:Y:S01]  /*c420*/  FMUL.FTZ R36, R48, UR53 ;  /* 0x0000003530247c20 */ /* 0x000fe20008410000 */
[----:B--2---:R-:W-:Y:S01]  /*c430*/  SHF.R.U32.HI R149, RZ, 0x7, R150 ;  /* 0x00000007ff957819 */ /* 0x004fe20000011696 */
        /* <DEDUP_REMOVED lines=19> */
[----:B------:R-:W-:Y:S01]  /*c570*/  @!P1 PRMT R77, RZ, 0x654, R47 ;  /* 0x00000654ff4d9816 */ /* 0x000fe2000000002f */
        /* <DEDUP_REMOVED lines=31> */
[----:B------:R-:W-:Y:S01]  /*c770*/  IMAD R47, R16, -0x2, R47 ;  /* 0xfffffffe102f7824 */ /* 0x000fe200078e022f */
[----:B------:R-:W0:Y:S01]  /*c780*/  MUFU.TANH R4, R4 ;  /* 0x0000000400047308 */ /* 0x000e220000002400 */
[----:B------:R-:W-:-:S05]  /*c790*/  IMAD.U32 R80, RZ, RZ, UR45 ;  /* 0x0000002dff507e24 */ /* 0x000fca000f8e00ff */
[----:B------:R-:W-:Y:S02]  /*c7a0*/  IADD3 R47, -R80, UR38, R47 ;  /* 0x00000026502f7c10 */ /* 0x000fe4000fffe12f */
[----:B------:R-:W1:Y:S03]  /*c7b0*/  MUFU.TANH R8, R8 ;  /* 0x0000000800087308 */ /* 0x000e660000002400 */
        /* <DEDUP_REMOVED lines=97> */
[----:B------:R-:W0:Y:S01]  /*cdd0*/  MUFU.TANH R76, R76 ;  /* 0x0000004c004c7308 */ /* 0x000e220000002400 */
[----:B------:R-:W-:Y:S02]  /*cde0*/  WARPGROUP.DEPBAR.LE gsb0, 0x0 ;  /* 0x00008000000079c5 */ /* 0x000fe40000010000 */
        /* <DEDUP_REMOVED lines=8> */
[----:B------:R-:W-:-:S04]  /*ce70*/  @UP0 ULDC UR6, c[0x0][0x450] ;  /* 0x0001140000060ab9 */ /* 0x000fc80000000800 */
[----:B------:R-:W-:Y:S01]  /*ce80*/  @P2 SHF.R.U32.HI R74, RZ, UR6, R46 ;  /* 0x00000006ff4a2c19 */ /* 0x000fe2000801162e */
[----:B------:R-:W-:Y:S01]  /*ce90*/  VIADD R46, R149, 0x9 ;  /* 0x00000009952e7836 */ /* 0x000fe20000000000 */
[----:B------:R-:W-:-:S03]  /*cea0*/  ISETP.GE.U32.AND P2, PT, R150, 0x180, PT ;  /* 0x000001809600780c */ /* 0x000fc60003f46070 */
[----:B------:R-:W5:Y:S01]  /*ceb0*/  SHFL.IDX PT, R85, R74, RZ, 0x1c1f ;  /* 0x001c1fff4a557589 */ /* 0x000f6200000e0000 */
[----:B------:R-:W-:Y:S01]  /*cec0*/  SEL R46, R46, 0x9, !P2 ;  /* 0x000000092e2e7807 */ /* 0x000fe20005000000 */
[C---:B-----5:R-:W-:Y:S02]  /*ced0*/  IMAD.IADD R81, R85.reuse, 0x1, R83 ;  /* 0x0000000155517824 */ /* 0x060fe400078e0253 */
[----:B------:R-:W-:Y:S01]  /*cee0*/  IMAD.IADD R80, R85, 0x1, R82 ;  /* 0x0000000155507824 */ /* 0x000fe200078e0252 */
[----:B------:R-:W-:Y:S02]  /*cef0*/  WARPGROUP.DEPBAR.LE gsb0, 0x0 ;  /* 0x00008000000079c5 */ /* 0x000fe40000010000 */
[----:B------:R-:W-:-:S06]  /*cf00*/  WARPGROUP.ARRIVE ;  /* 0x00000000000079c5 */ /* 0x000fcc0000000000 */
[----:B------:R-:W-:Y:S03]  /*cf10*/  HGMMA.64x96x16.F32 R88, gdesc[UR28].tnspB, R88, gsb0 ;  /* 0x416000001c5879f0 */ /* 0x000fe60008000858 */
[----:B------:R-:W-:Y:S02]  /*cf20*/  WARPGROUP.DEPBAR.LE gsb0, 0x0 ;  /* 0x00008000000079c5 */ /* 0x000fe40000010000 */
[----:B------:R0:W-:Y:S06]  /*cf30*/  BAR.ARV R46, 0x100 ;  /* 0x0004002e0000751d */ /* 0x0001ec0000002000 */
[----:B------:R5:W-:Y:S02]  /*cf40*/  @!P1 SYNCS.ARRIVE.TRANS64.RED.A1T0 RZ, [R77+URZ], RZ ;  /* 0x000000ff4dff99a7 */ /* 0x000be4000810043f */
[----:B-----5:R-:W-:-:S06]  /*cf50*/  FMUL.FTZ R77, R87, UR53 ;  /* 0x00000035574d7c20 */ /* 0x020fcc0008410000 */
[----:B------:R-:W0:Y:S01]  /*cf60*/  MUFU.TANH R77, R77 ;  /* 0x0000004d004d7308 */ /* 0x000e220000002400 */
[----:B-1234-:R-:W-:Y:S05]  /*cf70*/  @!P5 BRA `(.L_x_1136) ;  /* 0x00000000005cd947 */ /* 0x01efea0003800000 */
        /* <DEDUP_REMOVED lines=13> */
.L_x_1138:
[----:B------:R-:W-:-:S05]  /*d050*/  IMAD.U32 R84, RZ, RZ, UR35 ;  /* 0x00000023ff547e24 */ /* 0x000fca000f8e00ff */
[----:B------:R-:W-:-:S13]  /*d060*/  ISETP.NE.AND P2, PT, R84, 0x1, PT ;  /* 0x000000015400780c */ /* 0x000fda0003f45270 */
[----:B------:R-:W0:Y:S02]  /*d070*/  @P2 LDC.64 R46, c[0x0][0x9e8] ;  /* 0x00027a00ff2e2b82 */ /* 0x000e240000000a00 */
[----:B0-----:R-:W-:-:S05]  /*d080*/  @P2 IMAD.HI.U32 R46, R85, R46, RZ ;  /* 0x0000002e552e2227 */ /* 0x001fca00078e00ff */
[----:B------:R-:W-:-:S07]  /*d090*/  @P2 SHF.R.U32.HI R85, RZ, R47, R46 ;  /* 0x0000002fff552219 */ /* 0x000fce000001162e */
.L_x_1139:
[----:B------:R-:W-:Y:S05]  /*d0a0*/  BSYNC B0 ;  /* 0x0000000000007941 */ /* 0x000fea0003800000 */
.L_x_1137:
[----:B------:R-:W-:-:S04]  /*d0b0*/  IMAD R85, R85, R84, -R78 ;  /* 0x0000005455557224 */ /* 0x000fc800078e0a4e */
[----:B------:R-:W-:-:S05]  /*d0c0*/  IMAD R85, R16, -0x2, R85 ;  /* 0xfffffffe10557824 */ /* 0x000fca00078e0255 */
[----:B------:R-:W-:Y:S02]  /*d0d0*/  VIADDMNMX R81, R85, R84, R81, PT ;  /* 0x0000005455517246 */ /* 0x000fe40003800151 */
[----:B------:R-:W-:-:S07]  /*d0e0*/  VIMNMX R80, R80, R85, !PT ;  /* 0x0000005550507248 */ /* 0x000fce0007fe0100 */
.L_x_1136:
[----:B------:R-:W-:Y:S01]  /*d0f0*/  ISETP.GT.AND P2, PT, R0, -0x1, PT ;  /* 0xffffffff0000780c */ /* 0x000fe20003f44270 */
[----:B------:R-:W1:Y:S03]  /*d100*/  SHFL.IDX PT, R74, R74, 0x1, 0x1c1f ;  /* 0x003c1f004a4a7f89 */ /* 0x000e6600000e0000 */
[C---:B------:R-:W-:Y:S02]  /*d110*/  ISETP.GT.AND P4, PT, R80.reuse, RZ, P2 ;  /* 0x000000ff5000720c */ /* 0x040fe40001784270 */
[----:B------:R-:W-:Y:S02]  /*d120*/  ISETP.GT.AND P6, PT, R80, 0x1, P2 ;  /* 0x000000015000780c */ /* 0x000fe400017c4270 */
[C---:B------:R-:W-:Y:S02]  /*d130*/  ISETP.LT.OR P4, PT, R81.reuse, 0x1, P4 ;  /* 0x000000015100780c */ /* 0x040fe40002781670 */
[----:B------:R-:W-:-:S02]  /*d140*/  ISETP.LT.OR P6, PT, R81, 0x2, P6 ;  /* 0x000000025100780c */ /* 0x000fc400037c1670 */
[----:B0-----:R-:W-:Y:S02]  /*d150*/  FSEL R46, R4, -INF , !P4 ;  /* 0xff800000042e7808 */ /* 0x001fe40006000000 */
[----:B------:R-:W-:Y:S02]  /*d160*/  FSEL R8, R8, -INF , !P6 ;  /* 0xff80000008087808 */ /* 0x000fe40007000000 */
[C---:B------:R-:W-:Y:S02]  /*d170*/  ISETP.GT.AND P3, PT, R80.reuse, 0x8, P2 ;  /* 0x000000085000780c */ /* 0x040fe40001764270 */
[C---:B------:R-:W-:Y:S02]  /*d180*/  ISETP.GT.AND P4, PT, R80.reuse, 0x9, P2 ;  /* 0x000000095000780c */ /* 0x040fe40001784270 */
[----:B------:R-:W-:Y:S02]  /*d190*/  ISETP.GT.AND P6, PT, R80, 0x10, P2 ;  /* 0x000000105000780c */ /* 0x000fe400017c4270 */
[----:B------:R-:W-:-:S02]  /*d1a0*/  ISETP.LT.OR P3, PT, R81, 0x9, P3 ;  /* 0x000000095100780c */ /* 0x000fc40001f61670 */
[----:B------:R-:W-:Y:S01]  /*d1b0*/  ISETP.LT.OR P4, PT, R81, 0xa, P4 ;  /* 0x0000000a5100780c */ /* 0x000fe20002781670 */
[--C-:B-1----:R-:W-:Y:S01]  /*d1c0*/  IMAD.IADD R83, R83, 0x1, R74.reuse ;  /* 0x0000000153537824 */ /* 0x102fe200078e024a */
[----:B------:R-:W-:Y:S01]  /*d1d0*/  ISETP.LT.OR P6, PT, R81, 0x11, P6 ;  /* 0x000000115100780c */ /* 0x000fe200037c1670 */
[----:B------:R-:W-:Y:S01]  /*d1e0*/  IMAD.IADD R82, R82, 0x1, R74 ;  /* 0x0000000152527824 */ /* 0x000fe200078e024a */
[----:B------:R-:W-:Y:S02]  /*d1f0*/  FSEL R10, R10, -INF , !P3 ;  /* 0xff8000000a0a7808 */ /* 0x000fe40005800000 */
[----:B------:R-:W-:Y:S02]  /*d200*/  FSEL R12, R12, -INF , !P4 ;  /* 0xff8000000c0c7808 */ /* 0x000fe40006000000 */
[----:B------:R-:W-:Y:S02]  /*d210*/  FSEL R47, R14, -INF , !P6 ;  /* 0xff8000000e2f7808 */ /* 0x000fe40007000000 */
[----:B------:R-:W-:-:S02]  /*d220*/  ISETP.GT.AND P3, PT, R80, 0x11, P2 ;  /* 0x000000115000780c */ /* 0x000fc40001764270 */
[C---:B------:R-:W-:Y:S02]  /*d230*/  ISETP.GT.AND P4, PT, R80.reuse, 0x18, P2 ;  /* 0x000000185000780c */ /* 0x040fe40001784270 */
[----:B------:R-:W-:Y:S02]  /*d240*/  ISETP.GT.AND P6, PT, R80, 0x19, P2 ;  /* 0x000000195000780c */ /* 0x000fe400017c4270 */
[C---:B------:R-:W-:Y:S02]  /*d250*/  ISETP.LT.OR P3, PT, R81.reuse, 0x12, P3 ;  /* 0x000000125100780c */ /* 0x040fe40001f61670 */
[C---:B------:R-:W-:Y:S02]  /*d260*/  ISETP.LT.OR P4, PT, R81.reuse, 0x19, P4 ;  /* 0x000000195100780c */ /* 0x040fe40002781670 */
[----:B------:R-:W-:Y:S02]  /*d270*/  ISETP.LT.OR P6, PT, R81, 0x1a, P6 ;  /* 0x0000001a5100780c */ /* 0x000fe400037c1670 */
[----:B------:R-:W-:-:S02]  /*d280*/  FSEL R84, R15, -INF , !P3 ;  /* 0xff8000000f547808 */ /* 0x000fc40005800000 */
[----:B------:R-:W-:Y:S02]  /*d290*/  FSEL R24, R24, -INF , !P4 ;  /* 0xff80000018187808 */ /* 0x000fe40006000000 */
[----:B------:R-:W-:Y:S02]  /*d2a0*/  FSEL R26, R26, -INF , !P6 ;  /* 0xff8000001a1a7808 */ /* 0x000fe40007000000 */
[C---:B------:R-:W-:Y:S02]  /*d2b0*/  ISETP.GT.AND P3, PT, R80.reuse, 0x20, P2 ;  /* 0x000000205000780c */ /* 0x040fe40001764270 */
[C---:B------:R-:W-:Y:S02]  /*d2c0*/  ISETP.GT.AND P4, PT, R80.reuse, 0x21, P2 ;  /* 0x000000215000780c */ /* 0x040fe40001784270 */
[----:B------:R-:W-:Y:S02]  /*d2d0*/  ISETP.GT.AND P6, PT, R80, 0x28, P2 ;  /* 0x000000285000780c */ /* 0x000fe400017c4270 */
[----:B------:R-:W-:-:S02]  /*d2e0*/  ISETP.LT.OR P3, PT, R81, 0x21, P3 ;  /* 0x000000215100780c */ /* 0x000fc40001f61670 */
[C---:B------:R-:W-:Y:S02]  /*d2f0*/  ISETP.LT.OR P4, PT, R81.reuse, 0x22, P4 ;  /* 0x000000225100780c */ /* 0x040fe40002781670 */
[----:B------:R-:W-:Y:S02]  /*d300*/  ISETP.LT.OR P6, PT, R81, 0x29, P6 ;  /* 0x000000295100780c */ /* 0x000fe400037c1670 */
        /* <DEDUP_REMOVED lines=65> */
[----:B------:R-:W-:Y:S01]  /*d720*/  FSEL R79, R79, -INF , !P6 ;  /* 0xff8000004f4f7808 */ /* 0x000fe20007000000 */
[----:B------:R-:W-:Y:S06]  /*d730*/  @!P5 BRA `(.L_x_1140) ;  /* 0x00000000005cd947 */ /* 0x000fec0003800000 */
        /* <DEDUP_REMOVED lines=13> */
.L_x_1142:
[----:B------:R-:W-:-:S05]  /*d810*/  IMAD.U32 R4, RZ, RZ, UR35 ;  /* 0x00000023ff047e24 */ /* 0x000fca000f8e00ff */
[----:B------:R-:W-:-:S13]  /*d820*/  ISETP.NE.AND P3, PT, R4, 0x1, PT ;  /* 0x000000010400780c */ /* 0x000fda0003f65270 */
[----:B------:R-:W0:Y:S02]  /*d830*/  @P3 LDC.64 R14, c[0x0][0x9e8] ;  /* 0x00027a00ff0e3b82 */ /* 0x000e240000000a00 */
[----:B0-----:R-:W-:-:S05]  /*d840*/  @P3 IMAD.HI.U32 R14, R81, R14, RZ ;  /* 0x0000000e510e3227 */ /* 0x001fca00078e00ff */
[----:B------:R-:W-:-:S07]  /*d850*/  @P3 SHF.R.U32.HI R81, RZ, R15, R14 ;  /* 0x0000000fff513219 */ /* 0x000fce000001160e */
.L_x_1143:
[----:B------:R-:W-:Y:S05]  /*d860*/  BSYNC B0 ;  /* 0x0000000000007941 */ /* 0x000fea0003800000 */
.L_x_1141:
[----:B------:R-:W-:-:S04]  /*d870*/  IMAD R81, R81, R4, -R78 ;  /* 0x0000000451517224 */ /* 0x000fc800078e0a4e */
[----:B------:R-:W-:-:S05]  /*d880*/  IMAD R81, R16, -0x2, R81 ;  /* 0xfffffffe10517824 */ /* 0x000fca00078e0251 */
[----:B------:R-:W-:Y:S02]  /*d890*/  VIADDMNMX R83, R81, R4, R83, PT ;  /* 0x0000000451537246 */ /* 0x000fe40003800153 */
[----:B------:R-:W-:-:S07]  /*d8a0*/  VIMNMX R82, R82, R81, !PT ;  /* 0x0000005152527248 */ /* 0x000fce0007fe0100 */
.L_x_1140:
        /* <DEDUP_REMOVED lines=20> */
[----:B------:R-:W-:Y:S02]  /*d9f0*/  ISETP.GT.AND P4, PT, R82, 0x1, P2 ;  /* 0x000000015200780c */ /* 0x000fe40001784270 */
[----:B------:R-:W-:Y:S02]  /*da00*/  FMNMX.FTZ R15, R32, R15, !PT ;  /* 0x0000000f200f7209 */ /* 0x000fe40007810000 */
[----:B------:R-:W-:Y:S02]  /*da10*/  FSEL R27, R27, -INF , !P3 ;  /* 0xff8000001b1b7808 */ /* 0x000fe40005800000 */
[----:B------:R-:W-:Y:S02]  /*da20*/  FMNMX.FTZ R15, R34, R15, !PT ;  /* 0x0000000f220f7209 */ /* 0x000fe40007810000 */
[----:B------:R-:W-:-:S02]  /*da30*/  ISETP.GT.AND P3, PT, R82, 0x21, P2 ;  /* 0x000000215200780c */ /* 0x000fc40001764270 */
[----:B------:R-:W-:Y:S02]  /*da40*/  FMNMX.FTZ R15, R36, R15, !PT ;  /* 0x0000000f240f7209 */ /* 0x000fe40007810000 */
[C---:B------:R-:W-:Y:S02]  /*da50*/  ISETP.LT.OR P6, PT, R83.reuse, 0x9, P6 ;  /* 0x000000095300780c */ /* 0x040fe400037c1670 */
[----:B------:R-:W-:Y:S02]  /*da60*/  FMNMX.FTZ R15, R38, R15, !PT ;  /* 0x0000000f260f7209 */ /* 0x000fe40007810000 */
[C---:B------:R-:W-:Y:S02]  /*da70*/  ISETP.LT.OR P4, PT, R83.reuse, 0x2, P4 ;  /* 0x000000025300780c */ /* 0x040fe40002781670 */
[----:B------:R-:W-:Y:S02]  /*da80*/  FMNMX.FTZ R15, R40, R15, !PT ;  /* 0x0000000f280f7209 */ /* 0x000fe40007810000 */
[----:B------:R-:W-:-:S02]  /*da90*/  ISETP.LT.OR P3, PT, R83, 0x22, P3 ;  /* 0x000000225300780c */ /* 0x000fc40001f61670 */
[----:B------:R-:W-:Y:S02]  /*daa0*/  FMNMX.FTZ R15, R42, R15, !PT ;  /* 0x0000000f2a0f7209 */ /* 0x000fe40007810000 */
[----:B------:R-:W-:Y:S02]  /*dab0*/  FSEL R11, R11, -INF , !P6 ;  /* 0xff8000000b0b7808 */ /* 0x000fe40007000000 */
[----:B------:R-:W-:Y:S02]  /*dac0*/  FMNMX.FTZ R15, R44, R15, !PT ;  /* 0x0000000f2c0f7209 */ /* 0x000fe40007810000 */
[----:B------:R-:W-:Y:S02]  /*dad0*/  FSEL R9, R9, -INF , !P4 ;  /* 0xff80000009097808 */ /* 0x000fe40006000000 */
[----:B------:R-:W-:Y:S02]  /*dae0*/  FMNMX.FTZ R15, R48, R15, !PT ;  /* 0x0000000f300f7209 */ /* 0x000fe40007810000 */
[----:B------:R-:W-:-:S02]  /*daf0*/  ISETP.GT.AND P4, PT, R82, 0x10, P2 ;  /* 0x000000105200780c */ /* 0x000fc40001784270 */
[----:B------:R-:W-:Y:S02]  /*db00*/  FMNMX.FTZ R15, R50, R15, !PT ;  /* 0x0000000f320f7209 */ /* 0x000fe40007810000 */
[----:B------:R-:W-:Y:S02]  /*db10*/  FSEL R31, R31, -INF , !P3 ;  /* 0xff8000001f1f7808 */ /* 0x000fe40005800000 */
[----:B------:R-:W-:Y:S02]  /*db20*/  FMNMX.FTZ R15, R52, R15, !PT ;  /* 0x0000000f340f7209 */ /* 0x000fe40007810000 */
[----:B------:R-:W-:Y:S02]  /*db30*/  ISETP.GT.AND P3, PT, R82, RZ, P2 ;  /* 0x000000ff5200720c */ /* 0x000fe40001764270 */
        /* <DEDUP_REMOVED lines=24> */
[----:B------:R-:W-:Y:S01]  /*dcc0*/  ISETP.GT.AND P4, PT, R82, 0x29, P2 ;  /* 0x000000295200780c */ /* 0x000fe20001784270 */
[----:B------:R-:W0:Y:S03]  /*dcd0*/  SHFL.BFLY PT, R15, R14, 0x2, 0x1f ;  /* 0x0c401f000e0f7f89 */ /* 0x000e2600000e0000 */
[----:B------:R-:W-:-:S04]  /*dce0*/  ISETP.LT.OR P4, PT, R83, 0x2a, P4 ;  /* 0x0000002a5300780c */ /* 0x000fc80002781670 */
[----:B------:R-:W-:Y:S02]  /*dcf0*/  FSEL R35, R35, -INF , !P4 ;  /* 0xff80000023237808 */ /* 0x000fe40006000000 */
[----:B------:R-:W-:-:S04]  /*dd00*/  ISETP.GT.AND P4, PT, R82, 0x31, P2 ;  /* 0x000000315200780c */ /* 0x000fc80001784270 */
[----:B------:R-:W-:-:S04]  /*dd10*/  ISETP.LT.OR P4, PT, R83, 0x32, P4 ;  /* 0x000000325300780c */ /* 0x000fc80002781670 */
[----:B------:R-:W-:Y:S02]  /*dd20*/  FSEL R39, R39, -INF , !P4 ;  /* 0xff80000027277808 */ /* 0x000fe40006000000 */
[----:B------:R-:W-:-:S04]  /*dd30*/  ISETP.GT.AND P4, PT, R82, 0x39, P2 ;  /* 0x000000395200780c */ /* 0x000fc80001784270 */
[----:B------:R-:W-:Y:S02]  /*dd40*/  ISETP.LT.OR P4, PT, R83, 0x3a, P4 ;  /* 0x0000003a5300780c */ /* 0x000fe40002781670 */
[----:B0-----:R-:W-:Y:S02]  /*dd50*/  FMNMX.FTZ R15, R14, R15, !PT ;  /* 0x0000000f0e0f7209 */ /* 0x001fe40007810000 */
        /* <DEDUP_REMOVED lines=12> */
[C---:B------:R-:W-:Y:S01]  /*de20*/  FSETP.NEU.FTZ.AND P6, PT, R4.reuse, -INF , PT ;  /* 0xff8000000400780b */ /* 0x040fe20003fdd000 */
[----:B------:R-:W-:Y:S01]  /*de30*/  FMUL.FTZ R15, R4, UR34 ;  /* 0x00000022040f7c20 */ /* 0x000fe20008410000 */
[----:B------:R-:W-:-:S04]  /*de40*/  ISETP.GT.AND P4, PT, R82, 0x59, P2 ;  /* 0x000000595200780c */ /* 0x000fc80001784270 */
[----:B------:R-:W-:Y:S02]  /*de50*/  FSEL R15, R15, RZ, P6 ;  /* 0x000000ff0f0f7208 */ /* 0x000fe40003000000 */
[----:B------:R-:W-:-:S03]  /*de60*/  ISETP.LT.OR P4, PT, R83, 0x5a, P4 ;  /* 0x0000005a5300780c */ /* 0x000fc60002781670 */
[--C-:B------:R-:W-:Y:S01]  /*de70*/  FFMA.FTZ R14, R46, UR34, -R15.reuse ;  /* 0x000000222e0e7c23 */ /* 0x100fe2000801080f */
[----:B------:R-:W-:Y:S01]  /*de80*/  FSEL R46, R7, -INF , !P3 ;  /* 0xff800000072e7808 */ /* 0x000fe20005800000 */
        /* <DEDUP_REMOVED lines=12> */
[----:B------:R0:W-:Y:S01]  /*df50*/  MUFU.EX2 R37, R84 ;  /* 0x0000005400257308 */ /* 0x0001e20000000800 */
        /* <DEDUP_REMOVED lines=27> */
[----:B------:R-:W-:Y:S01]  /*e110*/  FFMA.FTZ R79, R79, UR34, -R15 ;  /* 0x000000224f4f7c23 */ /* 0x000fe2000801080f */
        /* <DEDUP_REMOVED lines=12> */
[----:B------:R-:W-:Y:S02]  /*e1e0*/  FMNMX.FTZ R78, R41, R78, !PT ;  /* 0x0000004e294e7209 */ /* 0x000fe40007810000 */
        /* <DEDUP_REMOVED lines=17> */
[----:B------:R-:W-:Y:S01]  /*e300*/  FSEL R63, R63, -INF , !P3 ;  /* 0xff8000003f3f7808 */ /* 0x000fe20005800000 */
[----:B------:R-:W-:Y:S01]  /*e310*/  MUFU.EX2 R26, R26 ;  /* 0x0000001a001a7308 */ /* 0x000fe20000000800 */
[----:B------:R-:W-:-:S02]  /*e320*/  FMNMX.FTZ R78, R59, R78, !PT ;  /* 0x0000004e3b4e7209 */ /* 0x000fc40007810000 */
[C---:B------:R-:W-:Y:S02]  /*e330*/  ISETP.GT.AND P3, PT, R82.reuse, 0x68, P2 ;  /* 0x000000685200780c */ /* 0x040fe40001764270 */
[----:B------:R-:W-:Y:S02]  /*e340*/  ISETP.LT.OR P4, PT, R83, 0x62, P4 ;  /* 0x000000625300780c */ /* 0x000fe40002781670 */
[----:B------:R-:W-:Y:S01]  /*e350*/  FMNMX.FTZ R78, R61, R78, !PT ;  /* 0x0000004e3d4e7209 */ /* 0x000fe20007810000 */
[----:B------:R-:W-:Y:S01]  /*e360*/  MUFU.EX2 R28, R28 ;  /* 0x0000001c001c7308 */ /* 0x000fe20000000800 */
[----:B------:R-:W-:Y:S02]  /*e370*/  ISETP.LT.OR P3, PT, R83, 0x69, P3 ;  /* 0x000000695300780c */ /* 0x000fe40001f61670 */
[----:B------:R-:W-:Y:S02]  /*e380*/  FSEL R65, R65, -INF , !P4 ;  /* 0xff80000041417808 */ /* 0x000fe40006000000 */
[----:B------:R-:W-:-:S02]  /*e390*/  ISETP.GT.AND P4, PT, R82, 0x69, P2 ;  /* 0x000000695200780c */ /* 0x000fc40001784270 */
[----:B------:R-:W-:Y:S01]  /*e3a0*/  FMNMX.FTZ R80, R63, R78, !PT ;  /* 0x0000004e3f507209 */ /* 0x000fe20007810000 */
[----:B------:R-:W-:Y:S01]  /*e3b0*/  MUFU.EX2 R30, R30 ;  /* 0x0000001e001e7308 */ /* 0x000fe20000000800 */
[----:B------:R-:W-:Y:S02]  /*e3c0*/  FSEL R67, R67, -INF , !P3 ;  /* 0xff80000043437808 */ /* 0x000fe40005800000 */
[----:B------:R-:W-:Y:S02]  /*e3d0*/  ISETP.GT.AND P3, PT, R82, 0x70, P2 ;  /* 0x000000705200780c */ /* 0x000fe40001764270 */
[----:B------:R-:W-:Y:S02]  /*e3e0*/  ISETP.LT.OR P4, PT, R83, 0x6a, P4 ;  /* 0x0000006a5300780c */ /* 0x000fe40002781670 */
[----:B0-----:R-:W-:Y:S01]  /*e3f0*/  FMNMX.FTZ R84, R65, R80, !PT ;  /* 0x0000005041547209 */ /* 0x001fe20007810000 */
[----:B------:R-:W-:Y:S01]  /*e400*/  MUFU.EX2 R32, R32 ;  /* 0x0000002000207308 */ /* 0x000fe20000000800 */
[----:B------:R-:W-:-:S02]  /*e410*/  ISETP.LT.OR P3, PT, R83, 0x71, P3 ;  /* 0x000000715300780c */ /* 0x000fc40001f61670 */
[----:B------:R-:W-:Y:S01]  /*e420*/  FSEL R78, R69, -INF , !P4 ;  /* 0xff800000454e7808 */ /* 0x000fe20006000000 */
[--C-:B------:R-:W-:Y:S01]  /*e430*/  FFMA.FTZ R69, R52, UR34, -R15.reuse ;  /* 0x0000002234457c23 */ /* 0x100fe2000801080f */
[----:B------:R-:W-:Y:S02]  /*e440*/  ISETP.GT.AND P4, PT, R82, 0x71, P2 ;  /* 0x000000715200780c */ /* 0x000fe40001784270 */
[----:B------:R-:W-:Y:S01]  /*e450*/  FMNMX.FTZ R7, R67, R84, !PT ;  /* 0x0000005443077209 */ /* 0x000fe20007810000 */
[----:B------:R-:W-:Y:S01]  /*e460*/  MUFU.EX2 R34, R34 ;  /* 0x0000002200227308 */ /* 0x000fe20000000800 */
[----:B------:R-:W-:Y:S01]  /*e470*/  FSEL R80, R71, -INF , !P3 ;  /* 0xff80000047507808 */ /* 0x000fe20005800000 */
[--C-:B------:R-:W-:Y:S01]  /*e480*/  FFMA.FTZ R71, R54, UR34, -R15.reuse ;  /* 0x0000002236477c23 */ /* 0x100fe2000801080f */
[----:B------:R-:W-:Y:S01]  /*e490*/  ISETP.GT.AND P3, PT, R82, 0x78, P2 ;  /* 0x000000785200780c */ /* 0x000fe20001764270 */
[--C-:B------:R-:W-:Y:S01]  /*e4a0*/  FFMA.FTZ R54, R56, UR34, -R15.reuse ;  /* 0x0000002238367c23 */ /* 0x100fe2000801080f */
[C---:B------:R-:W-:Y:S01]  /*e4b0*/  ISETP.LT.OR P4, PT, R83.reuse, 0x72, P4 ;  /* 0x000000725300780c */ /* 0x040fe20002781670 */
[--C-:B------:R-:W-:Y:S01]  /*e4c0*/  FFMA.FTZ R56, R58, UR34, -R15.reuse ;  /* 0x000000223a387c23 */ /* 0x100fe2000801080f */
[----:B------:R-:W-:Y:S01]  /*e4d0*/  FMNMX.FTZ R7, R78, R7, !PT ;  /* 0x000000074e077209 */ /* 0x000fe20007810000 */
[--C-:B------:R-:W-:Y:S01]  /*e4e0*/  FFMA.FTZ R58, R60, UR34, -R15.reuse ;  /* 0x000000223c3a7c23 */ /* 0x100fe2000801080f */
[----:B------:R-:W-:Y:S01]  /*e4f0*/  ISETP.GT.AND P2, PT, R82, 0x79, P2 ;  /* 0x000000795200780c */ /* 0x000fe20001744270 */
[--C-:B------:R-:W-:Y:S01]  /*e500*/  FFMA.FTZ R60, R62, UR34, -R15.reuse ;  /* 0x000000223e3c7c23 */ /* 0x100fe2000801080f */
[----:B------:R-:W-:Y:S01]  /*e510*/  ISETP.LT.OR P3, PT, R83, 0x79, P3 ;  /* 0x000000795300780c */ /* 0x000fe20001f61670 */
[--C-:B------:R-:W-:Y:S01]  /*e520*/  FFMA.FTZ R62, R64, UR34, -R15.reuse ;  /* 0x00000022403e7c23 */ /* 0x100fe2000801080f */
[----:B------:R-:W-:Y:S01]  /*e530*/  FSEL R73, R73, -INF , !P4 ;  /* 0xff80000049497808 */ /* 0x000fe20006000000 */
[--C-:B------:R-:W-:Y:S01]  /*e540*/  FFMA.FTZ R64, R66, UR34, -R15.reuse ;  /* 0x0000002242407c23 */ /* 0x100fe2000801080f */
[----:B------:R-:W-:Y:S01]  /*e550*/  FMNMX.FTZ R82, R80, R7, !PT ;  /* 0x0000000750527209 */ /* 0x000fe20007810000 */
[--C-:B------:R-:W-:Y:S01]  /*e560*/  FFMA.FTZ R66, R68, UR34, -R15.reuse ;  /* 0x0000002244427c23 */ /* 0x100fe2000801080f */
[----:B------:R-:W-:Y:S01]  /*e570*/  ISETP.LT.OR P2, PT, R83, 0x7a, P2 ;  /* 0x0000007a5300780c */ /* 0x000fe20001741670 */
[----:B------:R-:W-:Y:S01]  /*e580*/  FFMA.FTZ R68, R75, UR34, -R15 ;  /* 0x000000224b447c23 */ /* 0x000fe2000801080f */
[----:B------:R-:W-:Y:S01]  /*e590*/  FSEL R76, R76, -INF , !P3 ;  /* 0xff8000004c4c7808 */ /* 0x000fe20005800000 */
[----:B------:R-:W-:Y:S01]  /*e5a0*/  MUFU.EX2 R36, R36 ;  /* 0x0000002400247308 */ /* 0x000fe20000000800 */
[----:B------:R-:W-:-:S02]  /*e5b0*/  FMNMX.FTZ R7, R73, R82, !PT ;  /* 0x0000005249077209 */ /* 0x000fc40007810000 */
[----:B------:R-:W-:Y:S02]  /*e5c0*/  FSEL R77, R77, -INF , !P2 ;  /* 0xff8000004d4d7808 */ /* 0x000fe40005000000 */
[----:B------:R-:W-:-:S03]  /*e5d0*/  FMNMX.FTZ R52, R76, R7, !PT ;  /* 0x000000074c347209 */ /* 0x000fc60007810000 */
[----:B------:R-:W-:Y:S01]  /*e5e0*/  MUFU.EX2 R38, R38 ;  /* 0x0000002600267308 */ /* 0x000fe20000000800 */
[----:B------:R-:W-:-:S05]  /*e5f0*/  FMNMX.FTZ R7, R77, R52, !PT ;  /* 0x000000344d077209 */ /* 0x000fca0007810000 */
[----:B------:R-:W0:Y:S02]  /*e600*/  SHFL.BFLY PT, R82, R7, 0x2, 0x1f ;  /* 0x0c401f0007527f89 */ /* 0x000e2400000e0000 */
[----:B------:R1:W-:Y:S08]  /*e610*/  MUFU.EX2 R52, R71 ;  /* 0x0000004700347308 */ /* 0x0003f00000000800 */
[----:B------:R-:W-:Y:S01]  /*e620*/  MUFU.EX2 R40, R40 ;  /* 0x0000002800287308 */ /* 0x000fe20000000800 */
[----:B-1----:R-:W-:Y:S01]  /*e630*/  FFMA.FTZ R71, R72, UR34, -R15 ;  /* 0x0000002248477c23 */ /* 0x002fe2000801080f */
[----:B------:R-:W-:-:S05]  /*e640*/  FSEL R72, R4, RZ, P6 ;  /* 0x000000ff04487208 */ /* 0x000fca0003000000 */
[----:B------:R-:W-:Y:S01]  /*e650*/  FADD.FTZ R72, -R72, R5 ;  /* 0x0000000548487221 */ /* 0x000fe20000010100 */
[----:B------:R-:W-:Y:S03]  /*e660*/  MUFU.EX2 R42, R42 ;  /* 0x0000002a002a7308 */ /* 0x000fe60000000800 */
[----:B------:R-:W-:Y:S01]  /*e670*/  FMUL.FTZ R15, R72, UR34 ;  /* 0x00000022480f7c20 */ /* 0x000fe20008410000 */
[----:B0-----:R-:W-:-:S04]  /*e680*/  FMNMX.FTZ R82, R7, R82, !PT ;  /* 0x0000005207527209 */ /* 0x001fc80007810000 */
[----:B------:R-:W-:Y:S01]  /*e690*/  MUFU.EX2 R5, R79 ;  /* 0x0000004f00057308 */ /* 0x000fe20000000800 */
[----:B------:R-:W0:Y:S07]  /*e6a0*/  SHFL.BFLY PT, R7, R82, 0x1, 0x1f ;  /* 0x0c201f0052077f89 */ /* 0x000e2e00000e0000 */
[----:B------:R-:W1:Y:S08]  /*e6b0*/  MUFU.EX2 R15, R15 ;  /* 0x0000000f000f7308 */ /* 0x000e700000000800 */
[----:B------:R-:W-:Y:S08]  /*e6c0*/  MUFU.EX2 R44, R44 ;  /* 0x0000002c002c7308 */ /* 0x000ff00000000800 */
[----:B------:R-:W-:Y:S01]  /*e6d0*/  MUFU.EX2 R48, R48 ;  /* 0x0000003000307308 */ /* 0x000fe20000000800 */
[----:B-1----:R-:W-:Y:S01]  /*e6e0*/  FFMA.FTZ R3, R15, R3, R14 ;  /* 0x000000030f037223 */ /* 0x002fe2000001000e */
[----:B------:R-:W-:Y:S01]  /*e6f0*/  FMUL.FTZ R88, R88, R15 ;  /* 0x0000000f58587220 */ /* 0x000fe20000410000 */
[----:B0-----:R-:W-:Y:S01]  /*e700*/  FMNMX.FTZ R7, R82, R7, !PT ;  /* 0x0000000752077209 */ /* 0x001fe20007810000 */
[-C--:B------:R-:W-:Y:S01]  /*e710*/  FMUL.FTZ R89, R89, R15.reuse ;  /* 0x0000000f59597220 */ /* 0x080fe20000410000 */
[C---:B------:R-:W-:Y:S01]  /*e720*/  FADD.FTZ R3, R8.reuse, R3 ;  /* 0x0000000308037221 */ /* 0x040fe20000010000 */
[----:B------:R-:W-:Y:S01]  /*e730*/  F2FP.F16.F32.PACK_AB R8, R8, R14 ;  /* 0x0000000e0808723e */ /* 0x000fe200000000ff */
[-C--:B------:R-:W-:Y:S01]  /*e740*/  FMUL.FTZ R92, R92, R15.reuse ;  /* 0x0000000f5c5c7220 */ /* 0x080fe20000410000 */
[C---:B------:R-:W-:Y:S01]  /*e750*/  FMUL.FTZ R75, R7.reuse, UR34 ;  /* 0x00000022074b7c20 */ /* 0x040fe20008410000 */
[----:B------:R-:W-:Y:S01]  /*e760*/  FSETP.NEU.FTZ.AND P2, PT, R7, -INF , PT ;  /* 0xff8000000700780b */ /* 0x000fe20003f5d000 */
[----:B------:R-:W-:Y:S01]  /*e770*/  FADD.FTZ R3, R10, R3 ;  /* 0x000000030a037221 */ /* 0x000fe20000010000 */
[----:B------:R-:W-:Y:S01]  /*e780*/  MUFU.EX2 R50, R50 ;  /* 0x0000003200327308 */ /* 0x000fe20000000800 */
[C---:B------:R-:W-:Y:S01]  /*e790*/  F2FP.F16.F32.PACK_AB R10, R12.reuse, R10 ;  /* 0x0000000a0c0a723e */ /* 0x040fe200000000ff */
[-C--:B------:R-:W-:Y:S01]  /*e7a0*/  FMUL.FTZ R93, R93, R15.reuse ;  /* 0x0000000f5d5d7220 */ /* 0x080fe20000410000 */
[----:B------:R-:W-:Y:S01]  /*e7b0*/  FSEL R72, R75, RZ, P2 ;  /* 0x000000ff4b487208 */ /* 0x000fe20001000000 */
[----:B------:R-:W-:Y:S01]  /*e7c0*/  FADD.FTZ R14, R12, R3 ;  /* 0x000000030c0e7221 */ /* 0x000fe20000010000 */
[-C--:B------:R-:W-:Y:S01]  /*e7d0*/  FMUL.FTZ R96, R96, R15.reuse ;  /* 0x0000000f60607220 */ /* 0x080fe20000410000 */
[-C--:B------:R-:W-:Y:S01]  /*e7e0*/  FMUL.FTZ R97, R97, R15.reuse ;  /* 0x0000000f61617220 */ /* 0x080fe20000410000 */
[----:B------:R-:W-:Y:S01]  /*e7f0*/  FMUL.FTZ R100, R100, R15 ;  /* 0x0000000f64647220 */ /* 0x000fe20000410000 */
[--C-:B------:R-:W-:Y:S01]  /*e800*/  FFMA.FTZ R79, R35, UR34, -R72.reuse ;  /* 0x00000022234f7c23 */ /* 0x100fe20008010848 */
[----:B------:R-:W-:Y:S01]  /*e810*/  FSEL R35, R7, RZ, P2 ;  /* 0x000000ff07237208 */ /* 0x000fe20001000000 */
[--C-:B------:R-:W-:Y:S01]  /*e820*/  FFMA.FTZ R75, R46, UR34, -R72.reuse ;  /* 0x000000222e4b7c23 */ /* 0x100fe20008010848 */
[--C-:B------:R-:W-:Y:S01]  /*e830*/  FFMA.FTZ R9, R9, UR34, -R72.reuse ;  /* 0x0000002209097c23 */ /* 0x100fe20008010848 */
[--C-:B------:R-:W-:Y:S01]  /*e840*/  FFMA.FTZ R11, R11, UR34, -R72.reuse ;  /* 0x000000220b0b7c23 */ /* 0x100fe20008010848 */
[----:B------:R-:W-:Y:S01]  /*e850*/  FFMA.FTZ R81, R13, UR34, -R72 ;  /* 0x000000220d517c23 */ /* 0x000fe20008010848 */
[----:B------:R-:W-:Y:S01]  /*e860*/  FADD.FTZ R6, -R35, R6 ;  /* 0x0000000623067221 */ /* 0x000fe20000010100 */
[--C-:B------:R-:W-:Y:S01]  /*e870*/  FFMA.FTZ R20, R20, UR34, -R72.reuse ;  /* 0x0000002214147c23 */ /* 0x100fe20008010848 */
[----:B------:R-:W-:Y:S01]  /*e880*/  MUFU.EX2 R75, R75 ;  /* 0x0000004b004b7308 */ /* 0x000fe20000000800 */
[--C-:B------:R-:W-:Y:S01]  /*e890*/  FFMA.FTZ R46, R21, UR34, -R72.reuse ;  /* 0x00000022152e7c23 */ /* 0x100fe20008010848 */
[----:B------:R-:W-:Y:S01]  /*e8a0*/  FMUL.FTZ R6, R6, UR34 ;  /* 0x0000002206067c20 */ /* 0x000fe20008410000 */
[--C-:B------:R-:W-:Y:S01]  /*e8b0*/  FFMA.FTZ R13, R74, UR34, -R72.reuse ;  /* 0x000000224a0d7c23 */ /* 0x100fe20008010848 */
[--C-:B------:R-:W-:Y:S01]  /*e8c0*/  FFMA.FTZ R25, R25, UR34, -R72.reuse ;  /* 0x0000002219197c23 */ /* 0x100fe20008010848 */
[--C-:B------:R-:W-:Y:S01]  /*e8d0*/  FFMA.FTZ R27, R27, UR34, -R72.reuse ;  /* 0x000000221b1b7c23 */ /* 0x100fe20008010848 */
[--C-:B------:R-:W-:Y:S01]  /*e8e0*/  FFMA.FTZ R29, R29, UR34, -R72.reuse ;  /* 0x000000221d1d7c23 */ /* 0x100fe20008010848 */
[--C-:B------:R-:W-:Y:S01]  /*e8f0*/  FFMA.FTZ R31, R31, UR34, -R72.reuse ;  /* 0x000000221f1f7c23 */ /* 0x100fe20008010848 */
[----:B------:R-:W0:Y:S01]  /*e900*/  MUFU.EX2 R6, R6 ;  /* 0x0000000600067308 */ /* 0x000e220000000800 */
[----:B------:R-:W-:Y:S01]  /*e910*/  FFMA.FTZ R43, R43, UR34, -R72 ;  /* 0x000000222b2b7c23 */ /* 0x000fe20008010848 */
[----:B------:R-:W-:Y:S01]  /*e920*/  FADD.FTZ R14, R47, R14 ;  /* 0x0000000e2f0e7221 */ /* 0x000fe20000010000 */
[--C-:B------:R-:W-:Y:S01]  /*e930*/  FFMA.FTZ R33, R33, UR34, -R72.reuse ;  /* 0x0000002221217c23 */ /* 0x100fe20008010848 */
[--C-:B------:R-:W-:Y:S01]  /*e940*/  FFMA.FTZ R21, R39, UR34, -R72.reuse ;  /* 0x0000002227157c23 */ /* 0x100fe20008010848 */
[--C-:B------:R-:W-:Y:S01]  /*e950*/  FFMA.FTZ R39, R41, UR34, -R72.reuse ;  /* 0x0000002229277c23 */ /* 0x100fe20008010848 */
[--C-:B------:R-:W-:Y:S01]  /*e960*/  FFMA.FTZ R41, R45, UR34, -R72.reuse ;  /* 0x000000222d297c23 */ /* 0x100fe20008010848 */
[----:B------:R-:W-:Y:S01]  /*e970*/  FFMA.FTZ R49, R49, UR34, -R72 ;  /* 0x0000002231317c23 */ /* 0x000fe20008010848 */
[----:B------:R-:W1:Y:S01]  /*e980*/  MUFU.EX2 R9, R9 ;  /* 0x0000000900097308 */ /* 0x000e620000000800 */
[----:B------:R-:W-:-:S02]  /*e990*/  IMAD.U32 R45, RZ, RZ, UR54 ;  /* 0x00000036ff2d7e24 */ /* 0x000fc4000f8e00ff */
[--C-:B------:R-:W-:Y:S01]  /*e9a0*/  FFMA.FTZ R51, R51, UR34, -R72.reuse ;  /* 0x0000002233337c23 */ /* 0x100fe20008010848 */
[--C-:B------:R-:W-:Y:S01]  /*e9b0*/  FFMA.FTZ R12, R57, UR34, -R72.reuse ;  /* 0x00000022390c7c23 */ /* 0x100fe20008010848 */
[--C-:B------:R-:W-:Y:S01]  /*e9c0*/  FFMA.FTZ R65, R65, UR34, -R72.reuse ;  /* 0x0000002241417c23 */ /* 0x100fe20008010848 */
[--C-:B------:R-:W-:Y:S01]  /*e9d0*/  FFMA.FTZ R67, R67, UR34, -R72.reuse ;  /* 0x0000002243437c23 */ /* 0x100fe20008010848 */
[----:B------:R-:W-:Y:S01]  /*e9e0*/  @!P1 LEA R45, R45, UR42, 0x3 ;  /* 0x0000002a2d2d9c11 */ /* 0x000fe2000f8e18ff */
[--C-:B------:R-:W-:Y:S01]  /*e9f0*/  FFMA.FTZ R78, R78, UR34, -R72.reuse ;  /* 0x000000224e4e7c23 */ /* 0x100fe20008010848 */
[----:B------:R-:W2:Y:S01]  /*ea00*/  MUFU.EX2 R11, R11 ;  /* 0x0000000b000b7308 */ /* 0x000ea20000000800 */
[----:B0-----:R-:W-:Y:S01]  /*ea10*/  FFMA.FTZ R74, R6, R2, R75 ;  /* 0x00000002064a7223 */ /* 0x001fe2000001004b */
[--C-:B------:R-:W-:Y:S01]  /*ea20*/  FFMA.FTZ R2, R53, UR34, -R72.reuse ;  /* 0x0000002235027c23 */ /* 0x100fe20008010848 */
[----:B------:R-:W-:Y:S01]  /*ea30*/  FFMA.FTZ R53, R55, UR34, -R72 ;  /* 0x0000002237357c23 */ /* 0x000fe20008010848 */
[----:B------:R-:W-:-:S02]  /*ea40*/  @!P1 VIADD R45, R45, 0x2d860 ;  /* 0x0002d8602d2d9836 */ /* 0x000fc40000000000 */
[--C-:B------:R-:W-:Y:S01]  /*ea50*/  FFMA.FTZ R55, R59, UR34, -R72.reuse ;  /* 0x000000223b377c23 */ /* 0x100fe20008010848 */
[--C-:B------:R-:W-:Y:S01]  /*ea60*/  FFMA.FTZ R80, R80, UR34, -R72.reuse ;  /* 0x0000002250507c23 */ /* 0x100fe20008010848 */
[----:B------:R-:W-:Y:S01]  /*ea70*/  FFMA.FTZ R76, R76, UR34, -R72 ;  /* 0x000000224c4c7c23 */ /* 0x000fe20008010848 */
[----:B------:R-:W0:Y:S01]  /*ea80*/  MUFU.EX2 R81, R81 ;  /* 0x0000005100517308 */ /* 0x000e220000000800 */
[----:B-1----:R-:W-:Y:S01]  /*ea90*/  FADD.FTZ R74, R9, R74 ;  /* 0x0000004a094a7221 */ /* 0x002fe20000010000 */
[----:B------:R-:W-:Y:S01]  /*eaa0*/  @!P1 PRMT R45, RZ, 0x654, R45 ;  /* 0x00000654ff2d9816 */ /* 0x000fe2000000002d */
[----:B------:R-:W-:Y:S01]  /*eab0*/  FFMA.FTZ R73, R73, UR34, -R72 ;  /* 0x0000002249497c23 */ /* 0x000fe20008010848 */
[----:B------:R-:W-:Y:S01]  /*eac0*/  F2FP.F16.F32.PACK_AB R9, R9, R75 ;  /* 0x0000004b0909723e */ /* 0x000fe200000000ff */
[----:B------:R-:W-:Y:S01]  /*ead0*/  UMOV UR54, UR46 ;  /* 0x0000002e00367c82 */ /* 0x000fe20008000000 */
[----:B------:R1:W-:Y:S01]  /*eae0*/  @!P1 SYNCS.ARRIVE.TRANS64.RED.A1T0 RZ, [R45+URZ], RZ ;  /* 0x000000ff2dff99a7 */ /* 0x0003e2000810043f */
[----:B------:R-:W-:Y:S01]  /*eaf0*/  ISETP.GT.AND P2, PT, R0, UR37, PT ;  /* 0x0000002500007c0c */ /* 0x000fe2000bf44270 */
        /* <DEDUP_REMOVED lines=9> */
[C---:B0-----:R-:W-:Y:S01]  /*eb90*/  FADD.FTZ R3, R81.reuse, R74 ;  /* 0x0000004a51037221 */ /* 0x041fe20000010000 */
[----:B------:R-:W-:Y:S01]  /*eba0*/  F2FP.F16.F32.PACK_AB R11, R81, R11 ;  /* 0x0000000b510b723e */ /* 0x000fe200000000ff */
[-C--:B------:R-:W-:Y:S01]  /*ebb0*/  FMUL.FTZ R102, R102, R6.reuse ;  /* 0x0000000666667220 */ /* 0x080fe20000410000 */
[-C--:B------:R-:W-:Y:S01]  /*ebc0*/  FMUL.FTZ R103, R103, R6.reuse ;  /* 0x0000000667677220 */ /* 0x080fe20000410000 */
[-C--:B------:R-:W-:Y:S01]  /*ebd0*/  FMUL.FTZ R106, R106, R6.reuse ;  /* 0x000000066a6a7220 */ /* 0x080fe20000410000 */
[-C--:B------:R-:W-:Y:S01]  /*ebe0*/  FMUL.FTZ R107, R107, R6.reuse ;  /* 0x000000066b6b7220 */ /* 0x080fe20000410000 */
[----:B------:R0:W-:Y:S01]  /*ebf0*/  STSM.16.M88.4 [R17+0x21800], R8 ;  /* 0x0218000811007844 */ /* 0x0001e20000000200 */
[----:B------:R-:W4:Y:S01]  /*ec00*/  MUFU.EX2 R25, R25 ;  /* 0x0000001900197308 */ /* 0x000f220000000800 */
[----:B---3--:R-:W-:Y:S01]  /*ec10*/  FADD.FTZ R3, R20, R3 ;  /* 0x0000000314037221 */ /* 0x008fe20000010000 */
[-C--:B------:R-:W-:Y:S01]  /*ec20*/  FMUL.FTZ R110, R110, R6.reuse ;  /* 0x000000066e6e7220 */ /* 0x080fe20000410000 */
[-C--:B------:R-:W-:Y:S01]  /*ec30*/  FMUL.FTZ R111, R111, R6.reuse ;  /* 0x000000066f6f7220 */ /* 0x080fe20000410000 */
[-C--:B------:R-:W-:Y:S01]  /*ec40*/  FMUL.FTZ R114, R114, R6.reuse ;  /* 0x0000000672727220 */ /* 0x080fe20000410000 */
[-C--:B------:R-:W-:Y:S01]  /*ec50*/  FMUL.FTZ R115, R115, R6.reuse ;  /* 0x0000000673737220 */ /* 0x080fe20000410000 */
[-C--:B------:R-:W-:Y:S01]  /*ec60*/  FMUL.FTZ R118, R118, R6.reuse ;  /* 0x0000000676767220 */ /* 0x080fe20000410000 */
[-C--:B------:R-:W-:Y:S01]  /*ec70*/  FMUL.FTZ R119, R119, R6.reuse ;  /* 0x0000000677777220 */ /* 0x080fe20000410000 */
[----:B------:R-:W3:Y:S01]  /*ec80*/  MUFU.EX2 R27, R27 ;  /* 0x0000001b001b7308 */ /* 0x000ee20000000800 */
[----:B--2---:R-:W-:Y:S01]  /*ec90*/  FADD.FTZ R74, R46, R3 ;  /* 0x000000032e4a7221 */ /* 0x004fe20000010000 */
[-C--:B------:R-:W-:Y:S01]  /*eca0*/  FMUL.FTZ R122, R122, R6.reuse ;  /* 0x000000067a7a7220 */ /* 0x080fe20000410000 */
[-C--:B------:R-:W-:Y:S01]  /*ecb0*/  FMUL.FTZ R123, R123, R6.reuse ;  /* 0x000000067b7b7220 */ /* 0x080fe20000410000 */
[-C--:B------:R-:W-:Y:S01]  /*ecc0*/  FMUL.FTZ R126, R126, R6.reuse ;  /* 0x000000067e7e7220 */ /* 0x080fe20000410000 */
[-C--:B------:R-:W-:Y:S01]  /*ecd0*/  FMUL.FTZ R127, R127, R6.reuse ;  /* 0x000000067f7f7220 */ /* 0x080fe20000410000 */
[----:B------:R-:W-:Y:S01]  /*ece0*/  FMUL.FTZ R130, R130, R6 ;  /* 0x0000000682827220 */ /* 0x000fe20000410000 */
[----:B0-----:R-:W-:Y:S01]  /*ecf0*/  F2FP.F16.F32.PACK_AB R9, R46, R20 ;  /* 0x000000142e09723e */ /* 0x001fe200000000ff */
[----:B------:R-:W0:Y:S01]  /*ed00*/  MUFU.EX2 R29, R29 ;  /* 0x0000001d001d7308 */ /* 0x000e220000000800 */
[----:B----4-:R-:W-:Y:S01]  /*ed10*/  FADD.FTZ R74, R25, R74 ;  /* 0x0000004a194a7221 */ /* 0x010fe20000010000 */
[----:B------:R-:W-:Y:S01]  /*ed20*/  F2FP.F16.F32.PACK_AB R8, R37, R47 ;  /* 0x0000002f2508723e */ /* 0x000fe200000000ff */
[----:B------:R-:W-:Y:S01]  /*ed30*/  FMUL.FTZ R131, R131, R6 ;  /* 0x0000000683837220 */ /* 0x000fe20000410000 */
[----:B------:R-:W-:Y:S01]  /*ed40*/  F2FP.F16.F32.PACK_AB R10, R26, R24 ;  /* 0x000000181a0a723e */ /* 0x000fe200000000ff */
[-C--:B------:R-:W-:Y:S01]  /*ed50*/  FMUL.FTZ R134, R134, R6.reuse ;  /* 0x0000000686867220 */ /* 0x080fe20000410000 */
[----:B------:R-:W-:Y:S01]  /*ed60*/  FMUL.FTZ R135, R135, R6 ;  /* 0x0000000687877220 */ /* 0x000fe20000410000 */
[----:B------:R-:W-:Y:S01]  /*ed70*/  FMUL.FTZ R101, R101, R15 ;  /* 0x0000000f65657220 */ /* 0x000fe20000410000 */
[----:B------:R2:W-:Y:S01]  /*ed80*/  MUFU.EX2 R35, R43 ;  /* 0x0000002b00237308 */ /* 0x0005e20000000800 */
[C---:B---3--:R-:W-:Y:S01]  /*ed90*/  FADD.FTZ R74, R27.reuse, R74 ;  /* 0x0000004a1b4a7221 */ /* 0x048fe20000010000 */
[----:B------:R-:W-:Y:S01]  /*eda0*/  F2FP.F16.F32.PACK_AB R11, R27, R25 ;  /* 0x000000191b0b723e */ /* 0x000fe200000000ff */
[-C--:B------:R-:W-:Y:S01]  /*edb0*/  FMUL.FTZ R104, R104, R15.reuse ;  /* 0x0000000f68687220 */ /* 0x080fe20000410000 */
[-C--:B------:R-:W-:Y:S01]  /*edc0*/  FMUL.FTZ R105, R105, R15.reuse ;  /* 0x0000000f69697220 */ /* 0x080fe20000410000 */
[-C--:B------:R-:W-:Y:S01]  /*edd0*/  FMUL.FTZ R108, R108, R15.reuse ;  /* 0x0000000f6c6c7220 */ /* 0x080fe20000410000 */
[-C--:B------:R-:W-:Y:S01]  /*ede0*/  FMUL.FTZ R109, R109, R15.reuse ;  /* 0x0000000f6d6d7220 */ /* 0x080fe20000410000 */
[----:B------:R3:W-:Y:S01]  /*edf0*/  STSM.16.M88.4 [R22], R8 ;  /* 0x0000000816007844 */ /* 0x0007e20000000200 */
[----:B------:R-:W4:Y:S01]  /*ee00*/  MUFU.EX2 R31, R31 ;  /* 0x0000001f001f7308 */ /* 0x000f220000000800 */
[----:B--2---:R-:W-:Y:S01]  /*ee10*/  FADD.FTZ R43, R37, R14 ;  /* 0x0000000e252b7221 */ /* 0x004fe20000010000 */
[----:B0-----:R-:W-:Y:S01]  /*ee20*/  FADD.FTZ R74, R29, R74 ;  /* 0x0000004a1d4a7221 */ /* 0x001fe20000010000 */
[--C-:B------:R-:W-:Y:S01]  /*ee30*/  FFMA.FTZ R14, R61, UR34, -R72.reuse ;  /* 0x000000223d0e7c23 */ /* 0x100fe20008010848 */
[--C-:B------:R-:W-:Y:S01]  /*ee40*/  FFMA.FTZ R61, R63, UR34, -R72.reuse ;  /* 0x000000223f3d7c23 */ /* 0x100fe20008010848 */
[----:B------:R-:W-:Y:S01]  /*ee50*/  FADD.FTZ R43, R24, R43 ;  /* 0x0000002b182b7221 */ /* 0x000fe20000010000 */
[----:B------:R-:W-:Y:S01]  /*ee60*/  FFMA.FTZ R72, R77, UR34, -R72 ;  /* 0x000000224d487c23 */ /* 0x000fe20008010848 */
[-C--:B------:R-:W-:Y:S01]  /*ee70*/  FMUL.FTZ R112, R112, R15.reuse ;  /* 0x0000000f70707220 */ /* 0x080fe20000410000 */
[----:B------:R-:W0:Y:S01]  /*ee80*/  MUFU.EX2 R33, R33 ;  /* 0x0000002100217308 */ /* 0x000e220000000800 */
[----:B------:R-:W-:Y:S01]  /*ee90*/  FADD.FTZ R43, R26, R43 ;  /* 0x0000002b1a2b7221 */ /* 0x000fe20000010000 */
[-C--:B------:R-:W-:Y:S01]  /*eea0*/  FMUL.FTZ R113, R113, R15.reuse ;  /* 0x0000000f71717220 */ /* 0x080fe20000410000 */
[-C--:B------:R-:W-:Y:S01]  /*eeb0*/  FMUL.FTZ R116, R116, R15.reuse ;  /* 0x0000000f74747220 */ /* 0x080fe20000410000 */
[-C--:B------:R-:W-:Y:S01]  /*eec0*/  FMUL.FTZ R117, R117, R15.reuse ;  /* 0x0000000f75757220 */ /* 0x080fe20000410000 */
[----:B------:R-:W-:Y:S01]  /*eed0*/  FADD.FTZ R43, R28, R43 ;  /* 0x0000002b1c2b7221 */ /* 0x000fe20000010000 */
[----:B------:R-:W-:Y:S01]  /*eee0*/  F2FP.F16.F32.PACK_AB R28, R30, R28 ;  /* 0x0000001c1e1c723e */ /* 0x000fe200000000ff */
[----:B------:R-:W-:Y:S01]  /*eef0*/  FMUL.FTZ R120, R120, R15 ;  /* 0x0000000f78787220 */ /* 0x000fe20000410000 */
[----:B------:R-:W2:Y:S01]  /*ef00*/  MUFU.EX2 R79, R79 ;  /* 0x0000004f004f7308 */ /* 0x000ea20000000800 */
[----:B------:R-:W-:Y:S01]  /*ef10*/  FADD.FTZ R43, R30, R43 ;  /* 0x0000002b1e2b7221 */ /* 0x000fe20000010000 */
[C---:B----4-:R-:W-:Y:S01]  /*ef20*/  FADD.FTZ R74, R31.reuse, R74 ;  /* 0x0000004a1f4a7221 */ /* 0x050fe20000010000 */
[----:B------:R-:W-:Y:S01]  /*ef30*/  F2FP.F16.F32.PACK_AB R29, R31, R29 ;  /* 0x0000001d1f1d723e */ /* 0x000fe200000000ff */
[-C--:B------:R-:W-:Y:S01]  /*ef40*/  FMUL.FTZ R121, R121, R15.reuse ;  /* 0x0000000f79797220 */ /* 0x080fe20000410000 */
[----:B------:R-:W-:Y:S01]  /*ef50*/  FADD.FTZ R43, R32, R43 ;  /* 0x0000002b202b7221 */ /* 0x000fe20000010000 */
[----:B------:R-:W-:Y:S01]  /*ef60*/  F2FP.F16.F32.PACK_AB R30, R34, R32 ;  /* 0x00000020221e723e */ /* 0x000fe200000000ff */
[-C--:B------:R-:W-:Y:S01]  /*ef70*/  FMUL.FTZ R124, R124, R15.reuse ;  /* 0x0000000f7c7c7220 */ /* 0x080fe20000410000 */
[----:B------:R-:W4:Y:S01]  /*ef80*/  MUFU.EX2 R13, R13 ;  /* 0x0000000d000d7308 */ /* 0x000f220000000800 */
[----:B0-----:R-:W-:Y:S01]  /*ef90*/  FADD.FTZ R74, R33, R74 ;  /* 0x0000004a214a7221 */ /* 0x001fe20000010000 */
[----:B------:R-:W-:Y:S01]  /*efa0*/  FADD.FTZ R43, R34, R43 ;  /* 0x0000002b222b7221 */ /* 0x000fe20000010000 */
[-C--:B------:R-:W-:Y:S01]  /*efb0*/  FMUL.FTZ R125, R125, R15.reuse ;  /* 0x0000000f7d7d7220 */ /* 0x080fe20000410000 */
[-C--:B------:R-:W-:Y:S01]  /*efc0*/  FMUL.FTZ R128, R128, R15.reuse ;  /* 0x0000000f80807220 */ /* 0x080fe20000410000 */
[----:B------:R-:W-:Y:S01]  /*efd0*/  FMUL.FTZ R129, R129, R15 ;  /* 0x0000000f81817220 */ /* 0x000fe20000410000 */
[----:B------:R-:W-:Y:S01]  /*efe0*/  FADD.FTZ R43, R36, R43 ;  /* 0x0000002b242b7221 */ /* 0x000fe20000010000 */
[C---:B------:R-:W-:Y:S01]  /*eff0*/  F2FP.F16.F32.PACK_AB R36, R38.reuse, R36 ;  /* 0x000000242624723e */ /* 0x040fe200000000ff */
[----:B------:R-:W0:Y:S01]  /*f000*/  MUFU.EX2 R21, R21 ;  /* 0x0000001500157308 */ /* 0x000e220000000800 */
[C---:B--2---:R-:W-:Y:S01]  /*f010*/  FADD.FTZ R74, R79.reuse, R74 ;  /* 0x0000004a4f4a7221 */ /* 0x044fe20000010000 */
[----:B------:R-:W-:Y:S01]  /*f020*/  FADD.FTZ R43, R38, R43 ;  /* 0x0000002b262b7221 */ /* 0x000fe20000010000 */
[----:B------:R-:W-:Y:S01]  /*f030*/  F2FP.F16.F32.PACK_AB R31, R79, R33 ;  /* 0x000000214f1f723e */ /* 0x000fe200000000ff */
[-C--:B------:R-:W-:Y:S01]  /*f040*/  FMUL.FTZ R132, R132, R15.reuse ;  /* 0x0000000f84847220 */ /* 0x080fe20000410000 */
[----:B------:R-:W-:Y:S01]  /*f050*/  F2FP.F16.F32.PACK_AB R38, R42, R40 ;  /* 0x000000282a26723e */ /* 0x000fe200000000ff */
[----:B------:R-:W-:Y:S01]  /*f060*/  FADD.FTZ R43, R40, R43 ;  /* 0x0000002b282b7221 */ /* 0x000fe20000010000 */
[----:B------:R-:W-:Y:S01]  /*f070*/  FMUL.FTZ R133, R133, R15 ;  /* 0x0000000f85857220 */ /* 0x000fe20000410000 */
[----:B------:R-:W2:Y:S01]  /*f080*/  MUFU.EX2 R39, R39 ;  /* 0x0000002700277308 */ /* 0x000ea20000000800 */
[----:B----4-:R-:W-:Y:S01]  /*f090*/  FADD.FTZ R74, R13, R74 ;  /* 0x0000004a0d4a7221 */ /* 0x010fe20000010000 */
[----:B------:R-:W-:Y:S01]  /*f0a0*/  FADD.FTZ R43, R42, R43 ;  /* 0x0000002b2a2b7221 */ /* 0x000fe20000010000 */
[----:B------:R1:W-:Y:S01]  /*f0b0*/  STSM.16.M88.4 [R19], R28 ;  /* 0x0000001c13007844 */ /* 0x0003e20000000200 */
[----:B------:R-:W-:-:S02]  /*f0c0*/  VIADD R0, R0, 0xffffffff ;  /* 0xffffffff00007836 */ /* 0x000fc40000000000 */
[----:B------:R-:W-:Y:S01]  /*f0d0*/  FADD.FTZ R43, R44, R43 ;  /* 0x0000002b2c2b7221 */ /* 0x000fe20000010000 */
[----:B------:R-:W-:Y:S01]  /*f0e0*/  IMAD.MOV.U32 R6, RZ, RZ, R7 ;  /* 0x000000ffff067224 */ /* 0x000fe200078e0007 */
[----:B------:R-:W4:Y:S01]  /*f0f0*/  MUFU.EX2 R41, R41 ;  /* 0x0000002900297308 */ /* 0x000f220000000800 */
[C---:B0-----:R-:W-:Y:S01]  /*f100*/  FADD.FTZ R74, R21.reuse, R74 ;  /* 0x0000004a154a7221 */ /* 0x041fe20000010000 */
[C---:B------:R-:W-:Y:S01]  /*f110*/  FADD.FTZ R43, R48.reuse, R43 ;  /* 0x0000002b302b7221 */ /* 0x040fe20000010000 */
[----:B------:R-:W-:Y:S02]  /*f120*/  F2FP.F16.F32.PACK_AB R37, R21, R13 ;  /* 0x0000000d1525723e */ /* 0x000fe400000000ff */
[----:B------:R-:W-:Y:S01]  /*f130*/  F2FP.F16.F32.PACK_AB R48, R48, R44 ;  /* 0x0000002c3030723e */ /* 0x000fe200000000ff */
[----:B------:R-:W-:Y:S02]  /*f140*/  FADD.FTZ R20, R50, R43 ;  /* 0x0000002b32147221 */ /* 0x000fe40000010000 */
[----:B------:R-:W0:Y:S01]  /*f150*/  MUFU.EX2 R49, R49 ;  /* 0x0000003100317308 */ /* 0x000e220000000800 */
[----:B--2---:R-:W-:Y:S01]  /*f160*/  FADD.FTZ R74, R39, R74 ;  /* 0x0000004a274a7221 */ /* 0x004fe20000010000 */
[----:B------:R-:W-:-:S03]  /*f170*/  F2FP.F16.F32.PACK_AB R39, R35, R39 ;  /* 0x000000272327723e */ /* 0x000fc600000000ff */
[----:B------:R-:W-:Y:S02]  /*f180*/  FADD.FTZ R74, R35, R74 ;  /* 0x0000004a234a7221 */ /* 0x000fe40000010000 */
[----:B------:R1:W-:Y:S01]  /*f190*/  STSM.16.M88.4 [R18], R36 ;  /* 0x0000002412007844 */ /* 0x0003e20000000200 */
[----:B------:R-:W2:Y:S01]  /*f1a0*/  MUFU.EX2 R51, R51 ;  /* 0x0000003300337308 */ /* 0x000ea20000000800 */
[----:B----4-:R-:W-:-:S07]  /*f1b0*/  FADD.FTZ R74, R41, R74 ;  /* 0x0000004a294a7221 */ /* 0x010fce0000010000 */
[----:B------:R-:W4:Y:S01]  /*f1c0*/  MUFU.EX2 R69, R69 ;  /* 0x0000004500457308 */ /* 0x000f220000000800 */
[C---:B0-----:R-:W-:Y:S01]  /*f1d0*/  FADD.FTZ R74, R49.reuse, R74 ;  /* 0x0000004a314a7221 */ /* 0x041fe20000010000 */
[----:B------:R-:W-:-:S06]  /*f1e0*/  F2FP.F16.F32.PACK_AB R49, R49, R41 ;  /* 0x000000293131723e */ /* 0x000fcc00000000ff */
[----:B------:R-:W0:Y:S01]  /*f1f0*/  MUFU.EX2 R2, R2 ;  /* 0x0000000200027308 */ /* 0x000e220000000800 */
[----:B--2---:R-:W-:-:S07]  /*f200*/  FADD.FTZ R3, R51, R74 ;  /* 0x0000004a33037221 */ /* 0x004fce0000010000 */
[----:B------:R-:W2:Y:S01]  /*f210*/  MUFU.EX2 R53, R53 ;  /* 0x0000003500357308 */ /* 0x000ea20000000800 */
[C---:B----4-:R-:W-:Y:S01]  /*f220*/  FADD.FTZ R25, R69.reuse, R20 ;  /* 0x0000001445197221 */ /* 0x050fe20000010000 */
[----:B------:R-:W-:-:S03]  /*f230*/  F2FP.F16.F32.PACK_AB R50, R69, R50 ;  /* 0x000000324532723e */ /* 0x000fc600000000ff */
[----:B------:R-:W-:-:S03]  /*f240*/  FADD.FTZ R25, R52, R25 ;  /* 0x0000001934197221 */ /* 0x000fc60000010000 */
[----:B------:R-:W3:Y:S01]  /*f250*/  MUFU.EX2 R12, R12 ;  /* 0x0000000c000c7308 */ /* 0x000ee20000000800 */
[C---:B0-----:R-:W-:Y:S01]  /*f260*/  FADD.FTZ R20, R2.reuse, R3 ;  /* 0x0000000302147221 */ /* 0x041fe20000010000 */
[----:B------:R-:W-:-:S05]  /*f270*/  F2FP.F16.F32.PACK_AB R51, R2, R51 ;  /* 0x000000330233723e */ /* 0x000fca00000000ff */
[----:B------:R1:W-:Y:S01]  /*f280*/  STSM.16.M88.4 [R17+0x27800], R48 ;  /* 0x0278003011007844 */ /* 0x0003e20000000200 */
[----:B------:R-:W0:Y:S01]  /*f290*/  MUFU.EX2 R55, R55 ;  /* 0x0000003700377308 */ /* 0x000e220000000800 */
[----:B--2---:R-:W-:-:S07]  /*f2a0*/  FADD.FTZ R3, R53, R20 ;  /* 0x0000001435037221 */ /* 0x004fce0000010000 */
[----:B------:R-:W2:Y:S01]  /*f2b0*/  MUFU.EX2 R14, R14 ;  /* 0x0000000e000e7308 */ /* 0x000ea20000000800 */
[C---:B---3--:R-:W-:Y:S01]  /*f2c0*/  FADD.FTZ R8, R12.reuse, R3 ;  /* 0x000000030c087221 */ /* 0x048fe20000010000 */
[----:B------:R-:W-:-:S06]  /*f2d0*/  F2FP.F16.F32.PACK_AB R53, R12, R53 ;  /* 0x000000350c35723e */ /* 0x000fcc00000000ff */
[----:B------:R-:W3:Y:S01]  /*f2e0*/  MUFU.EX2 R61, R61 ;  /* 0x0000003d003d7308 */ /* 0x000ee20000000800 */
[----:B0-----:R-:W-:-:S07]  /*f2f0*/  FADD.FTZ R3, R55, R8 ;  /* 0x0000000837037221 */ /* 0x001fce0000010000 */
[----:B------:R-:W0:Y:S01]  /*f300*/  MUFU.EX2 R54, R54 ;  /* 0x0000003600367308 */ /* 0x000e220000000800 */
[C---:B--2---:R-:W-:Y:S01]  /*f310*/  FADD.FTZ R2, R14.reuse, R3 ;  /* 0x000000030e027221 */ /* 0x044fe20000010000 */
[----:B------:R-:W-:-:S06]  /*f320*/  F2FP.F16.F32.PACK_AB R55, R14, R55 ;  /* 0x000000370e37723e */ /* 0x000fcc00000000ff */
[----:B------:R-:W2:Y:S01]  /*f330*/  MUFU.EX2 R24, R65 ;  /* 0x0000004100187308 */ /* 0x000ea20000000800 */
[----:B---3--:R-:W-:-:S07]  /*f340*/  FADD.FTZ R3, R61, R2 ;  /* 0x000000023d037221 */ /* 0x008fce0000010000 */
[----:B------:R-:W3:Y:S01]  /*f350*/  MUFU.EX2 R56, R56 ;  /* 0x0000003800387308 */ /* 0x000ee20000000800 */
[C---:B0-----:R-:W-:Y:S01]  /*f360*/  FADD.FTZ R25, R54.reuse, R25 ;  /* 0x0000001936197221 */ /* 0x041fe20000010000 */
[----:B------:R-:W-:-:S06]  /*f370*/  F2FP.F16.F32.PACK_AB R52, R54, R52 ;  /* 0x000000343634723e */ /* 0x000fcc00000000ff */
[----:B------:R-:W0:Y:S01]  /*f380*/  MUFU.EX2 R63, R67 ;  /* 0x00000043003f7308 */ /* 0x000e220000000800 */
[C---:B--2---:R-:W-:Y:S01]  /*f390*/  FADD.FTZ R2, R24.reuse, R3 ;  /* 0x0000000318027221 */ /* 0x044fe20000010000 */
[----:B------:R-:W-:-:S06]  /*f3a0*/  F2FP.F16.F32.PACK_AB R61, R24, R61 ;  /* 0x0000003d183d723e */ /* 0x000fcc00000000ff */
[----:B------:R-:W2:Y:S01]  /*f3b0*/  MUFU.EX2 R58, R58 ;  /* 0x0000003a003a7308 */ /* 0x000ea20000000800 */
[----:B---3--:R-:W-:-:S07]  /*f3c0*/  FADD.FTZ R25, R56, R25 ;  /* 0x0000001938197221 */ /* 0x008fce0000010000 */
[----:B------:R-:W3:Y:S01]  /*f3d0*/  MUFU.EX2 R78, R78 ;  /* 0x0000004e004e7308 */ /* 0x000ee20000000800 */
[----:B0-----:R-:W-:-:S07]  /*f3e0*/  FADD.FTZ R3, R63, R2 ;  /* 0x000000023f037221 */ /* 0x001fce0000010000 */
[----:B------:R-:W0:Y:S01]  /*f3f0*/  MUFU.EX2 R60, R60 ;  /* 0x0000003c003c7308 */ /* 0x000e220000000800 */
[C---:B--2---:R-:W-:Y:S01]  /*f400*/  FADD.FTZ R25, R58.reuse, R25 ;  /* 0x000000193a197221 */ /* 0x044fe20000010000 */
[----:B------:R-:W-:-:S05]  /*f410*/  F2FP.F16.F32.PACK_AB R54, R58, R56 ;  /* 0x000000383a36723e */ /* 0x000fca00000000ff */
[----:B------:R1:W-:Y:S01]  /*f420*/  STSM.16.M88.4 [R23], R52 ;  /* 0x0000003417007844 */ /* 0x0003e20000000200 */
[----:B------:R-:W2:Y:S01]  /*f430*/  MUFU.EX2 R80, R80 ;  /* 0x0000005000507308 */ /* 0x000ea20000000800 */
[C---:B---3--:R-:W-:Y:S01]  /*f440*/  FADD.FTZ R3, R78.reuse, R3 ;  /* 0x000000034e037221 */ /* 0x048fe20000010000 */
[----:B------:R-:W-:-:S06]  /*f450*/  F2FP.F16.F32.PACK_AB R63, R78, R63 ;  /* 0x0000003f4e3f723e */ /* 0x000fcc00000000ff */
[----:B------:R-:W3:Y:S01]  /*f460*/  MUFU.EX2 R62, R62 ;  /* 0x0000003e003e7308 */ /* 0x000ee20000000800 */
[----:B0-----:R-:W-:-:S07]  /*f470*/  FADD.FTZ R25, R60, R25 ;  /* 0x000000193c197221 */ /* 0x001fce0000010000 */
        /* <DEDUP_REMOVED lines=8> */
[C---:B--2---:R-:W-:Y:S01]  /*f500*/  F2FP.F16.F32.PACK_AB R62, R66.reuse, R64 ;  /* 0x00000040423e723e */ /* 0x044fe200000000ff */
[----:B------:R-:W-:-:S04]  /*f510*/  FADD.FTZ R25, R66, R25 ;  /* 0x0000001942197221 */ /* 0x000fc80000010000 */
[----:B------:R1:W-:Y:S02]  /*f520*/  STSM.16.M88.4 [R19+0x6000], R60 ;  /* 0x0060003c13007844 */ /* 0x0003e40000000200 */
[----:B------:R-:W2:Y:S01]  /*f530*/  MUFU.EX2 R71, R71 ;  /* 0x0000004700477308 */ /* 0x000ea20000000800 */
[C---:B---3--:R-:W-:Y:S01]  /*f540*/  FADD.FTZ R3, R9.reuse, R3 ;  /* 0x0000000309037221 */ /* 0x048fe20000010000 */
[----:B------:R-:W-:-:S06]  /*f550*/  F2FP.F16.F32.PACK_AB R9, R9, R80 ;  /* 0x000000500909723e */ /* 0x000fcc00000000ff */
[----:B------:R-:W3:Y:S01]  /*f560*/  MUFU.EX2 R68, R68 ;  /* 0x0000004400447308 */ /* 0x000ee20000000800 */
[----:B0-----:R-:W-:-:S07]  /*f570*/  FADD.FTZ R2, R70, R25 ;  /* 0x0000001946027221 */ /* 0x001fce0000010000 */
[----:B------:R-:W0:Y:S01]  /*f580*/  MUFU.EX2 R76, R76 ;  /* 0x0000004c004c7308 */ /* 0x000e220000000800 */
[C---:B--2---:R-:W-:Y:S01]  /*f590*/  F2FP.F16.F32.PACK_AB R8, R71.reuse, R70 ;  /* 0x000000464708723e */ /* 0x044fe200000000ff */
[----:B------:R-:W-:-:S06]  /*f5a0*/  FADD.FTZ R13, R71, R2 ;  /* 0x00000002470d7221 */ /* 0x000fcc0000010000 */
[----:B------:R-:W2:Y:S01]  /*f5b0*/  MUFU.EX2 R21, R72 ;  /* 0x0000004800157308 */ /* 0x000ea20000000800 */
[----:B---3--:R-:W-:Y:S01]  /*f5c0*/  F2FP.F16.F32.PACK_AB R10, R5, R68 ;  /* 0x00000044050a723e */ /* 0x008fe200000000ff */
[----:B------:R-:W-:Y:S01]  /*f5d0*/  FADD.FTZ R68, R68, R13 ;  /* 0x0000000d44447221 */ /* 0x000fe20000010000 */
[----:B0-----:R-:W-:-:S03]  /*f5e0*/  FADD.FTZ R2, R76, R3 ;  /* 0x000000034c027221 */ /* 0x001fc60000010000 */
[----:B------:R-:W-:Y:S01]  /*f5f0*/  FADD.FTZ R3, R5, R68 ;  /* 0x0000004405037221 */ /* 0x000fe20000010000 */
[----:B------:R-:W-:Y:S01]  /*f600*/  IMAD.MOV.U32 R5, RZ, RZ, R4 ;  /* 0x000000ffff057224 */ /* 0x000fe200078e0004 */
[C---:B--2---:R-:W-:Y:S01]  /*f610*/  F2FP.F16.F32.PACK_AB R11, R21.reuse, R76 ;  /* 0x0000004c150b723e */ /* 0x044fe200000000ff */
[----:B------:R-:W-:-:S04]  /*f620*/  FADD.FTZ R2, R21, R2 ;  /* 0x0000000215027221 */ /* 0x000fc80000010000 */
[----:B------:R1:W-:Y:S01]  /*f630*/  STSM.16.M88.4 [R18+0x6000], R8 ;  /* 0x0060000812007844 */ /* 0x0003e20000000200 */
[----:B------:R0:W-:Y:S06]  /*f640*/  MEMBAR.ALL.CTA ;  /* 0x0000000000007992 */ /* 0x0001ec0000008000 */
[----:B0-----:R-:W0:Y:S02]  /*f650*/  FENCE.VIEW.ASYNC.S ;  /* 0x00000000000073c6 */ /* 0x001e240000000000 */
[----:B0-----:R-:W-:Y:S01]  /*f660*/  NOP ;  /* 0x0000000000007918 */ /* 0x001fe20000000000 */
[----:B------:R-:W-:Y:S05]  /*f670*/  @P2 BRA `(.L_x_1144) ;  /* 0xffffffc400d82947 */ /* 0x000fea000383ffff */
.L_x_1127:
[----:B------:R-:W-:Y:S06]  /*f680*/  BAR.ARV 0x8, 0x200 ;  /* 0x0208000000007b1d */ /* 0x000fec0000002000 */
[----:B------:R-:W-:Y:S05]  /*f690*/  @!P0 BRA `(.L_x_1145) ;  /* 0x0000000000048947 */ /* 0x000fea0003800000 */
[----:B------:R-:W-:Y:S01]  /*f6a0*/  BPT.TRAP 0x1 ;  /* 0x000000040000795c */ /* 0x000fe20000300000 */
.L_x_1145:
[----:B------:R-:W-:Y:S01]  /*f6b0*/  ULEA UR9, UR46, UR42, 0x3 ;  /* 0x0000002a2e097291 */ /* 0x000fe2000f8e183f */
[----:B------:R-:W-:-:S05]  /*f6c0*/  IMAD.U32 R0, RZ, RZ, UR49 ;  /* 0x00000031ff007e24 */ /* 0x000fca000f8e00ff */
[----:B------:R-:W-:-:S04]  /*f6d0*/  SHF.L.U32 R0, R0, 0x1f, RZ ;  /* 0x0000001f00007819 */ /* 0x000fc800000006ff */
[----:B------:R2:W4:Y:S01]  /*f6e0*/  SYNCS.PHASECHK.TRANS64.TRYWAIT P2, [UR9+0x2d850], R0 ;  /* 0x02d85000ff0075a7 */ /* 0x0005220008040149 */
[----:B------:R-:W-:Y:S05]  /*f6f0*/  @!P0 BRA `(.L_x_1146) ;  /* 0x0000000000048947 */ /* 0x000fea0003800000 */
[----:B------:R-:W-:Y:S01]  /*f700*/  BPT.TRAP 0x1 ;  /* 0x000000040000795c */ /* 0x000fe20000300000 */
.L_x_1146:
[----:B----4-:R-:W-:Y:S05]  /*f710*/  @P2 BRA `(.L_x_1147) ;  /* 0x0000000000082947 */ /* 0x010fea0003800000 */
[----:B------:R-:W4:Y:S02]  /*f720*/  SYNCS.PHASECHK.TRANS64.TRYWAIT P0, [UR9+0x2d850], R0 ;  /* 0x02d85000ff0075a7 */ /* 0x000f240008000149 */
[----:B----4-:R-:W-:Y:S05]  /*f730*/  @!P0 BRA `(.L_x_1148) ;  /* 0x0000008c00e08947 */ /* 0x010fea0003800000 */
.L_x_1147:
[----:B------:R-:W-:Y:S01]  /*f740*/  UIADD3 UR42, UR42, 0x400, URZ ;  /* 0x000004002a2a7890 */ /* 0x000fe2000fffe03f */
[----:B------:R-:W-:Y:S01]  /*f750*/  WARPGROUP.ARRIVE ;  /* 0x00000000000079c5 */ /* 0x000fe20000000000 */
[----:B------:R-:W-:Y:S01]  /*f760*/  ULOP3.LUT UR43, UR43, 0x10000, URZ, 0xfc, !UPT ;  /* 0x000100002b2b7892 */ /* 0x000fe2000f8efc3f */
[----:B--2-4-:R-:W2:Y:S01]  /*f770*/  SHFL.BFLY PT, R0, R3, 0x2, 0x1f ;  /* 0x0c401f0003007f89 */ /* 0x014ea200000e0000 */
[----:B------:R-:W-:Y:S01]  /*f780*/  USHF.R.U32.HI UR42, URZ, 0x4, UR42 ;  /* 0x000000043f2a7899 */ /* 0x000fe2000801162a */
[----:B0--3--:R-:W-:Y:S01]  /*f790*/  IMAD.U32 R13, RZ, RZ, UR34 ;  /* 0x00000022ff0d7e24 */ /* 0x009fe2000f8e00ff */
[----:B------:R-:W-:Y:S01]  /*f7a0*/  UMOV UR5, 0x40000040 ;  /* 0x4000004000057882 */ /* 0x000fe20000000000 */
[----:B------:R-:W-:Y:S01]  /*f7b0*/  UMOV UR7, 0x80000020 ;  /* 0x8000002000077882 */ /* 0x000fe20000000000 */
[----:B------:R-:W-:Y:S01]  /*f7c0*/  ULOP3.LUT UR42, UR42, 0x3fff, URZ, 0xc0, !UPT ;  /* 0x00003fff2a2a7892 */ /* 0x000fe2000f8ec03f */
[----:B------:R-:W0:Y:S01]  /*f7d0*/  SHFL.BFLY PT, R5, R2, 0x2, 0x1f ;  /* 0x0c401f0002057f89 */ /* 0x000e2200000e0000 */
[----:B------:R-:W-:Y:S01]  /*f7e0*/  UMOV UR4, UR43 ;  /* 0x0000002b00047c82 */ /* 0x000fe20008000000 */
[----:B------:R-:W-:-:S02]  /*f7f0*/  UIADD3 UR47, UR47, 0x1, URZ ;  /* 0x000000012f2f7890 */ /* 0x000fc4000fffe03f */
[----:B------:R-:W-:-:S04]  /*f800*/  ULOP3.LUT UR8, UR42, 0x2000000, URZ, 0xfc, !UPT ;  /* 0x020000002a087892 */ /* 0x000fc8000f8efc3f */
[----:B------:R-:W-:Y:S02]  /*f810*/  UIMAD UR8, UR46, 0x600, UR8 ;  /* 0x000006002e0878a4 */ /* 0x000fe4000f8e0208 */
[----:B------:R-:W-:-:S04]  /*f820*/  UIADD3 UR46, UR46, 0x1, URZ ;  /* 0x000000012e2e7890 */ /* 0x000fc8000fffe03f */
[----:B------:R-:W-:Y:S01]  /*f830*/  UISETP.NE.AND UP0, UPT, UR46, 0x2, UPT ;  /* 0x000000022e00788c */ /* 0x000fe2000bf05270 */
[----:B------:R-:W-:Y:S02]  /*f840*/  UMOV UR6, UR8 ;  /* 0x0000000800067c82 */ /* 0x000fe40008000000 */
[----:B------:R-:W-:Y:S01]  /*f850*/  HGMMA.64x96x16.F32 R88, gdesc[UR4].tnspB, R88, gsb0 ;  /* 0x41600000045879f0 */ /* 0x000fe20008000858 */
[----:B------:R-:W-:Y:S01]  /*f860*/  UIADD3 UR4, UR43, 0x2, URZ ;  /* 0x000000022b047890 */ /* 0x000fe2000fffe03f */
[----:B--2---:R-:W-:Y:S01]  /*f870*/  FADD.FTZ R0, R0, R3 ;  /* 0x0000000300007221 */ /* 0x004fe20000010000 */
[----:B------:R-:W-:Y:S01]  /*f880*/  UIADD3 UR6, UR8, 0x40, URZ ;  /* 0x0000004008067890 */ /* 0x000fe2000fffe03f */
[----:B------:R-:W-:Y:S01]  /*f890*/  IMAD.MOV.U32 R3, RZ, RZ, RZ ;  /* 0x000000ffff037224 */ /* 0x000fe200078e00ff */
[----:B------:R-:W-:Y:S01]  /*f8a0*/  UMOV UR5, 0x40000040 ;  /* 0x4000004000057882 */ /* 0x000fe20000000000 */
[----:B------:R-:W-:Y:S01]  /*f8b0*/  UMOV UR7, 0x80000020 ;  /* 0x8000002000077882 */ /* 0x000fe20000000000 */
[----:B0-----:R-:W-:Y:S01]  /*f8c0*/  FADD.FTZ R6, R5, R2 ;  /* 0x0000000205067221 */ /* 0x001fe20000010000 */
[----:B------:R-:W-:Y:S01]  /*f8d0*/  IMAD.MOV.U32 R2, RZ, RZ, -0x800000 ;  /* 0xff800000ff027424 */ /* 0x000fe200078e00ff */
[----:B------:R-:W0:Y:S01]  /*f8e0*/  SHFL.BFLY PT, R5, R0, 0x1, 0x1f ;  /* 0x0c201f0000057f89 */ /* 0x000e2200000e0000 */
[----:B------:R-:W-:-:S03]  /*f8f0*/  USEL UR46, UR46, URZ, UP0 ;  /* 0x0000003f2e2e7287 */ /* 0x000fc60008000000 */
[----:B-1----:R-:W1:Y:S01]  /*f900*/  SHFL.BFLY PT, R9, R6, 0x1, 0x1f ;  /* 0x0c201f0006097f89 */ /* 0x002e6200000e0000 */
[----:B0-----:R-:W-:Y:S01]  /*f910*/  FADD.FTZ R11, R0, R5 ;  /* 0x00000005000b7221 */ /* 0x001fe20000010000 */
[----:B------:R-:W-:Y:S02]  /*f920*/  IMAD.U32 R5, RZ, RZ, UR34 ;  /* 0x00000022ff057e24 */ /* 0x000fe4000f8e00ff */
[----:B------:R-:W-:Y:S02]  /*f930*/  IMAD.MOV.U32 R0, RZ, RZ, -0x800000 ;  /* 0xff800000ff007424 */ /* 0x000fe400078e00ff */
[----:B-1----:R-:W-:Y:S01]  /*f940*/  FADD.FTZ R12, R6, R9 ;  /* 0x00000009060c7221 */ /* 0x002fe20000010000 */
[----:B------:R-:W-:Y:S01]  /*f950*/  FSETP.NE.FTZ.AND P0, PT, R11, RZ, PT ;  /* 0x000000ff0b00720b */ /* 0x000fe20003f15000 */
[----:B------:R-:W-:Y:S02]  /*f960*/  IMAD.U32 R6, RZ, RZ, UR9 ;  /* 0x00000009ff067e24 */ /* 0x000fe4000f8e00ff */
[----:B------:R-:W-:Y:S01]  /*f970*/  IMAD.MOV.U32 R9, RZ, RZ, RZ ;  /* 0x000000ffff097224 */ /* 0x000fe200078e00ff */
[----:B------:R-:W-:Y:S01]  /*f980*/  FSETP.NE.FTZ.AND P2, PT, R12, RZ, PT ;  /* 0x000000ff0c00720b */ /* 0x000fe20003f55000 */
[----:B------:R-:W-:-:S05]  /*f990*/  @!P1 VIADD R6, R6, 0x2d860 ;  /* 0x0002d86006069836 */ /* 0x000fca0000000000 */
[----:B------:R-:W-:-:S03]  /*f9a0*/  @!P1 PRMT R6, RZ, 0x654, R6 ;  /* 0x00000654ff069816 */ /* 0x000fc60000000006 */
[----:B------:R-:W0:Y:S01]  /*f9b0*/  @P0 MUFU.LG2 R8, R11 ;  /* 0x0000000b00080308 */ /* 0x000e220000000c00 */
[----:B------:R-:W-:-:S07]  /*f9c0*/  @P0 FMUL.FTZ R5, R5, 0.69314718246459960938 ;  /* 0x3f31721805050820 */ /* 0x000fce0000410000 */
[----:B------:R-:W1:Y:S08]  /*f9d0*/  @P2 MUFU.LG2 R10, R12 ;  /* 0x0000000c000a2308 */ /* 0x000e700000000c00 */
[----:B------:R2:W3:Y:S01]  /*f9e0*/  @P0 MUFU.RCP R3, R11 ;  /* 0x0000000b00030308 */ /* 0x0004e20000001000 */
[----:B0-----:R-:W-:-:S04]  /*f9f0*/  @P0 FMUL.FTZ R8, R8, 0.69314718246459960938 ;  /* 0x3f31721808080820 */ /* 0x001fc80000410000 */
[----:B------:R-:W-:Y:S01]  /*fa00*/  @P0 FFMA.FTZ R2, R5, R4, R8 ;  /* 0x0000000405020223 */ /* 0x000fe20000010008 */
[----:B------:R-:W-:Y:S02]  /*fa10*/  PLOP3.LUT P0, PT, PT, PT, PT, 0x8, 0x0 ;  /* 0x000000000000781c */ /* 0x000fe40003f0e170 */
[----:B------:R3:W0:Y:S01]  /*fa20*/  @P2 MUFU.RCP R9, R12 ;  /* 0x0000000c00092308 */ /* 0x0006220000001000 */
[----:B--2---:R-:W-:Y:S01]  /*fa30*/  @P2 FMUL.FTZ R11, R13, 0.69314718246459960938 ;  /* 0x3f3172180d0b2820 */ /* 0x004fe20000410000 */
        /* <DEDUP_REMOVED lines=98> */
[----:B-1----:R-:W-:-:S07]  /*10060*/  FMUL.FTZ R135, R135, R9 ;  /* 0x0000000987877220 */ /* 0x002fce0000410000 */
.L_x_1078:
[----:B------:R-:W0:Y:S08]  /*10070*/  S2UR UR4, SR_CgaCtaId ;  /* 0x00000000000479c3 */ /* 0x000e300000008800 */
[----:B------:R-:W-:Y:S06]  /*10080*/  BAR.SYNC.DEFER_BLOCKING 0x5, 0x200 ;  /* 0x0148000000007b1d */ /* 0x000fec0000010000 */
[----:B------:R-:W-:Y:S01]  /*10090*/  UMOV UR42, 0x400 ;  /* 0x00000400002a7882 */ /* 0x000fe20000000000 */
[----:B------:R-:W-:Y:S01]  /*100a0*/  BSSY B0, `(.L_x_1149) ;  /* 0x00001b8000007945 */ /* 0x000fe20003800000 */
[----:B0-----:R-:W-:-:S09]  /*100b0*/  ULEA UR42, UR4, UR42, 0x18 ;  /* 0x0000002a042a7291 */ /* 0x001fd2000f8ec03f */
[----:B------:R-:W0:Y:S02]  /*100c0*/  LDS.128 R4, [UR42+0x2d8d0] ;  /* 0x02d8d02aff047984 */ /* 0x000e240008000c00 */
[----:B0-----:R-:W-:Y:S02]  /*100d0*/  R2UR UR5, R5 ;  /* 0x00000000050572ca */ /* 0x001fe400000e0000 */
[----:B------:R-:W-:Y:S02]  /*100e0*/  R2UR UR7, R6 ;  /* 0x00000000060772ca */ /* 0x000fe400000e0000 */
[----:B------:R-:W-:Y:S01]  /*100f0*/  R2UR UR6, R7 ;  /* 0x00000000070672ca */ /* 0x000fe200000e0000 */
[----:B------:R-:W-:Y:S06]  /*10100*/  BAR.ARV 0x4, 0x200 ;  /* 0x0108000000007b1d */ /* 0x000fec0000002000 */
[----:B------:R-:W-:Y:S08]  /*10110*/  @P0 BRA `(.L_x_1150) ;  /* 0x0000001000480947 */ /* 0x000ff00003800000 */
[----:B------:R-:W0:Y:S08]  /*10120*/  S2UR UR4, SR_SWINHI ;  /* 0x00000000000479c3 */ /* 0x000e300000002f00 */
[----:B------:R-:W-:Y:S01]  /*10130*/  BAR.SYNC.DEFER_BLOCKING 0x1, 0x180 ;  /* 0x0046000000007b1d */ /* 0x000fe20000010000 */
[----:B------:R-:W-:Y:S02]  /*10140*/  F2FP.F16.F32.PACK_AB R6, R93, R92 ;  /* 0x0000005c5d06723e */ /* 0x000fe400000000ff */
[----:B------:R-:W-:-:S02]  /*10150*/  F2FP.F16.F32.PACK_AB R7, R95, R94 ;  /* 0x0000005e5f07723e */ /* 0x000fc400000000ff */
[----:B------:R-:W-:Y:S02]  /*10160*/  F2FP.F16.F32.PACK_AB R26, R125, R26 ;  /* 0x0000001a7d1a723e */ /* 0x000fe400000000ff */
[----:B------:R-:W-:Y:S01]  /*10170*/  F2FP.F16.F32.PACK_AB R27, R27, R126 ;  /* 0x0000007e1b1b723e */ /* 0x000fe200000000ff */
[----:B------:R-:W1:Y:S01]  /*10180*/  LDC R40, c[0x0][0xbe8] ;  /* 0x0002fa00ff287b82 */ /* 0x000e620000000800 */
[----:B------:R-:W-:Y:S01]  /*10190*/  UMOV UR8, UR42 ;  /* 0x0000002a00087c82 */ /* 0x000fe20008000000 */
[----:B0-----:R-:W-:Y:S01]  /*101a0*/  UMOV UR9, UR4 ;  /* 0x0000000400097c82 */ /* 0x001fe20008000000 */
[----:B------:R-:W-:Y:S02]  /*101b0*/  IMAD.U32 R20, RZ, RZ, UR8 ;  /* 0x00000008ff147e24 */ /* 0x000fe4000f8e00ff */
[----:B------:R-:W-:Y:S01]  /*101c0*/  IMAD.U32 R21, RZ, RZ, UR9 ;  /* 0x00000009ff157e24 */ /* 0x000fe2000f8e00ff */
[----:B------:R-:W-:Y:S02]  /*101d0*/  ULDC.64 UR8, c[0x0][0xc00] ;  /* 0x0003000000087ab9 */ /* 0x000fe40000000a00 */
[----:B------:R-:W-:Y:S01]  /*101e0*/  UISETP.NE.U32.AND UP0, UPT, UR8, URZ, UPT ;  /* 0x0000003f0800728c */ /* 0x000fe2000bf05070 */
[----:B------:R-:W-:-:S03]  /*101f0*/  IMAD.WIDE R4, R145, 0x2, R20 ;  /* 0x0000000291047825 */ /* 0x000fc600078e0214 */
[----:B------:R-:W-:Y:S01]  /*10200*/  UISETP.NE.AND.EX UP0, UPT, UR9, URZ, UPT, UP0 ;  /* 0x0000003f0900728c */ /* 0x000fe2000bf05300 */
[C---:B------:R-:W-:Y:S02]  /*10210*/  LOP3.LUT R3, R4.reuse, 0x180, RZ, 0xc0, !PT ;  /* 0x0000018004037812 */ /* 0x040fe400078ec0ff */
[----:B------:R-:W-:Y:S01]  /*10220*/  ULDC.64 UR8, c[0x0][0xc00] ;  /* 0x0003000000087ab9 */ /* 0x000fe20000000a00 */
[C---:B------:R-:W-:Y:S01]  /*10230*/  IADD3 R9, P0, R4.reuse, 0x6020, RZ ;  /* 0x0000602004097810 */ /* 0x040fe20007f1e0ff */
[----:B------:R-:W-:Y:S01]  /*10240*/  UIMAD.WIDE UR8, UR40, 0x4, UR8 ;  /* 0x00000004280878a5 */ /* 0x000fe2000f8e0208 */
[C---:B------:R-:W-:Y:S02]  /*10250*/  IADD3 R11, P1, R4.reuse, 0x6000, RZ ;  /* 0x00006000040b7810 */ /* 0x040fe40007f3e0ff */
[----:B------:R-:W-:Y:S02]  /*10260*/  SHF.R.U64 R3, R3, 0x3, RZ ;  /* 0x0000000303037819 */ /* 0x000fe400000012ff */
[----:B------:R-:W-:Y:S01]  /*10270*/  IADD3 R29, P4, R4, 0x20, RZ ;  /* 0x00000020041d7810 */ /* 0x000fe20007f9e0ff */
[----:B------:R-:W-:Y:S01]  /*10280*/  IMAD.U32 R28, RZ, RZ, UR8 ;  /* 0x00000008ff1c7e24 */ /* 0x000fe2000f8e00ff */
[----:B------:R-:W-:-:S02]  /*10290*/  LOP3.LUT R8, R9, 0x180, RZ, 0xc0, !PT ;  /* 0x0000018009087812 */ /* 0x000fc400078ec0ff */
[----:B------:R-:W-:Y:S01]  /*102a0*/  LOP3.LUT R10, R11, 0x180, RZ, 0xc0, !PT ;  /* 0x000001800b0a7812 */ /* 0x000fe200078ec0ff */
[--C-:B------:R-:W-:Y:S01]  /*102b0*/  IMAD.X R25, RZ, RZ, R5.reuse, P4 ;  /* 0x000000ffff197224 */ /* 0x100fe200020e0605 */
[C---:B------:R-:W-:Y:S02]  /*102c0*/  IADD3 R33, P2, R4.reuse, 0x3020, RZ ;  /* 0x0000302004217810 */ /* 0x040fe40007f5e0ff */
[----:B------:R-:W-:Y:S02]  /*102d0*/  IADD3 R31, P3, R4, 0x3000, RZ ;  /* 0x00003000041f7810 */ /* 0x000fe40007f7e0ff */
[----:B------:R-:W-:Y:S01]  /*102e0*/  LOP3.LUT R4, R3, R4, RZ, 0x3c, !PT ;  /* 0x0000000403047212 */ /* 0x000fe200078e3cff */
[--C-:B------:R-:W-:Y:S01]  /*102f0*/  IMAD.X R13, RZ, RZ, R5.reuse, P2 ;  /* 0x000000ffff0d7224 */ /* 0x100fe200010e0605 */
[----:B------:R-:W-:Y:S01]  /*10300*/  LOP3.LUT R24, R29, 0x180, RZ, 0xc0, !PT ;  /* 0x000001801d187812 */ /* 0x000fe200078ec0ff */
[----:B------:R-:W-:Y:S01]  /*10310*/  IMAD.X R15, RZ, RZ, R5, P3 ;  /* 0x000000ffff0f7224 */ /* 0x000fe200018e0605 */
[----:B------:R-:W-:-:S02]  /*10320*/  SHF.R.U64 R8, R8, 0x3, RZ ;  /* 0x0000000308087819 */ /* 0x000fc400000012ff */
[----:B------:R-:W-:Y:S02]  /*10330*/  SHF.R.U64 R10, R10, 0x3, RZ ;  /* 0x000000030a0a7819 */ /* 0x000fe400000012ff */
[----:B------:R-:W-:Y:S02]  /*10340*/  MOV R3, R4 ;  /* 0x0000000400037202 */ /* 0x000fe40000000f00 */
[----:B------:R-:W-:Y:S02]  /*10350*/  LOP3.LUT R14, R31, 0x180, RZ, 0xc0, !PT ;  /* 0x000001801f0e7812 */ /* 0x000fe400078ec0ff */
[----:B------:R-:W-:Y:S02]  /*10360*/  F2FP.F16.F32.PACK_AB R4, R89, R12 ;  /* 0x0000000c5904723e */ /* 0x000fe400000000ff */
[----:B------:R-:W-:Y:S02]  /*10370*/  LOP3.LUT R12, R33, 0x180, RZ, 0xc0, !PT ;  /* 0x00000180210c7812 */ /* 0x000fe400078ec0ff */
[----:B------:R-:W-:-:S02]  /*10380*/  SHF.R.U64 R24, R24, 0x3, RZ ;  /* 0x0000000318187819 */ /* 0x000fc400000012ff */
[----:B------:R-:W-:Y:S01]  /*10390*/  LOP3.LUT R8, R8, R9, RZ, 0x3c, !PT ;  /* 0x0000000908087212 */ /* 0x000fe200078e3cff */
[--C-:B------:R-:W-:Y:S01]  /*103a0*/  IMAD.X R9, RZ, RZ, R5.reuse, P0 ;  /* 0x000000ffff097224 */ /* 0x100fe200000e0605 */
[----:B------:R-:W-:Y:S01]  /*103b0*/  LOP3.LUT R10, R10, R11, RZ, 0x3c, !PT ;  /* 0x0000000b0a0a7212 */ /* 0x000fe200078e3cff */
[----:B------:R-:W-:Y:S01]  /*103c0*/  IMAD.X R11, RZ, RZ, R5, P1 ;  /* 0x000000ffff0b7224 */ /* 0x000fe200008e0605 */
[----:B------:R-:W-:Y:S02]  /*103d0*/  SHF.R.U64 R14, R14, 0x3, RZ ;  /* 0x000000030e0e7819 */ /* 0x000fe400000012ff */
[----:B------:R-:W-:Y:S02]  /*103e0*/  SHF.R.U64 R12, R12, 0x3, RZ ;  /* 0x000000030c0c7819 */ /* 0x000fe400000012ff */
[----:B------:R-:W-:Y:S01]  /*103f0*/  LOP3.LUT R24, R24, R29, RZ, 0x3c, !PT ;  /* 0x0000001d18187212 */ /* 0x000fe200078e3cff */
[----:B------:R-:W-:Y:S01]  /*10400*/  IMAD.U32 R29, RZ, RZ, UR9 ;  /* 0x00000009ff1d7e24 */ /* 0x000fe2000f8e00ff */
[----:B------:R-:W-:Y:S01]  /*10410*/  F2FP.F16.F32.PACK_AB R5, R91, R90 ;  /* 0x0000005a5b05723e */ /* 0x000fe200000000ff */
[----:B------:R-:W-:Y:S01]  /*10420*/  ULDC.64 UR8, c[0x0][0xc08] ;  /* 0x0003020000087ab9 */ /* 0x000fe20000000a00 */
[----:B------:R-:W-:-:S02]  /*10430*/  LOP3.LUT R14, R14, R31, RZ, 0x3c, !PT ;  /* 0x0000001f0e0e7212 */ /* 0x000fc400078e3cff */
[----:B------:R-:W-:Y:S01]  /*10440*/  MOV R30, R8 ;  /* 0x00000008001e7202 */ /* 0x000fe20000000f00 */
[----:B------:R0:W-:Y:S01]  /*10450*/  STSM.16.M88.4 [R3], R4 ;  /* 0x0000000403007844 */ /* 0x0001e20000000200 */
[----:B------:R-:W-:Y:S02]  /*10460*/  MOV R31, R10 ;  /* 0x0000000a001f7202 */ /* 0x000fe40000000f00 */
[----:B------:R-:W-:Y:S02]  /*10470*/  LOP3.LUT R12, R12, R33, RZ, 0x3c, !PT ;  /* 0x000000210c0c7212 */ /* 0x000fe400078e3cff */
[----:B------:R-:W-:Y:S02]  /*10480*/  MOV R25, R24 ;  /* 0x0000001800197202 */ /* 0x000fe40000000f00 */
[----:B------:R-:W-:Y:S02]  /*10490*/  F2FP.F16.F32.PACK_AB R8, R97, R96 ;  /* 0x000000606108723e */ /* 0x000fe400000000ff */
[----:B------:R-:W-:-:S02]  /*104a0*/  F2FP.F16.F32.PACK_AB R9, R99, R98 ;  /* 0x000000626309723e */ /* 0x000fc400000000ff */
[----:B------:R-:W-:Y:S02]  /*104b0*/  F2FP.F16.F32.PACK_AB R10, R101, R100 ;  /* 0x00000064650a723e */ /* 0x000fe400000000ff */
[----:B------:R-:W-:Y:S02]  /*104c0*/  F2FP.F16.F32.PACK_AB R11, R103, R102 ;  /* 0x00000066670b723e */ /* 0x000fe400000000ff */
[----:B------:R-:W-:Y:S02]  /*104d0*/  MOV R32, R12 ;  /* 0x0000000c00207202 */ /* 0x000fe40000000f00 */
[----:B------:R-:W-:Y:S01]  /*104e0*/  MOV R33, R14 ;  /* 0x0000000e00217202 */ /* 0x000fe20000000f00 */
[----:B------:R2:W-:Y:S01]  /*104f0*/  STSM.16.M88.4 [R25], R8 ;  /* 0x0000000819007844 */ /* 0x0005e20000000200 */
[----:B0-----:R-:W-:Y:S02]  /*10500*/  F2FP.F16.F32.PACK_AB R4, R105, R104 ;  /* 0x000000686904723e */ /* 0x001fe400000000ff */
[----:B------:R-:W-:-:S02]  /*10510*/  F2FP.F16.F32.PACK_AB R5, R107, R106 ;  /* 0x0000006a6b05723e */ /* 0x000fc400000000ff */
[----:B------:R-:W-:Y:S02]  /*10520*/  F2FP.F16.F32.PACK_AB R6, R109, R108 ;  /* 0x0000006c6d06723e */ /* 0x000fe400000000ff */
[----:B------:R-:W-:Y:S02]  /*10530*/  F2FP.F16.F32.PACK_AB R7, R111, R110 ;  /* 0x0000006e6f07723e */ /* 0x000fe400000000ff */
[----:B------:R-:W-:Y:S02]  /*10540*/  F2FP.F16.F32.PACK_AB R12, R113, R112 ;  /* 0x00000070710c723e */ /* 0x000fe400000000ff */
[----:B------:R-:W-:Y:S01]  /*10550*/  F2FP.F16.F32.PACK_AB R13, R115, R114 ;  /* 0x00000072730d723e */ /* 0x000fe200000000ff */
[----:B------:R0:W-:Y:S01]  /*10560*/  STSM.16.M88.4 [R33], R4 ;  /* 0x0000000421007844 */ /* 0x0001e20000000200 */
[----:B------:R-:W-:Y:S02]  /*10570*/  F2FP.F16.F32.PACK_AB R14, R117, R116 ;  /* 0x00000074750e723e */ /* 0x000fe400000000ff */
[----:B------:R-:W-:-:S02]  /*10580*/  F2FP.F16.F32.PACK_AB R15, R119, R118 ;  /* 0x00000076770f723e */ /* 0x000fc400000000ff */
[----:B------:R-:W-:Y:S02]  /*10590*/  F2FP.F16.F32.PACK_AB R24, R121, R120 ;  /* 0x000000787918723e */ /* 0x000fe400000000ff */
[----:B--2---:R-:W-:Y:S01]  /*105a0*/  F2FP.F16.F32.PACK_AB R25, R123, R122 ;  /* 0x0000007a7b19723e */ /* 0x004fe200000000ff */
[----:B------:R-:W-:Y:S01]  /*105b0*/  STSM.16.M88.4 [R32], R12 ;  /* 0x0000000c20007844 */ /* 0x000fe20000000200 */
[----:B------:R-:W-:Y:S02]  /*105c0*/  F2FP.F16.F32.PACK_AB R8, R129, R128 ;  /* 0x000000808108723e */ /* 0x000fe400000000ff */
[----:B------:R-:W-:Y:S01]  /*105d0*/  F2FP.F16.F32.PACK_AB R9, R131, R130 ;  /* 0x000000828309723e */ /* 0x000fe200000000ff */
[----:B------:R-:W-:Y:S01]  /*105e0*/  STSM.16.M88.4 [R31], R24 ;  /* 0x000000181f007844 */ /* 0x000fe20000000200 */
[----:B------:R-:W-:Y:S02]  /*105f0*/  F2FP.F16.F32.PACK_AB R10, R133, R132 ;  /* 0x00000084850a723e */ /* 0x000fe400000000ff */
[----:B------:R-:W-:-:S02]  /*10600*/  F2FP.F16.F32.PACK_AB R11, R135, R134 ;  /* 0x00000086870b723e */ /* 0x000fc400000000ff */
[----:B------:R-:W-:-:S03]  /*10610*/  PLOP3.LUT P0, PT, PT, PT, UP0, 0x80, 0x0 ;  /* 0x000000000000781c */ /* 0x000fc60003f0f008 */
[----:B------:R2:W-:Y:S01]  /*10620*/  STSM.16.M88.4 [R30], R8 ;  /* 0x000000081e007844 */ /* 0x0005e20000000200 */
[----:B------:R-:W-:Y:S09]  /*10630*/  BAR.SYNC.DEFER_BLOCKING 0x1, 0x180 ;  /* 0x0046000000007b1d */ /* 0x000ff20000010000 */
[----:B------:R-:W3:Y:S01]  /*10640*/  @P0 LDG.E R3, desc[UR50][R28.64] ;  /* 0x000000321c030981 */ /* 0x000ee2000c1e1900 */
[----:B------:R-:W-:Y:S01]  /*10650*/  UISETP.NE.U32.AND UP1, UPT, UR8, URZ, UPT ;  /* 0x0000003f0800728c */ /* 0x000fe2000bf25070 */
[----:B-1----:R-:W-:Y:S01]  /*10660*/  ISETP.NE.AND P1, PT, R40, 0x1, PT ;  /* 0x000000012800780c */ /* 0x002fe20003f25270 */
[----:B------:R-:W-:Y:S01]  /*10670*/  ULDC UR10, c[0x0][0xa88] ;  /* 0x0002a200000a7ab9 */ /* 0x000fe20000000800 */
[----:B------:R-:W-:Y:S01]  /*10680*/  UMOV UR4, URZ ;  /* 0x0000003f00047c82 */ /* 0x000fe20008000000 */
[----:B------:R-:W-:-:S06]  /*10690*/  UISETP.NE.AND.EX UP1, UPT, UR9, URZ, UPT, UP1 ;  /* 0x0000003f0900728c */ /* 0x000fcc000bf25310 */
[----:B------:R-:W-:-:S04]  /*106a0*/  PLOP3.LUT P2, PT, PT, PT, UP1, 0x80, 0x0 ;  /* 0x000000000000781c */ /* 0x000fc80003f4f018 */
[----:B0-----:R-:W0:Y:S01]  /*106b0*/  @P1 LDC R5, c[0x0][0xbec] ;  /* 0x0002fb00ff051b82 */ /* 0x001e220000000800 */
[----:B------:R-:W-:Y:S02]  /*106c0*/  @UP1 ULDC.64 UR8, c[0x0][0xc08] ;  /* 0x0003020000081ab9 */ /* 0x000fe40000000a00 */
[----:B------:R-:W-:-:S05]  /*106d0*/  @UP1 UIMAD.WIDE UR8, UR40, 0x4, UR8 ;  /* 0x00000004280818a5 */ /* 0x000fca000f8e0208 */
[----:B------:R-:W1:Y:S01]  /*106e0*/  @P1 LDC R6, c[0x0][0xbf0] ;  /* 0x0002fc00ff061b82 */ /* 0x000e620000000800 */
[----:B--2---:R-:W-:Y:S02]  /*106f0*/  IMAD.U32 R8, RZ, RZ, UR8 ;  /* 0x00000008ff087e24 */ /* 0x004fe4000f8e00ff */
[----:B------:R-:W-:Y:S01]  /*10700*/  IMAD.U32 R9, RZ, RZ, UR9 ;  /* 0x00000009ff097e24 */ /* 0x000fe2000f8e00ff */
[----:B---3--:R-:W-:Y:S01]  /*10710*/  @P0 R2UR UR4, R3 ;  /* 0x00000000030402ca */ /* 0x008fe200000e0000 */
[----:B------:R-:W-:-:S06]  /*10720*/  IMAD.U32 R3, RZ, RZ, UR10 ;  /* 0x0000000aff037e24 */ /* 0x000fcc000f8e00ff */
[----:B------:R2:W5:Y:S01]  /*10730*/  @P2 LDG.E R3, desc[UR50][R8.64] ;  /* 0x0000003208032981 */ /* 0x000562000c1e1900 */
[----:B01----:R-:W-:Y:S07]  /*10740*/  @P2 BRA `(.L_x_1151) ;  /* 0x0000000000102947 */ /* 0x003fee0003800000 */
[----:B------:R-:W-:Y:S05]  /*10750*/  @!P0 BRA `(.L_x_1151) ;  /* 0x00000000000c8947 */ /* 0x000fea0003800000 */
[----:B------:R-:W3:Y:S04]  /*10760*/  LDG.E R4, desc[UR50][R28.64] ;  /* 0x000000321c047981 */ /* 0x000ee8000c1e1900 */
[----:B-----5:R-:W3:Y:S02]  /*10770*/  LDG.E R3, desc[UR50][R28.64+0x4] ;  /* 0x000004321c037981 */ /* 0x020ee4000c1e1900 */
[----:B---3--:R-:W-:-:S07]  /*10780*/  IMAD.IADD R3, R3, 0x1, -R4 ;  /* 0x0000000103037824 */ /* 0x008fce00078e0a04 */
.L_x_1151:
[----:B--2---:R-:W-:Y:S01]  /*10790*/  VIADD R8, R136, UR39 ;  /* 0x0000002788087c36 */ /* 0x004fe20008000000 */
[----:B------:R-:W-:Y:S01]  /*107a0*/  USHF.R.S32.HI UR9, URZ, 0x1f, UR4 ;  /* 0x0000001f3f097899 */ /* 0x000fe20008011404 */
[----:B-----5:R-:W-:Y:S01]  /*107b0*/  IMAD R41, R3, R40, RZ ;  /* 0x0000002803297224 */ /* 0x020fe200078e02ff */
[----:B------:R-:W-:Y:S01]  /*107c0*/  USHF.R.S32.HI UR16, URZ, 0x1f, UR41 ;  /* 0x0000001f3f107899 */ /* 0x000fe20008011429 */
[----:B------:R-:W-:Y:S01]  /*107d0*/  @P1 IMAD.HI.U32 R5, R8, R5, RZ ;  /* 0x0000000508051227 */ /* 0x000fe200078e00ff */
[----:B------:R-:W-:Y:S01]  /*107e0*/  ULDC.64 UR14, c[0x0][0xb90] ;  /* 0x0002e400000e7ab9 */ /* 0x000fe20000000a00 */
[----:B------:R-:W-:Y:S01]  /*107f0*/  UMOV UR8, UR4 ;  /* 0x0000000400087c82 */ /* 0x000fe20008000000 */
[----:B------:R-:W-:Y:S01]  /*10800*/  UIMAD UR12, UR16, UR14, URZ ;  /* 0x0000000e100c72a4 */ /* 0x000fe2000f8e023f */
[----:B------:R-:W-:Y:S01]  /*10810*/  IMAD.MOV.U32 R4, RZ, RZ, R8 ;  /* 0x000000ffff047224 */ /* 0x000fe200078e0008 */
[----:B------:R-:W-:Y:S01]  /*10820*/  UIMAD.WIDE.U32 UR10, UR41, UR14, UR8 ;  /* 0x0000000e290a72a5 */ /* 0x000fe2000f8e0008 */
[----:B------:R-:W-:Y:S01]  /*10830*/  @P1 SHF.R.U32.HI R4, RZ, R6, R5 ;  /* 0x00000006ff041219 */ /* 0x000fe20000011605 */
[----:B------:R-:W-:Y:S01]  /*10840*/  USHF.R.S32.HI UR8, URZ, 0x1f, UR40 ;  /* 0x0000001f3f087899 */ /* 0x000fe20008011428 */
[----:B------:R-:W-:Y:S01]  /*10850*/  IMAD R5, R141, 0x20, R137 ;  /* 0x000000208d057824 */ /* 0x000fe200078e0289 */
[----:B------:R-:W-:Y:S01]  /*10860*/  UIMAD UR12, UR41, UR15, UR12 ;  /* 0x0000000f290c72a4 */ /* 0x000fe2000f8e020c */
[--C-:B------:R-:W-:Y:S01]  /*10870*/  SHF.R.S32.HI R6, RZ, 0x1f, R4.reuse ;  /* 0x0000001fff067819 */ /* 0x100fe20000011404 */
[----:B------:R-:W-:Y:S01]  /*10880*/  USEL UR18, UR8, URZ, !UP0 ;  /* 0x0000003f08127287 */ /* 0x000fe2000c000000 */
[----:B------:R-:W-:Y:S01]  /*10890*/  IMAD.MOV R7, RZ, RZ, -R4 ;  /* 0x000000ffff077224 */ /* 0x000fe200078e0a04 */
[----:B------:R-:W-:Y:S01]  /*108a0*/  ULDC.64 UR14, c[0x0][0xb98] ;  /* 0x0002e600000e7ab9 */ /* 0x000fe20000000a00 */
[----:B------:R-:W-:Y:S01]  /*108b0*/  USEL UR17, UR40, URZ, !UP0 ;  /* 0x0000003f28117287 */ /* 0x000fe2000c000000 */
[----:B------:R-:W-:Y:S01]  /*108c0*/  IMAD.WIDE R20, R5, 0x2, R20 ;  /* 0x0000000205147825 */ /* 0x000fe200078e0214 */
[----:B------:R-:W-:-:S02]  /*108d0*/  UIMAD UR8, UR18, UR14, URZ ;  /* 0x0000000e120872a4 */ /* 0x000fc4000f8e023f */
[----:B------:R-:W-:Y:S01]  /*108e0*/  UIADD3 UR11, UR11, UR12, URZ ;  /* 0x0000000c0b0b7290 */ /* 0x000fe2000fffe03f */
[----:B------:R-:W-:Y:S01]  /*108f0*/  IMAD R7, R40, R7, R8 ;  /* 0x0000000728077224 */ /* 0x000fe200078e0208 */
[----:B------:R-:W-:Y:S01]  /*10900*/  UIMAD UR8, UR17, UR15, UR8 ;  /* 0x0000000f110872a4 */ /* 0x000fe2000f8e0208 */
[C---:B------:R-:W-:Y:S01]  /*10910*/  IADD3 R9, P2, R20.reuse, 0x1800, RZ ;  /* 0x0000180014097810 */ /* 0x040fe20007f5e0ff */
[----:B------:R-:W-:Y:S01]  /*10920*/  UIMAD.WIDE.U32 UR10, UR17, UR14, UR10 ;  /* 0x0000000e110a72a5 */ /* 0x000fe2000f8e000a */
[----:B------:R-:W-:Y:S01]  /*10930*/  IADD3 R25, P6, R20, 0x3000, RZ ;  /* 0x0000300014197810 */ /* 0x000fe20007fde0ff */
[----:B------:R-:W-:Y:S01]  /*10940*/  ULDC.64 UR12, c[0x0][0xb88] ;  /* 0x0002e200000c7ab9 */ /* 0x000fe20000000a00 */
[----:B------:R-:W-:Y:S01]  /*10950*/  SHF.R.S32.HI R5, RZ, 0x1f, R7 ;  /* 0x0000001fff057819 */ /* 0x000fe20000011407 */
[----:B------:R-:W-:Y:S01]  /*10960*/  IMAD.U32 R11, RZ, RZ, UR8 ;  /* 0x00000008ff0b7e24 */ /* 0x000fe2000f8e00ff */
[----:B------:R-:W-:Y:S02]  /*10970*/  LOP3.LUT R8, R9, 0x180, RZ, 0xc0, !PT ;  /* 0x0000018009087812 */ /* 0x000fe400078ec0ff */
[----:B------:R-:W-:Y:S01]  /*10980*/  IADD3 R4, P0, R4, UR10, RZ ;  /* 0x0000000a04047c10 */ /* 0x000fe2000ff1e0ff */
[----:B------:R-:W-:Y:S01]  /*10990*/  IMAD R10, R5, UR12, RZ ;  /* 0x0000000c050a7c24 */ /* 0x000fe2000f8e02ff */
[----:B------:R-:W-:-:S02]  /*109a0*/  SHF.R.U64 R8, R8, 0x3, RZ ;  /* 0x0000000308087819 */ /* 0x000fc400000012ff */
[----:B------:R-:W-:Y:S01]  /*109b0*/  IADD3.X R5, R6, UR11, R11, P0, !PT ;  /* 0x0000000b06057c10 */ /* 0x000fe200087fe40b */
[----:B------:R-:W-:Y:S01]  /*109c0*/  ULDC.64 UR10, c[0x0][0xb50] ;  /* 0x0002d400000a7ab9 */ /* 0x000fe20000000a00 */
[----:B------:R-:W-:Y:S01]  /*109d0*/  LOP3.LUT R6, R8, R9, RZ, 0x3c, !PT ;  /* 0x0000000908067212 */ /* 0x000fe200078e3cff */
[C---:B------:R-:W-:Y:S01]  /*109e0*/  IMAD R9, R7.reuse, UR13, R10 ;  /* 0x0000000d07097c24 */ /* 0x040fe2000f8e020a */
[C---:B------:R-:W-:Y:S01]  /*109f0*/  IADD3 R13, P5, R20.reuse, 0x4800, RZ ;  /* 0x00004800140d7810 */ /* 0x040fe20007fbe0ff */
[----:B------:R-:W-:Y:S01]  /*10a00*/  IMAD.WIDE.U32 R4, R7, UR12, R4 ;  /* 0x0000000c07047c25 */ /* 0x000fe2000f8e0004 */
[----:B------:R-:W-:Y:S01]  /*10a10*/  ULDC.64 UR12, c[0x0][0xaa0] ;  /* 0x0002a800000c7ab9 */ /* 0x000fe20000000a00 */
[----:B------:R-:W-:Y:S02]  /*10a20*/  IADD3 R33, P4, R20, 0x6000, RZ ;  /* 0x0000600014217810 */ /* 0x000fe40007f9e0ff */
[----:B------:R-:W-:Y:S01]  /*10a30*/  IMAD.IADD R5, R5, 0x1, R9 ;  /* 0x0000000105057824 */ /* 0x000fe200078e0209 */
[----:B------:R-:W-:Y:S01]  /*10a40*/  LEA R8, P0, R4, UR10, 0x2 ;  /* 0x0000000a04087c11 */ /* 0x000fe2000f8010ff */
[----:B------:R-:W-:Y:S01]  /*10a50*/  VIADD R10, R144, UR39 ;  /* 0x00000027900a7c36 */ /* 0x000fe20008000000 */
[----:B------:R-:W-:Y:S01]  /*10a60*/  LOP3.LUT R24, R25, 0x180, RZ, 0xc0, !PT ;  /* 0x0000018019187812 */ /* 0x000fe200078ec0ff */
[----:B------:R-:W-:Y:S01]  /*10a70*/  IMAD.X R7, RZ, RZ, R21, P2 ;  /* 0x000000ffff077224 */ /* 0x000fe200010e0615 */
[----:B------:R-:W-:Y:S01]  /*10a80*/  LEA.HI.X R9, R4, UR11, R5, 0x2, P0 ;  /* 0x0000000b04097c11 */ /* 0x000fe200080f1405 */
[----:B------:R-:W-:Y:S01]  /*10a90*/  SHFL.IDX PT, R36, R8, RZ, 0x1c1f ;  /* 0x001c1fff08247589 */ /* 0x000fe200000e0000 */
[----:B------:R-:W-:Y:S01]  /*10aa0*/  LOP3.LUT P0, RZ, R142, 0x3, RZ, 0xc0, !PT ;  /* 0x000000038eff7812 */ /* 0x000fe2000780c0ff */
[----:B------:R-:W-:Y:S01]  /*10ab0*/  VIADD R3, R10, 0x8 ;  /* 0x000000080a037836 */ /* 0x000fe20000000000 */
[----:B------:R-:W-:Y:S01]  /*10ac0*/  IADD3 R4, P3, R20, 0x7800, RZ ;  /* 0x0000780014047810 */ /* 0x000fe20007f7e0ff */
[----:B------:R-:W0:Y:S01]  /*10ad0*/  SHFL.IDX PT, R37, R9, RZ, 0x1c1f ;  /* 0x001c1fff09257589 */ /* 0x000e2200000e0000 */
[----:B------:R-:W-:-:S02]  /*10ae0*/  ISETP.GE.OR P2, PT, R10, R41, P0 ;  /* 0x000000290a00720c */ /* 0x000fc40000746670 */
[----:B------:R-:W-:Y:S01]  /*10af0*/  ISETP.GE.OR P0, PT, R3, R41, P0 ;  /* 0x000000290300720c */ /* 0x000fe20000706670 */
[----:B------:R-:W-:Y:S01]  /*10b00*/  SHFL.IDX PT, R38, R8, 0x1, 0x1c1f ;  /* 0x003c1f0008267f89 */ /* 0x000fe200000e0000 */
[----:B------:R-:W-:Y:S01]  /*10b10*/  LOP3.LUT R3, R4, 0x180, RZ, 0xc0, !PT ;  /* 0x0000018004037812 */ /* 0x000fe200078ec0ff */
[----:B------:R-:W-:Y:S01]  /*10b20*/  UIMAD UR10, UR9, UR12, URZ ;  /* 0x0000000c090a72a4 */ /* 0x000fe2000f8e023f */
[----:B------:R-:W-:Y:S01]  /*10b30*/  LOP3.LUT R5, R20, 0x180, RZ, 0xc0, !PT ;  /* 0x0000018014057812 */ /* 0x000fe200078ec0ff */
[----:B------:R-:W1:Y:S01]  /*10b40*/  SHFL.IDX PT, R39, R9, 0x1, 0x1c1f ;  /* 0x003c1f0009277f89 */ /* 0x000e6200000e0000 */
[----:B------:R-:W-:Y:S01]  /*10b50*/  SHF.R.U64 R3, R3, 0x3, RZ ;  /* 0x0000000303037819 */ /* 0x000fe200000012ff */
[----:B------:R-:W-:Y:S01]  /*10b60*/  IMAD.X R29, RZ, RZ, R21, P3 ;  /* 0x000000ffff1d7224 */ /* 0x000fe200018e0615 */
[----:B------:R-:W-:Y:S02]  /*10b70*/  SHF.R.U64 R5, R5, 0x3, RZ ;  /* 0x0000000305057819 */ /* 0x000fe400000012ff */
[----:B------:R-:W-:-:S02]  /*10b80*/  LOP3.LUT R28, R3, R4, RZ, 0x3c, !PT ;  /* 0x00000004031c7212 */ /* 0x000fc400078e3cff */
[----:B------:R-:W2:Y:S01]  /*10b90*/  @P1 LDC R3, c[0x0][0xbec] ;  /* 0x0002fb00ff031b82 */ /* 0x000ea20000000800 */
[----:B------:R-:W-:Y:S02]  /*10ba0*/  LOP3.LUT R20, R5, R20, RZ, 0x3c, !PT ;  /* 0x0000001405147212 */ /* 0x000fe400078e3cff */
[----:B------:R-:W-:Y:S02]  /*10bb0*/  LOP3.LUT R12, R13, 0x180, RZ, 0xc0, !PT ;  /* 0x000001800d0c7812 */ /* 0x000fe400078ec0ff */
[----:B------:R-:W-:Y:S02]  /*10bc0*/  LOP3.LUT R32, R33, 0x180, RZ, 0xc0, !PT ;  /* 0x0000018021207812 */ /* 0x000fe400078ec0ff */
[----:B------:R-:W-:Y:S01]  /*10bd0*/  SHF.R.U64 R24, R24, 0x3, RZ ;  /* 0x0000000318187819 */ /* 0x000fe200000012ff */
[----:B0-----:R0:W-:Y:S01]  /*10be0*/  @!P2 ST.E desc[UR50][R36.64], R2 ;  /* 0x000000022400a985 */ /* 0x0011e2000c101932 */
[----:B------:R-:W-:Y:S01]  /*10bf0*/  UIMAD.WIDE.U32 UR8, UR4, UR12, URZ ;  /* 0x0000000c040872a5 */ /* 0x000fe2000f8e003f */
[----:B------:R-:W-:Y:S01]  /*10c00*/  SHF.R.U64 R12, R12, 0x3, RZ ;  /* 0x000000030c0c7819 */ /* 0x000fe200000012ff */
[----:B------:R-:W-:Y:S01]  /*10c10*/  UIMAD UR10, UR4, UR13, UR10 ;  /* 0x0000000d040a72a4 */ /* 0x000fe2000f8e020a */
[----:B------:R-:W-:-:S02]  /*10c20*/  SHF.R.U64 R32, R32, 0x3, RZ ;  /* 0x0000000320207819 */ /* 0x000fc400000012ff */
[----:B------:R-:W-:Y:S01]  /*10c30*/  ULDC.64 UR12, c[0x0][0xae8] ;  /* 0x0002ba00000c7ab9 */ /* 0x000fe20000000a00 */
[----:B------:R-:W-:Y:S01]  /*10c40*/  LOP3.LUT R24, R24, R25, RZ, 0x3c, !PT ;  /* 0x0000001918187212 */ /* 0x000fe200078e3cff */
[----:B-1----:R1:W-:Y:S01]  /*10c50*/  @!P0 ST.E desc[UR50][R38.64], R0 ;  /* 0x0000000026008985 */ /* 0x0023e2000c101932 */
[----:B0-----:R-:W0:Y:S03]  /*10c60*/  @P1 LDC R37, c[0x0][0xbf0] ;  /* 0x0002fc00ff251b82 */ /* 0x001e260000000800 */
[----:B------:R3:W5:Y:S01]  /*10c70*/  LD.E.128 R8, desc[UR50][R20.64] ;  /* 0x0000003214087980 */ /* 0x000762000c101d00 */
[----:B------:R-:W-:Y:S01]  /*10c80*/  UIADD3 UR9, UR9, UR10, URZ ;  /* 0x0000000a09097290 */ /* 0x000fe2000fffe03f */
[----:B------:R-:W-:Y:S01]  /*10c90*/  LOP3.LUT R12, R12, R13, RZ, 0x3c, !PT ;  /* 0x0000000d0c0c7212 */ /* 0x000fe200078e3cff */
[----:B------:R-:W-:Y:S01]  /*10ca0*/  UIMAD UR4, UR16, UR12, URZ ;  /* 0x0000000c100472a4 */ /* 0x000fe2000f8e023f */
[----:B------:R-:W-:Y:S01]  /*10cb0*/  LOP3.LUT R32, R32, R33, RZ, 0x3c, !PT ;  /* 0x0000002120207212 */ /* 0x000fe200078e3cff */
[----:B------:R-:W-:-:S02]  /*10cc0*/  IMAD.X R25, RZ, RZ, R21, P6 ;  /* 0x000000ffff197224 */ /* 0x000fc400030e0615 */
[----:B-1----:R-:W-:Y:S01]  /*10cd0*/  IMAD R0, R140, 0x60, R141 ;  /* 0x000000608c007824 */ /* 0x002fe200078e028d */
[----:B------:R-:W-:Y:S01]  /*10ce0*/  UIMAD UR4, UR41, UR13, UR4 ;  /* 0x0000000d290472a4 */ /* 0x000fe2000f8e0204 */
[--C-:B------:R-:W-:Y:S01]  /*10cf0*/  IMAD.X R13, RZ, RZ, R21.reuse, P5 ;  /* 0x000000ffff0d7224 */ /* 0x100fe200028e0615 */
[----:B------:R-:W-:Y:S01]  /*10d00*/  ULDC.64 UR10, c[0x0][0xaf0] ;  /* 0x0002bc00000a7ab9 */ /* 0x000fe20000000a00 */
[----:B---3--:R-:W-:Y:S01]  /*10d10*/  VIADD R20, R0, UR39 ;  /* 0x0000002700147c36 */ /* 0x008fe20008000000 */
[----:B------:R-:W-:Y:S01]  /*10d20*/  UIMAD.WIDE.U32 UR8, UR41, UR12, UR8 ;  /* 0x0000000c290872a5 */ /* 0x000fe2000f8e0008 */
[----:B------:R-:W-:Y:S01]  /*10d30*/  IMAD.X R33, RZ, RZ, R21, P4 ;  /* 0x000000ffff217224 */ /* 0x000fe200020e0615 */
[----:B------:R-:W5:Y:S01]  /*10d40*/  LD.E.128 R4, desc[UR50][R6.64] ;  /* 0x0000003206047980 */ /* 0x000f62000c101d00 */
[----:B--2---:R-:W-:Y:S01]  /*10d50*/  @P1 IMAD.HI.U32 R0, R20, R3, RZ ;  /* 0x0000000314001227 */ /* 0x004fe200078e00ff */
[----:B------:R-:W-:Y:S02]  /*10d60*/  UIADD3 UR9, UR9, UR4, URZ ;  /* 0x0000000409097290 */ /* 0x000fe4000fffe03f */
[----:B------:R-:W5:Y:S01]  /*10d70*/  LD.E.128 R24, desc[UR50][R24.64] ;  /* 0x0000003218187980 */ /* 0x000f62000c101d00 */
[----:B------:R-:W-:Y:S01]  /*10d80*/  IMAD.MOV.U32 R21, RZ, RZ, R20 ;  /* 0x000000ffff157224 */ /* 0x000fe200078e0014 */
[----:B------:R-:W-:-:S02]  /*10d90*/  UIMAD UR4, UR18, UR10, URZ ;  /* 0x0000000a120472a4 */ /* 0x000fc4000f8e023f */
[----:B------:R-:W5:Y:S01]  /*10da0*/  LD.E.128 R12, desc[UR50][R12.64] ;  /* 0x000000320c0c7980 */ /* 0x000f62000c101d00 */
[----:B0-----:R-:W-:Y:S01]  /*10db0*/  @P1 SHF.R.U32.HI R21, RZ, R37, R0 ;  /* 0x00000025ff151219 */ /* 0x001fe20000011600 */
[----:B------:R-:W-:Y:S02]  /*10dc0*/  UIMAD UR4, UR17, UR11, UR4 ;  /* 0x0000000b110472a4 */ /* 0x000fe4000f8e0204 */
[----:B------:R-:W-:Y:S01]  /*10dd0*/  UIMAD.WIDE.U32 UR8, UR17, UR10, UR8 ;  /* 0x0000000a110872a5 */ /* 0x000fe2000f8e0008 */
[--C-:B------:R-:W-:Y:S01]  /*10de0*/  SHF.R.S32.HI R0, RZ, 0x1f, R21.reuse ;  /* 0x0000001fff007819 */ /* 0x100fe20000011415 */
[----:B------:R-:W-:Y:S01]  /*10df0*/  IMAD.MOV R37, RZ, RZ, -R21 ;  /* 0x000000ffff257224 */ /* 0x000fe200078e0a15 */
[----:B------:R-:W-:Y:S01]  /*10e00*/  ULDC.64 UR10, c[0x0][0xae0] ;  /* 0x0002b800000a7ab9 */ /* 0x000fe20000000a00 */
[----:B------:R-:W-:Y:S01]  /*10e10*/  UIADD3 UR4, UR9, UR4, URZ ;  /* 0x0000000409047290 */ /* 0x000fe2000fffe03f */
[----:B------:R-:W5:Y:S01]  /*10e20*/  LD.E.128 R32, desc[UR50][R32.64] ;  /* 0x0000003220207980 */ /* 0x000f62000c101d00 */
[----:B------:R-:W-:-:S02]  /*10e30*/  IMAD R0, R0, UR10, RZ ;  /* 0x0000000a00007c24 */ /* 0x000fc4000f8e02ff */
[----:B------:R-:W-:Y:S01]  /*10e40*/  IMAD R37, R40, R37, R20 ;  /* 0x0000002528257224 */ /* 0x000fe200078e0214 */
[----:B------:R-:W5:Y:S01]  /*10e50*/  LD.E.128 R28, desc[UR50][R28.64] ;  /* 0x000000321c1c7980 */ /* 0x000f62000c101d00 */
[----:B------:R-:W-:Y:S02]  /*10e60*/  IMAD R39, R21, UR11, R0 ;  /* 0x0000000b15277c24 */ /* 0x000fe4000f8e0200 */
[----:B------:R-:W-:Y:S01]  /*10e70*/  IMAD.U32 R3, RZ, RZ, UR9 ;  /* 0x00000009ff037e24 */ /* 0x000fe2000f8e00ff */
[----:B------:R-:W-:Y:S01]  /*10e80*/  SHF.R.S32.HI R0, RZ, 0x1f, R37 ;  /* 0x0000001fff007819 */ /* 0x000fe20000011425 */
[----:B------:R-:W-:Y:S01]  /*10e90*/  IMAD.U32 R2, RZ, RZ, UR8 ;  /* 0x00000008ff027e24 */ /* 0x000fe2000f8e00ff */
[----:B------:R-:W-:Y:S01]  /*10ea0*/  ULDC.64 UR8, c[0x0][0xad8] ;  /* 0x0002b60000087ab9 */ /* 0x000fe20000000a00 */
[----:B------:R-:W-:Y:S01]  /*10eb0*/  IMAD.U32 R3, RZ, RZ, UR4 ;  /* 0x00000004ff037e24 */ /* 0x000fe2000f8e00ff */
[----:B------:R-:W-:Y:S01]  /*10ec0*/  @!PT LDS RZ, [RZ] ;  /* 0x00000000fffff984 */ /* 0x000fe20000000800 */
[----:B------:R-:W-:Y:S01]  /*10ed0*/  @!PT LDS RZ, [RZ] ;  /* 0x00000000fffff984 */ /* 0x000fe20000000800 */
[----:B------:R-:W-:Y:S01]  /*10ee0*/  @!PT LDS RZ, [RZ] ;  /* 0x00000000fffff984 */ /* 0x000fe20000000800 */
[----:B------:R-:W-:Y:S01]  /*10ef0*/  @!PT LDS RZ, [RZ] ;  /* 0x00000000fffff984 */ /* 0x000fe20000000800 */
[----:B------:R0:W-:Y:S06]  /*10f00*/  MEMBAR.ALL.CTA ;  /* 0x0000000000007992 */ /* 0x0001ec0000008000 */
[----:B0-----:R-:W0:Y:S01]  /*10f10*/  FENCE.VIEW.ASYNC.S ;  /* 0x00000000000073c6 */ /* 0x001e220000000000 */
[----:B------:R-:W-:-:S02]  /*10f20*/  IMAD R0, R0, UR8, RZ ;  /* 0x0000000800007c24 */ /* 0x000fc4000f8e02ff */
[----:B------:R-:W-:-:S04]  /*10f30*/  IMAD.WIDE.U32 R2, R21, UR10, R2 ;  /* 0x0000000a15027c25 */ /* 0x000fc8000f8e0002 */
[----:B------:R-:W-:Y:S02]  /*10f40*/  IMAD.IADD R3, R3, 0x1, R39 ;  /* 0x0000000103037824 */ /* 0x000fe400078e0227 */
[----:B------:R-:W-:Y:S02]  /*10f50*/  IMAD R21, R37, UR9, R0 ;  /* 0x0000000925157c24 */ /* 0x000fe4000f8e0200 */
[----:B------:R-:W-:Y:S01]  /*10f60*/  VIADD R0, R141, UR39 ;  /* 0x000000278d007c36 */ /* 0x000fe20008000000 */
[----:B------:R-:W-:Y:S01]  /*10f70*/  UIADD3 UR4, UR42, 0x2d820, URZ ;  /* 0x0002d8202a047890 */ /* 0x000fe2000fffe03f */
[----:B------:R-:W-:Y:S01]  /*10f80*/  IMAD.WIDE.U32 R2, R37, UR8, R2 ;  /* 0x0000000825027c25 */ /* 0x000fe2000f8e0002 */
[----:B------:R-:W-:Y:S02]  /*10f90*/  ULDC.64 UR8, c[0x0][0xa80] ;  /* 0x0002a00000087ab9 */ /* 0x000fe40000000a00 */
[----:B------:R-:W-:Y:S01]  /*10fa0*/  ISETP.GE.AND P0, PT, R0, R41, PT ;  /* 0x000000290000720c */ /* 0x000fe20003f06270 */
[----:B------:R-:W-:Y:S01]  /*10fb0*/  IMAD.IADD R3, R3, 0x1, R21 ;  /* 0x0000000103037824 */ /* 0x000fe200078e0215 */
[----:B------:R-:W-:Y:S01]  /*10fc0*/  LEA R40, P1, R2, UR8, 0x1 ;  /* 0x0000000802287c11 */ /* 0x000fe2000f8208ff */
[----:B------:R-:W-:-:S03]  /*10fd0*/  UPRMT UR4, URZ, 0x654, UR4 ;  /* 0x000006543f047896 */ /* 0x000fc60008000004 */
[----:B------:R-:W-:Y:S01]  /*10fe0*/  LEA.HI.X R42, R2, UR9, R3, 0x1, P1 ;  /* 0x00000009022a7c11 */ /* 0x000fe200088f0c03 */
[----:B0-----:R0:W1:Y:S01]  /*10ff0*/  SHFL.IDX PT, R20, R40, RZ, 0x1c1f ;  /* 0x001c1fff28147589 */ /* 0x00106200000e0000 */
        /* <DEDUP_REMOVED lines=13> */
[----:B-----5:R3:W-:Y:S04]  /*110d0*/  @!P0 ST.E.128 desc[UR50][R2.64], R8 ;  /* 0x0000000802008985 */ /* 0x0207e8000c101d32 */
[----:B------:R3:W-:Y:S04]  /*110e0*/  @!P1 ST.E.128 desc[UR50][R36.64], R24 ;  /* 0x0000001824009985 */ /* 0x0007e8000c101d32 */
[----:B------:R3:W-:Y:S02]  /*110f0*/  @!P2 ST.E.128 desc[UR50][R38.64], R32 ;  /* 0x000000202600a985 */ /* 0x0007e4000c101d32 */
.L_x_1153:
[----:B------:R-:W-:Y:S05]  /*11100*/  BSYNC B1 ;  /* 0x0000000000017941 */ /* 0x000fea0003800000 */
.L_x_1152:
        /* <DEDUP_REMOVED lines=8> */
[C---:B0-----:R-:W-:Y:S02]  /*11190*/  @!P2 LEA R10, P0, R138.reuse, R8, 0x1 ;  /* 0x000000088a0aa211 */ /* 0x041fe400078008ff */
[----:B----4-:R-:W-:Y:S02]  /*111a0*/  @!P1 IMAD.WIDE R2, R137, 0x2, R8 ;  /* 0x0000000289029825 */ /* 0x010fe400078e0208 */
[----:B------:R-:W-:Y:S02]  /*111b0*/  @!P2 LEA.HI.X R11, R138, R9, R147, 0x1, P0 ;  /* 0x000000098a0ba211 */ /* 0x000fe400000f0c93 */
[----:B------:R-:W-:Y:S01]  /*111c0*/  ISETP.GE.AND P0, PT, R139, UR4, PT ;  /* 0x000000048b007c0c */ /* 0x000fe2000bf06270 */
[----:B------:R3:W-:Y:S04]  /*111d0*/  @!P1 ST.E.128 desc[UR50][R2.64], R4 ;  /* 0x0000000402009985 */ /* 0x0007e8000c101d32 */
[----:B------:R3:W-:Y:S08]  /*111e0*/  @!P2 ST.E.128 desc[UR50][R10.64], R12 ;  /* 0x0000000c0a00a985 */ /* 0x0007f0000c101d32 */
[----:B------:R-:W-:Y:S05]  /*111f0*/  @P0 BRA `(.L_x_1154) ;  /* 0x0000000800880947 */ /* 0x000fea0003800000 */
[----:B---3--:R-:W-:-:S04]  /*11200*/  LEA R2, P0, R139, R8, 0x1 ;  /* 0x000000088b027211 */ /* 0x008fc800078008ff */
[----:B------:R-:W-:-:S05]  /*11210*/  LEA.HI.X R3, R139, R9, R146, 0x1, P0 ;  /* 0x000000098b037211 */ /* 0x000fca00000f0c92 */
[----:B------:R0:W-:Y:S01]  /*11220*/  ST.E.128 desc[UR50][R2.64], R28 ;  /* 0x0000001c02007985 */ /* 0x0001e2000c101d32 */
[----:B------:R-:W-:Y:S05]  /*11230*/  BRA `(.L_x_1154) ;  /* 0x0000000800787947 */ /* 0x000fea0003800000 */
.L_x_1150:
[----:B------:R-:W-:Y:S01]  /*11240*/  ULDC.64 UR8, c[0x0][0xc00] ;  /* 0x0003000000087ab9 */ /* 0x000fe20000000a00 */
[----:B------:R-:W-:Y:S01]  /*11250*/  ULDC UR4, c[0x0][0xa88] ;  /* 0x0002a20000047ab9 */ /* 0x000fe20000000800 */
[----:B------:R-:W-:Y:S01]  /*11260*/  UISETP.NE.U32.AND UP0, UPT, UR8, URZ, UPT ;  /* 0x0000003f0800728c */ /* 0x000fe2000bf05070 */
[----:B------:R-:W0:Y:S03]  /*11270*/  LDC R11, c[0x0][0xbe8] ;  /* 0x0002fa00ff0b7b82 */ /* 0x000e260000000800 */
[----:B------:R-:W-:-:S03]  /*11280*/  UISETP.NE.AND.EX UP0, UPT, UR9, URZ, UPT, UP0 ;  /* 0x0000003f0900728c */ /* 0x000fc6000bf05300 */
[----:B------:R-:W-:Y:S02]  /*11290*/  ULDC.64 UR8, c[0x0][0xc00] ;  /* 0x0003000000087ab9 */ /* 0x000fe40000000a00 */
[----:B------:R-:W-:Y:S01]  /*112a0*/  UIMAD.WIDE UR8, UR40, 0x4, UR8 ;  /* 0x00000004280878a5 */ /* 0x000fe2000f8e0208 */
[----:B------:R-:W-:-:S05]  /*112b0*/  PLOP3.LUT P2, PT, PT, PT, UP0, 0x80, 0x0 ;  /* 0x000000000000781c */ /* 0x000fca0003f4f008 */
[----:B------:R-:W-:Y:S02]  /*112c0*/  IMAD.U32 R2, RZ, RZ, UR8 ;  /* 0x00000008ff027e24 */ /* 0x000fe4000f8e00ff */
[----:B------:R-:W-:Y:S01]  /*112d0*/  IMAD.U32 R3, RZ, RZ, UR9 ;  /* 0x00000009ff037e24 */ /* 0x000fe2000f8e00ff */
[----:B------:R-:W-:Y:S02]  /*112e0*/  ULDC.64 UR8, c[0x0][0xc08] ;  /* 0x0003020000087ab9 */ /* 0x000fe40000000a00 */
[----:B------:R-:W-:Y:S01]  /*112f0*/  UISETP.NE.U32.AND UP1, UPT, UR8, URZ, UPT ;  /* 0x0000003f0800728c */ /* 0x000fe2000bf25070 */
[----:B------:R-:W-:Y:S02]  /*11300*/  IMAD.U32 R0, RZ, RZ, UR4 ;  /* 0x00000004ff007e24 */ /* 0x000fe4000f8e00ff */
[----:B------:R-:W2:Y:S01]  /*11310*/  @P2 LDG.E R6, desc[UR50][R2.64] ;  /* 0x0000003202062981 */ /* 0x000ea2000c1e1900 */
[----:B------:R-:W-:-:S06]  /*11320*/  UISETP.NE.AND.EX UP1, UPT, UR9, URZ, UPT, UP1 ;  /* 0x0000003f0900728c */ /* 0x000fcc000bf25310 */
[----:B------:R-:W-:-:S05]  /*11330*/  PLOP3.LUT P3, PT, PT, PT, UP1, 0x80, 0x0 ;  /* 0x000000000000781c */ /* 0x000fca0003f6f018 */
[----:B------:R-:W-:Y:S02]  /*11340*/  @UP1 ULDC.64 UR8, c[0x0][0xc08] ;  /* 0x0003020000081ab9 */ /* 0x000fe40000000a00 */
[----:B------:R-:W-:-:S06]  /*11350*/  @UP1 UIMAD.WIDE UR8, UR40, 0x4, UR8 ;  /* 0x00000004280818a5 */ /* 0x000fcc000f8e0208 */
[----:B------:R-:W-:Y:S02]  /*11360*/  IMAD.U32 R4, RZ, RZ, UR8 ;  /* 0x00000008ff047e24 */ /* 0x000fe4000f8e00ff */
[----:B------:R-:W-:-:S05]  /*11370*/  IMAD.U32 R5, RZ, RZ, UR9 ;  /* 0x00000009ff057e24 */ /* 0x000fca000f8e00ff */
[----:B------:R1:W5:Y:S01]  /*11380*/  @P3 LDG.E R0, desc[UR50][R4.64] ;  /* 0x0000003204003981 */ /* 0x000362000c1e1900 */
[----:B0-----:R-:W-:Y:S01]  /*11390*/  ISETP.NE.AND P0, PT, R11, 0x1, PT ;  /* 0x000000010b00780c */ /* 0x001fe20003f05270 */
[----:B------:R-:W-:Y:S01]  /*113a0*/  UMOV UR4, URZ ;  /* 0x0000003f00047c82 */ /* 0x000fe20008000000 */
[----:B------:R-:W-:Y:S01]  /*113b0*/  USHF.R.S32.HI UR13, URZ, 0x1f, UR41 ;  /* 0x0000001f3f0d7899 */ /* 0x000fe20008011429 */
[----:B------:R-:W-:-:S10]  /*113c0*/  ISETP.GE.AND P1, PT, R148, 0xc0, PT ;  /* 0x000000c09400780c */ /* 0x000fd40003f26270 */
[----:B------:R-:W0:Y:S01]  /*113d0*/  @P0 LDC R9, c[0x0][0xbec] ;  /* 0x0002fb00ff090b82 */ /* 0x000e220000000800 */
[----:B--2---:R-:W-:Y:S01]  /*113e0*/  @P2 R2UR UR4, R6 ;  /* 0x00000000060422ca */ /* 0x004fe200000e0000 */
[----:B01----:R-:W-:-:S14]  /*113f0*/  @P3 BRA `(.L_x_1155) ;  /* 0x0000000000103947 */ /* 0x003fdc0003800000 */
[----:B------:R-:W-:Y:S05]  /*11400*/  @!P2 BRA `(.L_x_1155) ;  /* 0x00000000000ca947 */ /* 0x000fea0003800000 */
[----:B------:R-:W2:Y:S04]  /*11410*/  LDG.E R5, desc[UR50][R2.64] ;  /* 0x0000003202057981 */ /* 0x000ea8000c1e1900 */
[----:B-----5:R-:W2:Y:S02]  /*11420*/  LDG.E R0, desc[UR50][R2.64+0x4] ;  /* 0x0000043202007981 */ /* 0x020ea4000c1e1900 */
[----:B--2---:R-:W-:-:S07]  /*11430*/  IMAD.IADD R0, R0, 0x1, -R5 ;  /* 0x0000000100007824 */ /* 0x004fce00078e0a05 */
.L_x_1155:
[----:B------:R-:W-:Y:S01]  /*11440*/  USHF.R.S32.HI UR9, URZ, 0x1f, UR40 ;  /* 0x0000001f3f097899 */ /* 0x000fe20008011428 */
[----:B------:R-:W-:Y:S01]  /*11450*/  BSSY B1, `(.L_x_1156) ;  /* 0x000002e000017945 */ /* 0x000fe20003800000 */
[----:B------:R-:W-:Y:S02]  /*11460*/  USHF.R.S32.HI UR12, URZ, 0x1f, UR4 ;  /* 0x0000001f3f0c7899 */ /* 0x000fe40008011404 */
[----:B------:R-:W-:Y:S02]  /*11470*/  USEL UR8, UR40, URZ, !UP0 ;  /* 0x0000003f28087287 */ /* 0x000fe4000c000000 */
[----:B------:R-:W-:Y:S01]  /*11480*/  USEL UR14, UR9, URZ, !UP0 ;  /* 0x0000003f090e7287 */ /* 0x000fe2000c000000 */
[----:B------:R-:W-:Y:S11]  /*11490*/  @P1 BRA `(.L_x_1157) ;  /* 0x0000000000a41947 */ /* 0x000ff60003800000 */
[----:B------:R-:W0:Y:S01]  /*114a0*/  S2R R3, SR_TID.X ;  /* 0x0000000000037919 */ /* 0x000e220000002100 */
[----:B------:R-:W1:Y:S01]  /*114b0*/  LDC R7, c[0x0][0xbe8] ;  /* 0x0002fa00ff077b82 */ /* 0x000e620000000800 */
[----:B------:R-:W-:Y:S02]  /*114c0*/  IMAD.U32 R4, RZ, RZ, UR39 ;  /* 0x00000027ff047e24 */ /* 0x000fe4000f8e00ff */
[----:B-1---5:R-:W-:-:S03]  /*114d0*/  IMAD R2, R0, R7, RZ ;  /* 0x0000000700027224 */ /* 0x022fc600078e02ff */
[----:B0-----:R-:W-:-:S04]  /*114e0*/  IADD3 R4, R4, -0x80, R3 ;  /* 0xffffff8004047810 */ /* 0x001fc80007ffe003 */
[----:B------:R-:W-:-:S13]  /*114f0*/  ISETP.GE.AND P1, PT, R4, R2, PT ;  /* 0x000000020400720c */ /* 0x000fda0003f26270 */
[----:B------:R-:W-:Y:S05]  /*11500*/  @P1 BRA `(.L_x_1157) ;  /* 0x0000000000881947 */ /* 0x000fea0003800000 */
[----:B------:R-:W-:Y:S01]  /*11510*/  ISETP.NE.AND P1, PT, R7, 0x1, PT ;  /* 0x000000010700780c */ /* 0x000fe20003f25270 */
[----:B------:R-:W-:Y:S01]  /*11520*/  ULDC.64 UR16, c[0x0][0xb90] ;  /* 0x0002e40000107ab9 */ /* 0x000fe20000000a00 */
[----:B------:R-:W-:Y:S01]  /*11530*/  UMOV UR10, UR4 ;  /* 0x00000004000a7c82 */ /* 0x000fe20008000000 */
[----:B------:R-:W-:Y:S01]  /*11540*/  UIMAD UR9, UR13, UR16, URZ ;  /* 0x000000100d0972a4 */ /* 0x000fe2000f8e023f */
[----:B------:R-:W-:Y:S01]  /*11550*/  IMAD.MOV.U32 R2, RZ, RZ, R4 ;  /* 0x000000ffff027224 */ /* 0x000fe200078e0004 */
[----:B------:R-:W-:Y:S02]  /*11560*/  UMOV UR11, UR12 ;  /* 0x0000000c000b7c82 */ /* 0x000fe40008000000 */
[----:B------:R-:W-:Y:S02]  /*11570*/  UIMAD.WIDE.U32 UR10, UR41, UR16, UR10 ;  /* 0x00000010290a72a5 */ /* 0x000fe4000f8e000a */
[----:B------:R-:W-:-:S03]  /*11580*/  UIMAD UR9, UR41, UR17, UR9 ;  /* 0x00000011290972a4 */ /* 0x000fc6000f8e0209 */
[----:B------:R-:W-:Y:S01]  /*11590*/  ULDC.64 UR16, c[0x0][0xb98] ;  /* 0x0002e60000107ab9 */ /* 0x000fe20000000a00 */
[----:B------:R-:W0:Y:S01]  /*115a0*/  @P1 LDC R3, c[0x0][0xbec] ;  /* 0x0002fb00ff031b82 */ /* 0x000e220000000800 */
[----:B------:R-:W-:Y:S02]  /*115b0*/  UIADD3 UR11, UR11, UR9, URZ ;  /* 0x000000090b0b7290 */ /* 0x000fe4000fffe03f */
[----:B------:R-:W-:Y:S02]  /*115c0*/  UIMAD UR9, UR14, UR16, URZ ;  /* 0x000000100e0972a4 */ /* 0x000fe4000f8e023f */
[----:B------:R-:W-:Y:S02]  /*115d0*/  UIMAD.WIDE.U32 UR10, UR8, UR16, UR10 ;  /* 0x00000010080a72a5 */ /* 0x000fe4000f8e000a */
[----:B------:R-:W-:Y:S01]  /*115e0*/  UIMAD UR9, UR8, UR17, UR9 ;  /* 0x00000011080972a4 */ /* 0x000fe2000f8e0209 */
[----:B------:R-:W1:Y:S02]  /*115f0*/  @P1 LDC R6, c[0x0][0xbf0] ;  /* 0x0002fc00ff061b82 */ /* 0x000e640000000800 */
[----:B------:R-:W-:Y:S01]  /*11600*/  ULDC.64 UR16, c[0x0][0xb88] ;  /* 0x0002e20000107ab9 */ /* 0x000fe20000000a00 */
[----:B0-----:R-:W-:-:S05]  /*11610*/  @P1 IMAD.HI.U32 R3, R4, R3, RZ ;  /* 0x0000000304031227 */ /* 0x001fca00078e00ff */
[----:B-1----:R-:W-:Y:S01]  /*11620*/  @P1 SHF.R.U32.HI R2, RZ, R6, R3 ;  /* 0x00000006ff021219 */ /* 0x002fe20000011603 */
[----:B------:R-:W-:-:S03]  /*11630*/  IMAD.U32 R6, RZ, RZ, UR9 ;  /* 0x00000009ff067e24 */ /* 0x000fc6000f8e00ff */
[--C-:B------:R-:W-:Y:S01]  /*11640*/  SHF.R.S32.HI R3, RZ, 0x1f, R2.reuse ;  /* 0x0000001fff037819 */ /* 0x100fe20000011402 */
[----:B------:R-:W-:Y:S01]  /*11650*/  IMAD.MOV R5, RZ, RZ, -R2 ;  /* 0x000000ffff057224 */ /* 0x000fe200078e0a02 */
[----:B------:R-:W-:-:S03]  /*11660*/  IADD3 R2, P1, R2, UR10, RZ ;  /* 0x0000000a02027c10 */ /* 0x000fc6000ff3e0ff */
[----:B------:R-:W-:Y:S01]  /*11670*/  IMAD R5, R7, R5, R4 ;  /* 0x0000000507057224 */ /* 0x000fe200078e0204 */
[----:B------:R-:W-:Y:S01]  /*11680*/  IADD3.X R3, R3, UR11, R6, P1, !PT ;  /* 0x0000000b03037c10 */ /* 0x000fe20008ffe406 */
[----:B------:R-:W-:-:S03]  /*11690*/  ULDC.64 UR10, c[0x0][0xb50] ;  /* 0x0002d400000a7ab9 */ /* 0x000fc60000000a00 */
[----:B------:R-:W-:Y:S01]  /*116a0*/  SHF.R.S32.HI R4, RZ, 0x1f, R5 ;  /* 0x0000001fff047819 */ /* 0x000fe20000011405 */
[----:B------:R-:W-:-:S04]  /*116b0*/  IMAD.WIDE.U32 R2, R5, UR16, R2 ;  /* 0x0000001005027c25 */ /* 0x000fc8000f8e0002 */
[----:B------:R-:W-:-:S04]  /*116c0*/  IMAD R4, R4, UR16, RZ ;  /* 0x0000001004047c24 */ /* 0x000fc8000f8e02ff */
[----:B------:R-:W-:Y:S01]  /*116d0*/  IMAD R7, R5, UR17, R4 ;  /* 0x0000001105077c24 */ /* 0x000fe2000f8e0204 */
[----:B------:R-:W-:-:S03]  /*116e0*/  LEA R4, P1, R2, UR10, 0x2 ;  /* 0x0000000a02047c11 */ /* 0x000fc6000f8210ff */
[----:B------:R-:W-:-:S05]  /*116f0*/  IMAD.IADD R3, R3, 0x1, R7 ;  /* 0x0000000103037824 */ /* 0x000fca00078e0207 */
[----:B------:R-:W-:Y:S01]  /*11700*/  LEA.HI.X R5, R2, UR11, R3, 0x2, P1 ;  /* 0x0000000b02057c11 */ /* 0x000fe200088f1403 */
[----:B------:R-:W-:-:S05]  /*11710*/  IMAD.MOV.U32 R3, RZ, RZ, -0x800000 ;  /* 0xff800000ff037424 */ /* 0x000fca00078e00ff */
[----:B------:R0:W-:Y:S02]  /*11720*/  STG.E desc[UR50][R4.64], R3 ;  /* 0x0000000304007986 */ /* 0x0001e4000c101932 */
.L_x_1157:
[----:B------:R-:W-:Y:S05]  /*11730*/  BSYNC B1 ;  /* 0x0000000000017941 */ /* 0x000fea0003800000 */
.L_x_1156:
[----:B0-----:R-:W0:Y:S01]  /*11740*/  @P0 LDC R3, c[0x0][0xbf0] ;  /* 0x0002fc00ff030b82 */ /* 0x001e220000000800 */
[----:B------:R-:W-:Y:S01]  /*11750*/  ULDC.64 UR16, c[0x0][0xaa0] ;  /* 0x0002a80000107ab9 */ /* 0x000fe20000000a00 */
[----:B------:R-:W-:Y:S01]  /*11760*/  IMAD R2, R140, 0x60, R141 ;  /* 0x000000608c027824 */ /* 0x000fe200078e028d */
[----:B------:R-:W-:Y:S01]  /*11770*/  UIMAD UR9, UR12, UR16, URZ ;  /* 0x000000100c0972a4 */ /* 0x000fe2000f8e023f */
[----:B------:R-:W-:Y:S01]  /*11780*/  BSSY B1, `(.L_x_1158) ;  /* 0x0000038000017945 */ /* 0x000fe20003800000 */
[----:B------:R-:W-:Y:S01]  /*11790*/  UIMAD.WIDE.U32 UR10, UR4, UR16, URZ ;  /* 0x00000010040a72a5 */ /* 0x000fe2000f8e003f */
[----:B------:R-:W-:Y:S01]  /*117a0*/  VIADD R4, R2, UR39 ;  /* 0x0000002702047c36 */ /* 0x000fe20008000000 */
[----:B------:R-:W-:-:S03]  /*117b0*/  UIMAD UR9, UR4, UR17, UR9 ;  /* 0x00000011040972a4 */ /* 0x000fc6000f8e0209 */
[----:B------:R-:W-:Y:S01]  /*117c0*/  ULDC.64 UR16, c[0x0][0xae8] ;  /* 0x0002ba0000107ab9 */ /* 0x000fe20000000a00 */
[----:B------:R-:W-:Y:S01]  /*117d0*/  UIADD3 UR11, UR11, UR9, URZ ;  /* 0x000000090b0b7290 */ /* 0x000fe2000fffe03f */
[----:B------:R-:W-:Y:S01]  /*117e0*/  @P0 IMAD.HI.U32 R2, R4, R9, RZ ;  /* 0x0000000904020227 */ /* 0x000fe200078e00ff */
[----:B------:R-:W-:Y:S02]  /*117f0*/  UIMAD UR4, UR13, UR16, URZ ;  /* 0x000000100d0472a4 */ /* 0x000fe4000f8e023f */
[----:B------:R-:W-:Y:S01]  /*11800*/  UIMAD.WIDE.U32 UR10, UR41, UR16, UR10 ;  /* 0x00000010290a72a5 */ /* 0x000fe2000f8e000a */
[----:B------:R-:W-:Y:S01]  /*11810*/  IMAD.MOV.U32 R5, RZ, RZ, R4 ;  /* 0x000000ffff057224 */ /* 0x000fe200078e0004 */
[----:B------:R-:W-:Y:S01]  /*11820*/  UIMAD UR4, UR41, UR17, UR4 ;  /* 0x00000011290472a4 */ /* 0x000fe2000f8e0204 */
[----:B------:R-:W-:-:S03]  /*11830*/  ULDC.64 UR12, c[0x0][0xaf0] ;  /* 0x0002bc00000c7ab9 */ /* 0x000fc60000000a00 */
[----:B------:R-:W-:Y:S02]  /*11840*/  UIADD3 UR11, UR11, UR4, URZ ;  /* 0x000000040b0b7290 */ /* 0x000fe4000fffe03f */
[----:B------:R-:W-:Y:S01]  /*11850*/  UIMAD UR4, UR14, UR12, URZ ;  /* 0x0000000c0e0472a4 */ /* 0x000fe2000f8e023f */
[----:B0-----:R-:W-:-:S03]  /*11860*/  @P0 SHF.R.U32.HI R5, RZ, R3, R2 ;  /* 0x00000003ff050219 */ /* 0x001fc60000011602 */
[----:B------:R-:W-:Y:S01]  /*11870*/  UIMAD UR4, UR8, UR13, UR4 ;  /* 0x0000000d080472a4 */ /* 0x000fe2000f8e0204 */
[--C-:B------:R-:W-:Y:S01]  /*11880*/  SHF.R.S32.HI R2, RZ, 0x1f, R5.reuse ;  /* 0x0000001fff027819 */ /* 0x100fe20000011405 */
[----:B------:R-:W-:Y:S01]  /*11890*/  UIMAD.WIDE.U32 UR8, UR8, UR12, UR10 ;  /* 0x0000000c080872a5 */ /* 0x000fe2000f8e000a */
[----:B------:R-:W-:Y:S02]  /*118a0*/  IMAD.MOV R7, RZ, RZ, -R5 ;  /* 0x000000ffff077224 */ /* 0x000fe400078e0a05 */
[----:B------:R-:W-:Y:S01]  /*118b0*/  ULDC.64 UR10, c[0x0][0xae0] ;  /* 0x0002b800000a7ab9 */ /* 0x000fe20000000a00 */
[----:B------:R-:W-:Y:S01]  /*118c0*/  UIADD3 UR4, UR9, UR4, URZ ;  /* 0x0000000409047290 */ /* 0x000fe2000fffe03f */
[----:B------:R-:W-:Y:S02]  /*118d0*/  IMAD R7, R11, R7, R4 ;  /* 0x000000070b077224 */ /* 0x000fe400078e0204 */
[----:B------:R-:W-:Y:S02]  /*118e0*/  IMAD R6, R2, UR10, RZ ;  /* 0x0000000a02067c24 */ /* 0x000fe4000f8e02ff */
[----:B------:R-:W-:Y:S01]  /*118f0*/  IMAD.U32 R3, RZ, RZ, UR9 ;  /* 0x00000009ff037e24 */ /* 0x000fe2000f8e00ff */
[----:B------:R-:W-:Y:S01]  /*11900*/  SHF.R.S32.HI R4, RZ, 0x1f, R7 ;  /* 0x0000001fff047819 */ /* 0x000fe20000011407 */
[----:B------:R-:W-:Y:S01]  /*11910*/  IMAD.U32 R2, RZ, RZ, UR8 ;  /* 0x00000008ff027e24 */ /* 0x000fe2000f8e00ff */
[----:B------:R-:W-:Y:S01]  /*11920*/  ULDC.64 UR8, c[0x0][0xad8] ;  /* 0x0002b60000087ab9 */ /* 0x000fe20000000a00 */
[----:B------:R-:W-:-:S02]  /*11930*/  IMAD.U32 R3, RZ, RZ, UR4 ;  /* 0x00000004ff037e24 */ /* 0x000fc4000f8e00ff */
[C---:B------:R-:W-:Y:S02]  /*11940*/  IMAD R9, R5.reuse, UR11, R6 ;  /* 0x0000000b05097c24 */ /* 0x040fe4000f8e0206 */
[----:B------:R-:W-:-:S04]  /*11950*/  IMAD.WIDE.U32 R2, R5, UR10, R2 ;  /* 0x0000000a05027c25 */ /* 0x000fc8000f8e0002 */
[----:B------:R-:W-:Y:S02]  /*11960*/  IMAD R4, R4, UR8, RZ ;  /* 0x0000000804047c24 */ /* 0x000fe4000f8e02ff */
[----:B------:R-:W-:Y:S02]  /*11970*/  IMAD.IADD R3, R3, 0x1, R9 ;  /* 0x0000000103037824 */ /* 0x000fe400078e0209 */
[----:B-----5:R-:W-:Y:S02]  /*11980*/  IMAD R11, R0, R11, RZ ;  /* 0x0000000b000b7224 */ /* 0x020fe400078e02ff */
[----:B------:R-:W-:Y:S02]  /*11990*/  VIADD R0, R141, UR39 ;  /* 0x000000278d007c36 */ /* 0x000fe40008000000 */
[C---:B------:R-:W-:Y:S02]  /*119a0*/  IMAD R5, R7.reuse, UR9, R4 ;  /* 0x0000000907057c24 */ /* 0x040fe4000f8e0204 */
[----:B------:R-:W-:Y:S01]  /*119b0*/  IMAD.WIDE.U32 R2, R7, UR8, R2 ;  /* 0x0000000807027c25 */ /* 0x000fe2000f8e0002 */
[----:B------:R-:W-:Y:S01]  /*119c0*/  ISETP.GE.AND P0, PT, R0, R11, PT ;  /* 0x0000000b0000720c */ /* 0x000fe20003f06270 */
[----:B------:R-:W-:-:S02]  /*119d0*/  ULDC.64 UR8, c[0x0][0xa80] ;  /* 0x0002a00000087ab9 */ /* 0x000fc40000000a00 */
[----:B------:R-:W-:Y:S01]  /*119e0*/  IMAD.IADD R3, R3, 0x1, R5 ;  /* 0x0000000103037824 */ /* 0x000fe200078e0205 */
[----:B------:R-:W-:-:S04]  /*119f0*/  LEA R4, P1, R2, UR8, 0x1 ;  /* 0x0000000802047c11 */ /* 0x000fc8000f8208ff */
[----:B------:R-:W-:Y:S02]  /*11a00*/  LEA.HI.X R5, R2, UR9, R3, 0x1, P1 ;  /* 0x0000000902057c11 */ /* 0x000fe400088f0c03 */
[----:B------:R0:W1:Y:S04]  /*11a10*/  SHFL.IDX PT, R2, R4, RZ, 0x1c1f ;  /* 0x001c1fff04027589 */ /* 0x00006800000e0000 */
[----:B------:R0:W2:Y:S01]  /*11a20*/  SHFL.IDX PT, R3, R5, RZ, 0x1c1f ;  /* 0x001c1fff05037589 */ /* 0x0000a200000e0000 */
        /* <DEDUP_REMOVED lines=13> */
.L_x_1159:
[----:B------:R-:W-:Y:S05]  /*11b00*/  BSYNC B1 ;  /* 0x0000000000017941 */ /* 0x000fea0003800000 */
.L_x_1158:
        /* <DEDUP_REMOVED lines=9> */
[CC--:B-1-3--:R-:W-:Y:S02]  /*11ba0*/  @!P3 LEA R6, P0, R138.reuse, R2.reuse, 0x1 ;  /* 0x000000028a06b211 */ /* 0x0cafe400078008ff */
[----:B------:R-:W-:Y:S02]  /*11bb0*/  @!P4 LEA R8, P1, R139, R2, 0x1 ;  /* 0x000000028b08c211 */ /* 0x000fe400078208ff */
[----:B0---4-:R-:W-:Y:S01]  /*11bc0*/  @!P2 IMAD.WIDE R4, R137, 0x2, R2 ;  /* 0x000000028904a825 */ /* 0x011fe200078e0202 */
[-C--:B------:R-:W-:Y:S02]  /*11bd0*/  @!P3 LEA.HI.X R7, R138, R3.reuse, R147, 0x1, P0 ;  /* 0x000000038a07b211 */ /* 0x080fe400000f0c93 */
[----:B------:R-:W-:Y:S02]  /*11be0*/  @!P4 LEA.HI.X R9, R139, R3, R146, 0x1, P1 ;  /* 0x000000038b09c211 */ /* 0x000fe400008f0c92 */
[----:B------:R0:W-:Y:S04]  /*11bf0*/  @!P2 ST.E.128 desc[UR50][R4.64], RZ ;  /* 0x000000ff0400a985 */ /* 0x0001e8000c101d32 */
[----:B------:R0:W-:Y:S04]  /*11c00*/  @!P3 ST.E.128 desc[UR50][R6.64], RZ ;  /* 0x000000ff0600b985 */ /* 0x0001e8000c101d32 */
[----:B------:R0:W-:Y:S02]  /*11c10*/  @!P4 ST.E.128 desc[UR50][R8.64], RZ ;  /* 0x000000ff0800c985 */ /* 0x0001e4000c101d32 */
.L_x_1154:
[----:B------:R-:W-:Y:S05]  /*11c20*/  BSYNC B0 ;  /* 0x0000000000007941 */ /* 0x000fea0003800000 */
.L_x_1149:
[----:B------:R-:W-:Y:S02]  /*11c30*/  ULDC UR4, c[0x0][0xc3c] ;  /* 0x00030f0000047ab9 */ /* 0x000fe40000000800 */
[----:B------:R-:W-:-:S06]  /*11c40*/  UISETP.GE.AND UP0, UPT, UR6, UR4, UPT ;  /* 0x000000040600728c */ /* 0x000fcc000bf06270 */
[----:B------:R-:W-:-:S13]  /*11c50*/  PLOP3.LUT P0, PT, PT, PT, UP0, 0x80, 0x0 ;  /* 0x000000000000781c */ /* 0x000fda0003f0f008 */
[----:B------:R-:W-:Y:S05]  /*11c60*/  @!P0 BRA `(.L_x_1160) ;  /* 0xfffffef000bc8947 */ /* 0x000fea000383ffff */
[----:B------:R-:W-:Y:S05]  /*11c70*/  EXIT ;  /* 0x000000000000794d */ /* 0x000fea0003800000 */
.L_x_1067:
[----:B------:R-:W-:-:S08]  /*11c80*/  NOP ;  /* 0x0000000000007918 */ /* 0x000fd00000000000 */
[----:B------:R-:W0:-:S00]  /*11c90*/  USETMAXREG.DEALLOC.CTAPOOL 0x20 ;  /* 0x00000020000079c8 */ /* 0x000e0000080e0500 */
[----:B0-----:R-:W2:Y:S01]  /*11ca0*/  LDL.LU R2, [R1] ;  /* 0x0000000001027983 */ /* 0x001ea20000300800 */
[----:B------:R-:W-:-:S06]  /*11cb0*/  LOP3.LUT R0, R0, 0x3, RZ, 0xc0, !PT ;  /* 0x0000000300007812 */ /* 0x000fcc00078ec0ff */
[----:B------:R-:W0:Y:S02]  /*11cc0*/  SHFL.IDX PT, R0, R0, RZ, 0x1f ;  /* 0x00001fff00007589 */ /* 0x000e2400000e0000 */
[----:B0-----:R-:W-:Y:S01]  /*11cd0*/  ISETP.NE.AND P0, PT, R0, RZ, PT ;  /* 0x000000ff0000720c */ /* 0x001fe20003f05270 */
[----:B------:R-:W-:Y:S01]  /*11ce0*/  IMAD.MOV.U32 R0, RZ, RZ, RZ ;  /* 0x000000ffff007224 */ /* 0x000fe200078e00ff */
[----:B--2---:R-:W-:-:S11]  /*11cf0*/  LOP3.LUT R2, R2, 0xfffffffd, RZ, 0xc0, !PT ;  /* 0xfffffffd02027812 */ /* 0x004fd600078ec0ff */
[----:B------:R-:W-:-:S05]  /*11d00*/  @P0 LOP3.LUT R2, R2, 0x2, RZ, 0xfc, !PT ;  /* 0x0000000202020812 */ /* 0x000fca00078efcff */
[----:B------:R0:W-:Y:S01]  /*11d10*/  STL [R1], R2 ;  /* 0x0000000201007387 */ /* 0x0001e20000100800 */
        /* <DEDUP_REMOVED lines=8> */
.L_x_1161:
        /* <DEDUP_REMOVED lines=42> */
.L_x_1167:
        /* <DEDUP_REMOVED lines=12> */
.L_x_1166:
[----:B------:R-:W-:Y:S05]  /*12100*/  BSYNC B0 ;  /* 0x0000000000007941 */ /* 0x000fea0003800000 */
.L_x_1165:
        /* <DEDUP_REMOVED lines=21> */
.L_x_1163:
[----:B------:R-:W-:-:S04]  /*12260*/  IMAD.IADD R13, R4, 0x1, -R3 ;  /* 0x00000001040d7824 */ /* 0x000fc800078e0a03 */
[----:B------:R-:W-:-:S05]  /*12270*/  IMAD R2, R6, UR5, R13 ;  /* 0x0000000506027c24 */ /* 0x000fca000f8e020d */
[----:B------:R-:W-:Y:S02]  /*12280*/  ISETP.GT.AND P0, PT, R2, UR6, PT ;  /* 0x0000000602007c0c */ /* 0x000fe4000bf04270 */
[----:B------:R-:W0:Y:S11]  /*12290*/  LDC.64 R2, c[0x0][0xc90] ;  /* 0x00032400ff027b82 */ /* 0x000e360000000a00 */
[----:B------:R-:W-:-:S04]  /*122a0*/  VOTE.ANY R9, PT, !P0 ;  /* 0x0000000000097806 */ /* 0x000fc800040e0100 */
[----:B------:R-:W1:Y:S02]  /*122b0*/  POPC R15, R9 ;  /* 0x00000009000f7309 */ /* 0x000e640000000000 */
[----:B-1----:R-:W-:-:S04]  /*122c0*/  VIADD R19, R15, UR4 ;  /* 0x000000040f137c36 */ /* 0x002fc80008000000 */
[----:B0-----:R-:W-:-:S05]  /*122d0*/  IMAD.WIDE R2, R19, 0x4, R2 ;  /* 0x0000000413027825 */ /* 0x001fca00078e0202 */
[----:B------:R-:W2:Y:S01]  /*122e0*/  LDG.E R7, desc[UR50][R2.64] ;  /* 0x0000003202077981 */ /* 0x000ea2000c1e1900 */
[----:B------:R-:W-:-:S03]  /*122f0*/  ISETP.NE.AND P0, PT, R9, RZ, PT ;  /* 0x000000ff0900720c */ /* 0x000fc60003f05270 */
[----:B------:R-:W2:Y:S02]  /*12300*/  SHFL.IDX PT, R0, R0, R15, 0x1f ;  /* 0x00001f0f00007589 */ /* 0x000ea400000e0000 */
[----:B--2---:R-:W-:-:S05]  /*12310*/  IMAD R4, R0, R7, RZ ;  /* 0x0000000700047224 */ /* 0x004fca00078e02ff */
[----:B------:R-:W-:-:S04]  /*12320*/  IABS R8, R4 ;  /* 0x0000000400087213 */ /* 0x000fc80000000000 */
[----:B------:R-:W0:Y:S08]  /*12330*/  I2F.RP R10, R8 ;  /* 0x00000008000a7306 */ /* 0x000e300000209400 */
[----:B0-----:R-:W0:Y:S02]  /*12340*/  MUFU.RCP R10, R10 ;  /* 0x0000000a000a7308 */ /* 0x001e240000001000 */
[----:B0-----:R-:W-:-:S06]  /*12350*/  VIADD R11, R10, 0xffffffe ;  /* 0x0ffffffe0a0b7836 */ /* 0x001fcc0000000000 */
[----:B------:R-:W0:Y:S02]  /*12360*/  F2I.FTZ.U32.TRUNC.NTZ R3, R11 ;  /* 0x0000000b00037305 */ /* 0x000e24000021f000 */
[----:B0-----:R-:W-:Y:S01]  /*12370*/  IMAD.MOV R11, RZ, RZ, -R3 ;  /* 0x000000ffff0b7224 */ /* 0x001fe200078e0a03 */
[----:B------:R-:W-:Y:S06]  /*12380*/  @!P0 BRA `(.L_x_1168) ;  /* 0x0000000000088947 */ /* 0x000fec0003800000 */
[----:B------:R-:W-:-:S05]  /*12390*/  VIADD R9, R15, 0xffffffff ;  /* 0xffffffff0f097836 */ /* 0x000fca0000000000 */
[----:B------:R0:W1:Y:S02]  /*123a0*/  SHFL.IDX PT, R16, R6, R9, 0x1f ;  /* 0x00001f0906107589 */ /* 0x00006400000e0000 */
.L_x_1168:
[----:B-1----:R-:W-:Y:S01]  /*123b0*/  IMAD R16, R16, UR5, R13 ;  /* 0x0000000510107c24 */ /* 0x002fe2000f8e020d */
[----:B------:R-:W-:Y:S01]  /*123c0*/  IABS R10, R4 ;  /* 0x00000004000a7213 */ /* 0x000fe20000000000 */
[----:B------:R-:W-:Y:S02]  /*123d0*/  IMAD R11, R11, R8, RZ ;  /* 0x000000080b0b7224 */ /* 0x000fe400078e02ff */
[----:B------:R-:W-:Y:S01]  /*123e0*/  IMAD.MOV.U32 R2, RZ, RZ, RZ ;  /* 0x000000ffff027224 */ /* 0x000fe200078e00ff */
[----:B0-----:R-:W-:Y:S01]  /*123f0*/  IADD3 R9, -R16, UR6, RZ ;  /* 0x0000000610097c10 */ /* 0x001fe2000fffe1ff */
[----:B------:R-:W-:Y:S02]  /*12400*/  IMAD.MOV R10, RZ, RZ, -R10 ;  /* 0x000000ffff0a7224 */ /* 0x000fe400078e0a0a */
[----:B------:R-:W-:Y:S01]  /*12410*/  IMAD.HI.U32 R2, R3, R11, R2 ;  /* 0x0000000b03027227 */ /* 0x000fe200078e0002 */
[----:B------:R-:W-:-:S05]  /*12420*/  IABS R6, R9 ;  /* 0x0000000900067213 */ /* 0x000fca0000000000 */
        /* <DEDUP_REMOVED lines=14> */
[----:B------:R-:W-:Y:S02]  /*12510*/  IMAD R6, R7, R2, RZ ;  /* 0x0000000207067224 */ /* 0x000fe400078e02ff */
[----:B------:R-:W-:Y:S02]  /*12520*/  IMAD.MOV R2, RZ, RZ, -R2 ;  /* 0x000000ffff027224 */ /* 0x000fe400078e0a02 */
[----:B------:R-:W-:Y:S02]  /*12530*/  IMAD.MOV R8, RZ, RZ, -R6 ;  /* 0x000000ffff087224 */ /* 0x000fe400078e0a06 */
[----:B------:R-:W-:Y:S02]  /*12540*/  IMAD R4, R4, R2, R9 ;  /* 0x0000000204047224 */ /* 0x000fe400078e0209 */
[----:B------:R-:W-:Y:S01]  /*12550*/  IMAD.MOV.U32 R2, RZ, RZ, RZ ;  /* 0x000000ffff027224 */ /* 0x000fe200078e00ff */
[----:B------:R-:W-:-:S04]  /*12560*/  VIADDMNMX R7, R8, UR5, R7, PT ;  /* 0x0000000508077c46 */ /* 0x000fc8000b800107 */
[-C--:B------:R-:W-:Y:S02]  /*12570*/  IABS R8, R7.reuse ;  /* 0x0000000700087213 */ /* 0x080fe40000000000 */
[----:B------:R-:W-:Y:S02]  /*12580*/  IABS R12, R7 ;  /* 0x00000007000c7213 */ /* 0x000fe40000000000 */
[----:B------:R-:W0:Y:S08]  /*12590*/  I2F.RP R10, R8 ;  /* 0x00000008000a7306 */ /* 0x000e300000209400 */
[----:B0-----:R-:W0:Y:S02]  /*125a0*/  MUFU.RCP R10, R10 ;  /* 0x0000000a000a7308 */ /* 0x001e240000001000 */
[----:B0-----:R-:W-:-:S06]  /*125b0*/  VIADD R3, R10, 0xffffffe ;  /* 0x0ffffffe0a037836 */ /* 0x001fcc0000000000 */
[----:B------:R-:W0:Y:S02]  /*125c0*/  F2I.FTZ.U32.TRUNC.NTZ R3, R3 ;  /* 0x0000000300037305 */ /* 0x000e24000021f000 */
[----:B0-----:R-:W-:-:S04]  /*125d0*/  IMAD.MOV R11, RZ, RZ, -R3 ;  /* 0x000000ffff0b7224 */ /* 0x001fc800078e0a03 */
[----:B------:R-:W-:Y:S01]  /*125e0*/  IMAD R9, R11, R8, RZ ;  /* 0x000000080b097224 */ /* 0x000fe200078e02ff */
[----:B------:R-:W-:-:S03]  /*125f0*/  IABS R11, R4 ;  /* 0x00000004000b7213 */ /* 0x000fc60000000000 */
[----:B------:R-:W-:-:S04]  /*12600*/  IMAD.HI.U32 R2, R3, R9, R2 ;  /* 0x0000000903027227 */ /* 0x000fc800078e0002 */
[----:B------:R-:W-:Y:S02]  /*12610*/  IMAD.MOV.U32 R9, RZ, RZ, R11 ;  /* 0x000000ffff097224 */ /* 0x000fe400078e000b */
        /* <DEDUP_REMOVED lines=9> */
[----:B------:R-:W-:Y:S01]  /*126b0*/  ISETP.GE.AND P2, PT, R3, RZ, PT ;  /* 0x000000ff0300720c */ /* 0x000fe20003f46270 */
[----:B------:R-:W-:-:S06]  /*126c0*/  IMAD.IADD R3, R4, 0x1, R6 ;  /* 0x0000000104037824 */ /* 0x000fcc00078e0206 */
[----:B------:R-:W-:-:S06]  /*126d0*/  @P0 VIADD R2, R2, 0x1 ;  /* 0x0000000102020836 */ /* 0x000fcc0000000000 */
[----:B------:R-:W-:Y:S01]  /*126e0*/  @!P2 IMAD.MOV R2, RZ, RZ, -R2 ;  /* 0x000000ffff02a224 */ /* 0x000fe200078e0a02 */
[----:B------:R-:W-:Y:S01]  /*126f0*/  @!P1 LOP3.LUT R2, RZ, R7, RZ, 0x33, !PT ;  /* 0x00000007ff029212 */ /* 0x000fe200078e33ff */
[----:B------:R-:W-:-:S03]  /*12700*/  IMAD.MOV R7, RZ, RZ, -R7 ;  /* 0x000000ffff077224 */ /* 0x000fc600078e0a07 */
[----:B------:R-:W-:Y:S01]  /*12710*/  LOP3.LUT R17, RZ, R2, RZ, 0x33, !PT ;  /* 0x00000002ff117212 */ /* 0x000fe200078e33ff */
[----:B------:R-:W-:-:S04]  /*12720*/  IMAD R18, R2, R7, R3 ;  /* 0x0000000702127224 */ /* 0x000fc800078e0203 */
[----:B------:R-:W-:Y:S01]  /*12730*/  IMAD.IADD R17, R0, 0x1, R17 ;  /* 0x0000000100117824 */ /* 0x000fe200078e0211 */
[----:B------:R-:W-:Y:S06]  /*12740*/  BRA `(.L_x_1169) ;  /* 0x00000000000c7947 */ /* 0x000fec0003800000 */
.L_x_1164:
[----:B------:R-:W-:Y:S02]  /*12750*/  IMAD.MOV.U32 R17, RZ, RZ, RZ ;  /* 0x000000ffff117224 */ /* 0x000fe400078e00ff */
[----:B------:R-:W-:Y:S02]  /*12760*/  IMAD.U32 R16, RZ, RZ, UR6 ;  /* 0x00000006ff107e24 */ /* 0x000fe4000f8e00ff */
[----:B------:R-:W-:-:S07]  /*12770*/  IMAD.MOV.U32 R18, RZ, RZ, RZ ;  /* 0x000000ffff127224 */ /* 0x000fce00078e00ff */
.L_x_1169:
[----:B------:R-:W-:-:S13]  /*12780*/  ISETP.NE.AND P0, PT, R5, RZ, PT ;  /* 0x000000ff0500720c */ /* 0x000fda0003f05270 */
[----:B------:R-:W0:Y:S01]  /*12790*/  @!P0 S2R R3, SR_CgaCtaId ;  /* 0x0000000000038919 */ /* 0x000e220000008800 */
[----:B------:R-:W-:-:S04]  /*127a0*/  @!P0 MOV R0, 0x400 ;  /* 0x0000040000008802 */ /* 0x000fc80000000f00 */
[----:B0-----:R-:W-:-:S05]  /*127b0*/  @!P0 LEA R0, R3, R0, 0x18 ;  /* 0x0000000003008211 */ /* 0x001fca00078ec0ff */
[----:B------:R0:W-:Y:S01]  /*127c0*/  @!P0 STS.128 [R0+0x2d8d0], R16 ;  /* 0x02d8d01000008388 */ /* 0x0001e20000000c00 */
[----:B------:R-:W-:Y:S06]  /*127d0*/  BAR.ARV 0x5, 0x200 ;  /* 0x0148000000007b1d */ /* 0x000fec0000002000 */
.L_x_1162:
[----:B------:R2:W-:Y:S01]  /*127e0*/  STL [R1+0x1c], RZ ;  /* 0x00001cff01007387 */ /* 0x0005e20000100800 */
[----:B------:R-:W-:Y:S01]  /*127f0*/  ULDC UR4, c[0x0][0xc3c] ;  /* 0x00030f0000047ab9 */ /* 0x000fe20000000800 */
[----:B------:R-:W-:Y:S01]  /*12800*/  IMAD.MOV.U32 R26, RZ, RZ, 0x1 ;  /* 0x00000001ff1a7424 */ /* 0x000fe200078e00ff */
[----:B-1----:R-:W-:Y:S01]  /*12810*/  ISETP.GE.AND P0, PT, R19, UR4, PT ;  /* 0x0000000413007c0c */ /* 0x002fe2000bf06270 */
[----:B------:R-:W-:-:S12]  /*12820*/  IMAD.MOV.U32 R23, RZ, RZ, RZ ;  /* 0x000000ffff177224 */ /* 0x000fd800078e00ff */
[----:B--2---:R-:W-:Y:S05]  /*12830*/  @P0 BRA `(.L_x_1170) ;  /* 0x0000005400fc0947 */ /* 0x004fea0003800000 */
[----:B------:R-:W1:Y:S01]  /*12840*/  S2R R6, SR_TID.X ;  /* 0x0000000000067919 */ /* 0x000e620000002100 */
[----:B------:R-:W2:Y:S01]  /*12850*/  S2UR UR5, SR_CgaCtaId ;  /* 0x00000000000579c3 */ /* 0x000ea20000008800 */
[----:B------:R-:W-:Y:S01]  /*12860*/  UMOV UR4, 0x400 ;  /* 0x0000040000047882 */ /* 0x000fe20000000000 */
[----:B------:R-:W-:Y:S01]  /*12870*/  BSSY B8, `(.L_x_1170) ;  /* 0x000057b000087945 */ /* 0x000fe20003800000 */
[----:B------:R3:W-:Y:S01]  /*12880*/  STL [R1+0x1c], RZ ;  /* 0x00001cff01007387 */ /* 0x0007e20000100800 */
[----:B------:R-:W-:Y:S01]  /*12890*/  IMAD.MOV.U32 R26, RZ, RZ, 0x1 ;  /* 0x00000001ff1a7424 */ /* 0x000fe200078e00ff */
[----:B------:R-:W-:Y:S01]  /*128a0*/  ULDC UR37, c[0x0][0xc] ;  /* 0x0000030000257ab9 */ /* 0x000fe20000000800 */
[----:B------:R-:W-:Y:S01]  /*128b0*/  IMAD.MOV.U32 R23, RZ, RZ, RZ ;  /* 0x000000ffff177224 */ /* 0x000fe200078e00ff */
[----:B------:R-:W-:Y:S01]  /*128c0*/  ULDC.64 UR38, c[0x0][0x198] ;  /* 0x0000660000267ab9 */ /* 0x000fe20000000a00 */
[----:B--2---:R-:W-:-:S06]  /*128d0*/  ULEA UR4, UR5, UR4, 0x18 ;  /* 0x0000000405047291 */ /* 0x004fcc000f8ec03f */
[----:B------:R-:W-:Y:S01]  /*128e0*/  IMAD.U32 R22, RZ, RZ, UR4 ;  /* 0x00000004ff167e24 */ /* 0x000fe2000f8e00ff */
[C---:B-1----:R-:W-:Y:S01]  /*128f0*/  LOP3.LUT R5, R6.reuse, 0x7f, RZ, 0xc0, !PT ;  /* 0x0000007f06057812 */ /* 0x042fe200078ec0ff */
[----:B0-----:R-:W-:-:S04]  /*12900*/  IMAD.SHL.U32 R0, R6, 0x8, RZ ;  /* 0x0000000806007824 */ /* 0x001fc800078e00ff */
[----:B------:R-:W-:Y:S01]  /*12910*/  IMAD.SHL.U32 R4, R5, 0x8, RZ ;  /* 0x0000000805047824 */ /* 0x000fe200078e00ff */
[C---:B------:R-:W-:Y:S02]  /*12920*/  LOP3.LUT R3, R0.reuse, 0x20, RZ, 0xc0, !PT ;  /* 0x0000002000037812 */ /* 0x040fe400078ec0ff */
[----:B------:R-:W-:Y:S02]  /*12930*/  LOP3.LUT R2, R0, 0xd8, RZ, 0xc0, !PT ;  /* 0x000000d800027812 */ /* 0x000fe400078ec0ff */
[----:B------:R-:W-:Y:S02]  /*12940*/  LOP3.LUT R3, R3, 0x300, R4, 0xf8, !PT ;  /* 0x0000030003037812 */ /* 0x000fe400078ef804 */
[----:B------:R-:W-:Y:S02]  /*12950*/  LOP3.LUT R2, R2, 0x18, R6, 0x78, !PT ;  /* 0x0000001802027812 */ /* 0x000fe400078e7806 */
[----:B------:R-:W-:Y:S02]  /*12960*/  SHF.R.U32.HI R4, RZ, 0x2, R5 ;  /* 0x00000002ff047819 */ /* 0x000fe40000011605 */
[----:B------:R-:W-:Y:S01]  /*12970*/  LOP3.LUT R3, R3, R2, RZ, 0xfc, !PT ;  /* 0x0000000203037212 */ /* 0x000fe200078efcff */
[----:B------:R-:W-:Y:S01]  /*12980*/  IMAD.SHL.U32 R2, R6, 0x20, RZ ;  /* 0x0000002006027824 */ /* 0x000fe200078e00ff */
[----:B------:R-:W-:-:S04]  /*12990*/  LOP3.LUT R0, R0, 0x18, RZ, 0xc0, !PT ;  /* 0x0000001800007812 */ /* 0x000fc800078ec0ff */
[----:B------:R-:W-:Y:S01]  /*129a0*/  LOP3.LUT R5, R4, 0x60, R2, 0xf8, !PT ;  /* 0x0000006004057812 */ /* 0x000fe200078ef802 */
[----:B------:R-:W-:Y:S01]  /*129b0*/  IMAD R2, R3, 0x2, R22 ;  /* 0x0000000203027824 */ /* 0x000fe200078e0216 */
[C---:B------:R-:W-:Y:S02]  /*129c0*/  LOP3.LUT R4, R0.reuse, 0x20, RZ, 0xfc, !PT ;  /* 0x0000002000047812 */ /* 0x040fe400078efcff */
[----:B------:R-:W-:Y:S02]  /*129d0*/  LOP3.LUT R0, R0, 0x40, RZ, 0xfc, !PT ;  /* 0x0000004000007812 */ /* 0x000fe400078efcff */
[----:B------:R3:W-:Y:S05]  /*129e0*/  STL [R1+0x4], R2 ;  /* 0x0000040201007387 */ /* 0x0007ea0000100800 */
.L_x_1282:
[----:B------:R-:W-:Y:S05]  /*129f0*/  YIELD ;  /* 0x0000000000007946 */ /* 0x000fea0003800000 */
[----:B------:R-:W-:Y:S01]  /*12a00*/  ULDC.64 UR4, c[0x0][0xa28] ;  /* 0x00028a0000047ab9 */ /* 0x000fe20000000a00 */
[----:B------:R-:W-:Y:S01]  /*12a10*/  IMAD.MOV.U32 R0, RZ, RZ, RZ ;  /* 0x000000ffff007224 */ /* 0x000fe200078e00ff */
[----:B------:R-:W-:Y:S01]  /*12a20*/  ISETP.NE.U32.AND P0, PT, RZ, UR4, PT ;  /* 0x00000004ff007c0c */ /* 0x000fe2000bf05070 */
[----:B0-----:R-:W0:Y:S01]  /*12a30*/  LDC.64 R4, c[0x0][0xa00] ;  /* 0x00028000ff047b82 */ /* 0x001e220000000a00 */
[----:B------:R-:W-:Y:S01]  /*12a40*/  IMAD.MOV.U32 R8, RZ, RZ, RZ ;  /* 0x000000ffff087224 */ /* 0x000fe200078e00ff */
[----:B------:R-:W-:Y:S01]  /*12a50*/  ULDC.64 UR6, c[0x0][0xa08] ;  /* 0x0002820000067ab9 */ /* 0x000fe20000000a00 */
[----:B------:R-:W-:Y:S01]  /*12a60*/  ISETP.NE.AND.EX P0, PT, RZ, UR5, PT, P0 ;  /* 0x00000005ff007c0c */ /* 0x000fe2000bf05300 */
[----:B------:R-:W-:-:S12]  /*12a70*/  ULDC.64 UR4, c[0x0][0xa18] ;  /* 0x0002860000047ab9 */ /* 0x000fd80000000a00 */
[----:B-1-3--:R-:W1:Y:S02]  /*12a80*/  @P0 LDC.64 R2, c[0x0][0xa28] ;  /* 0x00028a00ff020b82 */ /* 0x00ae640000000a00 */
[----:B-1----:R-:W-:-:S05]  /*12a90*/  @P0 IMAD.WIDE R2, R19, 0x4, R2 ;  /* 0x0000000413020825 */ /* 0x002fca00078e0202 */
[----:B------:R1:W5:Y:S01]  /*12aa0*/  @P0 LDG.E R0, desc[UR50][R2.64] ;  /* 0x0000003202000981 */ /* 0x000362000c1e1900 */
[----:B------:R-:W-:Y:S01]  /*12ab0*/  ISETP.NE.U32.AND P0, PT, RZ, UR4, PT ;  /* 0x00000004ff007c0c */ /* 0x000fe2000bf05070 */
[----:B0-----:R-:W-:Y:S01]  /*12ac0*/  IMAD.WIDE R4, R19, 0x4, R4 ;  /* 0x0000000413047825 */ /* 0x001fe200078e0204 */
[----:B------:R-:W-:Y:S02]  /*12ad0*/  ISETP.NE.U32.AND P1, PT, RZ, UR6, PT ;  /* 0x00000006ff007c0c */ /* 0x000fe4000bf25070 */
[----:B------:R-:W-:Y:S01]  /*12ae0*/  ISETP.NE.AND.EX P2, PT, RZ, UR5, PT, P0 ;  /* 0x00000005ff007c0c */ /* 0x000fe2000bf45300 */
[----:B------:R-:W-:Y:S01]  /*12af0*/  ULDC.64 UR4, c[0x0][0xa00] ;  /* 0x0002800000047ab9 */ /* 0x000fe20000000a00 */
[----:B------:R-:W-:Y:S01]  /*12b00*/  ISETP.NE.AND.EX P1, PT, RZ, UR7, PT, P1 ;  /* 0x00000007ff007c0c */ /* 0x000fe2000bf25310 */
[----:B------:R-:W-:Y:S01]  /*12b10*/  IMAD.MOV.U32 R27, RZ, RZ, RZ ;  /* 0x000000ffff1b7224 */ /* 0x000fe200078e00ff */
[----:B------:R-:W-:Y:S01]  /*12b20*/  ISETP.NE.U32.AND P0, PT, RZ, UR4, PT ;  /* 0x00000004ff007c0c */ /* 0x000fe2000bf05070 */
[----:B-1----:R-:W0:Y:S03]  /*12b30*/  LDC.64 R2, c[0x0][0xa08] ;  /* 0x00028200ff027b82 */ /* 0x002e260000000a00 */
[----:B------:R-:W-:-:S05]  /*12b40*/  ISETP.NE.AND.EX P0, PT, RZ, UR5, PT, P0 ;  /* 0x00000005ff007c0c */ /* 0x000fca000bf05300 */
[----:B------:R-:W1:Y:S08]  /*12b50*/  @P2 LDC.64 R6, c[0x0][0xa18] ;  /* 0x00028600ff062b82 */ /* 0x000e700000000a00 */
[----:B--2---:R-:W2:Y:S01]  /*12b60*/  @P0 LDG.E R8, desc[UR50][R4.64] ;  /* 0x0000003204080981 */ /* 0x004ea2000c1e1900 */
[----:B------:R-:W-:Y:S01]  /*12b70*/  ULDC UR4, c[0x0][0x288] ;  /* 0x0000a20000047ab9 */ /* 0x000fe20000000800 */
[----:B0-----:R-:W-:-:S05]  /*12b80*/  IMAD.WIDE R2, R19, 0x4, R2 ;  /* 0x0000000413027825 */ /* 0x001fca00078e0202 */
[----:B------:R-:W5:Y:S01]  /*12b90*/  @P1 LDG.E R27, desc[UR50][R2.64] ;  /* 0x00000032021b1981 */ /* 0x000f62000c1e1900 */
[----:B-1----:R-:W-:-:S03]  /*12ba0*/  @P2 IMAD.WIDE R6, R19, 0x4, R6 ;  /* 0x0000000413062825 */ /* 0x002fc600078e0206 */
        /* <DEDUP_REMOVED lines=12> */
[----:B------:R-:W-:Y:S01]  /*12c70*/  IMAD.MOV.U32 R9, RZ, RZ, R8 ;  /* 0x000000ffff097224 */ /* 0x000fe200078e0008 */
[----:B----4-:R-:W-:Y:S06]  /*12c80*/  @P2 BRA `(.L_x_1171) ;  /* 0x0000000000142947 */ /* 0x010fec0003800000 */
[----:B------:R-:W-:Y:S05]  /*12c90*/  @!P0 BRA `(.L_x_1171) ;  /* 0x0000000000108947 */ /* 0x000fea0003800000 */
[----:B0-----:R-:W2:Y:S04]  /*12ca0*/  LDG.E R8, desc[UR50][R4.64] ;  /* 0x0000003204087981 */ /* 0x001ea8000c1e1900 */
[----:B------:R-:W2:Y:S02]  /*12cb0*/  LDG.E R7, desc[UR50][R4.64+0x4] ;  /* 0x0000043204077981 */ /* 0x000ea4000c1e1900 */
[----:B--2---:R-:W-:-:S05]  /*12cc0*/  IMAD.IADD R9, R7, 0x1, -R8 ;  /* 0x0000000107097824 */ /* 0x004fca00078e0a08 */
[----:B------:R1:W-:Y:S02]  /*12cd0*/  STL [R1+0x10], R9 ;  /* 0x0000100901007387 */ /* 0x0003e40000100800 */
.L_x_1171:
[----:B------:R-:W-:Y:S01]  /*12ce0*/  ULDC.64 UR4, c[0x0][0xa20] ;  /* 0x0002880000047ab9 */ /* 0x000fe20000000a00 */
[----:B-----5:R-:W-:Y:S01]  /*12cf0*/  IMAD.IADD R27, R27, 0x1, R0 ;  /* 0x000000011b1b7824 */ /* 0x020fe200078e0200 */
[----:B------:R-:W-:-:S04]  /*12d00*/  ISETP.NE.U32.AND P0, PT, RZ, UR4, PT ;  /* 0x00000004ff007c0c */ /* 0x000fc8000bf05070 */
[----:B------:R-:W-:-:S13]  /*12d10*/  ISETP.NE.AND.EX P0, PT, RZ, UR5, PT, P0 ;  /* 0x00000005ff007c0c */ /* 0x000fda000bf05300 */
[----:B------:R-:W-:Y:S05]  /*12d20*/  @!P0 BRA `(.L_x_1172) ;  /* 0x0000000000108947 */ /* 0x000fea0003800000 */
[----:B------:R-:W2:Y:S02]  /*12d30*/  LDC.64 R2, c[0x0][0xa20] ;  /* 0x00028800ff027b82 */ /* 0x000ea40000000a00 */
[----:B--2---:R-:W-:-:S05]  /*12d40*/  IMAD.WIDE R2, R19, 0x4, R2 ;  /* 0x0000000413027825 */ /* 0x004fca00078e0202 */
[----:B------:R2:W5:Y:S01]  /*12d50*/  LDG.E R6, desc[UR50][R2.64] ;  /* 0x0000003202067981 */ /* 0x000562000c1e1900 */
[----:B------:R-:W-:Y:S05]  /*12d60*/  BRA `(.L_x_1173) ;  /* 0x0000000000107947 */ /* 0x000fea0003800000 */
.L_x_1172:
[----:B------:R-:W-:Y:S05]  /*12d70*/  @!P1 BRA `(.L_x_1173) ;  /* 0x00000000000c9947 */ /* 0x000fea0003800000 */
[----:B------:R-:W2:Y:S04]  /*12d80*/  LDG.E R5, desc[UR50][R2.64] ;  /* 0x0000003202057981 */ /* 0x000ea8000c1e1900 */
[----:B------:R-:W2:Y:S02]  /*12d90*/  LDG.E R6, desc[UR50][R2.64+0x4] ;  /* 0x0000043202067981 */ /* 0x000ea4000c1e1900 */
[----:B--2---:R-:W-:-:S07]  /*12da0*/  IMAD.IADD R6, R6, 0x1, -R5 ;  /* 0x0000000106067824 */ /* 0x004fce00078e0a05 */
.L_x_1173:
[----:B--2---:R-:W2:Y:S01]  /*12db0*/  LDC R2, c[0x0][0x448] ;  /* 0x00011200ff027b82 */ /* 0x004ea20000000800 */
[----:B0-----:R-:W-:Y:S02]  /*12dc0*/  IMAD R8, R17, 0xc0, RZ ;  /* 0x000000c011087824 */ /* 0x001fe400078e02ff */
[----:B-----5:R-:W-:Y:S02]  /*12dd0*/  IMAD.IADD R6, R6, 0x1, -R0 ;  /* 0x0000000106067824 */ /* 0x020fe400078e0a00 */
[----:B------:R-:W-:Y:S01]  /*12de0*/  VIADD R0, R8, 0xbf ;  /* 0x000000bf08007836 */ /* 0x000fe20000000000 */
[----:B------:R0:W-:Y:S01]  /*12df0*/  STL [R1+0xc], R8 ;  /* 0x00000c0801007387 */ /* 0x0001e20000100800 */
[----:B--2---:R-:W-:Y:S02]  /*12e00*/  ISETP.NE.AND P1, PT, R2, 0x1, PT ;  /* 0x000000010200780c */ /* 0x004fe40003f25270 */
[----:B------:R-:W2:Y:S11]  /*12e10*/  LDC.64 R2, c[0x0][0x9e0] ;  /* 0x00027800ff027b82 */ /* 0x000eb60000000a00 */
[----:B------:R-:W3:Y:S08]  /*12e20*/  @P1 LDC R5, c[0x0][0x44c] ;  /* 0x00011300ff051b82 */ /* 0x000ef00000000800 */
[----:B------:R-:W4:Y:S01]  /*12e30*/  @P1 LDC R4, c[0x0][0x450] ;  /* 0x00011400ff041b82 */ /* 0x000f220000000800 */
[----:B--2---:R-:W-:Y:S01]  /*12e40*/  ISETP.GE.AND P2, PT, R3, 0x1, PT ;  /* 0x000000010300780c */ /* 0x004fe20003f46270 */
[----:B---3--:R-:W-:-:S05]  /*12e50*/  @P1 IMAD.HI.U32 R5, R0, R5, RZ ;  /* 0x0000000500051227 */ /* 0x008fca00078e00ff */
[----:B----4-:R-:W-:Y:S02]  /*12e60*/  @P1 SHF.R.U32.HI R0, RZ, R4, R5 ;  /* 0x00000004ff001219 */ /* 0x010fe40000011605 */
[----:B------:R-:W-:-:S05]  /*12e70*/  IADD3 R5, R6, 0x1, -R9 ;  /* 0x0000000106057810 */ /* 0x000fca0007ffe809 */
[----:B------:R-:W-:-:S04]  /*12e80*/  IMAD.IADD R7, R5, 0x1, R0 ;  /* 0x0000000105077824 */ /* 0x000fc800078e0200 */
[----:B------:R-:W-:Y:S01]  /*12e90*/  IMAD.IADD R2, R7, 0x1, R2 ;  /* 0x0000000107027824 */ /* 0x000fe200078e0202 */
[----:B0-----:R-:W-:Y:S06]  /*12ea0*/  @!P2 BRA `(.L_x_1174) ;  /* 0x000000000048a947 */ /* 0x001fec0003800000 */
[C---:B------:R-:W-:Y:S01]  /*12eb0*/  ISETP.GT.AND P0, PT, R7.reuse, RZ, PT ;  /* 0x000000ff0700720c */ /* 0x040fe20003f04270 */
[----:B------:R-:W-:Y:S01]  /*12ec0*/  BSSY B0, `(.L_x_1175) ;  /* 0x000000e000007945 */ /* 0x000fe20003800000 */
[----:B------:R-:W-:-:S11]  /*12ed0*/  VIADD R0, R7, 0xffffffff ;  /* 0xffffffff07007836 */ /* 0x000fd60000000000 */
[----:B------:R-:W-:Y:S05]  /*12ee0*/  @P0 BRA `(.L_x_1176) ;  /* 0x00000000001c0947 */ /* 0x000fea0003800000 */
[----:B------:R-:W-:Y:S01]  /*12ef0*/  ISETP.NE.AND P0, PT, R3, 0x1, PT ;  /* 0x000000010300780c */ /* 0x000fe20003f05270 */
[----:B------:R-:W-:-:S12]  /*12f00*/  IMAD.MOV R7, RZ, RZ, -R7 ;  /* 0x000000ffff077224 */ /* 0x000fd800078e0a07 */
[----:B------:R-:W0:Y:S02]  /*12f10*/  @P0 LDC.64 R4, c[0x0][0x9e8] ;  /* 0x00027a00ff040b82 */ /* 0x000e240000000a00 */
[----:B0-----:R-:W-:-:S05]  /*12f20*/  @P0 IMAD.HI.U32 R4, R7, R4, RZ ;  /* 0x0000000407040227 */ /* 0x001fca00078e00ff */
[----:B------:R-:W-:-:S04]  /*12f30*/  @P0 SHF.R.U32.HI R7, RZ, R5, R4 ;  /* 0x00000005ff070219 */ /* 0x000fc80000011604 */
[----:B------:R-:W-:Y:S01]  /*12f40*/  LOP3.LUT R0, RZ, R7, RZ, 0x33, !PT ;  /* 0x00000007ff007212 */ /* 0x000fe200078e33ff */
[----:B------:R-:W-:Y:S06]  /*12f50*/  BRA `(.L_x_1177) ;  /* 0x0000000000107947 */ /* 0x000fec0003800000 */
.L_x_1176:
[----:B------:R-:W-:-:S13]  /*12f60*/  ISETP.NE.AND P0, PT, R3, 0x1, PT ;  /* 0x000000010300780c */ /* 0x000fda0003f05270 */
[----:B------:R-:W0:Y:S02]  /*12f70*/  @P0 LDC.64 R4, c[0x0][0x9e8] ;  /* 0x00027a00ff040b82 */ /* 0x000e240000000a00 */
[----:B0-----:R-:W-:-:S05]  /*12f80*/  @P0 IMAD.HI.U32 R4, R0, R4, RZ ;  /* 0x0000000400040227 */ /* 0x001fca00078e00ff */
[----:B------:R-:W-:-:S07]  /*12f90*/  @P0 SHF.R.U32.HI R0, RZ, R5, R4 ;  /* 0x00000005ff000219 */ /* 0x000fce0000011604 */
.L_x_1177:
[----:B------:R-:W-:Y:S05]  /*12fa0*/  BSYNC B0 ;  /* 0x0000000000007941 */ /* 0x000fea0003800000 */
.L_x_1175:
[----:B------:R-:W-:-:S05]  /*12fb0*/  IMAD R5, R0, R3, R3 ;  /* 0x0000000300057224 */ /* 0x000fca00078e0203 */
[----:B------:R-:W-:-:S07]  /*12fc0*/  VIMNMX R2, R2, R5, PT ;  /* 0x0000000502027248 */ /* 0x000fce0003fe0100 */
.L_x_1174:
[----:B------:R-:W0:Y:S01]  /*12fd0*/  @P1 LDC R0, c[0x0][0x44c] ;  /* 0x00011300ff001b82 */ /* 0x000e220000000800 */
[----:B------:R-:W-:Y:S01]  /*12fe0*/  VIADD R2, R2, 0x7f ;  /* 0x0000007f02027836 */ /* 0x000fe20000000000 */
[----:B------:R-:W-:Y:S01]  /*12ff0*/  ULDC UR4, c[0x0][0x9dc] ;  /* 0x0002770000047ab9 */ /* 0x000fe20000000800 */
[----:B------:R-:W-:-:S05]  /*13000*/  IMAD.MOV.U32 R5, RZ, RZ, R8 ;  /* 0x000000ffff057224 */ /* 0x000fca00078e0008 */
[----:B------:R-:W2:Y:S01]  /*13010*/  @P1 LDC R7, c[0x0][0x450] ;  /* 0x00011400ff071b82 */ /* 0x000ea20000000800 */
[----:B0-----:R-:W-:-:S05]  /*13020*/  @P1 IMAD.HI.U32 R0, R8, R0, RZ ;  /* 0x0000000008001227 */ /* 0x001fca00078e00ff */
[----:B--2---:R-:W-:Y:S01]  /*13030*/  @P1 SHF.R.U32.HI R5, RZ, R7, R0 ;  /* 0x00000007ff051219 */ /* 0x004fe20000011600 */
[----:B------:R-:W-:Y:S01]  /*13040*/  VIADD R0, R6, 0x7f ;  /* 0x0000007f06007836 */ /* 0x000fe20000000000 */
[----:B------:R-:W-:Y:S02]  /*13050*/  SHF.R.S32.HI R7, RZ, 0x1f, R2 ;  /* 0x0000001fff077819 */ /* 0x000fe40000011402 */
[----:B------:R-:W-:Y:S02]  /*13060*/  IADD3 R6, R5, R6, -R9 ;  /* 0x0000000605067210 */ /* 0x000fe40007ffe809 */
[----:B------:R-:W-:Y:S02]  /*13070*/  LEA.HI R2, R7, R2, RZ, 0x7 ;  /* 0x0000000207027211 */ /* 0x000fe400078f38ff */
[----:B------:R-:W-:Y:S02]  /*13080*/  SHF.R.S32.HI R7, RZ, 0x1f, R0 ;  /* 0x0000001fff077819 */ /* 0x000fe40000011400 */
[----:B------:R-:W-:-:S02]  /*13090*/  SHF.R.S32.HI R2, RZ, 0x7, R2 ;  /* 0x00000007ff027819 */ /* 0x000fc40000011402 */
[----:B------:R-:W-:Y:S01]  /*130a0*/  LEA.HI R7, R7, R0, RZ, 0x7 ;  /* 0x0000000007077211 */ /* 0x000fe200078f38ff */
[----:B------:R-:W-:-:S03]  /*130b0*/  VIADD R0, R6, -UR4 ;  /* 0x8000000406007c36 */ /* 0x000fc60008000000 */
[----:B------:R-:W-:-:S04]  /*130c0*/  SHF.R.S32.HI R7, RZ, 0x7, R7 ;  /* 0x00000007ff077819 */ /* 0x000fc80000011407 */
[----:B------:R-:W-:-:S05]  /*130d0*/  VIMNMX R24, R7, R2, PT ;  /* 0x0000000207187248 */ /* 0x000fca0003fe0100 */
[----:B------:R0:W-:Y:S01]  /*130e0*/  STL [R1+0x8], R24 ;  /* 0x0000081801007387 */ /* 0x0001e20000100800 */
[----:B------:R-:W-:Y:S05]  /*130f0*/  @!P2 BRA `(.L_x_1178) ;  /* 0x000000000048a947 */ /* 0x000fea0003800000 */
[----:B------:R-:W-:Y:S01]  /*13100*/  IMAD.MOV.U32 R2, RZ, RZ, R6 ;  /* 0x000000ffff027224 */ /* 0x000fe200078e0006 */
[----:B------:R-:W-:Y:S04]  /*13110*/  BSSY B0, `(.L_x_1179) ;  /* 0x000000e000007945 */ /* 0x000fe80003800000 */
[----:B------:R-:W-:-:S13]  /*13120*/  ISETP.GT.AND P0, PT, R2, -0x1, PT ;  /* 0xffffffff0200780c */ /* 0x000fda0003f04270 */
[----:B------:R-:W-:Y:S05]  /*13130*/  @P0 BRA `(.L_x_1180) ;  /* 0x00000000001c0947 */ /* 0x000fea0003800000 */
[----:B------:R-:W-:Y:S02]  /*13140*/  ISETP.NE.AND P0, PT, R3, 0x1, PT ;  /* 0x000000010300780c */ /* 0x000fe40003f05270 */
[----:B------:R-:W-:-:S11]  /*13150*/  LOP3.LUT R7, RZ, R2, RZ, 0x33, !PT ;  /* 0x00000002ff077212 */ /* 0x000fd600078e33ff */
[----:B------:R-:W2:Y:S02]  /*13160*/  @P0 LDC.64 R4, c[0x0][0x9e8] ;  /* 0x00027a00ff040b82 */ /* 0x000ea40000000a00 */
[----:B--2---:R-:W-:-:S05]  /*13170*/  @P0 IMAD.HI.U32 R4, R7, R4, RZ ;  /* 0x0000000407040227 */ /* 0x004fca00078e00ff */
[----:B------:R-:W-:-:S04]  /*13180*/  @P0 SHF.R.U32.HI R7, RZ, R5, R4 ;  /* 0x00000005ff070219 */ /* 0x000fc80000011604 */
[----:B------:R-:W-:Y:S01]  /*13190*/  LOP3.LUT R2, RZ, R7, RZ, 0x33, !PT ;  /* 0x00000007ff027212 */ /* 0x000fe200078e33ff */
[----:B------:R-:W-:Y:S06]  /*131a0*/  BRA `(.L_x_1181) ;  /* 0x0000000000107947 */ /* 0x000fec0003800000 */
.L_x_1180:
[----:B------:R-:W-:-:S13]  /*131b0*/  ISETP.NE.AND P0, PT, R3, 0x1, PT ;  /* 0x000000010300780c */ /* 0x000fda0003f05270 */
[----:B------:R-:W2:Y:S02]  /*131c0*/  @P0 LDC.64 R4, c[0x0][0x9e8] ;  /* 0x00027a00ff040b82 */ /* 0x000ea40000000a00 */
[----:B--2---:R-:W-:-:S05]  /*131d0*/  @P0 IMAD.HI.U32 R4, R2, R4, RZ ;  /* 0x0000000402040227 */ /* 0x004fca00078e00ff */
[----:B------:R-:W-:-:S07]  /*131e0*/  @P0 SHF.R.U32.HI R2, RZ, R5, R4 ;  /* 0x00000005ff020219 */ /* 0x000fce0000011604 */
.L_x_1181:
[----:B------:R-:W-:Y:S05]  /*131f0*/  BSYNC B0 ;  /* 0x0000000000007941 */ /* 0x000fea0003800000 */
.L_x_1179:
[----:B------:R-:W-:-:S05]  /*13200*/  IMAD R3, R2, R3, RZ ;  /* 0x0000000302037224 */ /* 0x000fca00078e02ff */
[----:B------:R-:W-:-:S07]  /*13210*/  VIMNMX R0, R0, R3, !PT ;  /* 0x0000000300007248 */ /* 0x000fce0007fe0100 */
.L_x_1178:
[----:B------:R-:W-:Y:S01]  /*13220*/  SHF.R.S32.HI R3, RZ, 0x1f, R0 ;  /* 0x0000001fff037819 */ /* 0x000fe20000011400 */
[----:B------:R-:W-:Y:S03]  /*13230*/  BSSY B7, `(.L_x_1182) ;  /* 0x000041c000077945 */ /* 0x000fe60003800000 */
[----:B------:R-:W-:-:S04]  /*13240*/  LEA.HI R3, R3, R0, RZ, 0x7 ;  /* 0x0000000003037211 */ /* 0x000fc800078f38ff */
[----:B------:R-:W-:-:S04]  /*13250*/  SHF.R.S32.HI R3, RZ, 0x7, R3 ;  /* 0x00000007ff037819 */ /* 0x000fc80000011403 */
[----:B------:R-:W-:-:S04]  /*13260*/  VIMNMX R29, RZ, R3, !PT ;  /* 0x00000003ff1d7248 */ /* 0x000fc80007fe0100 */
[----:B------:R-:W-:-:S13]  /*13270*/  ISETP.GT.AND P0, PT, R24, R29, PT ;  /* 0x0000001d1800720c */ /* 0x000fda0003f04270 */
        /* <DEDUP_REMOVED lines=8> */
[----:B------:R-:W2:Y:S02]  /*13300*/  FLO.U32 R0, UR4 ;  /* 0x0000000400007d00 */ /* 0x000ea400080e0000 */
[----:B--2---:R-:W-:-:S06]  /*13310*/  ISETP.EQ.U32.AND P0, PT, R0, R5, PT ;  /* 0x000000050000720c */ /* 0x004fcc0003f02070 */
[----:B------:R-:W3:Y:S07]  /*13320*/  POPC R5, UR4 ;  /* 0x0000000400057d09 */ /* 0x000eee0008000000 */
[----:B---3--:R-:W2:Y:S01]  /*13330*/  @P0 ATOMG.E.ADD.STRONG.GPU PT, R3, desc[UR50][R2.64], R5 ;  /* 0x00000005020309a8 */ /* 0x008ea200081ee1f2 */
[----:B------:R-:W3:Y:S02]  /*13340*/  S2R R4, SR_LTMASK ;  /* 0x0000000000047919 */ /* 0x000ee40000003900 */
[----:B---3--:R-:W-:-:S04]  /*13350*/  LOP3.LUT R4, R4, UR4, RZ, 0xc0, !PT ;  /* 0x0000000404047c12 */ /* 0x008fc8000f8ec0ff */
[----:B------:R-:W3:Y:S01]  /*13360*/  POPC R7, R4 ;  /* 0x0000000400077309 */ /* 0x000ee20000000000 */
[----:B--2---:R-:W3:Y:S02]  /*13370*/  SHFL.IDX PT, R0, R3, R0, 0x1f ;  /* 0x00001f0003007589 */ /* 0x004ee400000e0000 */
[----:B---3--:R-:W-:Y:S01]  /*13380*/  IADD3 R16, R0, UR37, R7 ;  /* 0x0000002500107c10 */ /* 0x008fe2000fffe007 */
[----:B------:R-:W-:Y:S06]  /*13390*/  BRA `(.L_x_1184) ;  /* 0x0000004000147947 */ /* 0x000fec0003800000 */
.L_x_1183:
        /* <DEDUP_REMOVED lines=19> */
[----:B012---:R-:W-:Y:S05]  /*134d0*/  CALL.ABS.NOINC R2 ;  /* 0x0000000002007343 */ /* 0x007fea0003c00000 */
.L_x_1186:
[----:B------:R-:W-:Y:S05]  /*134e0*/  BSYNC B6 ;  /* 0x0000000000067941 */ /* 0x000fea0003800000 */
.L_x_1185:
        /* <DEDUP_REMOVED lines=17> */
[----:B--2---:R-:W-:-:S07]  /*13600*/  IMAD.MOV.U32 R13, RZ, RZ, RZ ;  /* 0x000000ffff0d7224 */ /* 0x004fce00078e00ff */
[----:B------:R-:W-:-:S07]  /*13610*/  LEPC R20, `(.L_x_1189) ;  /* 0x000000001014794e */ /* 0x000fce0000000000 */
[----:B01-3--:R-:W-:Y:S05]  /*13620*/  CALL.ABS.NOINC R2 ;  /* 0x0000000002007343 */ /* 0x00bfea0003c00000 */
.L_x_1189:
        /* <DEDUP_REMOVED lines=15> */
.L_x_1188:
[----:B------:R-:W-:Y:S05]  /*13720*/  BSYNC B6 ;  /* 0x0000000000067941 */ /* 0x000fea0003800000 */
.L_x_1187:
[----:B------:R-:W-:Y:S01]  /*13730*/  ULDC.64 UR4, c[0x0][0x9f8] ;  /* 0x00027e0000047ab9 */ /* 0x000fe20000000a00 */
[----:B------:R-:W-:Y:S01]  /*13740*/  IMAD.MOV.U32 R25, RZ, RZ, R19 ;  /* 0x000000ffff197224 */ /* 0x000fe200078e0013 */
[----:B------:R-:W-:-:S04]  /*13750*/  ISETP.NE.U32.AND P0, PT, RZ, UR4, PT ;  /* 0x00000004ff007c0c */ /* 0x000fc8000bf05070 */
[----:B------:R-:W-:Y:S01]  /*13760*/  ISETP.NE.AND.EX P0, PT, RZ, UR5, PT, P0 ;  /* 0x00000005ff007c0c */ /* 0x000fe2000bf05300 */
[----:B------:R-:W-:-:S12]  /*13770*/  ULDC.64 UR4, c[0x0][0xa08] ;  /* 0x0002820000047ab9 */ /* 0x000fd80000000a00 */
[----:B------:R-:W2:Y:S02]  /*13780*/  @P0 LDC.64 R2, c[0x0][0x9f8] ;  /* 0x00027e00ff020b82 */ /* 0x000ea40000000a00 */
[----:B--2---:R-:W-:-:S05]  /*13790*/  @P0 IMAD.WIDE R2, R19, 0x4, R2 ;  /* 0x0000000413020825 */ /* 0x004fca00078e0202 */
[----:B------:R2:W3:Y:S01]  /*137a0*/  @P0 LDG.E R25, desc[UR50][R2.64] ;  /* 0x0000003202190981 */ /* 0x0004e2000c1e1900 */
[----:B0-----:R-:W-:Y:S01]  /*137b0*/  VIADD R24, R24, 0xffffffff ;  /* 0xffffffff18187836 */ /* 0x001fe20000000000 */
[----:B--2---:R-:W0:Y:S02]  /*137c0*/  LDC.64 R2, c[0x0][0x418] ;  /* 0x00010600ff027b82 */ /* 0x004e240000000a00 */
[----:B0-----:R-:W-:Y:S01]  /*137d0*/  LOP3.LUT P0, RZ, R2, UR4, RZ, 0xfc, !PT ;  /* 0x0000000402ff7c12 */ /* 0x001fe2000f80fcff */
[----:B------:R-:W-:-:S03]  /*137e0*/  UMOV UR4, 0xffffffff ;  /* 0xffffffff00047882 */ /* 0x000fc60000000000 */
[----:B------:R-:W-:Y:S02]  /*137f0*/  LOP3.LUT P0, RZ, R3, UR5, RZ, 0xfc, P0 ;  /* 0x0000000503ff7c12 */ /* 0x000fe4000800fcff */
[----:B---3--:R-:W-:Y:S02]  /*13800*/  SHF.R.S32.HI R28, RZ, 0x1f, R25 ;  /* 0x0000001fff1c7819 */ /* 0x008fe40000011419 */
[----:B------:R-:W-:Y:S01]  /*13810*/  SEL R17, R25, RZ, !P0 ;  /* 0x000000ff19117207 */ /* 0x000fe20004000000 */
[----:B------:R-:W-:Y:S08]  /*13820*/  BRA.DIV UR4, `(.L_x_1190) ;  /* 0x0000004e04bc7947 */ /* 0x000ff0000b800000 */
[----:B------:R-:W0:Y:S02]  /*13830*/  S2R R0, SR_TID.X ;  /* 0x0000000000007919 */ /* 0x000e240000002100 */
[----:B0-----:R-:W-:-:S04]  /*13840*/  SHF.R.U32.HI R0, RZ, 0x5, R0 ;  /* 0x00000005ff007819 */ /* 0x001fc80000011600 */
[----:B------:R-:W-:-:S05]  /*13850*/  LOP3.LUT R0, R0, 0x3, RZ, 0xc0, !PT ;  /* 0x0000000300007812 */ /* 0x000fca00078ec0ff */
[----:B------:R0:W2:Y:S02]  /*13860*/  SHFL.IDX PT, R14, R0, RZ, 0x1f ;  /* 0x00001fff000e7589 */ /* 0x0000a400000e0000 */
.L_x_1298:
[----:B0-----:R-:W3:Y:S01]  /*13870*/  LDL.LU R0, [R1] ;  /* 0x0000000001007983 */ /* 0x001ee20000300800 */
[----:B------:R-:W-:Y:S02]  /*13880*/  PLOP3.LUT P1, PT, PT, PT, PT, 0x8, 0x0 ;  /* 0x000000000000781c */ /* 0x000fe40003f2e170 */
[----:B--2---:R-:W-:Y:S02]  /*13890*/  ISETP.NE.AND P0, PT, R14, RZ, PT ;  /* 0x000000ff0e00720c */ /* 0x004fe40003f05270 */
[----:B---3--:R-:W-:-:S09]  /*138a0*/  LOP3.LUT R0, R0, 0xfffffffe, RZ, 0xc0, !PT ;  /* 0xfffffffe00007812 */ /* 0x008fd200078ec0ff */
[----:B------:R-:W-:-:S05]  /*138b0*/  @P1 LOP3.LUT R0, R0, 0x1, RZ, 0xfc, !PT ;  /* 0x0000000100001812 */ /* 0x000fca00078efcff */
[----:B------:R0:W-:Y:S01]  /*138c0*/  STL [R1], R0 ;  /* 0x0000000001007387 */ /* 0x0001e20000100800 */
[----:B------:R-:W-:Y:S05]  /*138d0*/  @P0 BRA `(.L_x_1191) ;  /* 0x0000000400200947 */ /* 0x000fea0003800000 */
[----:B------:R-:W-:-:S03]  /*138e0*/  UMOV UR4, 0xffffffff ;  /* 0xffffffff00047882 */ /* 0x000fc60000000000 */
[----:B------:R-:W-:Y:S05]  /*138f0*/  BRA.DIV UR4, `(.L_x_1192) ;  /* 0x0000004e04bc7947 */ /* 0x000fea000b800000 */
[----:B------:R-:W-:-:S13]  /*13900*/  ELECT P6, URZ, PT ;  /* 0x00000000003f782f */ /* 0x000fda00038c0000 */
.L_x_1301:
[----:B------:R-:W-:Y:S05]  /*13910*/  @!P6 BRA `(.L_x_1191) ;  /* 0x000000040010e947 */ /* 0x000fea0003800000 */
[----:B------:R-:W-:-:S04]  /*13920*/  ISETP.NE.U32.AND P0, PT, R2, RZ, PT ;  /* 0x000000ff0200720c */ /* 0x000fc80003f05070 */
[----:B------:R-:W-:-:S13]  /*13930*/  ISETP.NE.AND.EX P0, PT, R3, RZ, PT, P0 ;  /* 0x000000ff0300720c */ /* 0x000fda0003f05300 */
[----:B------:R-:W-:Y:S05]  /*13940*/  @!P0 BRA `(.L_x_1193) ;  /* 0x0000000000448947 */ /* 0x000fea0003800000 */
[----:B------:R-:W2:Y:S01]  /*13950*/  LDC R6, c[0x0][0x43c] ;  /* 0x00010f00ff067b82 */ /* 0x000ea20000000800 */
[----:B------:R-:W-:Y:S01]  /*13960*/  ULDC.64 UR4, c[0x0][0x428] ;  /* 0x00010a0000047ab9 */ /* 0x000fe20000000a00 */
[----:B--2---:R-:W-:-:S13]  /*13970*/  ISETP.NE.AND P0, PT, R6, 0x1, PT ;  /* 0x000000010600780c */ /* 0x004fda0003f05270 */
        /* <DEDUP_REMOVED lines=14> */
.L_x_1193:
[----:B0-----:R-:W-:Y:S01]  /*13a60*/  IMAD R0, R23, 0x8, R22 ;  /* 0x0000000817007824 */ /* 0x001fe200078e0216 */
[----:B--2---:R-:W-:-:S04]  /*13a70*/  SHF.L.U32 R3, R26, 0x1f, RZ ;  /* 0x0000001f1a037819 */ /* 0x004fc800000006ff */
[----:B------:R-:W0:Y:S02]  /*13a80*/  SYNCS.PHASECHK.TRANS64.TRYWAIT P0, [R0+URZ+0x2d840], R3 ;  /* 0x02d84003000075a7 */ /* 0x000e24000800017f */
[----:B0-----:R-:W-:Y:S05]  /*13a90*/  @!P0 BRA `(.L_x_1194) ;  /* 0x0000004c00748947 */ /* 0x001fea0003800000 */
.L_x_1302:
[----:B------:R-:W2:Y:S02]  /*13aa0*/  S2R R2, SR_TID.X ;  /* 0x0000000000027919 */ /* 0x000ea40000002100 */
[----:B--2---:R-:W-:-:S04]  /*13ab0*/  LOP3.LUT R2, R2, 0x7f, RZ, 0xc0, !PT ;  /* 0x0000007f02027812 */ /* 0x004fc800078ec0ff */
[----:B------:R-:W-:-:S13]  /*13ac0*/  ISETP.NE.AND P0, PT, R2, RZ, PT ;  /* 0x000000ff0200720c */ /* 0x000fda0003f05270 */
[----:B------:R-:W-:Y:S05]  /*13ad0*/  @P0 BRA `(.L_x_1195) ;  /* 0x00000000001c0947 */ /* 0x000fea0003800000 */
[----:B------:R-:W2:Y:S01]  /*13ae0*/  S2R R2, SR_TID.X ;  /* 0x0000000000027919 */ /* 0x000ea20000002100 */
[----:B0-----:R-:W-:-:S04]  /*13af0*/  IMAD.MOV.U32 R3, RZ, RZ, 0x6000 ;  /* 0x00006000ff037424 */ /* 0x001fc800078e00ff */
[----:B------:R3:W-:Y:S01]  /*13b00*/  SYNCS.ARRIVE.TRANS64 RZ, [R0+URZ+0x2d830], R3 ;  /* 0x02d8300300ff79a7 */ /* 0x0007e2000800003f */
[----:B--2---:R-:W-:-:S04]  /*13b10*/  LOP3.LUT R2, R2, 0x1f, RZ, 0xc0, !PT ;  /* 0x0000001f02027812 */ /* 0x004fc800078ec0ff */
[----:B------:R-:W-:-:S13]  /*13b20*/  ISETP.NE.AND P0, PT, R2, RZ, PT ;  /* 0x000000ff0200720c */ /* 0x000fda0003f05270 */
[----:B---3--:R-:W-:Y:S05]  /*13b30*/  @!P0 BRA `(.L_x_1195) ;  /* 0x0000000000048947 */ /* 0x008fea0003800000 */
[----:B------:R-:W-:Y:S01]  /*13b40*/  BPT.TRAP 0x1 ;  /* 0x000000040000795c */ /* 0x000fe20000300000 */
.L_x_1195:
[----:B------:R-:W2:Y:S01]  /*13b50*/  LDL.LU R2, [R1] ;  /* 0x0000000001027983 */ /* 0x000ea20000300800 */
[----:B------:R-:W-:Y:S01]  /*13b60*/  R2UR UR9, R0 ;  /* 0x00000000000972ca */ /* 0x000fe200000e0000 */
[----:B0-----:R-:W-:Y:S01]  /*13b70*/  IMAD R0, R23, 0x6000, R22 ;  /* 0x0000600017007824 */ /* 0x001fe200078e0216 */
        /* <DEDUP_REMOVED lines=12> */
[----:B------:R-:W-:Y:S02]  /*13c40*/  ULEA UR11, UR11, UR5, 0x7 ;  /* 0x000000050b0b7291 */ /* 0x000fe4000f8e383f */
[----:B------:R-:W-:Y:S02]  /*13c50*/  UIADD3 UR14, UR8, 0x15400, URZ ;  /* 0x00015400080e7890 */ /* 0x000fe4000fffe03f */
[----:B------:R-:W-:Y:S02]  /*13c60*/  UIADD3.X UR5, URZ, UR39, URZ, UP0, !UPT ;  /* 0x000000273f057290 */ /* 0x000fe400087fe43f */
[----:B------:R-:W-:Y:S02]  /*13c70*/  UIADD3 UR15, UR8, 0x17400, URZ ;  /* 0x00017400080f7890 */ /* 0x000fe4000fffe03f */
[----:B------:R-:W-:-:S03]  /*13c80*/  UIADD3 UR17, UR8, 0x19400, URZ ;  /* 0x0001940008117890 */ /* 0x000fc6000fffe03f */
[----:B------:R-:W-:Y:S01]  /*13c90*/  UMOV UR8, UR14 ;  /* 0x0000000e00087c82 */ /* 0x000fe20008000000 */
[----:B------:R-:W-:Y:S01]  /*13ca0*/  UMOV UR14, 0x40 ;  /* 0x00000040000e7882 */ /* 0x000fe20000000000 */
[----:B------:R0:W-:Y:S02]  /*13cb0*/  UTMALDG.4D [UR8], [UR4], desc[UR6] ;  /* 0x00000608040075b4 */ /* 0x0001e40008019000 */
[----:B0-----:R-:W-:Y:S01]  /*13cc0*/  UMOV UR8, UR15 ;  /* 0x0000000f00087c82 */ /* 0x001fe20008000000 */
[----:B------:R-:W-:Y:S02]  /*13cd0*/  UMOV UR10, UR16 ;  /* 0x00000010000a7c82 */ /* 0x000fe40008000000 */
[----:B------:R0:W-:Y:S02]  /*13ce0*/  UTMALDG.4D [UR8], [UR4], desc[UR6] ;  /* 0x00000608040075b4 */ /* 0x0001e40008019000 */
[----:B0-----:R-:W-:Y:S01]  /*13cf0*/  UMOV UR8, UR17 ;  /* 0x0000001100087c82 */ /* 0x001fe20008000000 */
[----:B------:R-:W-:-:S02]  /*13d00*/  UMOV UR10, UR14 ;  /* 0x0000000e000a7c82 */ /* 0x000fc40008000000 */
[----:B------:R3:W-:Y:S01]  /*13d10*/  UTMALDG.4D [UR8], [UR4], desc[UR6] ;  /* 0x00000608040075b4 */ /* 0x0007e20008019000 */
[----:B--2---:R-:W-:-:S04]  /*13d20*/  LOP3.LUT R2, R2, 0xfffffffe, RZ, 0xc0, !PT ;  /* 0xfffffffe02027812 */ /* 0x004fc800078ec0ff */
[----:B------:R-:W-:-:S05]  /*13d30*/  @P0 LOP3.LUT R2, R2, 0x1, RZ, 0xfc, !PT ;  /* 0x0000000102020812 */ /* 0x000fca00078efcff */
[----:B------:R3:W-:Y:S01]  /*13d40*/  STL [R1], R2 ;  /* 0x0000000201007387 */ /* 0x0007e20000100800 */
[----:B------:R-:W-:Y:S01]  /*13d50*/  NOP ;  /* 0x0000000000007918 */ /* 0x000fe20000000000 */
.L_x_1191:
[----:B------:R-:W0:Y:S01]  /*13d60*/  LDL.LU R3, [R1+0x14] ;  /* 0x0000140001037983 */ /* 0x000e220000300800 */
[----:B------:R-:W-:Y:S05]  /*13d70*/  WARPSYNC.ALL ;  /* 0x0000000000007948 */ /* 0x000fea0003800000 */
[----:B---3--:R-:W-:Y:S01]  /*13d80*/  ULDC.64 UR4, c[0x0][0x298] ;  /* 0x0000a60000047ab9 */ /* 0x008fe20000000a00 */
[----:B------:R-:W-:Y:S01]  /*13d90*/  ULDC.64 UR6, c[0x0][0xa00] ;  /* 0x0002800000067ab9 */ /* 0x000fe20000000a00 */
[----:B------:R-:W-:Y:S01]  /*13da0*/  VIADD R2, R22, 0xc400 ;  /* 0x0000c40016027836 */ /* 0x000fe20000000000 */
[----:B------:R-:W-:Y:S01]  /*13db0*/  BAR.SYNC.DEFER_BLOCKING 0x8, 0x200 ;  /* 0x0208000000007b1d */ /* 0x000fe20000010000 */
[----:B------:R-:W-:-:S03]  /*13dc0*/  ISETP.NE.U32.AND P0, PT, RZ, UR6, PT ;  /* 0x00000006ff007c0c */ /* 0x000fc6000bf05070 */
[----:B------:R-:W-:Y:S02]  /*13dd0*/  LOP3.LUT P1, RZ, R2, 0x1bf, RZ, 0xc0, !PT ;  /* 0x000001bf02ff7812 */ /* 0x000fe4000782c0ff */
[----:B------:R-:W-:Y:S01]  /*13de0*/  ISETP.NE.AND.EX P0, PT, RZ, UR7, PT, P0 ;  /* 0x00000007ff007c0c */ /* 0x000fe2000bf05300 */
[----:B------:R-:W-:Y:S01]  /*13df0*/  BSSY B6, `(.L_x_1196) ;  /* 0x0000020000067945 */ /* 0x000fe20003800000 */
[----:B------:R-:W-:Y:S02]  /*13e00*/  SHF.R.S32.HI R2, RZ, 0x1f, R19 ;  /* 0x0000001fff027819 */ /* 0x000fe40000011413 */
[----:B0-----:R-:W-:Y:S01]  /*13e10*/  SHF.R.S32.HI R0, RZ, 0x1f, R3 ;  /* 0x0000001fff007819 */ /* 0x001fe20000011403 */
[----:B------:R-:W-:-:S04]  /*13e20*/  IMAD.WIDE.U32 R4, R3, UR4, RZ ;  /* 0x0000000403047c25 */ /* 0x000fc8000f8e00ff */
[----:B------:R-:W-:Y:S01]  /*13e30*/  IMAD R0, R0, UR4, RZ ;  /* 0x0000000400007c24 */ /* 0x000fe2000f8e02ff */
[----:B------:R-:W-:Y:S03]  /*13e40*/  STL.64 [R1+0x20], R4 ;  /* 0x0000200401007387 */ /* 0x000fe60000100a00 */
[----:B------:R-:W-:Y:S01]  /*13e50*/  IMAD R0, R3, UR5, R0 ;  /* 0x0000000503007c24 */ /* 0x000fe2000f8e0200 */
[----:B------:R-:W-:Y:S02]  /*13e60*/  SEL R3, R2, RZ, !P0 ;  /* 0x000000ff02037207 */ /* 0x000fe40004000000 */
[----:B------:R-:W-:Y:S01]  /*13e70*/  SHF.R.S32.HI R2, RZ, 0x1f, R18 ;  /* 0x0000001fff027819 */ /* 0x000fe20000011412 */
[----:B------:R-:W-:-:S05]  /*13e80*/  IMAD.IADD R0, R5, 0x1, R0 ;  /* 0x0000000105007824 */ /* 0x000fca00078e0200 */
[----:B------:R0:W-:Y:S04]  /*13e90*/  STL [R1+0x28], R0 ;  /* 0x0000280001007387 */ /* 0x0001e80000100800 */
[----:B------:R2:W-:Y:S01]  /*13ea0*/  STL [R1+0x30], R3 ;  /* 0x0000300301007387 */ /* 0x0005e20000100800 */
[----:B0-----:R-:W-:-:S05]  /*13eb0*/  SEL R0, R19, RZ, !P0 ;  /* 0x000000ff13007207 */ /* 0x001fca0004000000 */
        /* <DEDUP_REMOVED lines=19> */
.L_x_1197:
[----:B------:R-:W-:Y:S05]  /*13ff0*/  BSYNC B6 ;  /* 0x0000000000067941 */ /* 0x000fea0003800000 */
.L_x_1196:
[----:B--2---:R-:W2:Y:S01]  /*14000*/  LDL.LU R0, [R1+0x28] ;  /* 0x0000280001007983 */ /* 0x004ea20000300800 */
[----:B-1----:R-:W0:Y:S01]  /*14010*/  LDC R9, c[0x0][0x448] ;  /* 0x00011200ff097b82 */ /* 0x002e220000000800 */
[----:B------:R-:W-:Y:S01]  /*14020*/  ULDC.64 UR4, c[0x0][0x2d8] ;  /* 0x0000b60000047ab9 */ /* 0x000fe20000000a00 */
[----:B------:R-:W-:Y:S01]  /*14030*/  ULDC.64 UR6, c[0x0][0x2c8] ;  /* 0x0000b20000067ab9 */ /* 0x000fe20000000a00 */
[----:B------:R-:W2:Y:S01]  /*14040*/  LDL.LU.64 R2, [R1+0x20] ;  /* 0x0000200001027983 */ /* 0x000ea20000300a00 */
[----:B------:R-:W-:-:S03]  /*14050*/  ULDC.64 UR8, c[0x0][0x280] ;  /* 0x0000a00000087ab9 */ /* 0x000fc60000000a00 */
[----:B------:R-:W3:Y:S04]  /*14060*/  LDL.LU R20, [R1+0x2c] ;  /* 0x00002c0001147983 */ /* 0x000ee80000300800 */
[----:B------:R-:W4:Y:S04]  /*14070*/  LDL.LU R21, [R1+0x30] ;  /* 0x0000300001157983 */ /* 0x000f280000300800 */
[----:B------:R-:W4:Y:S04]  /*14080*/  LDL.LU R4, [R1+0x14] ;  /* 0x0000140001047983 */ /* 0x000f280000300800 */
[----:B------:R-:W4:Y:S01]  /*14090*/  LDL R12, [R1+0xc] ;  /* 0x00000c00010c7983 */ /* 0x000f220000100800 */
[----:B0-----:R-:W-:-:S13]  /*140a0*/  ISETP.NE.AND P1, PT, R9, 0x1, PT ;  /* 0x000000010900780c */ /* 0x001fda0003f25270 */
[----:B------:R-:W0:Y:S01]  /*140b0*/  @P1 LDC R5, c[0x0][0x450] ;  /* 0x00011400ff051b82 */ /* 0x000e220000000800 */
[----:B------:R-:W1:Y:S01]  /*140c0*/  S2R R10, SR_TID.X ;  /* 0x00000000000a7919 */ /* 0x000e620000002100 */
        /* <DEDUP_REMOVED lines=16> */
[----:B---3--:R-:W-:-:S05]  /*141d0*/  IMAD.SHL.U32 R6, R21, 0x20, RZ ;  /* 0x0000002015067824 */ /* 0x008fca00078e00ff */
[----:B------:R-:W-:-:S05]  /*141e0*/  LOP3.LUT R6, R20, 0x60, R6, 0xf8, !PT ;  /* 0x0000006014067812 */ /* 0x000fca00078ef806 */
[----:B------:R-:W-:-:S04]  /*141f0*/  IMAD.IADD R0, R6, 0x1, R12 ;  /* 0x0000000106007824 */ /* 0x000fc800078e020c */
[----:B----4-:R-:W-:-:S04]  /*14200*/  @P1 IMAD.HI.U32 R6, R0, R4, RZ ;  /* 0x0000000400061227 */ /* 0x010fc800078e00ff */
[----:B------:R-:W-:Y:S01]  /*14210*/  IMAD.MOV.U32 R4, RZ, RZ, R0 ;  /* 0x000000ffff047224 */ /* 0x000fe200078e0000 */
[----:B0-----:R-:W-:-:S04]  /*14220*/  @P1 SHF.R.U32.HI R4, RZ, R5, R6 ;  /* 0x00000005ff041219 */ /* 0x001fc80000011606 */
[--C-:B------:R-:W-:Y:S01]  /*14230*/  SHF.R.S32.HI R5, RZ, 0x1f, R4.reuse ;  /* 0x0000001fff057819 */ /* 0x100fe20000011404 */
[----:B------:R-:W-:-:S04]  /*14240*/  IMAD.MOV R6, RZ, RZ, -R4 ;  /* 0x000000ffff067224 */ /* 0x000fc800078e0a04 */
[----:B------:R-:W-:Y:S02]  /*14250*/  IMAD R5, R5, UR4, RZ ;  /* 0x0000000405057c24 */ /* 0x000fe4000f8e02ff */
[----:B------:R-:W-:Y:S02]  /*14260*/  IMAD R6, R9, R6, R0 ;  /* 0x0000000609067224 */ /* 0x000fe400078e0200 */
[C---:B------:R-:W-:Y:S02]  /*14270*/  IMAD R7, R4.reuse, UR5, R5 ;  /* 0x0000000504077c24 */ /* 0x040fe4000f8e0205 */
[----:B------:R-:W-:-:S04]  /*14280*/  IMAD.WIDE.U32 R4, R4, UR4, R2 ;  /* 0x0000000404047c25 */ /* 0x000fc8000f8e0002 */
[----:B------:R-:W-:Y:S01]  /*14290*/  IMAD.IADD R5, R5, 0x1, R7 ;  /* 0x0000000105057824 */ /* 0x000fe200078e0207 */
[----:B------:R-:W-:-:S05]  /*142a0*/  SHF.R.S32.HI R7, RZ, 0x1f, R6 ;  /* 0x0000001fff077819 */ /* 0x000fca0000011406 */
[----:B------:R-:W-:Y:S02]  /*142b0*/  IMAD R7, R7, UR6, RZ ;  /* 0x0000000607077c24 */ /* 0x000fe4000f8e02ff */
[----:B------:R-:W-:-:S04]  /*142c0*/  IMAD.WIDE.U32 R4, R6, UR6, R4 ;  /* 0x0000000606047c25 */ /* 0x000fc8000f8e0004 */
[----:B------:R-:W-:Y:S02]  /*142d0*/  IMAD R6, R6, UR7, R7 ;  /* 0x0000000706067c24 */ /* 0x000fe4000f8e0207 */
[----:B------:R-:W0:Y:S02]  /*142e0*/  @P1 LDC R7, c[0x0][0x450] ;  /* 0x00011400ff071b82 */ /* 0x000e240000000800 */
[----:B------:R-:W-:Y:S01]  /*142f0*/  IMAD.IADD R6, R5, 0x1, R6 ;  /* 0x0000000105067824 */ /* 0x000fe200078e0206 */
[----:B------:R-:W-:-:S04]  /*14300*/  LEA R5, P0, R4, UR8, 0x1 ;  /* 0x0000000804057c11 */ /* 0x000fc8000f8008ff */
[----:B------:R-:W-:Y:S02]  /*14310*/  LEA.HI.X R4, R4, UR9, R6, 0x1, P0 ;  /* 0x0000000904047c11 */ /* 0x000fe400080f0c06 */
[----:B------:R-:W2:Y:S01]  /*14320*/  @P1 LDC R6, c[0x0][0x44c] ;  /* 0x00011300ff061b82 */ /* 0x000ea20000000800 */
[----:B------:R-:W-:Y:S02]  /*14330*/  VIADD R0, R0, 0x80 ;  /* 0x0000008000007836 */ /* 0x000fe40000000000 */
[----:B-1----:R-:W-:-:S05]  /*14340*/  IMAD.SHL.U32 R21, R10, 0x8, RZ ;  /* 0x000000080a157824 */ /* 0x002fca00078e00ff */
[----:B------:R-:W-:Y:S01]  /*14350*/  LOP3.LUT R21, R21, 0x18, RZ, 0xc0, !PT ;  /* 0x0000001815157812 */ /* 0x000fe200078ec0ff */
[----:B--2---:R-:W-:-:S04]  /*14360*/  @P1 IMAD.HI.U32 R8, R0, R6, RZ ;  /* 0x0000000600081227 */ /* 0x004fc800078e00ff */
[----:B------:R-:W-:Y:S01]  /*14370*/  IMAD.MOV.U32 R6, RZ, RZ, R0 ;  /* 0x000000ffff067224 */ /* 0x000fe200078e0000 */
[----:B0-----:R-:W-:-:S05]  /*14380*/  @P1 SHF.R.U32.HI R6, RZ, R7, R8 ;  /* 0x00000007ff061219 */ /* 0x001fca0000011608 */
[----:B------:R-:W-:-:S04]  /*14390*/  IMAD.MOV R7, RZ, RZ, -R6 ;  /* 0x000000ffff077224 */ /* 0x000fc800078e0a06 */
[----:B------:R-:W-:Y:S01]  /*143a0*/  IMAD R0, R9, R7, R0 ;  /* 0x0000000709007224 */ /* 0x000fe200078e0200 */
[----:B------:R-:W-:Y:S02]  /*143b0*/  SHF.R.S32.HI R7, RZ, 0x1f, R6 ;  /* 0x0000001fff077819 */ /* 0x000fe40000011406 */
[----:B------:R-:W-:Y:S01]  /*143c0*/  LOP3.LUT R10, R21, 0x40, RZ, 0xfc, !PT ;  /* 0x00000040150a7812 */ /* 0x000fe200078efcff */
[----:B------:R-:W-:-:S04]  /*143d0*/  IMAD.WIDE.U32 R2, R6, UR4, R2 ;  /* 0x0000000406027c25 */ /* 0x000fc8000f8e0002 */
[----:B------:R-:W-:Y:S01]  /*143e0*/  IMAD R7, R7, UR4, RZ ;  /* 0x0000000407077c24 */ /* 0x000fe2000f8e02ff */
[----:B------:R-:W-:Y:S02]  /*143f0*/  ULDC UR4, c[0x0][0x2b8] ;  /* 0x0000ae0000047ab9 */ /* 0x000fe40000000800 */
[----:B------:R-:W-:Y:S02]  /*14400*/  ISETP.GE.AND P0, PT, R10, UR4, PT ;  /* 0x000000040a007c0c */ /* 0x000fe4000bf06270 */
[----:B------:R0:W5:Y:S01]  /*14410*/  LDL R10, [R1+0x4] ;  /* 0x00000400010a7983 */ /* 0x0001620000100800 */
[----:B------:R-:W1:Y:S01]  /*14420*/  S2R R11, SR_TID.X ;  /* 0x00000000000b7919 */ /* 0x000e620000002100 */
[----:B------:R-:W-:Y:S01]  /*14430*/  IMAD R7, R6, UR5, R7 ;  /* 0x0000000506077c24 */ /* 0x000fe2000f8e0207 */
[----:B------:R-:W-:-:S03]  /*14440*/  SHF.R.S32.HI R6, RZ, 0x1f, R0 ;  /* 0x0000001fff067819 */ /* 0x000fc60000011400 */
[----:B------:R-:W-:Y:S02]  /*14450*/  IMAD.IADD R3, R3, 0x1, R7 ;  /* 0x0000000103037824 */ /* 0x000fe400078e0207 */
[----:B------:R-:W-:Y:S02]  /*14460*/  IMAD R6, R6, UR6, RZ ;  /* 0x0000000606067c24 */ /* 0x000fe4000f8e02ff */
[----:B------:R-:W-:Y:S01]  /*14470*/  IMAD.WIDE.U32 R2, R0, UR6, R2 ;  /* 0x0000000600027c25 */ /* 0x000fe2000f8e0002 */
[----:B------:R-:W-:-:S03]  /*14480*/  LOP3.LUT R13, R21, 0x20, RZ, 0xfc, !PT ;  /* 0x00000020150d7812 */ /* 0x000fc600078efcff */
[----:B------:R-:W-:Y:S01]  /*14490*/  IMAD R6, R0, UR7, R6 ;  /* 0x0000000700067c24 */ /* 0x000fe2000f8e0206 */
[----:B------:R-:W-:-:S03]  /*144a0*/  LEA R8, P3, R2, UR8, 0x1 ;  /* 0x0000000802087c11 */ /* 0x000fc6000f8608ff */
[----:B------:R-:W-:Y:S01]  /*144b0*/  IMAD.IADD R6, R3, 0x1, R6 ;  /* 0x0000000103067824 */ /* 0x000fe200078e0206 */
[----:B------:R-:W-:Y:S01]  /*144c0*/  ISETP.GE.AND P1, PT, R13, UR4, PT ;  /* 0x000000040d007c0c */ /* 0x000fe2000bf26270 */
[----:B-1----:R-:W-:-:S05]  /*144d0*/  IMAD.SHL.U32 R20, R11, 0x8, RZ ;  /* 0x000000080b147824 */ /* 0x002fca00078e00ff */
[----:B------:R-:W-:Y:S02]  /*144e0*/  LOP3.LUT R20, R20, 0x18, RZ, 0xc0, !PT ;  /* 0x0000001814147812 */ /* 0x000fe400078ec0ff */
[----:B------:R-:W-:Y:S02]  /*144f0*/  LOP3.LUT R21, R11, 0x7f, RZ, 0xc0, !PT ;  /* 0x0000007f0b157812 */ /* 0x000fe400078ec0ff */
[----:B------:R-:W-:Y:S01]  /*14500*/  ISETP.GE.AND P2, PT, R20, UR4, PT ;  /* 0x0000000414007c0c */ /* 0x000fe2000bf46270 */
[----:B------:R-:W-:Y:S01]  /*14510*/  UMOV UR4, 0xffffffff ;  /* 0xffffffff00047882 */ /* 0x000fe20000000000 */
[----:B------:R-:W-:Y:S02]  /*14520*/  LEA.HI.X R7, R2, UR9, R6, 0x1, P3 ;  /* 0x0000000902077c11 */ /* 0x000fe400098f0c06 */
[----:B------:R-:W-:Y:S01]  /*14530*/  SHF.R.U32.HI R21, RZ, 0x2, R21 ;  /* 0x00000002ff157819 */ /* 0x000fe20000011615 */
[----:B0-----:R-:W-:Y:S08]  /*14540*/  BRA.DIV UR4, `(.L_x_1198) ;  /* 0x0000004204dc7947 */ /* 0x001ff0000b800000 */
[----:B------:R-:W2:Y:S04]  /*14550*/  LDL.LU R2, [R1+0x10] ;  /* 0x0000100001027983 */ /* 0x000ea80000300800 */
[----:B------:R-:W3:Y:S04]  /*14560*/  LDL.LU R11, [R1+0xc] ;  /* 0x00000c00010b7983 */ /* 0x000ee80000300800 */
[----:B------:R-:W0:Y:S04]  /*14570*/  SHFL.IDX PT, R3, R5, RZ, 0x1c1f ;  /* 0x001c1fff05037589 */ /* 0x000e2800000e0000 */
[----:B------:R-:W-:Y:S01]  /*14580*/  SHFL.IDX PT, R14, R8, 0x1, 0x1c1f ;  /* 0x003c1f00080e7f89 */ /* 0x000fe200000e0000 */
[----:B--2---:R-:W-:-:S03]  /*14590*/  IMAD R6, R2, R9, RZ ;  /* 0x0000000902067224 */ /* 0x004fc600078e02ff */
[----:B------:R-:W1:Y:S01]  /*145a0*/  SHFL.IDX PT, R2, R4, RZ, 0x1c1f ;  /* 0x001c1fff04027589 */ /* 0x000e6200000e0000 */
[----:B---3--:R-:W-:-:S05]  /*145b0*/  IMAD.IADD R0, R21, 0x1, R11 ;  /* 0x0000000115007824 */ /* 0x008fca00078e020b */
[----:B------:R-:W-:-:S13]  /*145c0*/  ISETP.GE.AND P4, PT, R0, R6, PT ;  /* 0x000000060000720c */ /* 0x000fda0003f86270 */
[----:B0-----:R-:W-:-:S05]  /*145d0*/  @!P4 LEA R3, P3, R20, R3, 0x1 ;  /* 0x000000031403c211 */ /* 0x001fca00078608ff */
[----:B-1----:R-:W-:-:S05]  /*145e0*/  @!P4 IMAD.X R2, RZ, RZ, R2, P3 ;  /* 0x000000ffff02c224 */ /* 0x002fca00018e0602 */
[----:B------:R-:W-:-:S04]  /*145f0*/  @!P4 LOP3.LUT R3, R3, R2, RZ, 0x3c, !PT ;  /* 0x000000020303c212 */ /* 0x000fc800078e3cff */
[----:B------:R-:W-:-:S04]  /*14600*/  @!P4 LOP3.LUT R2, R3, R2, RZ, 0x3c, !PT ;  /* 0x000000020302c212 */ /* 0x000fc800078e3cff */
[----:B------:R-:W-:-:S05]  /*14610*/  @!P4 LOP3.LUT R3, R3, R2, RZ, 0x3c, !PT ;  /* 0x000000020303c212 */ /* 0x000fca00078e3cff */
        /* <DEDUP_REMOVED lines=29> */
[----:B------:R-:W-:-:S05]  /*147f0*/  VIADD R2, R0, 0x80 ;  /* 0x0000008000027836 */ /* 0x000fca0000000000 */
[----:B------:R-:W-:Y:S01]  /*14800*/  ISETP.GE.AND P3, PT, R2, R6, PT ;  /* 0x000000060200720c */ /* 0x000fe20003f66270 */
[----:B------:R-:W-:-:S05]  /*14810*/  VIADD R2, R0, 0x60 ;  /* 0x0000006000027836 */ /* 0x000fca0000000000 */
[----:B------:R-:W-:Y:S02]  /*14820*/  ISETP.GE.AND P4, PT, R2, R6, PT ;  /* 0x000000060200720c */ /* 0x000fe40003f86270 */
[----:B------:R-:W-:Y:S04]  /*14830*/  SHFL.IDX PT, R2, R7, RZ, 0x1c1f ;  /* 0x001c1fff07027589 */ /* 0x000fe800000e0000 */
[----:B------:R-:W-:Y:S07]  /*14840*/  SHFL.IDX PT, R7, R7, 0x1, 0x1c1f ;  /* 0x003c1f0007077f89 */ /* 0x000fee00000e0000 */
[----:B0-----:R-:W-:-:S05]  /*14850*/  @!P4 LEA R3, P5, R20, R3, 0x1 ;  /* 0x000000031403c211 */ /* 0x001fca00078a08ff */
[----:B------:R-:W-:Y:S02]  /*14860*/  @!P4 IMAD.X R9, RZ, RZ, R4, P5 ;  /* 0x000000ffff09c224 */ /* 0x000fe400028e0604 */
[----:B------:R-:W0:Y:S02]  /*14870*/  SHFL.IDX PT, R4, R8, RZ, 0x1c1f ;  /* 0x001c1fff08047589 */ /* 0x000e2400000e0000 */
[----:B0-----:R-:W-:-:S05]  /*14880*/  @!P3 LEA R4, P5, R20, R4, 0x1 ;  /* 0x000000041404b211 */ /* 0x001fca00078a08ff */
[----:B------:R-:W-:Y:S02]  /*14890*/  @!P3 IMAD.X R5, RZ, RZ, R2, P5 ;  /* 0x000000ffff05b224 */ /* 0x000fe400028e0602 */
[----:B------:R-:W-:Y:S02]  /*148a0*/  @!P4 IMAD.MOV.U32 R2, RZ, RZ, R3 ;  /* 0x000000ffff02c224 */ /* 0x000fe400078e0003 */
[----:B------:R-:W-:-:S05]  /*148b0*/  @!P4 IMAD.MOV.U32 R3, RZ, RZ, R9 ;  /* 0x000000ffff03c224 */ /* 0x000fca00078e0009 */
[----:B------:R-:W-:Y:S04]  /*148c0*/  @!P4 LDGSTS.E.BYPASS.LTC128B.128 [R10+0xdc00], desc[UR50][R2.64], !P2 ;  /* 0x0dc00000020acfae */ /* 0x000fe8000d101d72 */
[----:B------:R-:W-:Y:S04]  /*148d0*/  @!P4 LDGSTS.E.BYPASS.LTC128B.128 [R10+0x10c00], desc[UR50][R2.64+0x40], !P1 ;  /* 0x10c00040020acfae */ /* 0x000fe8000c901d72 */
[----:B------:R0:W-:Y:S02]  /*148e0*/  @!P4 LDGSTS.E.BYPASS.LTC128B.128 [R10+0x13c00], desc[UR50][R2.64+0x80], !P0 ;  /* 0x13c00080020acfae */ /* 0x0001e4000c101d72 */
[----:B0-----:R-:W-:-:S02]  /*148f0*/  @!P3 IMAD.MOV.U32 R2, RZ, RZ, R4 ;  /* 0x000000ffff02b224 */ /* 0x001fc400078e0004 */
[----:B------:R-:W-:-:S05]  /*14900*/  @!P3 IMAD.MOV.U32 R3, RZ, RZ, R5 ;  /* 0x000000ffff03b224 */ /* 0x000fca00078e0005 */
[----:B------:R0:W-:Y:S04]  /*14910*/  @!P3 LDGSTS.E.BYPASS.LTC128B.128 [R10+0xe400], desc[UR50][R2.64], !P2 ;  /* 0x0e400000020abfae */ /* 0x0001e8000d101d72 */
[----:B------:R0:W-:Y:S04]  /*14920*/  @!P3 LDGSTS.E.BYPASS.LTC128B.128 [R10+0x11400], desc[UR50][R2.64+0x40], !P1 ;  /* 0x11400040020abfae */ /* 0x0001e8000c901d72 */
[----:B------:R0:W-:Y:S02]  /*14930*/  @!P3 LDGSTS.E.BYPASS.LTC128B.128 [R10+0x14400], desc[UR50][R2.64+0x80], !P0 ;  /* 0x14400080020abfae */ /* 0x0001e4000c101d72 */
.L_x_1315:
[----:B0-----:R-:W-:Y:S02]  /*14940*/  VIADD R3, R0, 0xa0 ;  /* 0x000000a000037836 */ /* 0x001fe40000000000 */
[----:B------:R-:W-:-:S03]  /*14950*/  VIADD R8, R22, 0x2d800 ;  /* 0x0002d80016087836 */ /* 0x000fc60000000000 */
[----:B------:R-:W-:-:S13]  /*14960*/  ISETP.GE.AND P3, PT, R3, R6, PT ;  /* 0x000000060300720c */ /* 0x000fda0003f66270 */
[----:B------:R-:W-:-:S05]  /*14970*/  @!P3 LEA R2, P4, R20, R14, 0x1 ;  /* 0x0000000e1402b211 */ /* 0x000fca00078808ff */
        /* <DEDUP_REMOVED lines=9> */
.L_x_1199:
[----:B------:R-:W-:Y:S02]  /*14a10*/  PLOP3.LUT P1, PT, P1, P0, PT, 0xa2, 0x0 ;  /* 0x000000000000781c */ /* 0x000fe40000f21472 */
[----:B------:R-:W-:-:S08]  /*14a20*/  @P0 R2UR P1, UR4, R22 ;  /* 0x00000000160402ca */ /* 0x000fd00000020000 */
[----:B------:R-:W-:-:S05]  /*14a30*/  @P0 PLOP3.LUT P0, PT, P1, PT, PT, 0x80, 0x0 ;  /* 0x000000000000081c */ /* 0x000fca0000f0f070 */
[----:B------:R-:W-:Y:S01]  /*14a40*/  @!P1 SYNCS.ARRIVE.TRANS64.RED.A0T1 RZ, [UR4+0x2d800], RZ ;  /* 0x02d800ffffff99a7 */ /* 0x000fe20008200404 */
[----:B------:R-:W-:Y:S07]  /*14a50*/  @!P1 ARRIVES.LDGSTSBAR.64.TRANSCNT [UR4+0x2d800] ;  /* 0x02d80000ff0099b0 */ /* 0x000fee0008000a84 */
[----:B------:R-:W-:Y:S05]  /*14a60*/  @P0 BRA.U.ANY `(.L_x_1199) ;  /* 0xfffffffd00e80947 */ /* 0x000fea000393ffff */
[----:B0-----:R-:W2:Y:S02]  /*14a70*/  LDL.LU R2, [R1+0x1c] ;  /* 0x00001c0001027983 */ /* 0x001ea40000300800 */
[----:B--2---:R-:W-:-:S05]  /*14a80*/  VIADD R2, R2, 0x1 ;  /* 0x0000000102027836 */ /* 0x004fca0000000000 */
[----:B------:R0:W-:Y:S01]  /*14a90*/  STL [R1+0x1c], R2 ;  /* 0x00001c0201007387 */ /* 0x0001e20000100800 */
[----:B------:R-:W-:-:S04]  /*14aa0*/  LEA.HI R0, R2, R2, RZ, 0x1 ;  /* 0x0000000202007211 */ /* 0x000fc800078f08ff */
[----:B------:R-:W-:-:S05]  /*14ab0*/  LOP3.LUT R0, R0, 0xfffffffe, RZ, 0xc0, !PT ;  /* 0xfffffffe00007812 */ /* 0x000fca00078ec0ff */
[----:B------:R-:W-:-:S05]  /*14ac0*/  IMAD.IADD R0, R2, 0x1, -R0 ;  /* 0x0000000102007824 */ /* 0x000fca00078e0a00 */
[----:B------:R-:W-:Y:S01]  /*14ad0*/  SHF.L.U32 R3, R0, 0x1f, RZ ;  /* 0x0000001f00037819 */ /* 0x000fe200000006ff */
[----:B------:R-:W-:Y:S01]  /*14ae0*/  NOP ;  /* 0x0000000000007918 */ /* 0x000fe20000000000 */
[----:B0-----:R-:W2:Y:S01]  /*14af0*/  LDL R2, [R1+0x8] ;  /* 0x0000080001027983 */ /* 0x001ea20000100800 */
[----:B------:R0:W-:Y:S01]  /*14b00*/  SYNCS.ARRIVE.TRANS64.A1T0 RZ, [R22+URZ+0x2d800], RZ ;  /* 0x02d800ff16ff79a7 */ /* 0x0001e2000810003f */
[----:B------:R-:W-:Y:S01]  /*14b10*/  BSSY B0, `(.L_x_1200) ;  /* 0x0000005000007945 */ /* 0x000fe20003800000 */
[----:B------:R-:W1:Y:S01]  /*14b20*/  SYNCS.PHASECHK.TRANS64.TRYWAIT P0, [R22+URZ+0x2d820], R3 ;  /* 0x02d82003160075a7 */ /* 0x000e62000800017f */
[----:B--2---:R-:W-:-:S05]  /*14b30*/  VIADD R0, R2, 0xfffffffe ;  /* 0xfffffffe02007836 */ /* 0x004fca0000000000 */
[----:B------:R-:W-:Y:S01]  /*14b40*/  ISETP.GE.AND P1, PT, R0, R29, PT ;  /* 0x0000001d0000720c */ /* 0x000fe20003f26270 */
[----:B01----:R-:W-:-:S12]  /*14b50*/  @!P0 BRA `(.L_x_1201) ;  /* 0x0000004400708947 */ /* 0x003fd80003800000 */
.L_x_1316:
[----:B------:R-:W-:Y:S05]  /*14b60*/  BSYNC B0 ;  /* 0x0000000000007941 */ /* 0x000fea0003800000 */
.L_x_1200:
[----:B------:R-:W-:Y:S04]  /*14b70*/  BSSY B0, `(.L_x_1202) ;  /* 0x0000228000007945 */ /* 0x000fe80003800000 */
[----:B------:R-:W-:Y:S05]  /*14b80*/  @!P1 BRA `(.L_x_1203) ;  /* 0x0000002000989947 */ /* 0x000fea0003800000 */
[----:B------:R-:W0:Y:S01]  /*14b90*/  LDL R2, [R1+0x8] ;  /* 0x0000080001027983 */ /* 0x000e220000100800 */
[----:B------:R-:W-:Y:S01]  /*14ba0*/  LOP3.LUT R6, RZ, R29, RZ, 0x33, !PT ;  /* 0x0000001dff067212 */ /* 0x000fe200078e33ff */
[----:B------:R-:W-:Y:S01]  /*14bb0*/  BSSY B2, `(.L_x_1204) ;  /* 0x00000bb000027945 */ /* 0x000fe20003800000 */
[----:B0-----:R-:W-:-:S05]  /*14bc0*/  IMAD.MOV R3, RZ, RZ, -R2 ;  /* 0x000000ffff037224 */ /* 0x001fca00078e0a02 */
[----:B------:R-:W-:-:S05]  /*14bd0*/  VIADDMNMX R6, R3, 0x1, R6, !PT ;  /* 0x0000000103067846 */ /* 0x000fca0007800106 */
        /* <DEDUP_REMOVED lines=35> */
.L_x_1208:
[----:B------:R-:W-:Y:S01]  /*14e10*/  IMAD R3, R7, 0x8, R22 ;  /* 0x0000000807037824 */ /* 0x000fe200078e0216 */
[----:B------:R-:W-:Y:S01]  /*14e20*/  SHF.L.U32 R2, R9, 0x1f, RZ ;  /* 0x0000001f09027819 */ /* 0x000fe200000006ff */
[----:B------:R-:W-:Y:S03]  /*14e30*/  BSSY B3, `(.L_x_1209) ;  /* 0x0000003000037945 */ /* 0x000fe60003800000 */
[----:B------:R-:W1:Y:S02]  /*14e40*/  SYNCS.PHASECHK.TRANS64.TRYWAIT P0, [R3+URZ+0x2d840], R2 ;  /* 0x02d84002030075a7 */ /* 0x000e64000800017f */
[----:B-1----:R-:W-:Y:S05]  /*14e50*/  @!P0 BRA `(.L_x_1210) ;  /* 0x0000004000c48947 */ /* 0x002fea0003800000 */
.L_x_1317:
[----:B------:R-:W-:Y:S05]  /*14e60*/  BSYNC B3 ;  /* 0x0000000000037941 */ /* 0x000fea0003800000 */
.L_x_1209:
        /* <DEDUP_REMOVED lines=12> */
.L_x_1212:
[----:B------:R-:W-:Y:S05]  /*14f30*/  BSYNC B3 ;  /* 0x0000000000037941 */ /* 0x000fea0003800000 */
.L_x_1211:
        /* <DEDUP_REMOVED lines=11> */
.L_x_1213:
        /* <DEDUP_REMOVED lines=16> */
.L_x_1214:
        /* <DEDUP_REMOVED lines=16> */
.L_x_1215:
        /* <DEDUP_REMOVED lines=15> */
.L_x_1318:
[----:B------:R-:W-:Y:S05]  /*152e0*/  BSYNC B3 ;  /* 0x0000000000037941 */ /* 0x000fea0003800000 */
.L_x_1216:
[----:B------:R-:W-:Y:S01]  /*152f0*/  BSSY B3, `(.L_x_1218) ;  /* 0x000000c000037945 */ /* 0x000fe20003800000 */
[----:B------:R-:W-:Y:S02]  /*15300*/  IMAD.MOV.U32 R12, RZ, RZ, 0x0 ;  /* 0x00000000ff0c7424 */ /* 0x000fe400078e00ff */
[----:B------:R-:W-:Y:S01]  /*15310*/  IMAD.MOV.U32 R13, RZ, RZ, 0x14f00000 ;  /* 0x14f00000ff0d7424 */ /* 0x000fe200078e00ff */
[----:B------:R-:W-:Y:S06]  /*15320*/  @P1 BRA `(.L_x_1219) ;  /* 0x0000000000201947 */ /* 0x000fec0003800000 */
[----:B------:R-:W1:Y:S01]  /*15330*/  S2R R4, SR_TID.X ;  /* 0x0000000000047919 */ /* 0x000e620000002100 */
[----:B0-----:R-:W-:Y:S02]  /*15340*/  IMAD R2, R23, 0x8, R22 ;  /* 0x0000000817027824 */ /* 0x001fe400078e0216 */
[----:B------:R-:W-:-:S04]  /*15350*/  IMAD.MOV.U32 R3, RZ, RZ, 0x6000 ;  /* 0x00006000ff037424 */ /* 0x000fc800078e00ff */
[----:B------:R2:W-:Y:S01]  /*15360*/  SYNCS.ARRIVE.TRANS64 RZ, [R2+URZ+0x2d850], R3 ;  /* 0x02d8500302ff79a7 */ /* 0x0005e2000800003f */
[----:B-1----:R-:W-:-:S04]  /*15370*/  LOP3.LUT R4, R4, 0x1f, RZ, 0xc0, !PT ;  /* 0x0000001f04047812 */ /* 0x002fc800078ec0ff */
[----:B------:R-:W-:-:S13]  /*15380*/  ISETP.NE.AND P0, PT, R4, RZ, PT ;  /* 0x000000ff0400720c */ /* 0x000fda0003f05270 */
[----:B--2---:R-:W-:Y:S05]  /*15390*/  @!P0 BRA `(.L_x_1219) ;  /* 0x0000000000048947 */ /* 0x004fea0003800000 */
[----:B------:R-:W-:Y:S01]  /*153a0*/  BPT.TRAP 0x1 ;  /* 0x000000040000795c */ /* 0x000fe20000300000 */
.L_x_1219:
[----:B------:R-:W-:Y:S05]  /*153b0*/  BSYNC B3 ;  /* 0x0000000000037941 */ /* 0x000fea0003800000 */
.L_x_1218:
        /* <DEDUP_REMOVED lines=11> */
.L_x_1220:
        /* <DEDUP_REMOVED lines=15> */
.L_x_1221:
        /* <DEDUP_REMOVED lines=15> */
.L_x_1222:
        /* <DEDUP_REMOVED lines=12> */
.L_x_1207:
[----:B------:R-:W-:Y:S05]  /*15710*/  BSYNC B1 ;  /* 0x0000000000017941 */ /* 0x000fea0003800000 */
.L_x_1206:
[----:B------:R-:W2:Y:S01]  /*15720*/  LDL R0, [R1+0x8] ;  /* 0x0000080001007983 */ /* 0x000ea20000100800 */
[----:B------:R-:W-:Y:S02]  /*15730*/  IMAD.MOV.U32 R23, RZ, RZ, R7 ;  /* 0x000000ffff177224 */ /* 0x000fe400078e0007 */
[----:B------:R-:W-:Y:S02]  /*15740*/  IMAD.MOV.U32 R26, RZ, RZ, R9 ;  /* 0x000000ffff1a7224 */ /* 0x000fe400078e0009 */
[----:B--2---:R-:W-:-:S07]  /*15750*/  VIADD R0, R0, 0xfffffffd ;  /* 0xfffffffd00007836 */ /* 0x004fce0000000000 */
.L_x_1205:
[----:B------:R-:W-:Y:S05]  /*15760*/  BSYNC B2 ;  /* 0x0000000000027941 */ /* 0x000fea0003800000 */
.L_x_1204:
[----:B------:R-:W2:Y:S01]  /*15770*/  LDL.LU R2, [R1+0x8] ;  /* 0x0000080001027983 */ /* 0x000ea20000300800 */
[----:B------:R-:W-:Y:S01]  /*15780*/  VIADD R6, R6, 0xfffffffe ;  /* 0xfffffffe06067836 */ /* 0x000fe20000000000 */
[----:B--2---:R-:W-:-:S04]  /*15790*/  LOP3.LUT R3, RZ, R2, RZ, 0x33, !PT ;  /* 0x00000002ff037212 */ /* 0x004fc800078e33ff */
[----:B------:R-:W-:-:S13]  /*157a0*/  ISETP.NE.AND P0, PT, R6, R3, PT ;  /* 0x000000030600720c */ /* 0x000fda0003f05270 */
[----:B------:R-:W-:Y:S05]  /*157b0*/  @!P0 BRA `(.L_x_1203) ;  /* 0x00000014008c8947 */ /* 0x000fea0003800000 */
[----:B------:R-:W-:-:S07]  /*157c0*/  IMAD.MOV.U32 R4, RZ, RZ, R17 ;  /* 0x000000ffff047224 */ /* 0x000fce00078e0011 */
.L_x_1257:
[----:B------:R-:W2:Y:S01]  /*157d0*/  LDL R2, [R1] ;  /* 0x0000000001027983 */ /* 0x000ea20000100800 */
        /* <DEDUP_REMOVED lines=31> */
.L_x_1225:
[----:B------:R-:W-:Y:S01]  /*159d0*/  IMAD R3, R6, 0x8, R22 ;  /* 0x0000000806037824 */ /* 0x000fe200078e0216 */
[----:B------:R-:W-:Y:S01]  /*159e0*/  SHF.L.U32 R2, R7, 0x1f, RZ ;  /* 0x0000001f07027819 */ /* 0x000fe200000006ff */
[----:B------:R-:W-:Y:S03]  /*159f0*/  BSSY B2, `(.L_x_1226) ;  /* 0x0000003000027945 */ /* 0x000fe60003800000 */
[----:B------:R-:W1:Y:S02]  /*15a00*/  SYNCS.PHASECHK.TRANS64.TRYWAIT P0, [R3+URZ+0x2d840], R2 ;  /* 0x02d84002030075a7 */ /* 0x000e64000800017f */
[----:B-1----:R-:W-:Y:S05]  /*15a10*/  @!P0 BRA `(.L_x_1227) ;  /* 0x0000003400fc8947 */ /* 0x002fea0003800000 */
.L_x_1319:
[----:B------:R-:W-:Y:S05]  /*15a20*/  BSYNC B2 ;  /* 0x0000000000027941 */ /* 0x000fea0003800000 */
.L_x_1226:
        /* <DEDUP_REMOVED lines=12> */
.L_x_1229:
[----:B------:R-:W-:Y:S05]  /*15af0*/  BSYNC B2 ;  /* 0x0000000000027941 */ /* 0x000fea0003800000 */
.L_x_1228:
        /* <DEDUP_REMOVED lines=11> */
.L_x_1230:
        /* <DEDUP_REMOVED lines=16> */
.L_x_1231:
        /* <DEDUP_REMOVED lines=16> */
.L_x_1232:
        /* <DEDUP_REMOVED lines=15> */
.L_x_1320:
[----:B------:R-:W-:Y:S05]  /*15ea0*/  BSYNC B2 ;  /* 0x0000000000027941 */ /* 0x000fea0003800000 */
.L_x_1233:
        /* <DEDUP_REMOVED lines=11> */
.L_x_1236:
[----:B------:R-:W-:Y:S05]  /*15f60*/  BSYNC B2 ;  /* 0x0000000000027941 */ /* 0x000fea0003800000 */
.L_x_1235:
        /* <DEDUP_REMOVED lines=10> */
.L_x_1237:
        /* <DEDUP_REMOVED lines=15> */
.L_x_1238:
        /* <DEDUP_REMOVED lines=15> */
.L_x_1239:
        /* <DEDUP_REMOVED lines=12> */
.L_x_1224:
[----:B------:R-:W-:Y:S05]  /*162b0*/  BSYNC B1 ;  /* 0x0000000000017941 */ /* 0x000fea0003800000 */
.L_x_1223:
[----:B------:R-:W2:Y:S01]  /*162c0*/  LDL R2, [R1] ;  /* 0x0000000001027983 */ /* 0x000ea20000100800 */
[----:B------:R-:W-:Y:S01]  /*162d0*/  VIADD R23, R6, 0x1 ;  /* 0x0000000106177836 */ /* 0x000fe20000000000 */
[----:B------:R-:W-:Y:S01]  /*162e0*/  BSSY B1, `(.L_x_1240) ;  /* 0x00000ad000017945 */ /* 0x000fe20003800000 */
[----:B------:R-:W-:-:S03]  /*162f0*/  VIADD R9, R0, 0xffffffff ;  /* 0xffffffff00097836 */ /* 0x000fc60000000000 */
        /* <DEDUP_REMOVED lines=28> */
.L_x_1242:
[----:B------:R-:W-:Y:S01]  /*164c0*/  IMAD R2, R23, 0x8, R22 ;  /* 0x0000000817027824 */ /* 0x000fe200078e0216 */
[----:B------:R-:W-:Y:S01]  /*164d0*/  SHF.L.U32 R3, R26, 0x1f, RZ ;  /* 0x0000001f1a037819 */ /* 0x000fe200000006ff */
[----:B------:R-:W-:Y:S03]  /*164e0*/  BSSY B2, `(.L_x_1243) ;  /* 0x0000003000027945 */ /* 0x000fe60003800000 */
[----:B------:R-:W1:Y:S02]  /*164f0*/  SYNCS.PHASECHK.TRANS64.TRYWAIT P0, [R2+URZ+0x2d840], R3 ;  /* 0x02d84003020075a7 */ /* 0x000e64000800017f */
[----:B-1----:R-:W-:Y:S05]  /*16500*/  @!P0 BRA `(.L_x_1244) ;  /* 0x0000002c00688947 */ /* 0x002fea0003800000 */
.L_x_1321:
[----:B------:R-:W-:Y:S05]  /*16510*/  BSYNC B2 ;  /* 0x0000000000027941 */ /* 0x000fea0003800000 */
.L_x_1243:
        /* <DEDUP_REMOVED lines=12> */
.L_x_1246:
[----:B------:R-:W-:Y:S05]  /*165e0*/  BSYNC B2 ;  /* 0x0000000000027941 */ /* 0x000fea0003800000 */
.L_x_1245:
        /* <DEDUP_REMOVED lines=12> */
.L_x_1247:
        /* <DEDUP_REMOVED lines=16> */
.L_x_1248:
        /* <DEDUP_REMOVED lines=16> */
.L_x_1249:
        /* <DEDUP_REMOVED lines=15> */
.L_x_1322:
[----:B------:R-:W-:Y:S05]  /*169a0*/  BSYNC B2 ;  /* 0x0000000000027941 */ /* 0x000fea0003800000 */
.L_x_1250:
        /* <DEDUP_REMOVED lines=11> */
.L_x_1253:
[----:B------:R-:W-:Y:S05]  /*16a60*/  BSYNC B2 ;  /* 0x0000000000027941 */ /* 0x000fea0003800000 */
.L_x_1252:
        /* <DEDUP_REMOVED lines=10> */
.L_x_1254:
        /* <DEDUP_REMOVED lines=15> */
.L_x_1255:
        /* <DEDUP_REMOVED lines=15> */
.L_x_1256:
        /* <DEDUP_REMOVED lines=12> */
.L_x_1241:
[----:B------:R-:W-:Y:S05]  /*16db0*/  BSYNC B1 ;  /* 0x0000000000017941 */ /* 0x000fea0003800000 */
.L_x_1240:
[----:B------:R-:W-:Y:S01]  /*16dc0*/  ISETP.GT.AND P0, PT, R9, R29, PT ;  /* 0x0000001d0900720c */ /* 0x000fe20003f04270 */
[----:B------:R-:W-:-:S12]  /*16dd0*/  VIADD R0, R0, 0xfffffffe ;  /* 0xfffffffe00007836 */ /* 0x000fd80000000000 */
[----:B------:R-:W-:Y:S05]  /*16de0*/  @P0 BRA `(.L_x_1257) ;  /* 0xffffffe800780947 */ /* 0x000fea000383ffff */
.L_x_1203:
[----:B------:R-:W-:Y:S05]  /*16df0*/  BSYNC B0 ;  /* 0x0000000000007941 */ /* 0x000fea0003800000 */
.L_x_1202:
        /* <DEDUP_REMOVED lines=17> */
.L_x_1259:
[----:B------:R-:W-:Y:S05]  /*16f10*/  BSYNC B0 ;  /* 0x0000000000007941 */ /* 0x000fea0003800000 */
.L_x_1258:
[----:B------:R-:W2:Y:S01]  /*16f20*/  LDL R0, [R1] ;  /* 0x0000000001007983 */ /* 0x000ea20000100800 */
[----:B------:R-:W-:Y:S01]  /*16f30*/  BSSY B0, `(.L_x_1260) ;  /* 0x0000046000007945 */ /* 0x000fe20003800000 */
[----:B--2---:R-:W-:-:S13]  /*16f40*/  LOP3.LUT P0, RZ, R0, 0x1, RZ, 0xc0, !PT ;  /* 0x0000000100ff7812 */ /* 0x004fda000780c0ff */
[----:B------:R-:W-:Y:S05]  /*16f50*/  @!P0 BRA `(.L_x_1261) ;  /* 0x00000004000c8947 */ /* 0x000fea0003800000 */
[----:B0-----:R-:W-:Y:S01]  /*16f60*/  IMAD R3, R23, 0x8, R22 ;  /* 0x0000000817037824 */ /* 0x001fe200078e0216 */
[----:B------:R-:W-:Y:S01]  /*16f70*/  SHF.L.U32 R0, R26, 0x1f, RZ ;  /* 0x0000001f1a007819 */ /* 0x000fe200000006ff */
[----:B------:R-:W-:Y:S01]  /*16f80*/  BSSY B1, `(.L_x_1262) ;  /* 0x0000004000017945 */ /* 0x000fe20003800000 */
[----:B------:R-:W-:Y:S02]  /*16f90*/  ISETP.NE.AND P1, PT, R6, RZ, PT ;  /* 0x000000ff0600720c */ /* 0x000fe40003f25270 */
[----:B------:R-:W0:Y:S02]  /*16fa0*/  SYNCS.PHASECHK.TRANS64.TRYWAIT P0, [R3+URZ+0x2d860], R0 ;  /* 0x02d86000030075a7 */ /* 0x000e24000800017f */
[----:B0-----:R-:W-:Y:S09]  /*16fb0*/  @!P0 BRA `(.L_x_1263) ;  /* 0x0000002000e48947 */ /* 0x001ff20003800000 */
.L_x_1323:
[----:B------:R-:W-:Y:S05]  /*16fc0*/  BSYNC B1 ;  /* 0x0000000000017941 */ /* 0x000fea0003800000 */
.L_x_1262:
        /* <DEDUP_REMOVED lines=9> */
.L_x_1265:
[----:B------:R-:W-:Y:S05]  /*17060*/  BSYNC B1 ;  /* 0x0000000000017941 */ /* 0x000fea0003800000 */
.L_x_1264:
[----:B0-----:R-:W-:Y:S01]  /*17070*/  IMAD R0, R23, 0x6000, R22 ;  /* 0x0000600017007824 */ /* 0x001fe200078e0216 */
        /* <DEDUP_REMOVED lines=9> */
.L_x_1266:
        /* <DEDUP_REMOVED lines=15> */
.L_x_1267:
        /* <DEDUP_REMOVED lines=15> */
.L_x_1268:
        /* <DEDUP_REMOVED lines=10> */
.L_x_1261:
[----:B------:R-:W-:Y:S05]  /*17390*/  BSYNC B0 ;  /* 0x0000000000007941 */ /* 0x000fea0003800000 */
.L_x_1260:
[----:B------:R-:W-:-:S05]  /*173a0*/  VIADD R23, R23, 0x1 ;  /* 0x0000000117177836 */ /* 0x000fca0000000000 */
[----:B------:R-:W-:-:S04]  /*173b0*/  ISETP.NE.AND P0, PT, R23, 0x2, PT ;  /* 0x000000021700780c */ /* 0x000fc80003f05270 */
[----:B0-----:R-:W-:Y:S02]  /*173c0*/  SEL R3, RZ, 0x1, P0 ;  /* 0x00000001ff037807 */ /* 0x001fe40000000000 */
[----:B------:R-:W-:Y:S02]  /*173d0*/  SEL R23, R23, RZ, P0 ;  /* 0x000000ff17177207 */ /* 0x000fe40000000000 */
[----:B------:R-:W-:-:S07]  /*173e0*/  LOP3.LUT R26, R26, R3, RZ, 0x3c, !PT ;  /* 0x000000031a1a7212 */ /* 0x000fce00078e3cff */
.L_x_1184:
[----:B------:R-:W-:Y:S05]  /*173f0*/  BSYNC B7 ;  /* 0x0000000000077941 */ /* 0x000fea0003800000 */
.L_x_1182:
[----:B------:R-:W2:Y:S02]  /*17400*/  LDL R0, [R1] ;  /* 0x0000000001007983 */ /* 0x000ea40000100800 */
        /* <DEDUP_REMOVED lines=11> */
.L_x_1269:
[----:B------:R-:W2:Y:S01]  /*174c0*/  S2R R0, SR_TID.X ;  /* 0x0000000000007919 */ /* 0x000ea20000002100 */
[----:B------:R-:W-:Y:S01]  /*174d0*/  UMOV UR4, 0xffffffff ;  /* 0xffffffff00047882 */ /* 0x000fe20000000000 */
[----:B--2---:R-:W-:-:S04]  /*174e0*/  LOP3.LUT R8, R0, 0x1f, RZ, 0xc0, !PT ;  /* 0x0000001f00087812 */ /* 0x004fc800078ec0ff */
[----:B------:R-:W-:Y:S01]  /*174f0*/  ISETP.NE.AND P0, PT, R8, 0x1f, PT ;  /* 0x0000001f0800780c */ /* 0x000fe20003f05270 */
[----:B------:R-:W-:-:S12]  /*17500*/  BRA.DIV UR4, `(.L_x_1271) ;  /* 0x0000001e04a47947 */ /* 0x000fd8000b800000 */
[----:B------:R-:W-:Y:S01]  /*17510*/  IMAD.IADD R5, R19, 0x1, R8 ;  /* 0x0000000113057824 */ /* 0x000fe200078e0208 */
[----:B------:R-:W-:-:S04]  /*17520*/  ULDC UR4, c[0x0][0xc3c] ;  /* 0x00030f0000047ab9 */ /* 0x000fc80000000800 */
[----:B------:R-:W-:-:S13]  /*17530*/  ISETP.GE.OR P1, PT, R5, UR4, !P0 ;  /* 0x0000000405007c0c */ /* 0x000fda000c726670 */
[----:B------:R-:W2:Y:S02]  /*17540*/  @!P1 LDC.64 R2, c[0x0][0xc80] ;  /* 0x00032000ff029b82 */ /* 0x000ea40000000a00 */
[----:B--2---:R-:W-:-:S06]  /*17550*/  @!P1 IMAD.WIDE R2, R5, 0x4, R2 ;  /* 0x0000000405029825 */ /* 0x004fcc00078e0202 */
[----:B------:R-:W2:Y:S01]  /*17560*/  @!P1 LDG.E R2, desc[UR50][R2.64] ;  /* 0x0000003202029981 */ /* 0x000ea2000c1e1900 */
[----:B------:R-:W-:Y:S01]  /*17570*/  IMAD.MOV.U32 R17, RZ, RZ, RZ ;  /* 0x000000ffff117224 */ /* 0x000fe200078e00ff */
[C---:B------:R-:W-:Y:S02]  /*17580*/  ISETP.GE.U32.AND P2, PT, R8.reuse, 0x2, PT ;  /* 0x000000020800780c */ /* 0x040fe40003f46070 */
[C---:B------:R-:W-:Y:S01]  /*17590*/  ISETP.GE.U32.AND P3, PT, R8.reuse, 0x4, PT ;  /* 0x000000040800780c */ /* 0x040fe20003f66070 */
[----:B------:R-:W-:Y:S01]  /*175a0*/  SHFL.IDX PT, R0, R16, RZ, 0x1f ;  /* 0x00001fff10007589 */ /* 0x000fe200000e0000 */
[C---:B------:R-:W-:Y:S02]  /*175b0*/  ISETP.GE.U32.AND P4, PT, R8.reuse, 0x8, PT ;  /* 0x000000080800780c */ /* 0x040fe40003f86070 */
[C---:B------:R-:W-:Y:S01]  /*175c0*/  ISETP.GE.U32.AND P5, PT, R8.reuse, 0x10, PT ;  /* 0x000000100800780c */ /* 0x040fe20003fa6070 */
[----:B--2---:R-:W-:Y:S01]  /*175d0*/  @!P1 IMAD.MOV.U32 R17, RZ, RZ, R2 ;  /* 0x000000ffff119224 */ /* 0x004fe200078e0002 */
[----:B------:R-:W-:-:S04]  /*175e0*/  ISETP.NE.AND P1, PT, R8, RZ, PT ;  /* 0x000000ff0800720c */ /* 0x000fc80003f25270 */
[----:B------:R-:W2:Y:S02]  /*175f0*/  SHFL.UP PT, R14, R17, 0x1, RZ ;  /* 0x04200000110e7989 */ /* 0x000ea400000e00ff */
[----:B--2---:R-:W-:-:S05]  /*17600*/  SEL R4, R14, RZ, P1 ;  /* 0x000000ff0e047207 */ /* 0x004fca0000800000 */
[----:B------:R-:W-:-:S05]  /*17610*/  IMAD.IADD R4, R17, 0x1, R4 ;  /* 0x0000000111047824 */ /* 0x000fca00078e0204 */
[----:B------:R-:W2:Y:S02]  /*17620*/  SHFL.UP PT, R14, R4, 0x2, RZ ;  /* 0x04400000040e7989 */ /* 0x000ea400000e00ff */
[----:B--2---:R-:W-:-:S05]  /*17630*/  SEL R5, R14, RZ, P2 ;  /* 0x000000ff0e057207 */ /* 0x004fca0001000000 */
[----:B------:R-:W-:Y:S02]  /*17640*/  IMAD.IADD R6, R4, 0x1, R5 ;  /* 0x0000000104067824 */ /* 0x000fe400078e0205 */
[----:B------:R-:W-:Y:S04]  /*17650*/  SHFL.IDX PT, R5, R16, 0x1, 0x1f ;  /* 0x00201f0010057f89 */ /* 0x000fe800000e0000 */
[----:B------:R-:W2:Y:S02]  /*17660*/  SHFL.UP PT, R14, R6, 0x4, RZ ;  /* 0x04800000060e7989 */ /* 0x000ea400000e00ff */
[----:B--2---:R-:W-:-:S05]  /*17670*/  SEL R3, R14, RZ, P3 ;  /* 0x000000ff0e037207 */ /* 0x004fca0001800000 */
[----:B------:R-:W-:-:S05]  /*17680*/  IMAD.IADD R2, R6, 0x1, R3 ;  /* 0x0000000106027824 */ /* 0x000fca00078e0203 */
[----:B------:R-:W2:Y:S02]  /*17690*/  SHFL.UP PT, R14, R2, 0x8, RZ ;  /* 0x05000000020e7989 */ /* 0x000ea400000e00ff */
[----:B--2---:R-:W-:-:S05]  /*176a0*/  SEL R3, R14, RZ, P4 ;  /* 0x000000ff0e037207 */ /* 0x004fca0002000000 */
[----:B------:R-:W-:-:S05]  /*176b0*/  IMAD.IADD R3, R2, 0x1, R3 ;  /* 0x0000000102037824 */ /* 0x000fca00078e0203 */
[----:B------:R-:W2:Y:S02]  /*176c0*/  SHFL.UP PT, R14, R3, 0x10, RZ ;  /* 0x06000000030e7989 */ /* 0x000ea400000e00ff */
[----:B--2---:R-:W-:-:S05]  /*176d0*/  SEL R14, R14, RZ, P5 ;  /* 0x000000ff0e0e7207 */ /* 0x004fca0002800000 */
[----:B------:R-:W-:-:S05]  /*176e0*/  IMAD.IADD R3, R3, 0x1, R14 ;  /* 0x0000000103037824 */ /* 0x000fca00078e020e */
[----:B------:R2:W3:Y:S02]  /*176f0*/  SHFL.IDX PT, R14, R3, 0x1f, 0x1f ;  /* 0x03e01f00030e7f89 */ /* 0x0004e400000e0000 */
.L_x_1333:
[----:B------:R-:W-:Y:S02]  /*17700*/  ULDC UR4, c[0x0][0xc38] ;  /* 0x00030e0000047ab9 */ /* 0x000fe40000000800 */
[----:B------:R-:W-:-:S04]  /*17710*/  IMAD.U32 R4, RZ, RZ, UR4 ;  /* 0x00000004ff047e24 */ /* 0x000fc8000f8e00ff */
[----:B---3--:R-:W-:-:S04]  /*17720*/  IMAD R14, R14, R4, RZ ;  /* 0x000000040e0e7224 */ /* 0x008fc800078e02ff */
[----:B------:R-:W-:-:S05]  /*17730*/  IMAD.IADD R5, R5, 0x1, R14 ;  /* 0x0000000105057824 */ /* 0x000fca00078e020e */
[----:B------:R-:W-:-:S13]  /*17740*/  ISETP.GT.AND P6, PT, R5, R0, PT ;  /* 0x000000000500720c */ /* 0x000fda0003fc4270 */
[----:B------:R-:W-:Y:S05]  /*17750*/  @P6 BRA `(.L_x_1272) ;  /* 0x00000000009c6947 */ /* 0x000fea0003800000 */
.L_x_1277:
[----:B------:R-:W3:Y:S01]  /*17760*/  LDC R2, c[0x0][0xc3c] ;  /* 0x00030f00ff027b82 */ /* 0x000ee20000000800 */
[----:B------:R-:W-:-:S05]  /*17770*/  VIADD R19, R19, 0x1f ;  /* 0x0000001f13137836 */ /* 0x000fca0000000000 */
[----:B---3--:R-:W-:-:S13]  /*17780*/  ISETP.GE.AND P6, PT, R19, R2, PT ;  /* 0x000000021300720c */ /* 0x008fda0003fc6270 */
[----:B------:R-:W-:Y:S05]  /*17790*/  @P6 BRA `(.L_x_1273) ;  /* 0x0000000400d06947 */ /* 0x000fea0003800000 */
[----:B--2---:R-:W2:Y:S01]  /*177a0*/  S2R R3, SR_TID.X ;  /* 0x0000000000037919 */ /* 0x004ea20000002100 */
[----:B------:R-:W-:Y:S01]  /*177b0*/  BSSY B0, `(.L_x_1274) ;  /* 0x0000009000007945 */ /* 0x000fe20003800000 */
[----:B------:R-:W-:Y:S01]  /*177c0*/  IMAD.MOV.U32 R17, RZ, RZ, RZ ;  /* 0x000000ffff117224 */ /* 0x000fe200078e00ff */
[----:B--2---:R-:W-:-:S05]  /*177d0*/  LOP3.LUT R3, R3, 0x1f, RZ, 0xc0, !PT ;  /* 0x0000001f03037812 */ /* 0x004fca00078ec0ff */
[----:B------:R-:W-:-:S05]  /*177e0*/  IMAD.IADD R7, R19, 0x1, R3 ;  /* 0x0000000113077824 */ /* 0x000fca00078e0203 */
[----:B------:R-:W-:-:S13]  /*177f0*/  ISETP.GE.OR P6, PT, R7, R2, !P0 ;  /* 0x000000020700720c */ /* 0x000fda00047c6670 */
[----:B------:R-:W-:Y:S05]  /*17800*/  @P6 BRA `(.L_x_1275) ;  /* 0x00000000000c6947 */ /* 0x000fea0003800000 */
[----:B------:R-:W2:Y:S02]  /*17810*/  LDC.64 R2, c[0x0][0xc80] ;  /* 0x00032000ff027b82 */ /* 0x000ea40000000a00 */
[----:B--2---:R-:W-:-:S05]  /*17820*/  IMAD.WIDE R2, R7, 0x4, R2 ;  /* 0x0000000407027825 */ /* 0x004fca00078e0202 */
[----:B------:R2:W5:Y:S02]  /*17830*/  LDG.E R17, desc[UR50][R2.64] ;  /* 0x0000003202117981 */ /* 0x000564000c1e1900 */
.L_x_1275:
[----:B------:R-:W-:Y:S05]  /*17840*/  BSYNC B0 ;  /* 0x0000000000007941 */ /* 0x000fea0003800000 */
.L_x_1274:
[----:B------:R-:W-:-:S03]  /*17850*/  UMOV UR4, 0xffffffff ;  /* 0xffffffff00047882 */ /* 0x000fc60000000000 */
[----:B------:R-:W-:Y:S05]  /*17860*/  BRA.DIV UR4, `(.L_x_1276) ;  /* 0x0000001e04f07947 */ /* 0x000fea000b800000 */
[----:B-----5:R-:W3:Y:S02]  /*17870*/  SHFL.UP PT, R14, R17, 0x1, RZ ;  /* 0x04200000110e7989 */ /* 0x020ee400000e00ff */
[----:B---3--:R-:W-:-:S05]  /*17880*/  SEL R14, R14, RZ, P1 ;  /* 0x000000ff0e0e7207 */ /* 0x008fca0000800000 */
[----:B------:R-:W-:-:S05]  /*17890*/  IMAD.IADD R13, R17, 0x1, R14 ;  /* 0x00000001110d7824 */ /* 0x000fca00078e020e */
        /* <DEDUP_REMOVED lines=13> */
.L_x_1341:
[----:B------:R-:W-:Y:S02]  /*17970*/  ULDC UR4, c[0x0][0xc38] ;  /* 0x00030e0000047ab9 */ /* 0x000fe40000000800 */
[----:B------:R-:W-:-:S04]  /*17980*/  IMAD.U32 R4, RZ, RZ, UR4 ;  /* 0x00000004ff047e24 */ /* 0x000fc8000f8e00ff */
[----:B---3--:R-:W-:-:S04]  /*17990*/  IMAD R14, R14, R4, RZ ;  /* 0x000000040e0e7224 */ /* 0x008fc800078e02ff */
[----:B------:R-:W-:-:S05]  /*179a0*/  IMAD.IADD R5, R14, 0x1, R5 ;  /* 0x000000010e057824 */ /* 0x000fca00078e0205 */
[----:B------:R-:W-:-:S13]  /*179b0*/  ISETP.GT.AND P6, PT, R5, R0, PT ;  /* 0x000000000500720c */ /* 0x000fda0003fc4270 */
[----:B------:R-:W-:Y:S05]  /*179c0*/  @!P6 BRA `(.L_x_1277) ;  /* 0xfffffffc0064e947 */ /* 0x000fea000383ffff */
.L_x_1272:
[----:B------:R-:W-:Y:S01]  /*179d0*/  IMAD.IADD R16, R5, 0x1, -R14 ;  /* 0x0000000105107824 */ /* 0x000fe200078e0a0e */
[----:B------:R-:W-:-:S03]  /*179e0*/  UMOV UR4, 0xffffffff ;  /* 0xffffffff00047882 */ /* 0x000fc60000000000 */
[----:B------:R-:W-:-:S05]  /*179f0*/  IMAD R5, R3, R4, R16 ;  /* 0x0000000403057224 */ /* 0x000fca00078e0210 */
[----:B------:R-:W-:Y:S01]  /*17a00*/  ISETP.GT.AND P6, PT, R5, R0, PT ;  /* 0x000000000500720c */ /* 0x000fe20003fc4270 */
[----:B------:R-:W-:-:S12]  /*17a10*/  BRA.DIV UR4, `(.L_x_1278) ;  /* 0x0000002204407947 */ /* 0x000fd8000b800000 */
[----:B------:R-:W-:-:S04]  /*17a20*/  VOTE.ANY R2, PT, !P6 ;  /* 0x0000000000027806 */ /* 0x000fc800070e0100 */
[----:B------:R-:W3:Y:S02]  /*17a30*/  POPC R6, R2 ;  /* 0x0000000200067309 */ /* 0x000ee40000000000 */
[----:B---3--:R3:W4:Y:S02]  /*17a40*/  SHFL.IDX PT, R17, R17, R6, 0x1f ;  /* 0x00001f0611117589 */ /* 0x00872400000e0000 */
.L_x_1345:
[----:B------:R-:W-:Y:S01]  /*17a50*/  ISETP.NE.AND P0, PT, R2, RZ, PT ;  /* 0x000000ff0200720c */ /* 0x000fe20003f05270 */
[----:B------:R-:W-:-:S12]  /*17a60*/  IMAD.MOV.U32 R14, RZ, RZ, RZ ;  /* 0x000000ffff0e7224 */ /* 0x000fd800078e00ff */
[----:B------:R-:W-:Y:S05]  /*17a70*/  @!P0 BRA `(.L_x_1279) ;  /* 0x0000000000108947 */ /* 0x000fea0003800000 */
[----:B------:R-:W-:Y:S01]  /*17a80*/  UMOV UR4, 0xffffffff ;  /* 0xffffffff00047882 */ /* 0x000fe20000000000 */
[----:B------:R-:W-:Y:S02]  /*17a90*/  VIADD R12, R6, 0xffffffff ;  /* 0xffffffff060c7836 */ /* 0x000fe40000000000 */
[----:B------:R-:W-:Y:S05]  /*17aa0*/  BRA.DIV UR4, `(.L_x_1280) ;  /* 0x0000002204647947 */ /* 0x000fea000b800000 */
[----:B------:R0:W0:Y:S02]  /*17ab0*/  SHFL.IDX PT, R14, R3, R12, 0x1f ;  /* 0x00001f0c030e7589 */ /* 0x00002400000e0000 */
.L_x_1279:
[----:B0-2---:R-:W0:Y:S01]  /*17ac0*/  LDC.64 R2, c[0x0][0xc90] ;  /* 0x00032400ff027b82 */ /* 0x005e220000000a00 */
[----:B------:R-:W-:-:S04]  /*17ad0*/  IMAD.IADD R19, R6, 0x1, R19 ;  /* 0x0000000106137824 */ /* 0x000fc800078e0213 */
[----:B0-----:R-:W-:-:S05]  /*17ae0*/  IMAD.WIDE R2, R19, 0x4, R2 ;  /* 0x0000000413027825 */ /* 0x001fca00078e0202 */
[----:B---3--:R0:W4:Y:S01]  /*17af0*/  LDG.E R6, desc[UR50][R2.64] ;  /* 0x0000003202067981 */ /* 0x008122000c1e1900 */
[----:B------:R-:W-:-:S04]  /*17b00*/  IMAD R16, R14, R4, R16 ;  /* 0x000000040e107224 */ /* 0x000fc800078e0210 */
[----:B------:R-:W-:Y:S02]  /*17b10*/  IMAD.IADD R0, R0, 0x1, -R16 ;  /* 0x0000000100007824 */ /* 0x000fe400078e0a10 */
[----:B0-----:R-:W-:Y:S02]  /*17b20*/  IMAD.MOV.U32 R2, RZ, RZ, RZ ;  /* 0x000000ffff027224 */ /* 0x001fe400078e00ff */
[----:B----4-:R-:W-:-:S05]  /*17b30*/  IMAD R5, R17, R6, RZ ;  /* 0x0000000611057224 */ /* 0x010fca00078e02ff */
[----:B------:R-:W-:-:S04]  /*17b40*/  IABS R7, R5 ;  /* 0x0000000500077213 */ /* 0x000fc80000000000 */
[----:B------:R-:W0:Y:S08]  /*17b50*/  I2F.RP R8, R7 ;  /* 0x0000000700087306 */ /* 0x000e300000209400 */
[----:B0-----:R-:W1:Y:S02]  /*17b60*/  MUFU.RCP R8, R8 ;  /* 0x0000000800087308 */ /* 0x001e640000001000 */
[----:B-1----:R-:W-:Y:S01]  /*17b70*/  VIADD R9, R8, 0xffffffe ;  /* 0x0ffffffe08097836 */ /* 0x002fe20000000000 */
[----:B------:R-:W-:-:S05]  /*17b80*/  IABS R8, R5 ;  /* 0x0000000500087213 */ /* 0x000fca0000000000 */
[----:B------:R-:W0:Y:S01]  /*17b90*/  F2I.FTZ.U32.TRUNC.NTZ R3, R9 ;  /* 0x0000000900037305 */ /* 0x000e22000021f000 */
[----:B------:R-:W-:Y:S02]  /*17ba0*/  IMAD.MOV R8, RZ, RZ, -R8 ;  /* 0x000000ffff087224 */ /* 0x000fe400078e0a08 */
[----:B0-----:R-:W-:-:S04]  /*17bb0*/  IMAD.MOV R10, RZ, RZ, -R3 ;  /* 0x000000ffff0a7224 */ /* 0x001fc800078e0a03 */
[----:B------:R-:W-:-:S04]  /*17bc0*/  IMAD R11, R10, R7, RZ ;  /* 0x000000070a0b7224 */ /* 0x000fc800078e02ff */
[----:B------:R-:W-:Y:S01]  /*17bd0*/  IMAD.HI.U32 R2, R3, R11, R2 ;  /* 0x0000000b03027227 */ /* 0x000fe200078e0002 */
[----:B------:R-:W-:-:S05]  /*17be0*/  IABS R3, R0 ;  /* 0x0000000000037213 */ /* 0x000fca0000000000 */
        /* <DEDUP_REMOVED lines=15> */
[----:B------:R-:W-:-:S03]  /*17ce0*/  IMAD R0, R5, R9, R0 ;  /* 0x0000000905007224 */ /* 0x000fc600078e0200 */
[----:B------:R-:W-:-:S04]  /*17cf0*/  VIADDMNMX R4, R3, R4, R6, PT ;  /* 0x0000000403047246 */ /* 0x000fc80003800106 */
[----:B------:R-:W-:-:S04]  /*17d00*/  IABS R6, R4 ;  /* 0x0000000400067213 */ /* 0x000fc80000000000 */
[----:B------:R-:W0:Y:S08]  /*17d10*/  I2F.RP R8, R6 ;  /* 0x0000000600087306 */ /* 0x000e300000209400 */
[----:B0-----:R-:W0:Y:S02]  /*17d20*/  MUFU.RCP R8, R8 ;  /* 0x0000000800087308 */ /* 0x001e240000001000 */
[----:B0-----:R-:W-:Y:S01]  /*17d30*/  VIADD R2, R8, 0xffffffe ;  /* 0x0ffffffe08027836 */ /* 0x001fe20000000000 */
[----:B------:R-:W-:-:S05]  /*17d40*/  IABS R8, R0 ;  /* 0x0000000000087213 */ /* 0x000fca0000000000 */
[----:B------:R0:W1:Y:S02]  /*17d50*/  F2I.FTZ.U32.TRUNC.NTZ R3, R2 ;  /* 0x0000000200037305 */ /* 0x000064000021f000 */
[----:B0-----:R-:W-:Y:S02]  /*17d60*/  IMAD.MOV.U32 R2, RZ, RZ, RZ ;  /* 0x000000ffff027224 */ /* 0x001fe400078e00ff */
[----:B-1----:R-:W-:-:S04]  /*17d70*/  IMAD.MOV R5, RZ, RZ, -R3 ;  /* 0x000000ffff057224 */ /* 0x002fc800078e0a03 */
[----:B------:R-:W-:-:S04]  /*17d80*/  IMAD R5, R5, R6, RZ ;  /* 0x0000000605057224 */ /* 0x000fc800078e02ff */
[----:B------:R-:W-:Y:S01]  /*17d90*/  IMAD.HI.U32 R3, R3, R5, R2 ;  /* 0x0000000503037227 */ /* 0x000fe200078e0002 */
[-C--:B------:R-:W-:Y:S02]  /*17da0*/  IABS R5, R4.reuse ;  /* 0x0000000400057213 */ /* 0x080fe40000000000 */
[C---:B------:R-:W-:Y:S01]  /*17db0*/  LOP3.LUT R2, R0.reuse, R4, RZ, 0x3c, !PT ;  /* 0x0000000400027212 */ /* 0x040fe200078e3cff */
[----:B------:R-:W-:Y:S02]  /*17dc0*/  IMAD.IADD R0, R0, 0x1, R7 ;  /* 0x0000000100007824 */ /* 0x000fe400078e0207 */
[----:B------:R-:W-:Y:S01]  /*17dd0*/  IMAD.MOV R5, RZ, RZ, -R5 ;  /* 0x000000ffff057224 */ /* 0x000fe200078e0a05 */
[----:B------:R-:W-:Y:S01]  /*17de0*/  ISETP.GE.AND P2, PT, R2, RZ, PT ;  /* 0x000000ff0200720c */ /* 0x000fe20003f46270 */
[----:B------:R-:W-:-:S04]  /*17df0*/  IMAD.HI.U32 R3, R3, R8, RZ ;  /* 0x0000000803037227 */ /* 0x000fc800078e00ff */
[----:B------:R-:W-:-:S05]  /*17e00*/  IMAD R5, R3, R5, R8 ;  /* 0x0000000503057224 */ /* 0x000fca00078e0208 */
[----:B------:R-:W-:-:S13]  /*17e10*/  ISETP.GT.U32.AND P1, PT, R6, R5, PT ;  /* 0x000000050600720c */ /* 0x000fda0003f24070 */
[----:B------:R-:W-:Y:S02]  /*17e20*/  @!P1 IMAD.IADD R5, R5, 0x1, -R6 ;  /* 0x0000000105059824 */ /* 0x000fe400078e0a06 */
[----:B------:R-:W-:Y:S01]  /*17e30*/  @!P1 VIADD R3, R3, 0x1 ;  /* 0x0000000103039836 */ /* 0x000fe20000000000 */
[----:B------:R-:W-:Y:S02]  /*17e40*/  ISETP.NE.AND P1, PT, R4, RZ, PT ;  /* 0x000000ff0400720c */ /* 0x000fe40003f25270 */
[----:B------:R-:W-:-:S13]  /*17e50*/  ISETP.GE.U32.AND P0, PT, R5, R6, PT ;  /* 0x000000060500720c */ /* 0x000fda0003f06070 */
[----:B------:R-:W-:-:S04]  /*17e60*/  @P0 VIADD R3, R3, 0x1 ;  /* 0x0000000103030836 */ /* 0x000fc80000000000 */
[----:B------:R-:W-:Y:S01]  /*17e70*/  @!P2 IMAD.MOV R3, RZ, RZ, -R3 ;  /* 0x000000ffff03a224 */ /* 0x000fe200078e0a03 */
[----:B------:R-:W-:Y:S01]  /*17e80*/  @!P1 LOP3.LUT R3, RZ, R4, RZ, 0x33, !PT ;  /* 0x00000004ff039212 */ /* 0x000fe200078e33ff */
[----:B------:R-:W-:-:S04]  /*17e90*/  IMAD.MOV R4, RZ, RZ, -R4 ;  /* 0x000000ffff047224 */ /* 0x000fc800078e0a04 */
[----:B------:R-:W-:Y:S01]  /*17ea0*/  IMAD R18, R3, R4, R0 ;  /* 0x0000000403127224 */ /* 0x000fe200078e0200 */
[----:B------:R-:W-:-:S05]  /*17eb0*/  LOP3.LUT R0, RZ, R3, RZ, 0x33, !PT ;  /* 0x00000003ff007212 */ /* 0x000fca00078e33ff */
[----:B------:R-:W-:Y:S01]  /*17ec0*/  IMAD.IADD R17, R17, 0x1, R0 ;  /* 0x0000000111117824 */ /* 0x000fe200078e0200 */
[----:B------:R-:W-:Y:S06]  /*17ed0*/  BRA `(.L_x_1281) ;  /* 0x00000000001c7947 */ /* 0x000fec0003800000 */
.L_x_1273:
[----:B------:R-:W-:Y:S01]  /*17ee0*/  UMOV UR4, URZ ;  /* 0x0000003f00047c82 */ /* 0x000fe20008000000 */
[----:B------:R-:W-:Y:S01]  /*17ef0*/  UMOV UR5, URZ ;  /* 0x0000003f00057c82 */ /* 0x000fe20008000000 */
[----:B------:R-:W-:Y:S01]  /*17f00*/  ULDC UR6, c[0x0][0xc3c] ;  /* 0x00030f0000067ab9 */ /* 0x000fe20000000800 */
[----:B------:R-:W-:Y:S02]  /*17f10*/  IMAD.MOV.U32 R16, RZ, RZ, R0 ;  /* 0x000000ffff107224 */ /* 0x000fe400078e0000 */
[----:B------:R-:W-:Y:S02]  /*17f20*/  IMAD.U32 R17, RZ, RZ, UR4 ;  /* 0x00000004ff117e24 */ /* 0x000fe4000f8e00ff */
[----:B------:R-:W-:Y:S02]  /*17f30*/  IMAD.U32 R18, RZ, RZ, UR5 ;  /* 0x00000005ff127e24 */ /* 0x000fe4000f8e00ff */
[----:B------:R-:W-:-:S07]  /*17f40*/  IMAD.U32 R19, RZ, RZ, UR6 ;  /* 0x00000006ff137e24 */ /* 0x000fce000f8e00ff */
.L_x_1281:
[----:B------:R-:W3:Y:S01]  /*17f50*/  S2R R0, SR_TID.X ;  /* 0x0000000000007919 */ /* 0x000ee20000002100 */
[----:B------:R-:W-:Y:S05]  /*17f60*/  WARPSYNC.ALL ;  /* 0x0000000000007948 */ /* 0x000fea0003800000 */
[----:B------:R-:W-:Y:S01]  /*17f70*/  BAR.SYNC.DEFER_BLOCKING 0x4, 0x200 ;  /* 0x0108000000007b1d */ /* 0x000fe20000010000 */
[----:B---3--:R-:W-:-:S04]  /*17f80*/  LOP3.LUT R0, R0, 0x1f, RZ, 0xc0, !PT ;  /* 0x0000001f00007812 */ /* 0x008fc800078ec0ff */
[----:B------:R-:W-:-:S13]  /*17f90*/  ISETP.NE.AND P0, PT, R0, RZ, PT ;  /* 0x000000ff0000720c */ /* 0x000fda0003f05270 */
[----:B--2---:R-:W2:Y:S01]  /*17fa0*/  @!P0 S2R R3, SR_CgaCtaId ;  /* 0x0000000000038919 */ /* 0x004ea20000008800 */
[----:B------:R-:W-:-:S04]  /*17fb0*/  @!P0 MOV R0, 0x400 ;  /* 0x0000040000008802 */ /* 0x000fc80000000f00 */
[----:B--2---:R-:W-:-:S05]  /*17fc0*/  @!P0 LEA R22, R3, R0, 0x18 ;  /* 0x0000000003168211 */ /* 0x004fca00078ec0ff */
[----:B------:R4:W-:Y:S01]  /*17fd0*/  @!P0 STS.128 [R22+0x2d8d0], R16 ;  /* 0x02d8d01016008388 */ /* 0x0009e20000000c00 */
[----:B------:R-:W-:Y:S06]  /*17fe0*/  BAR.ARV 0x5, 0x200 ;  /* 0x0148000000007b1d */ /* 0x000fec0000002000 */
.L_x_1270:
[----:B------:R-:W-:Y:S02]  /*17ff0*/  ULDC UR4, c[0x0][0xc3c] ;  /* 0x00030f0000047ab9 */ /* 0x000fe40000000800 */
[----:B---3--:R-:W-:-:S13]  /*18000*/  ISETP.GE.AND P0, PT, R19, UR4, PT ;  /* 0x0000000413007c0c */ /* 0x008fda000bf06270 */
[----:B------:R-:W-:Y:S05]  /*18010*/  @!P0 BRA `(.L_x_1282) ;  /* 0xffffffa800748947 */ /* 0x000fea000383ffff */
[----:B------:R-:W-:Y:S05]  /*18020*/  BSYNC B8 ;  /* 0x0000000000087941 */ /* 0x000fea0003800000 */
.L_x_1170:
[----:B0-----:R-:W3:Y:S01]  /*18030*/  LDL.LU R0, [R1+0x1c] ;  /* 0x00001c0001007983 */ /* 0x001ee20000300800 */
[----:B------:R-:W-:Y:S01]  /*18040*/  BSSY B0, `(.L_x_1283) ;  /* 0x000000b000007945 */ /* 0x000fe20003800000 */
[----:B------:R-:W1:Y:S01]  /*18050*/  S2R R5, SR_CgaCtaId ;  /* 0x0000000000057919 */ /* 0x000e620000008800 */
[----:B---3--:R-:W-:-:S05]  /*18060*/  VIADD R0, R0, 0x1 ;  /* 0x0000000100007836 */ /* 0x008fca0000000000 */
[----:B------:R-:W-:-:S04]  /*18070*/  LEA.HI R2, R0, R0, RZ, 0x1 ;  /* 0x0000000000027211 */ /* 0x000fc800078f08ff */
[----:B------:R-:W-:Y:S02]  /*18080*/  LOP3.LUT R3, R2, 0xfffffffe, RZ, 0xc0, !PT ;  /* 0xfffffffe02037812 */ /* 0x000fe400078ec0ff */
[----:B------:R-:W-:-:S03]  /*18090*/  MOV R2, 0x400 ;  /* 0x0000040000027802 */ /* 0x000fc60000000f00 */
[----:B------:R-:W-:Y:S01]  /*180a0*/  IMAD.IADD R0, R0, 0x1, -R3 ;  /* 0x0000000100007824 */ /* 0x000fe200078e0a03 */
[----:B-1----:R-:W-:-:S04]  /*180b0*/  LEA R9, R5, R2, 0x18 ;  /* 0x0000000205097211 */ /* 0x002fc800078ec0ff */
[----:B------:R-:W-:-:S04]  /*180c0*/  SHF.L.U32 R0, R0, 0x1f, RZ ;  /* 0x0000001f00007819 */ /* 0x000fc800000006ff */
[----:B------:R-:W0:Y:S02]  /*180d0*/  SYNCS.PHASECHK.TRANS64.TRYWAIT P0, [R9+URZ+0x2d820], R0 ;  /* 0x02d82000090075a7 */ /* 0x000e24000800017f */
[----:B0-----:R-:W-:Y:S05]  /*180e0*/  @!P0 BRA `(.L_x_1284) ;  /* 0x0000001800f88947 */ /* 0x001fea0003800000 */
.L_x_1348:
[----:B------:R-:W-:Y:S05]  /*180f0*/  BSYNC B0 ;  /* 0x0000000000007941 */ /* 0x000fea0003800000 */
.L_x_1283:
[----:B------:R-:W-:-:S03]  /*18100*/  UMOV UR4, 0xffffffff ;  /* 0xffffffff00047882 */ /* 0x000fc60000000000 */
[----:B------:R-:W-:Y:S05]  /*18110*/  BRA.DIV UR4, `(.L_x_1285) ;  /* 0x0000001e04007947 */ /* 0x000fea000b800000 */
[----:B0-----:R-:W0:Y:S02]  /*18120*/  S2R R0, SR_TID.X ;  /* 0x0000000000007919 */ /* 0x001e240000002100 */
[----:B0-----:R-:W-:-:S04]  /*18130*/  SHF.R.U32.HI R0, RZ, 0x5, R0 ;  /* 0x00000005ff007819 */ /* 0x001fc80000011600 */
[----:B------:R-:W-:-:S05]  /*18140*/  LOP3.LUT R0, R0, 0x3, RZ, 0xc0, !PT ;  /* 0x0000000300007812 */ /* 0x000fca00078ec0ff */
[----:B------:R0:W1:Y:S02]  /*18150*/  SHFL.IDX PT, R14, R0, RZ, 0x1f ;  /* 0x00001fff000e7589 */ /* 0x00006400000e0000 */
.L_x_1351:
[----:B-1----:R-:W-:Y:S01]  /*18160*/  ISETP.NE.AND P0, PT, R14, RZ, PT ;  /* 0x000000ff0e00720c */ /* 0x002fe20003f05270 */
[----:B------:R-:W-:-:S12]  /*18170*/  BSSY B0, `(.L_x_1286) ;  /* 0x0000024000007945 */ /* 0x000fd80003800000 */
[----:B------:R-:W-:Y:S05]  /*18180*/  @P0 BRA `(.L_x_1287) ;  /* 0x0000000000880947 */ /* 0x000fea0003800000 */
[----:B------:R-:W-:-:S03]  /*18190*/  UMOV UR4, 0xffffffff ;  /* 0xffffffff00047882 */ /* 0x000fc60000000000 */
[----:B------:R-:W-:Y:S05]  /*181a0*/  BRA.DIV UR4, `(.L_x_1288) ;  /* 0x0000001e04107947 */ /* 0x000fea000b800000 */
[----:B------:R-:W-:-:S13]  /*181b0*/  ELECT P6, URZ, PT ;  /* 0x00000000003f782f */ /* 0x000fda00038c0000 */
.L_x_1354:
[----:B------:R-:W-:Y:S05]  /*181c0*/  @!P6 BRA `(.L_x_1287) ;  /* 0x000000000078e947 */ /* 0x000fea0003800000 */
[----:B------:R-:W-:-:S06]  /*181d0*/  ULOP3.LUT UR4, UR36, 0x2, URZ, 0xfc, !UPT ;  /* 0x0000000224047892 */ /* 0x000fcc000f8efc3f */
[----:B0-----:R-:W-:-:S05]  /*181e0*/  IMAD.U32 R0, RZ, RZ, UR4 ;  /* 0x00000004ff007e24 */ /* 0x001fca000f8e00ff */
[----:B------:R-:W-:-:S13]  /*181f0*/  ISETP.NE.AND P2, PT, R0, 0x3, PT ;  /* 0x000000030000780c */ /* 0x000fda0003f45270 */
[----:B------:R-:W-:Y:S05]  /*18200*/  @!P2 BRA `(.L_x_1289) ;  /* 0x000000000004a947 */ /* 0x000fea0003800000 */
[----:B------:R-:W-:Y:S01]  /*18210*/  BPT.TRAP 0x1 ;  /* 0x000000040000795c */ /* 0x000fe20000300000 */
.L_x_1289:
        /* <DEDUP_REMOVED lines=12> */
.L_x_1355:
[----:B------:R-:W1:Y:S02]  /*182e0*/  SYNCS.PHASECHK.TRANS64.TRYWAIT P0, [R3+URZ], R2 ;  /* 0x00000002030075a7 */ /* 0x000e64000800017f */
[----:B-1----:R-:W-:Y:S05]  /*182f0*/  @!P0 BRA `(.L_x_1291) ;  /* 0x0000001800f08947 */ /* 0x002fea0003800000 */
.L_x_1356:
[----:B------:R-:W-:Y:S05]  /*18300*/  @!P2 BRA `(.L_x_1292) ;  /* 0x000000000004a947 */ /* 0x000fea0003800000 */
[----:B------:R-:W-:Y:S01]  /*18310*/  BPT.TRAP 0x1 ;  /* 0x000000040000795c */ /* 0x000fe20000300000 */
.L_x_1292:
[----:B------:R-:W-:-:S04]  /*18320*/  VIADD R0, R9, 0x2d860 ;  /* 0x0002d86009007836 */ /* 0x000fc80000000000 */
[----:B------:R-:W-:-:S04]  /*18330*/  IMAD R23, R23, 0x8, R0 ;  /* 0x0000000817177824 */ /* 0x000fc800078e0200 */
[----:B------:R-:W3:Y:S02]  /*18340*/  SYNCS.PHASECHK.TRANS64.TRYWAIT P0, [R23+URZ], R4 ;  /* 0x00000004170075a7 */ /* 0x000ee4000800017f */
[----:B---3--:R-:W-:Y:S05]  /*18350*/  @!P0 BRA `(.L_x_1293) ;  /* 0x0000001800ec8947 */ /* 0x008fea0003800000 */
.L_x_1357:
[----:B------:R-:W-:-:S07]  /*18360*/  IMAD R7, R7, 0x8, R0 ;  /* 0x0000000807077824 */ /* 0x000fce00078e0200 */
.L_x_1294:
[----:B------:R0:W0:Y:S02]  /*18370*/  SYNCS.PHASECHK.TRANS64.TRYWAIT P0, [R7+URZ], R2 ;  /* 0x00000002070075a7 */ /* 0x000024000800017f */
[----:B0-----:R-:W-:Y:S05]  /*18380*/  @!P0 NANOSLEEP.SYNCS 0x989680 ;  /* 0x009896800000895d */ /* 0x001fea0003900000 */
[----:B------:R-:W0:Y:S02]  /*18390*/  @!P0 SYNCS.PHASECHK.TRANS64 P0, [R7+URZ], R2 ;  /* 0x00000002070085a7 */ /* 0x000e24000800007f */
[----:B0-----:R-:W-:Y:S05]  /*183a0*/  @!P0 BRA `(.L_x_1294) ;  /* 0xfffffffc00f08947 */ /* 0x001fea000383ffff */
.L_x_1287:
[----:B------:R-:W-:Y:S05]  /*183b0*/  BSYNC B0 ;  /* 0x0000000000007941 */ /* 0x000fea0003800000 */
.L_x_1286:
[----:B------:R-:W-:Y:S05]  /*183c0*/  EXIT ;  /* 0x000000000000794d */ /* 0x000fea0003800000 */
.L_x_1080:
[----:B0-----:R-:W-:-:S04]  /*183d0*/  IMAD.U32 R3, RZ, RZ, UR42 ;  /* 0x0000002aff037e24 */ /* 0x001fc8000f8e00ff */
[----:B------:R0:W1:Y:S03]  /*183e0*/  SYNCS.PHASECHK.TRANS64.TRYWAIT P1, [R3+URZ+0x2d800], R0 ;  /* 0x02d80000030075a7 */ /* 0x000066000802017f */
[----:B-1----:R-:W-:Y:S05]  /*183f0*/  @!P1 NANOSLEEP.SYNCS 0x989680 ;  /* 0x009896800000995d */ /* 0x002fea0003900000 */
[----:B------:R-:W1:Y:S02]  /*18400*/  @!P1 SYNCS.PHASECHK.TRANS64 P1, [R3+URZ+0x2d800], R0 ;  /* 0x02d80000030095a7 */ /* 0x000e64000802007f */
[----:B-1----:R-:W-:Y:S05]  /*18410*/  @!P1 BRA `(.L_x_1080) ;  /* 0xfffffffc00ec9947 */ /* 0x002fea000383ffff */
[----:B------:R-:W-:Y:S05]  /*18420*/  BRA `(.L_x_1295) ;  /* 0xfffffe9800287947 */ /* 0x000fea000383ffff */
.L_x_1084:
[----:B-1----:R1:W2:Y:S02]  /*18430*/  SYNCS.PHASECHK.TRANS64.TRYWAIT P2, [R90+URZ+0x2d830], R3 ;  /* 0x02d830035a0075a7 */ /* 0x0022a4000804017f */
[----:B--2---:R-:W-:Y:S05]  /*18440*/  @!P2 NANOSLEEP.SYNCS 0x989680 ;  /* 0x009896800000a95d */ /* 0x004fea0003900000 */
[----:B------:R-:W2:Y:S02]  /*18450*/  @!P2 SYNCS.PHASECHK.TRANS64 P2, [R90+URZ+0x2d830], R3 ;  /* 0x02d830035a00a5a7 */ /* 0x000ea4000804007f */
[----:B--2---:R-:W-:Y:S05]  /*18460*/  @!P2 BRA `(.L_x_1084) ;  /* 0xfffffffc00f0a947 */ /* 0x004fea000383ffff */
[----:B------:R-:W-:Y:S05]  /*18470*/  BRA `(.L_x_1083) ;  /* 0xfffffe98004c7947 */ /* 0x000fea000383ffff */
.L_x_1100:
[----:B--2---:R-:W-:-:S04]  /*18480*/  IMAD.U32 R6, RZ, RZ, UR6 ;  /* 0x00000006ff067e24 */ /* 0x004fc8000f8e00ff */
[----:B------:R2:W3:Y:S03]  /*18490*/  SYNCS.PHASECHK.TRANS64.TRYWAIT P2, [R6+URZ+0x2d830], R5 ;  /* 0x02d83005060075a7 */ /* 0x0004e6000804017f */
[----:B---3--:R-:W-:Y:S05]  /*184a0*/  @!P2 NANOSLEEP.SYNCS 0x989680 ;  /* 0x009896800000a95d */ /* 0x008fea0003900000 */
[----:B------:R-:W3:Y:S02]  /*184b0*/  @!P2 SYNCS.PHASECHK.TRANS64 P2, [R6+URZ+0x2d830], R5 ;  /* 0x02d830050600a5a7 */ /* 0x000ee4000804007f */
[----:B---3--:R-:W-:Y:S05]  /*184c0*/  @!P2 BRA `(.L_x_1100) ;  /* 0xfffffffc00eca947 */ /* 0x008fea000383ffff */
[----:B------:R-:W-:Y:S05]  /*184d0*/  BRA `(.L_x_1097) ;  /* 0xfffffed400407947 */ /* 0x000fea000383ffff */
.L_x_1104:
[----:B-1----:R-:W-:-:S04]  /*184e0*/  IMAD.U32 R6, RZ, RZ, UR6 ;  /* 0x00000006ff067e24 */ /* 0x002fc8000f8e00ff */
[----:B------:R1:W2:Y:S03]  /*184f0*/  SYNCS.PHASECHK.TRANS64.TRYWAIT P2, [R6+URZ+0x2d850], R5 ;  /* 0x02d85005060075a7 */ /* 0x0002a6000804017f */
[----:B--2---:R-:W-:Y:S05]  /*18500*/  @!P2 NANOSLEEP.SYNCS 0x989680 ;  /* 0x009896800000a95d */ /* 0x004fea0003900000 */
[----:B------:R-:W2:Y:S02]  /*18510*/  @!P2 SYNCS.PHASECHK.TRANS64 P2, [R6+URZ+0x2d850], R5 ;  /* 0x02d850050600a5a7 */ /* 0x000ea4000804007f */
[----:B--2---:R-:W-:Y:S05]  /*18520*/  @!P2 BRA `(.L_x_1104) ;  /* 0xfffffffc00eca947 */ /* 0x004fea000383ffff */
[----:B------:R-:W-:Y:S05]  /*18530*/  BRA `(.L_x_1101) ;  /* 0xfffffed400e07947 */ /* 0x000fea000383ffff */
.L_x_1121:
[----:B--2---:R-:W-:-:S04]  /*18540*/  IMAD.U32 R7, RZ, RZ, UR6 ;  /* 0x00000006ff077e24 */ /* 0x004fc8000f8e00ff */
[----:B------:R2:W3:Y:S03]  /*18550*/  SYNCS.PHASECHK.TRANS64.TRYWAIT P2, [R7+URZ+0x2d830], R4 ;  /* 0x02d83004070075a7 */ /* 0x0004e6000804017f */
[----:B---3--:R-:W-:Y:S05]  /*18560*/  @!P2 NANOSLEEP.SYNCS 0x989680 ;  /* 0x009896800000a95d */ /* 0x008fea0003900000 */
[----:B------:R-:W3:Y:S02]  /*18570*/  @!P2 SYNCS.PHASECHK.TRANS64 P2, [R7+URZ+0x2d830], R4 ;  /* 0x02d830040700a5a7 */ /* 0x000ee4000804007f */
[----:B---3--:R-:W-:Y:S05]  /*18580*/  @!P2 BRA `(.L_x_1121) ;  /* 0xfffffffc00eca947 */ /* 0x008fea000383ffff */
[----:B------:R-:W-:Y:S05]  /*18590*/  BRA `(.L_x_1118) ;  /* 0xffffff1000207947 */ /* 0x000fea000383ffff */
.L_x_1125:
[----:B-1----:R-:W-:-:S04]  /*185a0*/  IMAD.U32 R7, RZ, RZ, UR6 ;  /* 0x00000006ff077e24 */ /* 0x002fc8000f8e00ff */
[----:B------:R1:W2:Y:S03]  /*185b0*/  SYNCS.PHASECHK.TRANS64.TRYWAIT P2, [R7+URZ+0x2d850], R4 ;  /* 0x02d85004070075a7 */ /* 0x0002a6000804017f */
[----:B--2---:R-:W-:Y:S05]  /*185c0*/  @!P2 NANOSLEEP.SYNCS 0x989680 ;  /* 0x009896800000a95d */ /* 0x004fea0003900000 */
[----:B------:R-:W2:Y:S02]  /*185d0*/  @!P2 SYNCS.PHASECHK.TRANS64 P2, [R7+URZ+0x2d850], R4 ;  /* 0x02d850040700a5a7 */ /* 0x000ea4000804007f */
[----:B--2---:R-:W-:Y:S05]  /*185e0*/  @!P2 BRA `(.L_x_1125) ;  /* 0xfffffffc00eca947 */ /* 0x004fea000383ffff */
[----:B------:R-:W-:Y:S05]  /*185f0*/  BRA `(.L_x_1122) ;  /* 0xffffff1000c07947 */ /* 0x000fea000383ffff */
.L_x_1131:
[----:B--2---:R-:W-:-:S04]  /*18600*/  IMAD.U32 R7, RZ, RZ, UR6 ;  /* 0x00000006ff077e24 */ /* 0x004fc8000f8e00ff */
[----:B------:R2:W4:Y:S03]  /*18610*/  SYNCS.PHASECHK.TRANS64.TRYWAIT P2, [R7+URZ+0x2d830], R4 ;  /* 0x02d83004070075a7 */ /* 0x000526000804017f */
[----:B----4-:R-:W-:Y:S05]  /*18620*/  @!P2 NANOSLEEP.SYNCS 0x989680 ;  /* 0x009896800000a95d */ /* 0x010fea0003900000 */
[----:B------:R-:W4:Y:S02]  /*18630*/  @!P2 SYNCS.PHASECHK.TRANS64 P2, [R7+URZ+0x2d830], R4 ;  /* 0x02d830040700a5a7 */ /* 0x000f24000804007f */
[----:B----4-:R-:W-:Y:S05]  /*18640*/  @!P2 BRA `(.L_x_1131) ;  /* 0xfffffffc00eca947 */ /* 0x010fea000383ffff */
[----:B------:R-:W-:Y:S05]  /*18650*/  BRA `(.L_x_1128) ;  /* 0xffffff3800287947 */ /* 0x000fea000383ffff */
.L_x_1135:
[----:B-1----:R-:W-:-:S04]  /*18660*/  IMAD.U32 R7, RZ, RZ, UR6 ;  /* 0x00000006ff077e24 */ /* 0x002fc8000f8e00ff */
[----:B------:R1:W2:Y:S03]  /*18670*/  SYNCS.PHASECHK.TRANS64.TRYWAIT P2, [R7+URZ+0x2d850], R4 ;  /* 0x02d85004070075a7 */ /* 0x0002a6000804017f */
[----:B--2---:R-:W-:Y:S05]  /*18680*/  @!P2 NANOSLEEP.SYNCS 0x989680 ;  /* 0x009896800000a95d */ /* 0x004fea0003900000 */
[----:B------:R-:W2:Y:S02]  /*18690*/  @!P2 SYNCS.PHASECHK.TRANS64 P2, [R7+URZ+0x2d850], R4 ;  /* 0x02d850040700a5a7 */ /* 0x000ea4000804007f */
[----:B--2---:R-:W-:Y:S05]  /*186a0*/  @!P2 BRA `(.L_x_1135) ;  /* 0xfffffffc00eca947 */ /* 0x004fea000383ffff */
[----:B------:R-:W-:Y:S05]  /*186b0*/  BRA `(.L_x_1132) ;  /* 0xffffff3800c87947 */ /* 0x000fea000383ffff */
.L_x_1148:
[----:B----4-:R-:W-:-:S04]  /*186c0*/  IMAD.U32 R5, RZ, RZ, UR9 ;  /* 0x00000009ff057e24 */ /* 0x010fc8000f8e00ff */
[----:B------:R4:W0:Y:S03]  /*186d0*/  SYNCS.PHASECHK.TRANS64.TRYWAIT P0, [R5+URZ+0x2d850], R0 ;  /* 0x02d85000050075a7 */ /* 0x000826000800017f */
[----:B0-----:R-:W-:Y:S05]  /*186e0*/  @!P0 NANOSLEEP.SYNCS 0x989680 ;  /* 0x009896800000895d */ /* 0x001fea0003900000 */
[----:B------:R-:W0:Y:S02]  /*186f0*/  @!P0 SYNCS.PHASECHK.TRANS64 P0, [R5+URZ+0x2d850], R0 ;  /* 0x02d85000050085a7 */ /* 0x000e24000800007f */
[----:B0-----:R-:W-:Y:S05]  /*18700*/  @!P0 BRA `(.L_x_1148) ;  /* 0xfffffffc00ec8947 */ /* 0x001fea000383ffff */
[----:B------:R-:W-:Y:S05]  /*18710*/  BRA `(.L_x_1147) ;  /* 0xffffff7000087947 */ /* 0x000fea000383ffff */
.L_x_1190:
        /* <DEDUP_REMOVED lines=8> */
[----:B-1----:R-:W-:Y:S05]  /*187a0*/  WARPSYNC.COLLECTIVE R15, `(.L_x_1297) ;  /* 0x000000000f087348 */ /* 0x002fea0003c00000 */
[----:B------:R0:W2:Y:S02]  /*187b0*/  SHFL.IDX P6, R14, R13, R12, R11 ;  /* 0x0000000c0d0e7389 */ /* 0x0000a400000c000b */
[----:B012---:R-:W-:Y:S01]  /*187c0*/  ENDCOLLECTIVE ;  /* 0x000000000000791b */ /* 0x007fe20003800000 */
.L_x_1297:
[----:B------:R-:W-:Y:S05]  /*187d0*/  BSYNC B0 ;  /* 0x0000000000007941 */ /* 0x000fea0003800000 */
.L_x_1296:
[----:B------:R-:W-:Y:S05]  /*187e0*/  BRA `(.L_x_1298) ;  /* 0xffffffb000207947 */ /* 0x000fea000383ffff */
.L_x_1192:
[----:B------:R-:W-:Y:S01]  /*187f0*/  BSSY B0, `(.L_x_1299) ;  /* 0x0000006000007945 */ /* 0x000fe20003800000 */
[----:B------:R-:W-:-:S07]  /*18800*/  IMAD.MOV.U32 R15, RZ, RZ, -0x1 ;  /* 0xffffffffff0f7424 */ /* 0x000fce00078e00ff */
[----:B01----:R-:W-:Y:S05]  /*18810*/  WARPSYNC.COLLECTIVE R15, `(.L_x_1300) ;  /* 0x000000000f0c7348 */ /* 0x003fea0003c00000 */
[----:B------:R-:W-:Y:S02]  /*18820*/  ELECT P6, UR62, PT ;  /* 0x00000000003e782f */ /* 0x000fe400038c0000 */
[----:B------:R-:W-:Y:S01]  /*18830*/  MOV R14, UR62 ;  /* 0x0000003e000e7c02 */ /* 0x000fe20008000f00 */
[----:B01----:R-:W-:Y:S10]  /*18840*/  ENDCOLLECTIVE ;  /* 0x000000000000791b */ /* 0x003ff40003800000 */
.L_x_1300:
[----:B------:R-:W-:Y:S05]  /*18850*/  BSYNC B0 ;  /* 0x0000000000007941 */ /* 0x000fea0003800000 */
.L_x_1299:
[----:B------:R-:W-:Y:S05]  /*18860*/  BRA `(.L_x_1301) ;  /* 0xffffffb000287947 */ /* 0x000fea000383ffff */
.L_x_1194:
[----:B0-----:R0:W2:Y:S02]  /*18870*/  SYNCS.PHASECHK.TRANS64.TRYWAIT P0, [R0+URZ+0x2d840], R3 ;  /* 0x02d84003000075a7 */ /* 0x0010a4000800017f */
[----:B--2---:R-:W-:Y:S05]  /*18880*/  @!P0 NANOSLEEP.SYNCS 0x989680 ;  /* 0x009896800000895d */ /* 0x004fea0003900000 */
[----:B------:R-:W2:Y:S02]  /*18890*/  @!P0 SYNCS.PHASECHK.TRANS64 P0, [R0+URZ+0x2d840], R3 ;  /* 0x02d84003000085a7 */ /* 0x000ea4000800007f */
[----:B--2---:R-:W-:Y:S05]  /*188a0*/  @!P0 BRA `(.L_x_1194) ;  /* 0xfffffffc00f08947 */ /* 0x004fea000383ffff */
[----:B------:R-:W-:Y:S05]  /*188b0*/  BRA `(.L_x_1302) ;  /* 0xffffffb000787947 */ /* 0x000fea000383ffff */
.L_x_1198:
[----:B------:R-:W2:Y:S01]  /*188c0*/  LDL.LU R11, [R1+0x10] ;  /* 0x00001000010b7983 */ /* 0x000ea20000300800 */
[----:B------:R-:W-:Y:S02]  /*188d0*/  IMAD.MOV.U32 R0, RZ, RZ, R12 ;  /* 0x000000ffff007224 */ /* 0x000fe400078e000c */
[----:B------:R-:W-:Y:S02]  /*188e0*/  IMAD.MOV.U32 R13, RZ, RZ, R4 ;  /* 0x000000ffff0d7224 */ /* 0x000fe400078e0004 */
[----:B------:R-:W-:Y:S02]  /*188f0*/  IMAD.MOV.U32 R12, RZ, RZ, RZ ;  /* 0x000000ffff0c7224 */ /* 0x000fe400078e00ff */
[----:B------:R-:W-:Y:S02]  /*18900*/  IMAD.MOV.U32 R15, RZ, RZ, -0x1 ;  /* 0xffffffffff0f7424 */ /* 0x000fe400078e00ff */
[----:B------:R-:W-:Y:S02]  /*18910*/  IMAD.IADD R0, R21, 0x1, R0 ;  /* 0x0000000115007824 */ /* 0x000fe400078e0200 */
[----:B--2---:R-:W-:-:S02]  /*18920*/  IMAD R6, R11, R9, RZ ;  /* 0x000000090b067224 */ /* 0x004fc400078e02ff */
[----:B------:R-:W-:Y:S02]  /*18930*/  IMAD.MOV.U32 R11, RZ, RZ, 0x1c1f ;  /* 0x00001c1fff0b7424 */ /* 0x000fe400078e00ff */
[C---:B------:R-:W-:Y:S01]  /*18940*/  VIADD R9, R0.reuse, 0x20 ;  /* 0x0000002000097836 */ /* 0x040fe20000000000 */
[----:B------:R-:W-:-:S13]  /*18950*/  ISETP.GE.AND P4, PT, R0, R6, PT ;  /* 0x000000060000720c */ /* 0x000fda0003f86270 */
[----:B-----5:R-:W-:Y:S05]  /*18960*/  WARPSYNC.COLLECTIVE R15, `(.L_x_1303) ;  /* 0x000000000f087348 */ /* 0x020fea0003c00000 */
[----:B------:R0:W1:Y:S02]  /*18970*/  SHFL.IDX P6, R14, R13, R12, R11 ;  /* 0x0000000c0d0e7389 */ /* 0x00006400000c000b */
[----:B01---5:R-:W-:Y:S01]  /*18980*/  ENDCOLLECTIVE ;  /* 0x000000000000791b */ /* 0x023fe20003800000 */
.L_x_1303:
[----:B------:R-:W-:Y:S02]  /*18990*/  IMAD.MOV.U32 R13, RZ, RZ, R5 ;  /* 0x000000ffff0d7224 */ /* 0x000fe400078e0005 */
[----:B------:R-:W-:-:S07]  /*189a0*/  IMAD.MOV.U32 R2, RZ, RZ, R14 ;  /* 0x000000ffff027224 */ /* 0x000fce00078e000e */
[----:B------:R-:W-:Y:S05]  /*189b0*/  WARPSYNC.COLLECTIVE R15, `(.L_x_1304) ;  /* 0x000000000f087348 */ /* 0x000fea0003c00000 */
[----:B------:R0:W1:Y:S02]  /*189c0*/  SHFL.IDX P6, R14, R13, R12, R11 ;  /* 0x0000000c0d0e7389 */ /* 0x00006400000c000b */
[----:B01----:R-:W-:Y:S01]  /*189d0*/  ENDCOLLECTIVE ;  /* 0x000000000000791b */ /* 0x003fe20003800000 */
.L_x_1304:
[----:B------:R-:W-:Y:S02]  /*189e0*/  IMAD.MOV.U32 R13, RZ, RZ, R4 ;  /* 0x000000ffff0d7224 */ /* 0x000fe400078e0004 */
[----:B------:R-:W-:Y:S02]  /*189f0*/  IMAD.MOV.U32 R12, RZ, RZ, 0x1 ;  /* 0x00000001ff0c7424 */ /* 0x000fe400078e00ff */
[----:B------:R-:W-:-:S07]  /*18a00*/  IMAD.MOV.U32 R3, RZ, RZ, R14 ;  /* 0x000000ffff037224 */ /* 0x000fce00078e000e */
[----:B------:R-:W-:Y:S05]  /*18a10*/  WARPSYNC.COLLECTIVE R15, `(.L_x_1305) ;  /* 0x000000000f087348 */ /* 0x000fea0003c00000 */
[----:B------:R0:W1:Y:S02]  /*18a20*/  SHFL.IDX P6, R14, R13, R12, R11 ;  /* 0x0000000c0d0e7389 */ /* 0x00006400000c000b */
[----:B01----:R-:W-:Y:S01]  /*18a30*/  ENDCOLLECTIVE ;  /* 0x000000000000791b */ /* 0x003fe20003800000 */
.L_x_1305:
        /* <DEDUP_REMOVED lines=17> */
.L_x_1306:
[----:B------:R-:W-:Y:S02]  /*18b50*/  IMAD.MOV.U32 R13, RZ, RZ, R4 ;  /* 0x000000ffff0d7224 */ /* 0x000fe400078e0004 */
[----:B------:R-:W-:Y:S02]  /*18b60*/  IMAD.MOV.U32 R12, RZ, RZ, 0x2 ;  /* 0x00000002ff0c7424 */ /* 0x000fe400078e00ff */
[----:B------:R-:W-:-:S07]  /*18b70*/  IMAD.MOV.U32 R3, RZ, RZ, R14 ;  /* 0x000000ffff037224 */ /* 0x000fce00078e000e */
[----:B------:R-:W-:Y:S05]  /*18b80*/  WARPSYNC.COLLECTIVE R15, `(.L_x_1307) ;  /* 0x000000000f087348 */ /* 0x000fea0003c00000 */
[----:B------:R0:W1:Y:S02]  /*18b90*/  SHFL.IDX P6, R14, R13, R12, R11 ;  /* 0x0000000c0d0e7389 */ /* 0x00006400000c000b */
[----:B01----:R-:W-:Y:S01]  /*18ba0*/  ENDCOLLECTIVE ;  /* 0x000000000000791b */ /* 0x003fe20003800000 */
.L_x_1307:
        /* <DEDUP_REMOVED lines=18> */
.L_x_1308:
[----:B------:R-:W-:Y:S02]  /*18cd0*/  IMAD.MOV.U32 R13, RZ, RZ, R4 ;  /* 0x000000ffff0d7224 */ /* 0x000fe400078e0004 */
[----:B------:R-:W-:Y:S02]  /*18ce0*/  IMAD.MOV.U32 R12, RZ, RZ, 0x3 ;  /* 0x00000003ff0c7424 */ /* 0x000fe400078e00ff */
[----:B------:R-:W-:-:S07]  /*18cf0*/  IMAD.MOV.U32 R3, RZ, RZ, R14 ;  /* 0x000000ffff037224 */ /* 0x000fce00078e000e */
[----:B------:R-:W-:Y:S05]  /*18d00*/  WARPSYNC.COLLECTIVE R15, `(.L_x_1309) ;  /* 0x000000000f087348 */ /* 0x000fea0003c00000 */
[----:B------:R0:W1:Y:S02]  /*18d10*/  SHFL.IDX P6, R14, R13, R12, R11 ;  /* 0x0000000c0d0e7389 */ /* 0x00006400000c000b */
[----:B01----:R-:W-:Y:S01]  /*18d20*/  ENDCOLLECTIVE ;  /* 0x000000000000791b */ /* 0x003fe20003800000 */
.L_x_1309:
[----:B------:R-:W-:-:S05]  /*18d30*/  @!P3 LEA R3, P4, R20, R3, 0x1 ;  /* 0x000000031403b211 */ /* 0x000fca00078808ff */
[----:B------:R-:W-:-:S05]  /*18d40*/  @!P3 IMAD.X R2, RZ, RZ, R2, P4 ;  /* 0x000000ffff02b224 */ /* 0x000fca00020e0602 */
[----:B------:R-:W-:Y:S01]  /*18d50*/  @!P3 LOP3.LUT R3, R3, R2, RZ, 0x3c, !PT ;  /* 0x000000020303b212 */ /* 0x000fe200078e3cff */
[----:B------:R-:W-:-:S03]  /*18d60*/  IMAD.MOV.U32 R13, RZ, RZ, R5 ;  /* 0x000000ffff0d7224 */ /* 0x000fc600078e0005 */
[----:B------:R-:W-:-:S04]  /*18d70*/  @!P3 LOP3.LUT R2, R3, R2, RZ, 0x3c, !PT ;  /* 0x000000020302b212 */ /* 0x000fc800078e3cff */
[----:B------:R-:W-:Y:S01]  /*18d80*/  @!P3 LOP3.LUT R3, R3, R2, RZ, 0x3c, !PT ;  /* 0x000000020303b212 */ /* 0x000fe200078e3cff */
[----:B------:R-:W-:-:S07]  /*18d90*/  IMAD.MOV.U32 R4, RZ, RZ, R14 ;  /* 0x000000ffff047224 */ /* 0x000fce00078e000e */
[----:B------:R-:W-:Y:S05]  /*18da0*/  WARPSYNC.COLLECTIVE R15, `(.L_x_1310) ;  /* 0x000000000f087348 */ /* 0x000fea0003c00000 */
[----:B------:R0:W1:Y:S02]  /*18db0*/  SHFL.IDX P6, R14, R13, R12, R11 ;  /* 0x0000000c0d0e7389 */ /* 0x00006400000c000b */
[----:B01----:R-:W-:Y:S01]  /*18dc0*/  ENDCOLLECTIVE ;  /* 0x000000000000791b */ /* 0x003fe20003800000 */
.L_x_1310:
[----:B------:R-:W-:Y:S01]  /*18dd0*/  @!PT LDS RZ, [RZ] ;  /* 0x00000000fffff984 */ /* 0x000fe20000000800 */
[----:B------:R-:W-:Y:S01]  /*18de0*/  @!PT LDS RZ, [RZ] ;  /* 0x00000000fffff984 */ /* 0x000fe20000000800 */
[----:B------:R-:W-:Y:S01]  /*18df0*/  @!PT LDS RZ, [RZ] ;  /* 0x00000000fffff984 */ /* 0x000fe20000000800 */
[----:B------:R-:W-:Y:S04]  /*18e00*/  @!P3 LDGSTS.E.BYPASS.LTC128B.128 [R10+0xd400], desc[UR50][R2.64], !P2 ;  /* 0x0d400000020abfae */ /* 0x000fe8000d101d72 */
[----:B------:R-:W-:Y:S04]  /*18e10*/  @!P3 LDGSTS.E.BYPASS.LTC128B.128 [R10+0x10400], desc[UR50][R2.64+0x40], !P1 ;  /* 0x10400040020abfae */ /* 0x000fe8000c901d72 */
[----:B------:R0:W-:Y:S01]  /*18e20*/  @!P3 LDGSTS.E.BYPASS.LTC128B.128 [R10+0x13400], desc[UR50][R2.64+0x80], !P0 ;  /* 0x13400080020abfae */ /* 0x0001e2000c101d72 */
[----:B------:R-:W-:Y:S02]  /*18e30*/  IMAD.MOV.U32 R13, RZ, RZ, R7 ;  /* 0x000000ffff0d7224 */ /* 0x000fe400078e0007 */
[----:B------:R-:W-:-:S02]  /*18e40*/  IMAD.MOV.U32 R12, RZ, RZ, RZ ;  /* 0x000000ffff0c7224 */ /* 0x000fc400078e00ff */
[----:B0-----:R-:W-:Y:S02]  /*18e50*/  VIADD R2, R0, 0x60 ;  /* 0x0000006000027836 */ /* 0x001fe40000000000 */
[----:B------:R-:W-:-:S07]  /*18e60*/  IMAD.MOV.U32 R3, RZ, RZ, R14 ;  /* 0x000000ffff037224 */ /* 0x000fce00078e000e */
[----:B------:R-:W-:Y:S05]  /*18e70*/  WARPSYNC.COLLECTIVE R15, `(.L_x_1311) ;  /* 0x000000000f087348 */ /* 0x000fea0003c00000 */
[----:B------:R0:W1:Y:S02]  /*18e80*/  SHFL.IDX P6, R14, R13, R12, R11 ;  /* 0x0000000c0d0e7389 */ /* 0x00006400000c000b */
[----:B01----:R-:W-:Y:S01]  /*18e90*/  ENDCOLLECTIVE ;  /* 0x000000000000791b */ /* 0x003fe20003800000 */
.L_x_1311:
[----:B------:R-:W-:-:S13]  /*18ea0*/  ISETP.GE.AND P3, PT, R2, R6, PT ;  /* 0x000000060200720c */ /* 0x000fda0003f66270 */
[----:B------:R-:W-:Y:S01]  /*18eb0*/  @!P3 LEA R3, P5, R20, R3, 0x1 ;  /* 0x000000031403b211 */ /* 0x000fe200078a08ff */
[----:B------:R-:W-:-:S04]  /*18ec0*/  IMAD.MOV.U32 R13, RZ, RZ, R8 ;  /* 0x000000ffff0d7224 */ /* 0x000fc800078e0008 */
[----:B------:R-:W-:Y:S02]  /*18ed0*/  @!P3 IMAD.X R9, RZ, RZ, R4, P5 ;  /* 0x000000ffff09b224 */ /* 0x000fe400028e0604 */
[----:B------:R-:W-:Y:S02]  /*18ee0*/  @!P3 IMAD.MOV.U32 R2, RZ, RZ, R3 ;  /* 0x000000ffff02b224 */ /* 0x000fe400078e0003 */
[----:B------:R-:W-:-:S05]  /*18ef0*/  @!P3 IMAD.MOV.U32 R3, RZ, RZ, R9 ;  /* 0x000000ffff03b224 */ /* 0x000fca00078e0009 */
        /* <DEDUP_REMOVED lines=10> */
.L_x_1312:
        /* <DEDUP_REMOVED lines=8> */
.L_x_1313:
        /* <DEDUP_REMOVED lines=15> */
.L_x_1314:
[----:B------:R-:W-:Y:S05]  /*19110*/  BRA `(.L_x_1315) ;  /* 0xffffffb800087947 */ /* 0x000fea000383ffff */
.L_x_1201:
[----:B0-----:R0:W1:Y:S02]  /*19120*/  SYNCS.PHASECHK.TRANS64.TRYWAIT P0, [R22+URZ+0x2d820], R3 ;  /* 0x02d82003160075a7 */ /* 0x001064000800017f */
[----:B-1----:R-:W-:Y:S05]  /*19130*/  @!P0 NANOSLEEP.SYNCS 0x989680 ;  /* 0x009896800000895d */ /* 0x002fea0003900000 */
[----:B------:R-:W1:Y:S02]  /*19140*/  @!P0 SYNCS.PHASECHK.TRANS64 P0, [R22+URZ+0x2d820], R3 ;  /* 0x02d82003160085a7 */ /* 0x000e64000800007f */
[----:B-1----:R-:W-:Y:S05]  /*19150*/  @!P0 BRA `(.L_x_1201) ;  /* 0xfffffffc00f08947 */ /* 0x002fea000383ffff */
[----:B------:R-:W-:Y:S05]  /*19160*/  BRA `(.L_x_1316) ;  /* 0xffffffb8007c7947 */ /* 0x000fea000383ffff */
.L_x_1210:
[----:B-1----:R1:W2:Y:S02]  /*19170*/  SYNCS.PHASECHK.TRANS64.TRYWAIT P0, [R3+URZ+0x2d840], R2 ;  /* 0x02d84002030075a7 */ /* 0x0022a4000800017f */
[----:B--2---:R-:W-:Y:S05]  /*19180*/  @!P0 NANOSLEEP.SYNCS 0x989680 ;  /* 0x009896800000895d */ /* 0x004fea0003900000 */
[----:B------:R-:W2:Y:S02]  /*19190*/  @!P0 SYNCS.PHASECHK.TRANS64 P0, [R3+URZ+0x2d840], R2 ;  /* 0x02d84002030085a7 */ /* 0x000ea4000800007f */
[----:B--2---:R-:W-:Y:S05]  /*191a0*/  @!P0 BRA `(.L_x_1210) ;  /* 0xfffffffc00f08947 */ /* 0x004fea000383ffff */
[----:B------:R-:W-:Y:S05]  /*191b0*/  BRA `(.L_x_1317) ;  /* 0xffffffbc00287947 */ /* 0x000fea000383ffff */
.L_x_1217:
[----:B0-----:R0:W1:Y:S02]  /*191c0*/  SYNCS.PHASECHK.TRANS64.TRYWAIT P0, [R3+URZ+0x60], R2 ;  /* 0x00006002030075a7 */ /* 0x001064000800017f */
[----:B-1----:R-:W-:Y:S05]  /*191d0*/  @!P0 NANOSLEEP.SYNCS 0x989680 ;  /* 0x009896800000895d */ /* 0x002fea0003900000 */
[----:B------:R-:W1:Y:S02]  /*191e0*/  @!P0 SYNCS.PHASECHK.TRANS64 P0, [R3+URZ+0x60], R2 ;  /* 0x00006002030085a7 */ /* 0x000e64000800007f */
[----:B-1----:R-:W-:Y:S05]  /*191f0*/  @!P0 BRA `(.L_x_1217) ;  /* 0xfffffffc00f08947 */ /* 0x002fea000383ffff */
[----:B------:R-:W-:Y:S05]  /*19200*/  BRA `(.L_x_1318) ;  /* 0xffffffc000347947 */ /* 0x000fea000383ffff */
.L_x_1227:
[----:B-1----:R1:W2:Y:S02]  /*19210*/  SYNCS.PHASECHK.TRANS64.TRYWAIT P0, [R3+URZ+0x2d840], R2 ;  /* 0x02d84002030075a7 */ /* 0x0022a4000800017f */
[----:B--2---:R-:W-:Y:S05]  /*19220*/  @!P0 NANOSLEEP.SYNCS 0x989680 ;  /* 0x009896800000895d */ /* 0x004fea0003900000 */
[----:B------:R-:W2:Y:S02]  /*19230*/  @!P0 SYNCS.PHASECHK.TRANS64 P0, [R3+URZ+0x2d840], R2 ;  /* 0x02d84002030085a7 */ /* 0x000ea4000800007f */
[----:B--2---:R-:W-:Y:S05]  /*19240*/  @!P0 BRA `(.L_x_1227) ;  /* 0xfffffffc00f08947 */ /* 0x004fea000383ffff */
[----:B------:R-:W-:Y:S05]  /*19250*/  BRA `(.L_x_1319) ;  /* 0xffffffc400f07947 */ /* 0x000fea000383ffff */
.L_x_1234:
[----:B0-----:R0:W1:Y:S02]  /*19260*/  SYNCS.PHASECHK.TRANS64.TRYWAIT P0, [R12+URZ+0x60], R26 ;  /* 0x0000601a0c0075a7 */ /* 0x001064000800017f */
[----:B-1----:R-:W-:Y:S05]  /*19270*/  @!P0 NANOSLEEP.SYNCS 0x989680 ;  /* 0x009896800000895d */ /* 0x002fea0003900000 */
[----:B------:R-:W1:Y:S02]  /*19280*/  @!P0 SYNCS.PHASECHK.TRANS64 P0, [R12+URZ+0x60], R26 ;  /* 0x0000601a0c0085a7 */ /* 0x000e64000800007f */
[----:B-1----:R-:W-:Y:S05]  /*19290*/  @!P0 BRA `(.L_x_1234) ;  /* 0xfffffffc00f08947 */ /* 0x002fea000383ffff */
[----:B------:R-:W-:Y:S05]  /*192a0*/  BRA `(.L_x_1320) ;  /* 0xffffffc800fc7947 */ /* 0x000fea000383ffff */
.L_x_1244:
[----:B-1----:R1:W2:Y:S02]  /*192b0*/  SYNCS.PHASECHK.TRANS64.TRYWAIT P0, [R2+URZ+0x2d840], R3 ;  /* 0x02d84003020075a7 */ /* 0x0022a4000800017f */
[----:B--2---:R-:W-:Y:S05]  /*192c0*/  @!P0 NANOSLEEP.SYNCS 0x989680 ;  /* 0x009896800000895d */ /* 0x004fea0003900000 */
[----:B------:R-:W2:Y:S02]  /*192d0*/  @!P0 SYNCS.PHASECHK.TRANS64 P0, [R2+URZ+0x2d840], R3 ;  /* 0x02d84003020085a7 */ /* 0x000ea4000800007f */
[----:B--2---:R-:W-:Y:S05]  /*192e0*/  @!P0 BRA `(.L_x_1244) ;  /* 0xfffffffc00f08947 */ /* 0x004fea000383ffff */
[----:B------:R-:W-:Y:S05]  /*192f0*/  BRA `(.L_x_1321) ;  /* 0xffffffd000847947 */ /* 0x000fea000383ffff */
.L_x_1251:
[----:B0-----:R0:W1:Y:S02]  /*19300*/  SYNCS.PHASECHK.TRANS64.TRYWAIT P0, [R7+URZ+0x60], R2 ;  /* 0x00006002070075a7 */ /* 0x001064000800017f */
[----:B-1----:R-:W-:Y:S05]  /*19310*/  @!P0 NANOSLEEP.SYNCS 0x989680 ;  /* 0x009896800000895d */ /* 0x002fea0003900000 */
[----:B------:R-:W1:Y:S02]  /*19320*/  @!P0 SYNCS.PHASECHK.TRANS64 P0, [R7+URZ+0x60], R2 ;  /* 0x00006002070085a7 */ /* 0x000e64000800007f */
[----:B-1----:R-:W-:Y:S05]  /*19330*/  @!P0 BRA `(.L_x_1251) ;  /* 0xfffffffc00f08947 */ /* 0x002fea000383ffff */
[----:B------:R-:W-:Y:S05]  /*19340*/  BRA `(.L_x_1322) ;  /* 0xffffffd400947947 */ /* 0x000fea000383ffff */
.L_x_1263:
[----:B0-----:R0:W1:Y:S02]  /*19350*/  SYNCS.PHASECHK.TRANS64.TRYWAIT P0, [R3+URZ+0x2d860], R0 ;  /* 0x02d86000030075a7 */ /* 0x001064000800017f */
[----:B-1----:R-:W-:Y:S05]  /*19360*/  @!P0 NANOSLEEP.SYNCS 0x989680 ;  /* 0x009896800000895d */ /* 0x002fea0003900000 */
[----:B------:R-:W1:Y:S02]  /*19370*/  @!P0 SYNCS.PHASECHK.TRANS64 P0, [R3+URZ+0x2d860], R0 ;  /* 0x02d86000030085a7 */ /* 0x000e64000800007f */
[----:B-1----:R-:W-:Y:S05]  /*19380*/  @!P0 BRA `(.L_x_1263) ;  /* 0xfffffffc00f08947 */ /* 0x002fea000383ffff */
[----:B------:R-:W-:Y:S05]  /*19390*/  BRA `(.L_x_1323) ;  /* 0xffffffdc00087947 */ /* 0x000fea000383ffff */
.L_x_1271:
        /* <DEDUP_REMOVED lines=8> */
.L_x_1325:
[----:B------:R-:W-:Y:S05]  /*19420*/  BSYNC B0 ;  /* 0x0000000000007941 */ /* 0x000fea0003800000 */
.L_x_1324:
        /* <DEDUP_REMOVED lines=9> */
.L_x_1326:
[----:B------:R-:W-:Y:S02]  /*194c0*/  ULDC UR4, c[0x0][0xc3c] ;  /* 0x00030f0000047ab9 */ /* 0x000fe40000000800 */
[----:B------:R-:W-:-:S13]  /*194d0*/  ISETP.GE.OR P1, PT, R7, UR4, !P0 ;  /* 0x0000000407007c0c */ /* 0x000fda000c726670 */
[----:B------:R-:W0:Y:S01]  /*194e0*/  @!P1 LDC.64 R2, c[0x0][0xc80] ;  /* 0x00032000ff029b82 */ /* 0x000e220000000a00 */
[----:B------:R-:W-:Y:S02]  /*194f0*/  IMAD.MOV.U32 R17, RZ, RZ, RZ ;  /* 0x000000ffff117224 */ /* 0x000fe400078e00ff */
[----:B------:R-:W-:Y:S02]  /*19500*/  IMAD.MOV.U32 R11, RZ, RZ, RZ ;  /* 0x000000ffff0b7224 */ /* 0x000fe400078e00ff */
[----:B------:R-:W-:Y:S02]  /*19510*/  IMAD.MOV.U32 R5, RZ, RZ, R14 ;  /* 0x000000ffff057224 */ /* 0x000fe400078e000e */
[----:B0-----:R-:W-:-:S06]  /*19520*/  @!P1 IMAD.WIDE R2, R7, 0x4, R2 ;  /* 0x0000000407029825 */ /* 0x001fcc00078e0202 */
[----:B------:R-:W2:Y:S01]  /*19530*/  @!P1 LDG.E R2, desc[UR50][R2.64] ;  /* 0x0000003202029981 */ /* 0x000ea2000c1e1900 */
[C---:B------:R-:W-:Y:S02]  /*19540*/  ISETP.GE.U32.AND P2, PT, R8.reuse, 0x2, PT ;  /* 0x000000020800780c */ /* 0x040fe40003f46070 */
[C---:B------:R-:W-:Y:S02]  /*19550*/  ISETP.GE.U32.AND P3, PT, R8.reuse, 0x4, PT ;  /* 0x000000040800780c */ /* 0x040fe40003f66070 */
[C---:B------:R-:W-:Y:S02]  /*19560*/  ISETP.GE.U32.AND P4, PT, R8.reuse, 0x8, PT ;  /* 0x000000080800780c */ /* 0x040fe40003f86070 */
[C---:B------:R-:W-:Y:S01]  /*19570*/  ISETP.GE.U32.AND P5, PT, R8.reuse, 0x10, PT ;  /* 0x000000100800780c */ /* 0x040fe20003fa6070 */
[----:B--2---:R-:W-:Y:S01]  /*19580*/  @!P1 IMAD.MOV.U32 R17, RZ, RZ, R2 ;  /* 0x000000ffff119224 */ /* 0x004fe200078e0002 */
[----:B------:R-:W-:-:S03]  /*19590*/  ISETP.NE.AND P1, PT, R8, RZ, PT ;  /* 0x000000ff0800720c */ /* 0x000fc60003f25270 */
[----:B------:R-:W-:-:S10]  /*195a0*/  IMAD.MOV.U32 R13, RZ, RZ, R17 ;  /* 0x000000ffff0d7224 */ /* 0x000fd400078e0011 */
[----:B------:R-:W-:Y:S05]  /*195b0*/  WARPSYNC.COLLECTIVE R15, `(.L_x_1327) ;  /* 0x000000000f087348 */ /* 0x000fea0003c00000 */
[----:B------:R0:W1:Y:S02]  /*195c0*/  SHFL.UP P6, R14, R13, R12, R11 ;  /* 0x0400000c0d0e7389 */ /* 0x00006400000c000b */
[----:B01----:R-:W-:Y:S01]  /*195d0*/  ENDCOLLECTIVE ;  /* 0x000000000000791b */ /* 0x003fe20003800000 */
.L_x_1327:
[----:B------:R-:W-:Y:S01]  /*195e0*/  IMAD.MOV.U32 R12, RZ, RZ, 0x2 ;  /* 0x00000002ff0c7424 */ /* 0x000fe200078e00ff */
[----:B------:R-:W-:-:S05]  /*195f0*/  SEL R4, R14, RZ, P1 ;  /* 0x000000ff0e047207 */ /* 0x000fca0000800000 */
[----:B------:R-:W-:-:S04]  /*19600*/  IMAD.IADD R4, R17, 0x1, R4 ;  /* 0x0000000111047824 */ /* 0x000fc800078e0204 */
[----:B------:R-:W-:-:S07]  /*19610*/  IMAD.MOV.U32 R13, RZ, RZ, R4 ;  /* 0x000000ffff0d7224 */ /* 0x000fce00078e0004 */
[----:B------:R-:W-:Y:S05]  /*19620*/  WARPSYNC.COLLECTIVE R15, `(.L_x_1328) ;  /* 0x000000000f087348 */ /* 0x000fea0003c00000 */
[----:B------:R0:W1:Y:S02]  /*19630*/  SHFL.UP P6, R14, R13, R12, R11 ;  /* 0x0400000c0d0e7389 */ /* 0x00006400000c000b */
[----:B01----:R-:W-:Y:S01]  /*19640*/  ENDCOLLECTIVE ;  /* 0x000000000000791b */ /* 0x003fe20003800000 */
.L_x_1328:
[----:B------:R-:W-:Y:S01]  /*19650*/  IMAD.MOV.U32 R12, RZ, RZ, 0x4 ;  /* 0x00000004ff0c7424 */ /* 0x000fe200078e00ff */
[----:B------:R-:W-:-:S05]  /*19660*/  SEL R3, R14, RZ, P2 ;  /* 0x000000ff0e037207 */ /* 0x000fca0001000000 */
[----:B------:R-:W-:-:S04]  /*19670*/  IMAD.IADD R6, R4, 0x1, R3 ;  /* 0x0000000104067824 */ /* 0x000fc800078e0203 */
[----:B------:R-:W-:-:S07]  /*19680*/  IMAD.MOV.U32 R13, RZ, RZ, R6 ;  /* 0x000000ffff0d7224 */ /* 0x000fce00078e0006 */
[----:B------:R-:W-:Y:S05]  /*19690*/  WARPSYNC.COLLECTIVE R15, `(.L_x_1329) ;  /* 0x000000000f087348 */ /* 0x000fea0003c00000 */
[----:B------:R0:W1:Y:S02]  /*196a0*/  SHFL.UP P6, R14, R13, R12, R11 ;  /* 0x0400000c0d0e7389 */ /* 0x00006400000c000b */
[----:B01----:R-:W-:Y:S01]  /*196b0*/  ENDCOLLECTIVE ;  /* 0x000000000000791b */ /* 0x003fe20003800000 */
.L_x_1329:
[----:B------:R-:W-:Y:S01]  /*196c0*/  IMAD.MOV.U32 R12, RZ, RZ, 0x8 ;  /* 0x00000008ff0c7424 */ /* 0x000fe200078e00ff */
[----:B------:R-:W-:-:S05]  /*196d0*/  SEL R3, R14, RZ, P3 ;  /* 0x000000ff0e037207 */ /* 0x000fca0001800000 */
[----:B------:R-:W-:-:S04]  /*196e0*/  IMAD.IADD R2, R6, 0x1, R3 ;  /* 0x0000000106027824 */ /* 0x000fc800078e0203 */
[----:B------:R-:W-:-:S07]  /*196f0*/  IMAD.MOV.U32 R13, RZ, RZ, R2 ;  /* 0x000000ffff0d7224 */ /* 0x000fce00078e0002 */
[----:B------:R-:W-:Y:S05]  /*19700*/  WARPSYNC.COLLECTIVE R15, `(.L_x_1330) ;  /* 0x000000000f087348 */ /* 0x000fea0003c00000 */
[----:B------:R0:W1:Y:S02]  /*19710*/  SHFL.UP P6, R14, R13, R12, R11 ;  /* 0x0400000c0d0e7389 */ /* 0x00006400000c000b */
[----:B01----:R-:W-:Y:S01]  /*19720*/  ENDCOLLECTIVE ;  /* 0x000000000000791b */ /* 0x003fe20003800000 */
.L_x_1330:
[----:B------:R-:W-:Y:S01]  /*19730*/  IMAD.MOV.U32 R12, RZ, RZ, 0x10 ;  /* 0x00000010ff0c7424 */ /* 0x000fe200078e00ff */
[----:B------:R-:W-:-:S05]  /*19740*/  SEL R3, R14, RZ, P4 ;  /* 0x000000ff0e037207 */ /* 0x000fca0002000000 */
[----:B------:R-:W-:-:S04]  /*19750*/  IMAD.IADD R3, R2, 0x1, R3 ;  /* 0x0000000102037824 */ /* 0x000fc800078e0203 */
[----:B------:R-:W-:-:S07]  /*19760*/  IMAD.MOV.U32 R13, RZ, RZ, R3 ;  /* 0x000000ffff0d7224 */ /* 0x000fce00078e0003 */
[----:B------:R-:W-:Y:S05]  /*19770*/  WARPSYNC.COLLECTIVE R15, `(.L_x_1331) ;  /* 0x000000000f087348 */ /* 0x000fea0003c00000 */
[----:B------:R0:W1:Y:S02]  /*19780*/  SHFL.UP P6, R14, R13, R12, R11 ;  /* 0x0400000c0d0e7389 */ /* 0x00006400000c000b */
[----:B01----:R-:W-:Y:S01]  /*19790*/  ENDCOLLECTIVE ;  /* 0x000000000000791b */ /* 0x003fe20003800000 */
.L_x_1331:
        /* <DEDUP_REMOVED lines=8> */
.L_x_1332:
[----:B------:R-:W-:Y:S05]  /*19820*/  BRA `(.L_x_1333) ;  /* 0xffffffdc00b47947 */ /* 0x000fea000383ffff */
.L_x_1276:
[----:B------:R-:W-:Y:S01]  /*19830*/  BSSY B0, `(.L_x_1334) ;  /* 0x0000008000007945 */ /* 0x000fe20003800000 */
[----:B-----5:R-:W-:Y:S02]  /*19840*/  IMAD.MOV.U32 R13, RZ, RZ, R17 ;  /* 0x000000ffff0d7224 */ /* 0x020fe400078e0011 */
[----:B------:R-:W-:Y:S02]  /*19850*/  IMAD.MOV.U32 R12, RZ, RZ, 0x1 ;  /* 0x00000001ff0c7424 */ /* 0x000fe400078e00ff */
[----:B------:R-:W-:Y:S02]  /*19860*/  IMAD.MOV.U32 R11, RZ, RZ, RZ ;  /* 0x000000ffff0b7224 */ /* 0x000fe400078e00ff */
[----:B------:R-:W-:-:S07]  /*19870*/  IMAD.MOV.U32 R15, RZ, RZ, -0x1 ;  /* 0xffffffffff0f7424 */ /* 0x000fce00078e00ff */
[----:B012---:R-:W-:Y:S05]  /*19880*/  WARPSYNC.COLLECTIVE R15, `(.L_x_1335) ;  /* 0x000000000f087348 */ /* 0x007fea0003c00000 */
[----:B------:R3:W4:Y:S02]  /*19890*/  SHFL.UP P6, R14, R13, R12, R11 ;  /* 0x0400000c0d0e7389 */ /* 0x00072400000c000b */
[----:B01234-:R-:W-:Y:S01]  /*198a0*/  ENDCOLLECTIVE ;  /* 0x000000000000791b */ /* 0x01ffe20003800000 */
.L_x_1335:
[----:B------:R-:W-:Y:S05]  /*198b0*/  BSYNC B0 ;  /* 0x0000000000007941 */ /* 0x000fea0003800000 */
.L_x_1334:
        /* <DEDUP_REMOVED lines=8> */
.L_x_1336:
[----:B------:R-:W-:Y:S01]  /*19940*/  IMAD.MOV.U32 R12, RZ, RZ, 0x4 ;  /* 0x00000004ff0c7424 */ /* 0x000fe200078e00ff */
[----:B------:R-:W-:-:S05]  /*19950*/  SEL R2, R14, RZ, P2 ;  /* 0x000000ff0e027207 */ /* 0x000fca0001000000 */
[----:B------:R-:W-:-:S04]  /*19960*/  IMAD.IADD R2, R13, 0x1, R2 ;  /* 0x000000010d027824 */ /* 0x000fc800078e0202 */
[----:B------:R-:W-:-:S07]  /*19970*/  IMAD.MOV.U32 R13, RZ, RZ, R2 ;  /* 0x000000ffff0d7224 */ /* 0x000fce00078e0002 */
[----:B------:R-:W-:Y:S05]  /*19980*/  WARPSYNC.COLLECTIVE R15, `(.L_x_1337) ;  /* 0x000000000f087348 */ /* 0x000fea0003c00000 */
[----:B------:R0:W1:Y:S02]  /*19990*/  SHFL.UP P6, R14, R13, R12, R11 ;  /* 0x0400000c0d0e7389 */ /* 0x00006400000c000b */
[----:B01----:R-:W-:Y:S01]  /*199a0*/  ENDCOLLECTIVE ;  /* 0x000000000000791b */ /* 0x003fe20003800000 */
.L_x_1337:
[----:B------:R-:W-:Y:S01]  /*199b0*/  IMAD.MOV.U32 R12, RZ, RZ, 0x8 ;  /* 0x00000008ff0c7424 */ /* 0x000fe200078e00ff */
[----:B------:R-:W-:-:S05]  /*199c0*/  SEL R3, R14, RZ, P3 ;  /* 0x000000ff0e037207 */ /* 0x000fca0001800000 */
[----:B------:R-:W-:-:S04]  /*199d0*/  IMAD.IADD R3, R2, 0x1, R3 ;  /* 0x0000000102037824 */ /* 0x000fc800078e0203 */
[----:B------:R-:W-:-:S07]  /*199e0*/  IMAD.MOV.U32 R13, RZ, RZ, R3 ;  /* 0x000000ffff0d7224 */ /* 0x000fce00078e0003 */
[----:B------:R-:W-:Y:S05]  /*199f0*/  WARPSYNC.COLLECTIVE R15, `(.L_x_1338) ;  /* 0x000000000f087348 */ /* 0x000fea0003c00000 */
[----:B------:R0:W1:Y:S02]  /*19a00*/  SHFL.UP P6, R14, R13, R12, R11 ;  /* 0x0400000c0d0e7389 */ /* 0x00006400000c000b */
[----:B01----:R-:W-:Y:S01]  /*19a10*/  ENDCOLLECTIVE ;  /* 0x000000000000791b */ /* 0x003fe20003800000 */
.L_x_1338:
[----:B------:R-:W-:Y:S01]  /*19a20*/  IMAD.MOV.U32 R12, RZ, RZ, 0x10 ;  /* 0x00000010ff0c7424 */ /* 0x000fe200078e00ff */
[----:B------:R-:W-:-:S05]  /*19a30*/  SEL R4, R14, RZ, P4 ;  /* 0x000000ff0e047207 */ /* 0x000fca0002000000 */
[----:B------:R-:W-:-:S04]  /*19a40*/  IMAD.IADD R4, R3, 0x1, R4 ;  /* 0x0000000103047824 */ /* 0x000fc800078e0204 */
[----:B------:R-:W-:-:S07]  /*19a50*/  IMAD.MOV.U32 R13, RZ, RZ, R4 ;  /* 0x000000ffff0d7224 */ /* 0x000fce00078e0004 */
[----:B------:R-:W-:Y:S05]  /*19a60*/  WARPSYNC.COLLECTIVE R15, `(.L_x_1339) ;  /* 0x000000000f087348 */ /* 0x000fea0003c00000 */
[----:B------:R0:W1:Y:S02]  /*19a70*/  SHFL.UP P6, R14, R13, R12, R11 ;  /* 0x0400000c0d0e7389 */ /* 0x00006400000c000b */
[----:B01----:R-:W-:Y:S01]  /*19a80*/  ENDCOLLECTIVE ;  /* 0x000000000000791b */ /* 0x003fe20003800000 */
.L_x_1339:
        /* <DEDUP_REMOVED lines=8> */
.L_x_1340:
[----:B------:R-:W-:Y:S05]  /*19b10*/  BRA `(.L_x_1341) ;  /* 0xffffffdc00947947 */ /* 0x000fea000383ffff */
.L_x_1278:
[----:B------:R-:W-:Y:S01]  /*19b20*/  BSSY B0, `(.L_x_1342) ;  /* 0x0000006000007945 */ /* 0x000fe20003800000 */
[----:B------:R-:W-:Y:S01]  /*19b30*/  PLOP3.LUT P6, PT, P6, PT, PT, 0x8, 0x0 ;  /* 0x000000000000781c */ /* 0x000fe200037ce170 */
[----:B------:R-:W-:-:S12]  /*19b40*/  IMAD.MOV.U32 R15, RZ, RZ, -0x1 ;  /* 0xffffffffff0f7424 */ /* 0x000fd800078e00ff */
[----:B012---:R-:W-:Y:S05]  /*19b50*/  WARPSYNC.COLLECTIVE R15, `(.L_x_1343) ;  /* 0x000000000f087348 */ /* 0x007fea0003c00000 */
[----:B------:R-:W-:Y:S01]  /*19b60*/  VOTE.ANY R14, PT, P6 ;  /* 0x00000000000e7806 */ /* 0x000fe200030e0100 */
[----:B012---:R-:W-:Y:S06]  /*19b70*/  ENDCOLLECTIVE ;  /* 0x000000000000791b */ /* 0x007fec0003800000 */
.L_x_1343:
[----:B------:R-:W-:Y:S05]  /*19b80*/  BSYNC B0 ;  /* 0x0000000000007941 */ /* 0x000fea0003800000 */
.L_x_1342:
        /* <DEDUP_REMOVED lines=9> */
.L_x_1344:
[----:B------:R-:W-:Y:S01]  /*19c20*/  IMAD.MOV.U32 R17, RZ, RZ, R14 ;  /* 0x000000ffff117224 */ /* 0x000fe200078e000e */
[----:B------:R-:W-:Y:S06]  /*19c30*/  BRA `(.L_x_1345) ;  /* 0xffffffdc00847947 */ /* 0x000fec000383ffff */
.L_x_1280:
[----:B------:R-:W-:Y:S01]  /*19c40*/  BSSY B0, `(.L_x_1346) ;  /* 0x0000007000007945 */ /* 0x000fe20003800000 */
[----:B------:R-:W-:Y:S02]  /*19c50*/  IMAD.MOV.U32 R13, RZ, RZ, R3 ;  /* 0x000000ffff0d7224 */ /* 0x000fe400078e0003 */
[----:B------:R-:W-:Y:S02]  /*19c60*/  IMAD.MOV.U32 R11, RZ, RZ, 0x1f ;  /* 0x0000001fff0b7424 */ /* 0x000fe400078e00ff */
[----:B------:R-:W-:-:S07]  /*19c70*/  IMAD.MOV.U32 R15, RZ, RZ, -0x1 ;  /* 0xffffffffff0f7424 */ /* 0x000fce00078e00ff */
[----:B01234-:R-:W-:Y:S05]  /*19c80*/  WARPSYNC.COLLECTIVE R15, `(.L_x_1347) ;  /* 0x000000000f087348 */ /* 0x01ffea0003c00000 */
[----:B------:R0:W0:Y:S02]  /*19c90*/  SHFL.IDX P6, R14, R13, R12, R11 ;  /* 0x0000000c0d0e7389 */ /* 0x00002400000c000b */
[----:B01234-:R-:W-:Y:S01]  /*19ca0*/  ENDCOLLECTIVE ;  /* 0x000000000000791b */ /* 0x01ffe20003800000 */
.L_x_1347:
[----:B------:R-:W-:Y:S05]  /*19cb0*/  BSYNC B0 ;  /* 0x0000000000007941 */ /* 0x000fea0003800000 */
.L_x_1346:
[----:B------:R-:W-:Y:S05]  /*19cc0*/  BRA `(.L_x_1279) ;  /* 0xffffffdc007c7947 */ /* 0x000fea000383ffff */
.L_x_1284:
[----:B0-----:R0:W1:Y:S02]  /*19cd0*/  SYNCS.PHASECHK.TRANS64.TRYWAIT P0, [R9+URZ+0x2d820], R0 ;  /* 0x02d82000090075a7 */ /* 0x001064000800017f */
[----:B-1----:R-:W-:Y:S05]  /*19ce0*/  @!P0 NANOSLEEP.SYNCS 0x989680 ;  /* 0x009896800000895d */ /* 0x002fea0003900000 */
[----:B------:R-:W1:Y:S02]  /*19cf0*/  @!P0 SYNCS.PHASECHK.TRANS64 P0, [R9+URZ+0x2d820], R0 ;  /* 0x02d82000090085a7 */ /* 0x000e64000800007f */
[----:B-1----:R-:W-:Y:S05]  /*19d00*/  @!P0 BRA `(.L_x_1284) ;  /* 0xfffffffc00f08947 */ /* 0x002fea000383ffff */
[----:B------:R-:W-:Y:S05]  /*19d10*/  BRA `(.L_x_1348) ;  /* 0xffffffe000f47947 */ /* 0x000fea000383ffff */
.L_x_1285:
        /* <DEDUP_REMOVED lines=8> */
[----:B0-2-4-:R-:W-:Y:S05]  /*19da0*/  WARPSYNC.COLLECTIVE R15, `(.L_x_1350) ;  /* 0x000000000f087348 */ /* 0x015fea0003c00000 */
[----:B------:R1:W3:Y:S02]  /*19db0*/  SHFL.IDX P6, R14, R13, R12, R11 ;  /* 0x0000000c0d0e7389 */ /* 0x0002e400000c000b */
[----:B01234-:R-:W-:Y:S01]  /*19dc0*/  ENDCOLLECTIVE ;  /* 0x000000000000791b */ /* 0x01ffe20003800000 */
.L_x_1350:
[----:B------:R-:W-:Y:S05]  /*19dd0*/  BSYNC B0 ;  /* 0x0000000000007941 */ /* 0x000fea0003800000 */
.L_x_1349:
[----:B------:R-:W-:Y:S05]  /*19de0*/  BRA `(.L_x_1351) ;  /* 0xffffffe000dc7947 */ /* 0x000fea000383ffff */
.L_x_1288:
[----:B------:R-:W-:Y:S01]  /*19df0*/  BSSY B1, `(.L_x_1352) ;  /* 0x0000006000017945 */ /* 0x000fe20003800000 */
[----:B------:R-:W-:-:S07]  /*19e00*/  IMAD.MOV.U32 R15, RZ, RZ, -0x1 ;  /* 0xffffffffff0f7424 */ /* 0x000fce00078e00ff */
[----:B0-2-4-:R-:W-:Y:S05]  /*19e10*/  WARPSYNC.COLLECTIVE R15, `(.L_x_1353) ;  /* 0x000000000f0c7348 */ /* 0x015fea0003c00000 */
[----:B------:R-:W-:Y:S02]  /*19e20*/  ELECT P6, UR62, PT ;  /* 0x00000000003e782f */ /* 0x000fe400038c0000 */
[----:B------:R-:W-:Y:S01]  /*19e30*/  MOV R14, UR62 ;  /* 0x0000003e000e7c02 */ /* 0x000fe20008000f00 */
[----:B0-2-4-:R-:W-:Y:S10]  /*19e40*/  ENDCOLLECTIVE ;  /* 0x000000000000791b */ /* 0x015ff40003800000 */
.L_x_1353:
[----:B------:R-:W-:Y:S05]  /*19e50*/  BSYNC B1 ;  /* 0x0000000000017941 */ /* 0x000fea0003800000 */
.L_x_1352:
[----:B------:R-:W-:Y:S05]  /*19e60*/  BRA `(.L_x_1354) ;  /* 0xffffffe000d47947 */ /* 0x000fea000383ffff */
.L_x_1290:
[----:B0-----:R0:W1:Y:S02]  /*19e70*/  SYNCS.PHASECHK.TRANS64.TRYWAIT P0, [R5+URZ], R4 ;  /* 0x00000004050075a7 */ /* 0x001064000800017f */
[----:B-1----:R-:W-:Y:S05]  /*19e80*/  @!P0 NANOSLEEP.SYNCS 0x989680 ;  /* 0x009896800000895d */ /* 0x002fea0003900000 */
[----:B------:R-:W1:Y:S02]  /*19e90*/  @!P0 SYNCS.PHASECHK.TRANS64 P0, [R5+URZ], R4 ;  /* 0x00000004050085a7 */ /* 0x000e64000800007f */
[----:B-1----:R-:W-:Y:S05]  /*19ea0*/  @!P0 BRA `(.L_x_1290) ;  /* 0xfffffffc00f08947 */ /* 0x002fea000383ffff */
[----:B------:R-:W-:Y:S05]  /*19eb0*/  BRA `(.L_x_1355) ;  /* 0xffffffe400087947 */ /* 0x000fea000383ffff */
.L_x_1291:
[----:B-1----:R1:W3:Y:S02]  /*19ec0*/  SYNCS.PHASECHK.TRANS64.TRYWAIT P0, [R3+URZ], R2 ;  /* 0x00000002030075a7 */ /* 0x0022e4000800017f */
[----:B---3--:R-:W-:Y:S05]  /*19ed0*/  @!P0 NANOSLEEP.SYNCS 0x989680 ;  /* 0x009896800000895d */ /* 0x008fea0003900000 */
[----:B------:R-:W3:Y:S02]  /*19ee0*/  @!P0 SYNCS.PHASECHK.TRANS64 P0, [R3+URZ], R2 ;  /* 0x00000002030085a7 */ /* 0x000ee4000800007f */
[----:B---3--:R-:W-:Y:S05]  /*19ef0*/  @!P0 BRA `(.L_x_1291) ;  /* 0xfffffffc00f08947 */ /* 0x008fea000383ffff */
[----:B------:R-:W-:Y:S05]  /*19f00*/  BRA `(.L_x_1356) ;  /* 0xffffffe000fc7947 */ /* 0x000fea000383ffff */
.L_x_1293:
[----:B---3--:R3:W0:Y:S02]  /*19f10*/  SYNCS.PHASECHK.TRANS64.TRYWAIT P0, [R23+URZ], R4 ;  /* 0x00000004170075a7 */ /* 0x008624000800017f */
[----:B0-----:R-:W-:Y:S05]  /*19f20*/  @!P0 NANOSLEEP.SYNCS 0x989680 ;  /* 0x009896800000895d */ /* 0x001fea0003900000 */
[----:B------:R-:W0:Y:S02]  /*19f30*/  @!P0 SYNCS.PHASECHK.TRANS64 P0, [R23+URZ], R4 ;  /* 0x00000004170085a7 */ /* 0x000e24000800007f */
[----:B0-----:R-:W-:Y:S05]  /*19f40*/  @!P0 BRA `(.L_x_1293) ;  /* 0xfffffffc00f08947 */ /* 0x001fea000383ffff */
[----:B------:R-:W-:Y:S05]  /*19f50*/  BRA `(.L_x_1357) ;  /* 0xffffffe400007947 */ /* 0x000fea000383ffff */
.L_x_1358:
        /* <DEDUP_REMOVED lines=10> */
.L_x_2728:


//--------------------- .text._ZN7cutlass13device_kernelIN5flash11enable_sm90INS1_16FlashAttnFwdSm90INS1_25CollectiveMainloopFwdSm90ILi2EN4cute5tupleIJNS5_1CILi1EEES8_S8_EEENS6_IJNS7_ILi192EEENS7_ILi128EEENS7_ILi96EEEEEELi96ENS_6half_tEfNS_4arch4Sm90ELb0ELb1ELb1ELb1ELb0ELb1ELb0ELb0ELb1ELb1ELb0ELb0EEENS1_21CollectiveEpilogueFwdINS6_IJSA_SC_SB_EEES9_SE_SG_Li384ELb1ELb1ELb0ELb0EEENS1_36VarlenDynamicPersistentTileSchedulerILi192ELi128ELi384ELi128ELb0ELb1ELb1ELb1ELb0ELb1EEEEEEEEEvNT_6ParamsE --------------------------
	.section	.text._ZN7cutlass13device_kernelIN5flash11enable_sm90INS1_16FlashAttnFwdSm90INS1_25CollectiveMainloopFwdSm90ILi2EN4cute5tupleIJNS5_1CILi1EEES8_S8_EEENS6_IJNS7_ILi192EEENS7_ILi128EEENS7_ILi96EEEEEELi96ENS_6half_tEfNS_4arch4Sm90ELb0ELb1ELb1ELb1ELb0ELb1ELb0ELb0ELb1ELb1ELb0ELb0EEENS1_21CollectiveEpilogueFwdINS6_IJSA_SC_SB_EEES9_SE_SG_Li384ELb1ELb1ELb0ELb0EEENS1_36VarlenDynamicPersistentTileSchedulerILi192ELi128ELi384ELi128ELb0ELb1ELb1ELb1ELb0ELb1EEEEEEEEEvNT_6ParamsE,"ax",@progbits
	.align	128
.text._ZN7cutlass13device_kernelIN5flash11enable_sm90INS1_16FlashAttnFwdSm90INS1_25CollectiveMainloopFwdSm90ILi2EN4cute5tupleIJNS5_1CILi1EEES8_S8_EEENS6_IJNS7_ILi192EEENS7_ILi128EEENS7_ILi96EEEEEELi96ENS_6half_tEfNS_4arch4Sm90ELb0ELb1ELb1ELb1ELb0ELb1ELb0ELb0ELb1ELb1ELb0ELb0EEENS1_21CollectiveEpilogueFwdINS6_IJSA_SC_SB_EEES9_SE_SG_Li384ELb1ELb1ELb0ELb0EEENS1_36VarlenDynamicPersistentTileSchedulerILi192ELi128ELi384ELi128ELb0ELb1ELb1ELb1ELb0ELb1EEEEEEEEEvNT_6ParamsE:
        .type           _ZN7cutlass13device_kernelIN5flash11enable_sm90INS1_16FlashAttnFwdSm90INS1_25CollectiveMainloopFwdSm90ILi2EN4cute5tupleIJNS5_1CILi1EEES8_S8_EEENS6_IJNS7_ILi192EEENS7_ILi128EEENS7_ILi96EEEEEELi96ENS_6half_tEfNS_4arch4Sm90ELb0ELb1ELb1ELb1ELb0ELb1ELb0ELb0ELb1ELb1ELb0ELb0EEENS1_21CollectiveEpilogueFwdINS6_IJSA_SC_SB_EEES9_SE_SG_Li384ELb1ELb1ELb0ELb0EEENS1_36VarlenDynamicPersistentTileSchedulerILi192ELi128ELi384ELi128ELb0ELb1ELb1ELb1ELb0ELb1EEEEEEEEEvNT_6ParamsE,@function
        .size           _ZN7cutlass13device_kernelIN5flash11enable_sm90INS1_16FlashAttnFwdSm90INS1_25CollectiveMainloopFwdSm90ILi2EN4cute5tupleIJNS5_1CILi1EEES8_S8_EEENS6_IJNS7_ILi192EEENS7_ILi128EEENS7_ILi96EEEEEELi96ENS_6half_tEfNS_4arch4Sm90ELb0ELb1ELb1ELb1ELb0ELb1ELb0ELb0ELb1ELb1ELb0ELb0EEENS1_21CollectiveEpilogueFwdINS6_IJSA_SC_SB_EEES9_SE_SG_Li384ELb1ELb1ELb0ELb0EEENS1_36VarlenDynamicPersistentTileSchedulerILi192ELi128ELi384ELi128ELb0ELb1ELb1ELb1ELb0ELb1EEEEEEEEEvNT_6ParamsE,(.L_x_2729 - _ZN7cutlass13device_kernelIN5flash11enable_sm90INS1_16FlashAttnFwdSm90INS1_25CollectiveMainloopFwdSm90ILi2EN4cute5tupleIJNS5_1CILi1EEES8_S8_EEENS6_IJNS7_ILi192EEENS7_ILi128EEENS7_ILi96EEEEEELi96ENS_6half_tEfNS_4arch4Sm90ELb0ELb1ELb1ELb1ELb0ELb1ELb0ELb0ELb1ELb1ELb0ELb0EEENS1_21CollectiveEpilogueFwdINS6_IJSA_SC_SB_EEES9_SE_SG_Li384ELb1ELb1ELb0ELb0EEENS1_36VarlenDynamicPersistentTileSchedulerILi192ELi128ELi384ELi128ELb0ELb1ELb1ELb1ELb0ELb1EEEEEEEEEvNT_6ParamsE)
        .other          _ZN7cutlass13device_kernelIN5flash11enable_sm90INS1_16FlashAttnFwdSm90INS1_25CollectiveMainloopFwdSm90ILi2EN4cute5tupleIJNS5_1CILi1EEES8_S8_EEENS6_IJNS7_ILi192EEENS7_ILi128EEENS7_ILi96EEEEEELi96ENS_6half_tEfNS_4arch4Sm90ELb0ELb1ELb1ELb1ELb0ELb1ELb0ELb0ELb1ELb1ELb0ELb0EEENS1_21CollectiveEpilogueFwdINS6_IJSA_SC_SB_EEES9_SE_SG_Li384ELb1ELb1ELb0ELb0EEENS1_36VarlenDynamicPersistentTileSchedulerILi192ELi128ELi384ELi128ELb0ELb1ELb1ELb1ELb0ELb1EEEEEEEEEvNT_6ParamsE,@"STO_CUDA_ENTRY STV_DEFAULT"
_ZN7cutlass13device_kernelIN5flash11enable_sm90INS1_16FlashAttnFwdSm90INS1_25CollectiveMainloopFwdSm90ILi2EN4cute5tupleIJNS5_1CILi1EEES8_S8_EEENS6_IJNS7_ILi192EEENS7_ILi128EEENS7_ILi96EEEEEELi96ENS_6half_tEfNS_4arch4Sm90ELb0ELb1ELb1ELb1ELb0ELb1ELb0ELb0ELb1ELb1ELb0ELb0EEENS1_21CollectiveEpilogueFwdINS6_IJSA_SC_SB_EEES9_SE_SG_Li384ELb1ELb1ELb0ELb0EEENS1_36VarlenDynamicPersistentTileSchedulerILi192ELi128ELi384ELi128ELb0ELb1ELb1ELb1ELb0ELb1EEEEEEEEEvNT_6ParamsE:
        /* <DEDUP_REMOVED lines=24> */
.L_x_1360:
[----:B------:R-:W-:Y:S05]  /*0180*/  BSYNC B0 ;  /* 0x0000000000007941 */ /* 0x000fea0003800000 */
.L_x_1359:
        /* <DEDUP_REMOVED lines=41> */
.L_x_1361:
        /* <DEDUP_REMOVED lines=22> */
.L_x_1362:
        /* <DEDUP_REMOVED lines=18> */
.L_x_1363:
        /* <DEDUP_REMOVED lines=22> */
.L_x_1364:
        /* <DEDUP_REMOVED lines=22> */
.L_x_1365:
[----:B------:R-:W-:Y:S01]  /*0960*/  PLOP3.LUT P0, PT, PT, PT, UP0, 0x80, 0x0 ;  /* 0x000000000000781c */ /* 0x000fe20003f0f008 */
[----:B------:R-:W-:Y:S01]  /*0970*/  UMOV UR36, 0x1 ;  /* 0x0000000100247882 */ /* 0x000fe20000000000 */
[----:B------:R-:W-:Y:S01]  /*0980*/  NOP ;  /* 0x0000000000007918 */ /* 0x000fe20000000000 */
[----:B------:R-:W-:Y:S01]  /*0990*/  USEL UR36, UR36, 0x2, !UP0 ;  /* 0x0000000224247887 */ /* 0x000fe2000c000000 */
[----:B------:R-:W-:Y:S01]  /*09a0*/  BSSY B9, `(.L_x_1366) ;  /* 0x00023b1000097945 */ /* 0x000fe20003800000 */
[----:B------:R-:W-:Y:S01]  /*09b0*/  ULDC.64 UR38, c[0x0][0x208] ;  /* 0x0000820000267ab9 */ /* 0x000fe20000000a00 */
[----:B012-4-:R-:W-:Y:S07]  /*09c0*/  BAR.SYNC.DEFER_BLOCKING 0x0 ;  /* 0x0000000000007b1d */ /* 0x017fee0000010000 */
[----:B------:R-:W-:Y:S05]  /*09d0*/  @!P0 BRA `(.L_x_1367) ;  /* 0x000001b800508947 */ /* 0x000fea0003800000 */
.L_x_1368:
[----:B------:R-:W-:-:S08]  /*09e0*/  NOP ;  /* 0x0000000000007918 */ /* 0x000fd00000000000 */
[----:B------:R-:W0:Y:S02]  /*09f0*/  USETMAXREG.TRY_ALLOC.CTAPOOL UP0, 0xa0 ;  /* 0x000000a0000079c8 */ /* 0x000e240008000600 */
[----:B0-----:R-:W-:-:S13]  /*0a00*/  PLOP3.LUT P0, PT, PT, PT, UP0, 0x80, 0x0 ;  /* 0x000000000000781c */ /* 0x001fda0003f0f008 */
[----:B------:R-:W-:Y:S05]  /*0a10*/  @!P0 BRA `(.L_x_1368) ;  /* 0xfffffffc00f08947 */ /* 0x000fea000383ffff */
[----:B------:R-:W2:Y:S01]  /*0a20*/  LDL.LU R0, [R1] ;  /* 0x0000000001007983 */ /* 0x000ea20000300800 */
[----:B------:R-:W0:Y:S01]  /*0a30*/  S2R R2, SR_TID.X ;  /* 0x0000000000027919 */ /* 0x000e220000002100 */
        /* <DEDUP_REMOVED lines=12> */
[----:B--2---:R-:W-:-:S04]  /*0b00*/  LOP3.LUT R0, R0, 0xdfffffff, RZ, 0xc0, !PT ;  /* 0xdfffffff00007812 */ /* 0x004fc800078ec0ff */
[----:B------:R-:W-:-:S05]  /*0b10*/  @P0 LOP3.LUT R0, R0, 0x20000000, RZ, 0xfc, !PT ;  /* 0x2000000000000812 */ /* 0x000fca00078efcff */
[----:B------:R1:W-:Y:S01]  /*0b20*/  STL [R1], R0 ;  /* 0x0000000001007387 */ /* 0x0003e20000100800 */
[----:B0-----:R-:W-:-:S13]  /*0b30*/  ISETP.GE.AND P0, PT, R75, UR4, PT ;  /* 0x000000044b007c0c */ /* 0x001fda000bf06270 */
[----:B-1----:R-:W-:Y:S05]  /*0b40*/  @P0 BRA `(.L_x_1369) ;  /* 0x0000023800580947 */ /* 0x002fea0003800000 */
[----:B------:R-:W0:Y:S01]  /*0b50*/  S2R R0, SR_TID.X ;  /* 0x0000000000007919 */ /* 0x000e220000002100 */
[----:B------:R-:W-:Y:S01]  /*0b60*/  IMAD.MOV.U32 R140, RZ, RZ, 0x40 ;  /* 0x00000040ff8c7424 */ /* 0x000fe200078e00ff */
[----:B------:R-:W-:Y:S01]  /*0b70*/  R2UR UR40, R2 ;  /* 0x00000000022872ca */ /* 0x000fe200000e0000 */
[----:B------:R-:W-:Y:S01]  /*0b80*/  IMAD.MOV.U32 R145, RZ, RZ, RZ ;  /* 0x000000ffff917224 */ /* 0x000fe200078e00ff */
[----:B------:R-:W-:Y:S01]  /*0b90*/  ULOP3.LUT UR37, UR36, 0x1, URZ, 0xfc, !UPT ;  /* 0x0000000124257892 */ /* 0x000fe2000f8efc3f */
[----:B------:R-:W-:-:S10]  /*0ba0*/  IMAD.MOV.U32 R18, RZ, RZ, RZ ;  /* 0x000000ffff127224 */ /* 0x000fd400078e00ff */
[----:B------:R-:W-:Y:S01]  /*0bb0*/  UIADD3 UR40, UR40, 0xc400, URZ ;  /* 0x0000c40028287890 */ /* 0x000fe2000fffe03f */
[----:B0-----:R-:W-:-:S05]  /*0bc0*/  VIADD R16, R0, 0xffffff80 ;  /* 0xffffff8000107836 */ /* 0x001fca0000000000 */
[----:B------:R-:W-:Y:S02]  /*0bd0*/  SHF.R.S32.HI R0, RZ, 0x1f, R16 ;  /* 0x0000001fff007819 */ /* 0x000fe40000011410 */
[-C--:B------:R-:W-:Y:S02]  /*0be0*/  LEA.HI R8, R16, R16.reuse, RZ, 0x1 ;  /* 0x0000001010087211 */ /* 0x080fe400078f08ff */
[CC--:B------:R-:W-:Y:S02]  /*0bf0*/  LEA.HI R4, R0.reuse, R16.reuse, RZ, 0x4 ;  /* 0x0000001000047211 */ /* 0x0c0fe400078f20ff */
[----:B------:R-:W-:Y:S02]  /*0c00*/  SHF.R.S32.HI R19, RZ, 0x1, R8 ;  /* 0x00000001ff137819 */ /* 0x000fe40000011408 */
[----:B------:R-:W-:Y:S02]  /*0c10*/  SHF.R.S32.HI R7, RZ, 0x4, R4 ;  /* 0x00000004ff077819 */ /* 0x000fe40000011404 */
[----:B------:R-:W-:-:S02]  /*0c20*/  LEA.HI R3, R0, R16, RZ, 0x7 ;  /* 0x0000001000037211 */ /* 0x000fc400078f38ff */
[----:B------:R-:W-:Y:S02]  /*0c30*/  LOP3.LUT R5, R4, 0xfffffff0, RZ, 0xc0, !PT ;  /* 0xfffffff004057812 */ /* 0x000fe400078ec0ff */
[----:B------:R-:W-:Y:S02]  /*0c40*/  LEA.HI R6, R8, R19, RZ, 0x1 ;  /* 0x0000001308067211 */ /* 0x000fe400078f08ff */
[----:B------:R-:W-:Y:S01]  /*0c50*/  LEA.HI R4, R4, R7, RZ, 0x1 ;  /* 0x0000000704047211 */ /* 0x000fe200078f08ff */
[----:B------:R-:W-:Y:S01]  /*0c60*/  IMAD.IADD R5, R16, 0x1, -R5 ;  /* 0x0000000110057824 */ /* 0x000fe200078e0a05 */
[----:B------:R-:W-:Y:S02]  /*0c70*/  LOP3.LUT R12, R3, 0xffffff80, RZ, 0xc0, !PT ;  /* 0xffffff80030c7812 */ /* 0x000fe400078ec0ff */
[----:B------:R-:W-:Y:S02]  /*0c80*/  LOP3.LUT R6, R6, 0x7fffffe, RZ, 0xc0, !PT ;  /* 0x07fffffe06067812 */ /* 0x000fe400078ec0ff */
[----:B------:R-:W-:Y:S01]  /*0c90*/  LOP3.LUT R4, R4, 0x1ffffffe, RZ, 0xc0, !PT ;  /* 0x1ffffffe04047812 */ /* 0x000fe200078ec0ff */
[----:B------:R-:W-:Y:S01]  /*0ca0*/  IMAD.IADD R21, R16, 0x1, -R12 ;  /* 0x0000000110157824 */ /* 0x000fe200078e0a0c */
[CC--:B------:R-:W-:Y:S01]  /*0cb0*/  LEA.HI R9, R0.reuse, R16.reuse, RZ, 0x2 ;  /* 0x0000001000097211 */ /* 0x0c0fe200078f10ff */
[----:B------:R-:W-:Y:S01]  /*0cc0*/  IMAD.IADD R12, R19, 0x1, -R6 ;  /* 0x00000001130c7824 */ /* 0x000fe200078e0a06 */
[----:B------:R-:W-:Y:S01]  /*0cd0*/  SHF.R.S32.HI R17, RZ, 0x7, R3 ;  /* 0x00000007ff117819 */ /* 0x000fe20000011403 */
[C---:B------:R-:W-:Y:S01]  /*0ce0*/  IMAD.IADD R6, R7.reuse, 0x1, -R4 ;  /* 0x0000000107067824 */ /* 0x040fe200078e0a04 */
[----:B------:R-:W-:Y:S01]  /*0cf0*/  SHF.R.S32.HI R4, RZ, 0x1f, R5 ;  /* 0x0000001fff047819 */ /* 0x000fe20000011405 */
[----:B------:R-:W-:Y:S01]  /*0d00*/  IMAD R20, R7, 0x8, R12 ;  /* 0x0000000807147824 */ /* 0x000fe200078e020c */
[----:B------:R-:W-:Y:S01]  /*0d10*/  LEA.HI R7, R0, R16, RZ, 0x5 ;  /* 0x0000001000077211 */ /* 0x000fe200078f28ff */
[----:B------:R-:W-:Y:S01]  /*0d20*/  IMAD.SHL.U32 R3, R6, 0x8, RZ ;  /* 0x0000000806037824 */ /* 0x000fe200078e00ff */
[----:B------:R-:W-:-:S02]  /*0d30*/  LEA.HI R4, R4, R5, RZ, 0x3 ;  /* 0x0000000504047211 */ /* 0x000fc400078f18ff */
[----:B------:R-:W-:Y:S02]  /*0d40*/  SHF.R.S32.HI R13, RZ, 0x1f, R21 ;  /* 0x0000001fff0d7819 */ /* 0x000fe40000011415 */
[----:B------:R-:W-:Y:S01]  /*0d50*/  SHF.R.S32.HI R7, RZ, 0x5, R7 ;  /* 0x00000005ff077819 */ /* 0x000fe20000011407 */
[C---:B------:R-:W-:Y:S01]  /*0d60*/  IMAD.SHL.U32 R0, R4.reuse, 0x40, RZ ;  /* 0x0000004004007824 */ /* 0x040fe200078e00ff */
[----:B------:R-:W-:Y:S02]  /*0d70*/  LOP3.LUT R4, R4, 0xfffffff8, RZ, 0xc0, !PT ;  /* 0xfffffff804047812 */ /* 0x000fe400078ec0ff */
[----:B------:R-:W-:Y:S02]  /*0d80*/  LEA.HI R12, R13, R21, RZ, 0x2 ;  /* 0x000000150d0c7211 */ /* 0x000fe400078f10ff */
[----:B------:R-:W-:Y:S01]  /*0d90*/  LOP3.LUT R0, R0, 0x7ffffe00, RZ, 0xc0, !PT ;  /* 0x7ffffe0000007812 */ /* 0x000fe200078ec0ff */
[----:B------:R-:W-:Y:S01]  /*0da0*/  IMAD.IADD R4, R5, 0x1, -R4 ;  /* 0x0000000105047824 */ /* 0x000fe200078e0a04 */
[--C-:B------:R-:W-:Y:S01]  /*0db0*/  SHF.R.S32.HI R14, RZ, 0x2, R12.reuse ;  /* 0x00000002ff0e7819 */ /* 0x100fe2000001140c */
[----:B------:R-:W-:Y:S01]  /*0dc0*/  IMAD.HI R5, R17, 0x55555556, RZ ;  /* 0x5555555611057827 */ /* 0x000fe200078e02ff */
[----:B------:R-:W-:-:S02]  /*0dd0*/  SHF.R.S32.HI R15, RZ, 0x1f, R12 ;  /* 0x0000001fff0f7819 */ /* 0x000fc4000001140c */
[--C-:B------:R-:W-:Y:S01]  /*0de0*/  SHF.R.S32.HI R10, RZ, 0x2, R9.reuse ;  /* 0x00000002ff0a7819 */ /* 0x100fe20000011409 */
[----:B------:R-:W-:Y:S01]  /*0df0*/  IMAD R7, R7, 0x400, R0 ;  /* 0x0000040007077824 */ /* 0x000fe200078e0200 */
[----:B------:R-:W-:Y:S01]  /*0e00*/  LEA.HI R15, R15, R14, RZ, 0x3 ;  /* 0x0000000e0f0f7211 */ /* 0x000fe200078f18ff */
[----:B------:R-:W-:Y:S01]  /*0e10*/  IMAD.SHL.U32 R0, R4, 0x40, RZ ;  /* 0x0000004004007824 */ /* 0x000fe200078e00ff */
[----:B------:R-:W-:Y:S02]  /*0e20*/  SHF.R.S32.HI R11, RZ, 0x1f, R9 ;  /* 0x0000001fff0b7819 */ /* 0x000fe40000011409 */
[----:B------:R-:W-:Y:S02]  /*0e30*/  LOP3.LUT R15, R15, 0xfffffff8, RZ, 0xc0, !PT ;  /* 0xfffffff80f0f7812 */ /* 0x000fe400078ec0ff */
[----:B------:R-:W-:Y:S02]  /*0e40*/  LEA.HI R13, R13, R21, RZ, 0x5 ;  /* 0x000000150d0d7211 */ /* 0x000fe400078f28ff */
[----:B------:R-:W-:Y:S01]  /*0e50*/  LOP3.LUT R0, R0, 0x1c0, RZ, 0xc0, !PT ;  /* 0x000001c000007812 */ /* 0x000fe200078ec0ff */
[----:B------:R-:W-:Y:S01]  /*0e60*/  IMAD.IADD R14, R14, 0x1, -R15 ;  /* 0x000000010e0e7824 */ /* 0x000fe200078e0a0f */
[----:B------:R-:W-:-:S02]  /*0e70*/  LEA.HI R11, R11, R10, RZ, 0x2 ;  /* 0x0000000a0b0b7211 */ /* 0x000fc400078f10ff */
[----:B------:R-:W-:Y:S02]  /*0e80*/  LOP3.LUT R8, R8, 0xfffffffe, RZ, 0xc0, !PT ;  /* 0xfffffffe08087812 */ /* 0x000fe400078ec0ff */
[----:B------:R-:W-:Y:S02]  /*0e90*/  LEA.HI R5, R5, R5, RZ, 0x1 ;  /* 0x0000000505057211 */ /* 0x000fe400078f08ff */
[----:B------:R-:W-:Y:S01]  /*0ea0*/  SHF.R.S32.HI R13, RZ, 0x5, R13 ;  /* 0x00000005ff0d7819 */ /* 0x000fe2000001140d */
[----:B------:R-:W-:Y:S01]  /*0eb0*/  IMAD.IADD R8, R16, 0x1, -R8 ;  /* 0x0000000110087824 */ /* 0x000fe200078e0a08 */
[----:B------:R-:W-:Y:S01]  /*0ec0*/  LOP3.LUT R3, R0, 0x8, R3, 0xf8, !PT ;  /* 0x0000000800037812 */ /* 0x000fe200078ef803 */
[----:B------:R-:W-:Y:S01]  /*0ed0*/  IMAD R5, R5, -0x3, R17 ;  /* 0xfffffffd05057824 */ /* 0x000fe200078e0211 */
[----:B------:R-:W-:Y:S01]  /*0ee0*/  SHF.R.U32.HI R0, RZ, 0x3, R0 ;  /* 0x00000003ff007819 */ /* 0x000fe20000011600 */
[----:B------:R-:W-:Y:S01]  /*0ef0*/  IMAD R14, R13, 0x10, R14 ;  /* 0x000000100d0e7824 */ /* 0x000fe200078e020e */
[----:B------:R-:W-:Y:S01]  /*0f00*/  LOP3.LUT R11, R11, 0xfffffffc, RZ, 0xc0, !PT ;  /* 0xfffffffc0b0b7812 */ /* 0x000fe200078ec0ff */
[----:B------:R-:W-:Y:S01]  /*0f10*/  IMAD.SHL.U32 R22, R8, 0x8, RZ ;  /* 0x0000000808167824 */ /* 0x000fe200078e00ff */
[----:B------:R-:W-:-:S02]  /*0f20*/  LOP3.LUT R0, R3, R0, RZ, 0x3c, !PT ;  /* 0x0000000003007212 */ /* 0x000fc400078e3cff */
[----:B------:R-:W-:Y:S01]  /*0f30*/  R2P PR, R4, 0x6 ;  /* 0x0000000604007804 */ /* 0x000fe20000000000 */
[----:B------:R-:W-:Y:S01]  /*0f40*/  IMAD.IADD R11, R10, 0x1, -R11 ;  /* 0x000000010a0b7824 */ /* 0x000fe200078e0a0b */
[----:B------:R-:W-:Y:S01]  /*0f50*/  LOP3.LUT R9, R9, 0xfffffffc, RZ, 0xc0, !PT ;  /* 0xfffffffc09097812 */ /* 0x000fe200078ec0ff */
[----:B------:R-:W-:Y:S01]  /*0f60*/  IMAD.SHL.U32 R4, R8, 0x4, RZ ;  /* 0x0000000408047824 */ /* 0x000fe200078e00ff */
[----:B------:R-:W-:Y:S01]  /*0f70*/  LOP3.LUT R138, R12, 0x7ffffffc, RZ, 0xc0, !PT ;  /* 0x7ffffffc0c8a7812 */ /* 0x000fe200078ec0ff */
[----:B------:R-:W-:Y:S01]  /*0f80*/  IMAD R10, R5, 0x40, R14 ;  /* 0x00000040050a7824 */ /* 0x000fe200078e020e */
[----:B------:R-:W-:Y:S01]  /*0f90*/  SEL R140, R140, 0xffffffc0, !P2 ;  /* 0xffffffc08c8c7807 */ /* 0x000fe20005000000 */
[----:B------:R-:W-:Y:S01]  /*0fa0*/  IMAD.IADD R7, R7, 0x1, R0 ;  /* 0x0000000107077824 */ /* 0x000fe200078e0200 */
[----:B------:R-:W-:Y:S01]  /*0fb0*/  SHF.R.S32.HI R0, RZ, 0x1f, R19 ;  /* 0x0000001fff007819 */ /* 0x000fe20000011413 */
[C---:B------:R-:W-:Y:S01]  /*0fc0*/  VIADD R0, R4.reuse, 0x10 ;  /* 0x0000001004007836 */ /* 0x040fe20000000000 */
[----:B------:R-:W-:Y:S01]  /*0fd0*/  STL [R1+0x58], R10 ;  /* 0x0000580a01007387 */ /* 0x000fe20000100800 */
[----:B------:R-:W-:-:S02]  /*0fe0*/  VIADD R8, R4, 0x20 ;  /* 0x0000002004087836 */ /* 0x000fc40000000000 */
[----:B------:R-:W-:Y:S01]  /*0ff0*/  IMAD.SHL.U32 R11, R11, 0x40, RZ ;  /* 0x000000400b0b7824 */ /* 0x000fe200078e00ff */
[----:B------:R-:W-:Y:S01]  /*1000*/  STL [R1+0x54], RZ ;  /* 0x000054ff01007387 */ /* 0x000fe20000100800 */
[----:B------:R-:W-:Y:S01]  /*1010*/  IMAD.IADD R9, R16, 0x1, -R9 ;  /* 0x0000000110097824 */ /* 0x000fe200078e0a09 */
[----:B------:R-:W-:Y:S01]  /*1020*/  CS2R R16, SRZ ;  /* 0x0000000000107805 */ /* 0x000fe2000001ff00 */
[----:B------:R-:W-:Y:S01]  /*1030*/  VIADD R3, R4, 0x18 ;  /* 0x0000001804037836 */ /* 0x000fe20000000000 */
[----:B------:R-:W-:Y:S01]  /*1040*/  STL [R1+0x8], R4 ;  /* 0x0000080401007387 */ /* 0x000fe20000100800 */
[----:B------:R-:W-:Y:S01]  /*1050*/  LOP3.LUT R157, R11, 0xc0, RZ, 0xc0, !PT ;  /* 0x000000c00b9d7812 */ /* 0x000fe200078ec0ff */
[----:B------:R-:W-:Y:S01]  /*1060*/  IMAD R139, R7, 0x2, R2 ;  /* 0x00000002078b7824 */ /* 0x000fe200078e0202 */
[----:B------:R-:W-:Y:S01]  /*1070*/  LEA.HI R6, R9, R9, RZ, 0x1 ;  /* 0x0000000909067211 */ /* 0x000fe200078f08ff */
[----:B------:R0:W-:Y:S01]  /*1080*/  STL [R1+0x2c], R0 ;  /* 0x00002c0001007387 */ /* 0x0001e20000100800 */
[----:B------:R-:W-:Y:S01]  /*1090*/  SHF.R.U32.HI R5, RZ, 0x3, R157 ;  /* 0x00000003ff057819 */ /* 0x000fe2000001169d */
[----:B------:R-:W-:Y:S01]  /*10a0*/  VIADD R141, R139, 0x21800 ;  /* 0x000218008b8d7836 */ /* 0x000fe20000000000 */
[----:B------:R-:W-:Y:S01]  /*10b0*/  LOP3.LUT R6, R6, 0x1ffffffe, RZ, 0xc0, !PT ;  /* 0x1ffffffe06067812 */ /* 0x000fe200078ec0ff */
[----:B------:R-:W-:Y:S01]  /*10c0*/  STL [R1+0x28], R8 ;  /* 0x0000280801007387 */ /* 0x000fe20000100800 */
[----:B------:R-:W-:-:S03]  /*10d0*/  IMAD.IADD R138, R21, 0x1, -R138 ;  /* 0x00000001158a7824 */ /* 0x000fc600078e0a8a */
[----:B------:R-:W-:Y:S02]  /*10e0*/  IMAD.IADD R6, R9, 0x1, -R6 ;  /* 0x0000000109067824 */ /* 0x000fe400078e0a06 */
[----:B0-----:R-:W-:-:S05]  /*10f0*/  VIADD R0, R4, 0x8 ;  /* 0x0000000804007836 */ /* 0x001fca0000000000 */
[----:B------:R0:W-:Y:S04]  /*1100*/  STL [R1+0x30], R0 ;  /* 0x0000300001007387 */ /* 0x0001e80000100800 */
[----:B------:R1:W-:Y:S01]  /*1110*/  STL [R1+0x34], R3 ;  /* 0x0000340301007387 */ /* 0x0003e20000100800 */
[----:B0-----:R-:W-:Y:S02]  /*1120*/  VIADD R0, R4, 0x28 ;  /* 0x0000002804007836 */ /* 0x001fe40000000000 */
[----:B------:R-:W-:Y:S02]  /*1130*/  IMAD.SHL.U32 R4, R20, 0x20, RZ ;  /* 0x0000002014047824 */ /* 0x000fe400078e00ff */
[----:B-1----:R-:W-:Y:S01]  /*1140*/  VIADD R3, R139, 0x21820 ;  /* 0x000218208b037836 */ /* 0x002fe20000000000 */
[----:B------:R0:W-:Y:S01]  /*1150*/  STL [R1+0x38], R0 ;  /* 0x0000380001007387 */ /* 0x0001e20000100800 */
[----:B------:R-:W-:-:S02]  /*1160*/  @P1 VIADD R3, R141, 0xffffffe0 ;  /* 0xffffffe08d031836 */ /* 0x000fc40000000000 */
[----:B------:R-:W-:Y:S01]  /*1170*/  IMAD.IADD R141, R141, 0x1, R140 ;  /* 0x000000018d8d7824 */ /* 0x000fe200078e028c */
[----:B------:R1:W-:Y:S01]  /*1180*/  STL [R1+0x14], R4 ;  /* 0x0000140401007387 */ /* 0x0003e20000100800 */
[----:B------:R-:W-:Y:S01]  /*1190*/  IMAD.IADD R140, R140, 0x1, R3 ;  /* 0x000000018c8c7824 */ /* 0x000fe200078e0203 */
[----:B0-----:R-:W-:-:S04]  /*11a0*/  LOP3.LUT R0, R157, 0x8, R22, 0xf8, !PT ;  /* 0x000000089d007812 */ /* 0x001fc800078ef816 */
[----:B------:R-:W-:-:S05]  /*11b0*/  LOP3.LUT R0, R0, R5, RZ, 0x3c, !PT ;  /* 0x0000000500007212 */ /* 0x000fca00078e3cff */
[----:B-1----:R-:W-:Y:S02]  /*11c0*/  IMAD.IADD R4, R4, 0x1, R0 ;  /* 0x0000000104047824 */ /* 0x002fe400078e0200 */
[----:B------:R-:W-:-:S03]  /*11d0*/  IMAD R0, R6, 0x8, R10 ;  /* 0x0000000806007824 */ /* 0x000fc600078e020a */
[----:B------:R-:W-:Y:S04]  /*11e0*/  STL [R1+0x48], R4 ;  /* 0x0000480401007387 */ /* 0x000fe80000100800 */
[----:B------:R-:W-:Y:S04]  /*11f0*/  STL [R1+0x20], R3 ;  /* 0x0000200301007387 */ /* 0x000fe80000100800 */
[----:B------:R0:W-:Y:S02]  /*1200*/  STL [R1+0x40], R0 ;  /* 0x0000400001007387 */ /* 0x0001e40000100800 */
[----:B0-----:R-:W-:-:S05]  /*1210*/  VIADD R0, R3, 0x6000 ;  /* 0x0000600003007836 */ /* 0x001fca0000000000 */
[----:B------:R0:W-:Y:S02]  /*1220*/  STL [R1+0x24], R0 ;  /* 0x0000240001007387 */ /* 0x0001e40000100800 */
.L_x_1574:
[----:B------:R-:W-:Y:S05]  /*1230*/  YIELD ;  /* 0x0000000000007946 */ /* 0x000fea0003800000 */
[----:B------:R-:W-:Y:S01]  /*1240*/  ULDC.64 UR4, c[0x0][0xa28] ;  /* 0x00028a0000047ab9 */ /* 0x000fe20000000a00 */
[----:B0--34-:R-:W1:Y:S01]  /*1250*/  LDC.64 R6, c[0x0][0xa08] ;  /* 0x00028200ff067b82 */ /* 0x019e620000000a00 */
[----:B------:R-:W-:Y:S01]  /*1260*/  ISETP.NE.U32.AND P1, PT, RZ, UR4, PT ;  /* 0x00000004ff007c0c */ /* 0x000fe2000bf25070 */
[----:B0-----:R-:W-:Y:S02]  /*1270*/  IMAD.MOV.U32 R0, RZ, RZ, RZ ;  /* 0x000000ffff007224 */ /* 0x001fe400078e00ff */
[----:B------:R-:W-:Y:S01]  /*1280*/  IMAD.MOV.U32 R70, RZ, RZ, RZ ;  /* 0x000000ffff467224 */ /* 0x000fe200078e00ff */
[----:B------:R-:W-:Y:S01]  /*1290*/  ISETP.NE.AND.EX P1, PT, RZ, UR5, PT, P1 ;  /* 0x00000005ff007c0c */ /* 0x000fe2000bf25310 */
[----:B------:R-:W-:-:S02]  /*12a0*/  ULDC.64 UR4, c[0x0][0xa18] ;  /* 0x0002860000047ab9 */ /* 0x000fc40000000a00 */
[----:B------:R-:W-:-:S04]  /*12b0*/  ISETP.NE.U32.AND P2, PT, RZ, UR4, PT ;  /* 0x00000004ff007c0c */ /* 0x000fc8000bf45070 */
[----:B------:R-:W-:Y:S01]  /*12c0*/  ISETP.NE.AND.EX P2, PT, RZ, UR5, PT, P2 ;  /* 0x00000005ff007c0c */ /* 0x000fe2000bf45320 */
[----:B------:R-:W-:Y:S02]  /*12d0*/  ULDC.64 UR4, c[0x0][0xa08] ;  /* 0x0002820000047ab9 */ /* 0x000fe40000000a00 */
[----:B------:R-:W-:-:S03]  /*12e0*/  ISETP.NE.U32.AND P0, PT, RZ, UR4, PT ;  /* 0x00000004ff007c0c */ /* 0x000fc6000bf05070 */
[----:B------:R-:W0:Y:S01]  /*12f0*/  @P1 LDC.64 R4, c[0x0][0xa28] ;  /* 0x00028a00ff041b82 */ /* 0x000e220000000a00 */
[----:B------:R-:W-:Y:S01]  /*1300*/  ISETP.NE.AND.EX P0, PT, RZ, UR5, PT, P0 ;  /* 0x00000005ff007c0c */ /* 0x000fe2000bf05300 */
[----:B-1----:R-:W-:-:S06]  /*1310*/  IMAD.WIDE R10, R75, 0x4, R6 ;  /* 0x000000044b0a7825 */ /* 0x002fcc00078e0206 */
[----:B------:R-:W1:Y:S01]  /*1320*/  @P2 LDC.64 R8, c[0x0][0xa18] ;  /* 0x00028600ff082b82 */ /* 0x000e620000000a00 */
[----:B------:R-:W-:Y:S02]  /*1330*/  ULDC UR4, c[0x0][0x288] ;  /* 0x0000a20000047ab9 */ /* 0x000fe40000000800 */
[----:B------:R-:W-:Y:S01]  /*1340*/  IMAD.U32 R136, RZ, RZ, UR4 ;  /* 0x00000004ff887e24 */ /* 0x000fe2000f8e00ff */
[----:B------:R-:W-:Y:S02]  /*1350*/  ULDC.64 UR4, c[0x0][0x418] ;  /* 0x0001060000047ab9 */ /* 0x000fe40000000a00 */
[----:B--2---:R2:W5:Y:S01]  /*1360*/  @P0 LDG.E R70, desc[UR38][R10.64] ;  /* 0x000000260a460981 */ /* 0x004562000c1e1900 */
[----:B0-----:R-:W-:-:S05]  /*1370*/  @P1 IMAD.WIDE R4, R75, 0x4, R4 ;  /* 0x000000044b041825 */ /* 0x001fca00078e0204 */
[----:B------:R2:W5:Y:S01]  /*1380*/  @P1 LDG.E R0, desc[UR38][R4.64] ;  /* 0x0000002604001981 */ /* 0x000562000c1e1900 */
[----:B-1----:R-:W-:-:S05]  /*1390*/  @P2 IMAD.WIDE R6, R75, 0x4, R8 ;  /* 0x000000044b062825 */ /* 0x002fca00078e0208 */
        /* <DEDUP_REMOVED lines=9> */
[----:B------:R-:W-:Y:S01]  /*1430*/  IMAD.U32 R27, RZ, RZ, UR4 ;  /* 0x00000004ff1b7e24 */ /* 0x000fe2000f8e00ff */
[----:B--2---:R-:W-:Y:S06]  /*1440*/  @P2 BRA `(.L_x_1370) ;  /* 0x0000000000242947 */ /* 0x004fec0003800000 */
        /* <DEDUP_REMOVED lines=8> */
[----:B--2---:R-:W-:-:S07]  /*14d0*/  IMAD.IADD R136, R3, 0x1, -R136 ;  /* 0x0000000103887824 */ /* 0x004fce00078e0a88 */
.L_x_1370:
[----:B------:R-:W-:Y:S01]  /*14e0*/  ULDC.64 UR4, c[0x0][0xa20] ;  /* 0x0002880000047ab9 */ /* 0x000fe20000000a00 */
[----:B------:R0:W-:Y:S01]  /*14f0*/  STL [R1+0x4c], R74 ;  /* 0x00004c4a01007387 */ /* 0x0001e20000100800 */
[----:B------:R-:W-:-:S03]  /*1500*/  ISETP.NE.U32.AND P1, PT, RZ, UR4, PT ;  /* 0x00000004ff007c0c */ /* 0x000fc6000bf25070 */
[----:B------:R0:W-:Y:S01]  /*1510*/  STL [R1+0x50], R75 ;  /* 0x0000504b01007387 */ /* 0x0001e20000100800 */
[----:B------:R-:W-:-:S13]  /*1520*/  ISETP.NE.AND.EX P1, PT, RZ, UR5, PT, P1 ;  /* 0x00000005ff007c0c */ /* 0x000fda000bf25310 */
[----:B0-----:R-:W-:Y:S05]  /*1530*/  @!P1 BRA `(.L_x_1371) ;  /* 0x0000000000109947 */ /* 0x001fea0003800000 */
[----:B------:R-:W0:Y:S02]  /*1540*/  LDC.64 R4, c[0x0][0xa20] ;  /* 0x00028800ff047b82 */ /* 0x000e240000000a00 */
[----:B0-----:R-:W-:-:S05]  /*1550*/  IMAD.WIDE R4, R75, 0x4, R4 ;  /* 0x000000044b047825 */ /* 0x001fca00078e0204 */
[----:B------:R0:W5:Y:S01]  /*1560*/  LDG.E R27, desc[UR38][R4.64] ;  /* 0x00000026041b7981 */ /* 0x000162000c1e1900 */
[----:B------:R-:W-:Y:S05]  /*1570*/  BRA `(.L_x_1372) ;  /* 0x0000000000107947 */ /* 0x000fea0003800000 */
.L_x_1371:
[----:B------:R-:W-:Y:S05]  /*1580*/  @!P0 BRA `(.L_x_1372) ;  /* 0x00000000000c8947 */ /* 0x000fea0003800000 */
[----:B------:R-:W2:Y:S04]  /*1590*/  LDG.E R4, desc[UR38][R10.64] ;  /* 0x000000260a047981 */ /* 0x000ea8000c1e1900 */
[----:B------:R-:W2:Y:S02]  /*15a0*/  LDG.E R27, desc[UR38][R10.64+0x4] ;  /* 0x000004260a1b7981 */ /* 0x000ea4000c1e1900 */
[----:B--2---:R-:W-:-:S07]  /*15b0*/  IMAD.IADD R27, R27, 0x1, -R4 ;  /* 0x000000011b1b7824 */ /* 0x004fce00078e0a04 */
.L_x_1372:
[----:B------:R-:W-:Y:S01]  /*15c0*/  ULDC.64 UR4, c[0x0][0xa10] ;  /* 0x0002840000047ab9 */ /* 0x000fe20000000a00 */
[----:B0-----:R-:W0:Y:S01]  /*15d0*/  LDC R4, c[0x0][0x448] ;  /* 0x00011200ff047b82 */ /* 0x001e220000000800 */
[----:B------:R-:W-:-:S04]  /*15e0*/  ISETP.NE.U32.AND P0, PT, RZ, UR4, PT ;  /* 0x00000004ff007c0c */ /* 0x000fc8000bf05070 */
[----:B------:R-:W-:Y:S01]  /*15f0*/  ISETP.NE.AND.EX P0, PT, RZ, UR5, PT, P0 ;  /* 0x00000005ff007c0c */ /* 0x000fe2000bf05300 */
[----:B------:R-:W-:Y:S02]  /*1600*/  ULDC.64 UR4, c[0x0][0xa30] ;  /* 0x00028c0000047ab9 */ /* 0x000fe40000000a00 */
[----:B------:R-:W-:-:S04]  /*1610*/  ISETP.NE.U32.AND P1, PT, RZ, UR4, PT ;  /* 0x00000004ff007c0c */ /* 0x000fc8000bf25070 */
[----:B------:R-:W-:-:S06]  /*1620*/  ISETP.NE.AND.EX P1, PT, RZ, UR5, PT, P1 ;  /* 0x00000005ff007c0c */ /* 0x000fcc000bf25310 */
[----:B------:R-:W1:Y:S08]  /*1630*/  @P0 LDC.64 R6, c[0x0][0xa10] ;  /* 0x00028400ff060b82 */ /* 0x000e700000000a00 */
[----:B------:R-:W2:Y:S01]  /*1640*/  @P1 LDC.64 R8, c[0x0][0xa30] ;  /* 0x00028c00ff081b82 */ /* 0x000ea20000000a00 */
[----:B-1----:R-:W-:-:S05]  /*1650*/  @P0 IMAD.WIDE R6, R75, 0x4, R6 ;  /* 0x000000044b060825 */ /* 0x002fca00078e0206 */
[----:B------:R-:W3:Y:S04]  /*1660*/  @P0 LDG.E R3, desc[UR38][R6.64] ;  /* 0x0000002606030981 */ /* 0x000ee8000c1e1900 */
[----:B------:R1:W3:Y:S01]  /*1670*/  @P0 LDG.E R10, desc[UR38][R6.64+0x4] ;  /* 0x00000426060a0981 */ /* 0x0002e2000c1e1900 */
[----:B-----5:R-:W-:Y:S02]  /*1680*/  IMAD.MOV.U32 R106, RZ, RZ, R27 ;  /* 0x000000ffff6a7224 */ /* 0x020fe400078e001b */
[----:B--2---:R-:W-:-:S05]  /*1690*/  @P1 IMAD.WIDE R8, R75, 0x4, R8 ;  /* 0x000000044b081825 */ /* 0x004fca00078e0208 */
[----:B------:R2:W5:Y:S01]  /*16a0*/  @P1 LDG.E R106, desc[UR38][R8.64] ;  /* 0x00000026086a1981 */ /* 0x000562000c1e1900 */
[----:B0-----:R-:W-:Y:S01]  /*16b0*/  ISETP.NE.AND P1, PT, R4, 0x1, PT ;  /* 0x000000010400780c */ /* 0x001fe20003f25270 */
[----:B------:R-:W-:Y:S01]  /*16c0*/  IMAD R14, R73, 0xc0, RZ ;  /* 0x000000c0490e7824 */ /* 0x000fe200078e02ff */
[----:B------:R-:W0:Y:S01]  /*16d0*/  LDC.64 R4, c[0x0][0x9e0] ;  /* 0x00027800ff047b82 */ /* 0x000e220000000a00 */
[----:B------:R-:W-:Y:S02]  /*16e0*/  IMAD.IADD R13, R27, 0x1, -R0 ;  /* 0x000000011b0d7824 */ /* 0x000fe400078e0a00 */
[----:B------:R-:W-:Y:S01]  /*16f0*/  VIADD R0, R14, 0xbf ;  /* 0x000000bf0e007836 */ /* 0x000fe20000000000 */
[----:B------:R4:W-:Y:S03]  /*1700*/  STL [R1+0x18], R14 ;  /* 0x0000180e01007387 */ /* 0x0009e60000100800 */
[----:B-1----:R-:W-:-:S04]  /*1710*/  IMAD.MOV.U32 R7, RZ, RZ, R0 ;  /* 0x000000ffff077224 */ /* 0x002fc800078e0000 */
[----:B------:R-:W1:Y:S08]  /*1720*/  @P1 LDC R11, c[0x0][0x44c] ;  /* 0x00011300ff0b1b82 */ /* 0x000e700000000800 */
[----:B------:R-:W2:Y:S01]  /*1730*/  @P1 LDC R12, c[0x0][0x450] ;  /* 0x00011400ff0c1b82 */ /* 0x000ea20000000800 */
[----:B0-----:R-:W-:Y:S01]  /*1740*/  ISETP.GE.AND P2, PT, R5, 0x1, PT ;  /* 0x000000010500780c */ /* 0x001fe20003f46270 */
[----:B---3--:R-:W-:-:S02]  /*1750*/  @P0 IMAD.IADD R24, R10, 0x1, -R3 ;  /* 0x000000010a180824 */ /* 0x008fc400078e0a03 */
[----:B-1----:R-:W-:-:S04]  /*1760*/  @P1 IMAD.HI.U32 R3, R0, R11, RZ ;  /* 0x0000000b00031227 */ /* 0x002fc800078e00ff */
[----:B------:R-:W-:Y:S01]  /*1770*/  IMAD.IADD R137, R13, 0x1, R24 ;  /* 0x000000010d897824 */ /* 0x000fe200078e0218 */
[----:B--2---:R-:W-:-:S03]  /*1780*/  @P1 SHF.R.U32.HI R7, RZ, R12, R3 ;  /* 0x0000000cff071219 */ /* 0x004fc60000011603 */
[C---:B------:R-:W-:Y:S01]  /*1790*/  VIADD R0, R137.reuse, 0x7f ;  /* 0x0000007f89007836 */ /* 0x040fe20000000000 */
[----:B------:R-:W-:-:S04]  /*17a0*/  IADD3 R112, R137, 0x1, -R136 ;  /* 0x0000000189707810 */ /* 0x000fc80007ffe888 */
[----:B------:R-:W-:Y:S01]  /*17b0*/  SHF.R.S32.HI R3, RZ, 0x1f, R0 ;  /* 0x0000001fff037819 */ /* 0x000fe20000011400 */
[----:B------:R-:W-:-:S03]  /*17c0*/  IMAD.IADD R9, R112, 0x1, R7 ;  /* 0x0000000170097824 */ /* 0x000fc600078e0207 */
[----:B------:R-:W-:Y:S01]  /*17d0*/  LEA.HI R3, R3, R0, RZ, 0x7 ;  /* 0x0000000003037211 */ /* 0x000fe200078f38ff */
[----:B------:R-:W-:-:S03]  /*17e0*/  IMAD.IADD R4, R9, 0x1, R4 ;  /* 0x0000000109047824 */ /* 0x000fc600078e0204 */
[----:B------:R-:W-:Y:S01]  /*17f0*/  SHF.R.S32.HI R113, RZ, 0x7, R3 ;  /* 0x00000007ff717819 */ /* 0x000fe20000011403 */
[----:B----4-:R-:W-:Y:S06]  /*1800*/  @!P2 BRA `(.L_x_1373) ;  /* 0x000000000048a947 */ /* 0x010fec0003800000 */
        /* <DEDUP_REMOVED lines=11> */
.L_x_1375:
[----:B------:R-:W-:-:S13]  /*18c0*/  ISETP.NE.AND P0, PT, R5, 0x1, PT ;  /* 0x000000010500780c */ /* 0x000fda0003f05270 */
[----:B------:R-:W0:Y:S02]  /*18d0*/  @P0 LDC.64 R6, c[0x0][0x9e8] ;  /* 0x00027a00ff060b82 */ /* 0x000e240000000a00 */
[----:B0-----:R-:W-:-:S05]  /*18e0*/  @P0 IMAD.HI.U32 R6, R0, R6, RZ ;  /* 0x0000000600060227 */ /* 0x001fca00078e00ff */
[----:B------:R-:W-:-:S07]  /*18f0*/  @P0 SHF.R.U32.HI R0, RZ, R7, R6 ;  /* 0x00000007ff000219 */ /* 0x000fce0000011606 */
.L_x_1376:
[----:B------:R-:W-:Y:S05]  /*1900*/  BSYNC B0 ;  /* 0x0000000000007941 */ /* 0x000fea0003800000 */
.L_x_1374:
[----:B------:R-:W-:-:S05]  /*1910*/  IMAD R3, R0, R5, R5 ;  /* 0x0000000500037224 */ /* 0x000fca00078e0205 */
[----:B------:R-:W-:-:S07]  /*1920*/  VIMNMX R4, R4, R3, PT ;  /* 0x0000000304047248 */ /* 0x000fce0003fe0100 */
.L_x_1373:
[----:B------:R-:W0:Y:S01]  /*1930*/  @P1 LDC R0, c[0x0][0x44c] ;  /* 0x00011300ff001b82 */ /* 0x000e220000000800 */
[----:B------:R-:W-:Y:S01]  /*1940*/  IMAD.MOV.U32 R3, RZ, RZ, R14 ;  /* 0x000000ffff037224 */ /* 0x000fe200078e000e */
[----:B------:R-:W-:Y:S01]  /*1950*/  ULDC UR4, c[0x0][0x9dc] ;  /* 0x0002770000047ab9 */ /* 0x000fe20000000800 */
[----:B------:R-:W-:-:S05]  /*1960*/  IMAD.IADD R114, R137, 0x1, -R136 ;  /* 0x0000000189727824 */ /* 0x000fca00078e0a88 */
[----:B------:R-:W1:Y:S01]  /*1970*/  @P1 LDC R7, c[0x0][0x450] ;  /* 0x00011400ff071b82 */ /* 0x000e620000000800 */
[----:B0-----:R-:W-:-:S05]  /*1980*/  @P1 IMAD.HI.U32 R0, R14, R0, RZ ;  /* 0x000000000e001227 */ /* 0x001fca00078e00ff */
[----:B-1----:R-:W-:-:S05]  /*1990*/  @P1 SHF.R.U32.HI R3, RZ, R7, R0 ;  /* 0x00000007ff031219 */ /* 0x002fca0000011600 */
[----:B------:R-:W-:-:S04]  /*19a0*/  IMAD.IADD R0, R114, 0x1, R3 ;  /* 0x0000000172007824 */ /* 0x000fc800078e0203 */
[----:B------:R-:W-:Y:S01]  /*19b0*/  VIADD R3, R0, -UR4 ;  /* 0x8000000400037c36 */ /* 0x000fe20008000000 */
[----:B------:R-:W-:Y:S06]  /*19c0*/  @!P2 BRA `(.L_x_1377) ;  /* 0x000000000044a947 */ /* 0x000fec0003800000 */
[----:B------:R-:W-:Y:S01]  /*19d0*/  ISETP.GT.AND P0, PT, R0, -0x1, PT ;  /* 0xffffffff0000780c */ /* 0x000fe20003f04270 */
[----:B------:R-:W-:-:S12]  /*19e0*/  BSSY B0, `(.L_x_1378) ;  /* 0x000000d000007945 */ /* 0x000fd80003800000 */
        /* <DEDUP_REMOVED lines=8> */
.L_x_1379:
[----:B------:R-:W-:-:S13]  /*1a70*/  ISETP.NE.AND P0, PT, R5, 0x1, PT ;  /* 0x000000010500780c */ /* 0x000fda0003f05270 */
[----:B------:R-:W0:Y:S02]  /*1a80*/  @P0 LDC.64 R6, c[0x0][0x9e8] ;  /* 0x00027a00ff060b82 */ /* 0x000e240000000a00 */
[----:B0-----:R-:W-:-:S05]  /*1a90*/  @P0 IMAD.HI.U32 R6, R0, R6, RZ ;  /* 0x0000000600060227 */ /* 0x001fca00078e00ff */
[----:B------:R-:W-:-:S07]  /*1aa0*/  @P0 SHF.R.U32.HI R0, RZ, R7, R6 ;  /* 0x00000007ff000219 */ /* 0x000fce0000011606 */
.L_x_1380:
[----:B------:R-:W-:Y:S05]  /*1ab0*/  BSYNC B0 ;  /* 0x0000000000007941 */ /* 0x000fea0003800000 */
.L_x_1378:
[----:B------:R-:W-:-:S05]  /*1ac0*/  IMAD R0, R0, R5, RZ ;  /* 0x0000000500007224 */ /* 0x000fca00078e02ff */
[----:B------:R-:W-:-:S07]  /*1ad0*/  VIMNMX R3, R3, R0, !PT ;  /* 0x0000000003037248 */ /* 0x000fce0007fe0100 */
.L_x_1377:
[----:B------:R-:W-:Y:S01]  /*1ae0*/  VIADD R4, R4, 0x7f ;  /* 0x0000007f04047836 */ /* 0x000fe20000000000 */
[----:B------:R-:W-:-:S04]  /*1af0*/  SHF.R.S32.HI R0, RZ, 0x1f, R3 ;  /* 0x0000001fff007819 */ /* 0x000fc80000011403 */
[----:B------:R-:W-:Y:S02]  /*1b00*/  SHF.R.S32.HI R5, RZ, 0x1f, R4 ;  /* 0x0000001fff057819 */ /* 0x000fe40000011404 */
[----:B------:R-:W-:Y:S02]  /*1b10*/  LEA.HI R0, R0, R3, RZ, 0x7 ;  /* 0x0000000300007211 */ /* 0x000fe400078f38ff */
[----:B------:R-:W-:Y:S02]  /*1b20*/  LEA.HI R5, R5, R4, RZ, 0x7 ;  /* 0x0000000405057211 */ /* 0x000fe400078f38ff */
[----:B------:R-:W-:Y:S02]  /*1b30*/  SHF.R.S32.HI R3, RZ, 0x7, R0 ;  /* 0x00000007ff037819 */ /* 0x000fe40000011400 */
[----:B------:R-:W-:Y:S02]  /*1b40*/  SHF.R.S32.HI R0, RZ, 0x7, R5 ;  /* 0x00000007ff007819 */ /* 0x000fe40000011405 */
[----:B------:R-:W-:-:S02]  /*1b50*/  VIMNMX R3, RZ, R3, !PT ;  /* 0x00000003ff037248 */ /* 0x000fc40007fe0100 */
[----:B------:R-:W-:-:S03]  /*1b60*/  VIMNMX R0, R113, R0, PT ;  /* 0x0000000071007248 */ /* 0x000fc60003fe0100 */
[--C-:B------:R-:W-:Y:S02]  /*1b70*/  IMAD R3, R3, 0x80, -R13.reuse ;  /* 0x0000008003037824 */ /* 0x100fe400078e0a0d */
[----:B------:R-:W-:-:S03]  /*1b80*/  IMAD R5, R0, 0x80, -R13 ;  /* 0x0000008000057824 */ /* 0x000fc600078e0a0d */
[----:B------:R-:W-:Y:S02]  /*1b90*/  VIMNMX R3, RZ, R3, !PT ;  /* 0x00000003ff037248 */ /* 0x000fe40007fe0100 */
[----:B------:R-:W-:Y:S02]  /*1ba0*/  VIMNMX R0, R5, R24, PT ;  /* 0x0000001805007248 */ /* 0x000fe40003fe0100 */
[----:B------:R-:W-:Y:S02]  /*1bb0*/  SHF.R.U32.HI R83, RZ, 0x7, R3 ;  /* 0x00000007ff537819 */ /* 0x000fe40000011603 */
[----:B------:R-:W-:-:S03]  /*1bc0*/  ISETP.GT.AND P0, PT, R0, R3, PT ;  /* 0x000000030000720c */ /* 0x000fc60003f04270 */
[----:B------:R-:W-:-:S10]  /*1bd0*/  IMAD.MOV.U32 R25, RZ, RZ, R83 ;  /* 0x000000ffff197224 */ /* 0x000fd400078e0053 */
[----:B------:R-:W-:-:S05]  /*1be0*/  @P0 VIADD R0, R0, 0x7f ;  /* 0x0000007f00000836 */ /* 0x000fca0000000000 */
[----:B------:R-:W-:-:S04]  /*1bf0*/  @P0 SHF.R.S32.HI R3, RZ, 0x1f, R0 ;  /* 0x0000001fff030819 */ /* 0x000fc80000011400 */
[----:B------:R-:W-:-:S04]  /*1c00*/  @P0 LEA.HI R3, R3, R0, RZ, 0x7 ;  /* 0x0000000003030211 */ /* 0x000fc800078f38ff */
[----:B------:R-:W-:Y:S02]  /*1c10*/  @P0 SHF.R.S32.HI R25, RZ, 0x7, R3 ;  /* 0x00000007ff190819 */ /* 0x000fe40000011403 */
[----:B------:R-:W-:Y:S02]  /*1c20*/  PLOP3.LUT P0, PT, PT, PT, PT, 0x80, 0x0 ;  /* 0x000000000000781c */ /* 0x000fe40003f0f070 */
[----:B------:R-:W-:-:S13]  /*1c30*/  ISETP.GT.AND P1, PT, R25, R83, PT ;  /* 0x000000531900720c */ /* 0x000fda0003f24270 */
[----:B------:R-:W-:Y:S05]  /*1c40*/  @!P1 BRA `(.L_x_1381) ;  /* 0x0000005000449947 */ /* 0x000fea0003800000 */
        /* <DEDUP_REMOVED lines=20> */
.L_x_1383:
[----:B------:R-:W-:Y:S05]  /*1d90*/  BSYNC B6 ;  /* 0x0000000000067941 */ /* 0x000fea0003800000 */
.L_x_1382:
        /* <DEDUP_REMOVED lines=20> */
.L_x_1385:
[----:B------:R-:W-:Y:S05]  /*1ee0*/  BSYNC B6 ;  /* 0x0000000000067941 */ /* 0x000fea0003800000 */
.L_x_1384:
[----:B------:R-:W2:Y:S01]  /*1ef0*/  LDL.64 R36, [R1+0x8] ;  /* 0x0000080001247983 */ /* 0x000ea20000100a00 */
[----:B------:R-:W-:Y:S01]  /*1f00*/  ULDC.64 UR4, c[0x0][0x9f8] ;  /* 0x00027e0000047ab9 */ /* 0x000fe20000000a00 */
[----:B------:R-:W0:Y:S01]  /*1f10*/  LDC.64 R10, c[0x0][0x300] ;  /* 0x0000c000ff0a7b82 */ /* 0x000e220000000a00 */
[----:B------:R-:W-:Y:S01]  /*1f20*/  ISETP.NE.U32.AND P0, PT, RZ, UR4, PT ;  /* 0x00000004ff007c0c */ /* 0x000fe2000bf05070 */
[----:B------:R-:W2:Y:S01]  /*1f30*/  LDL.64 R30, [R1+0x8] ;  /* 0x00000800011e7983 */ /* 0x000ea20000100a00 */
[----:B------:R-:W-:Y:S01]  /*1f40*/  IMAD.IADD R70, R70, 0x1, R27 ;  /* 0x0000000146467824 */ /* 0x000fe200078e021b */
[----:B------:R-:W-:Y:S01]  /*1f50*/  ULDC.64 UR6, c[0x0][0xa08] ;  /* 0x0002820000067ab9 */ /* 0x000fe20000000a00 */
[----:B------:R-:W-:Y:S01]  /*1f60*/  ISETP.NE.AND.EX P0, PT, RZ, UR5, PT, P0 ;  /* 0x00000005ff007c0c */ /* 0x000fe2000bf05300 */
[----:B------:R-:W3:Y:S01]  /*1f70*/  LDL.LU R28, [R1] ;  /* 0x00000000011c7983 */ /* 0x000ee20000300800 */
[----:B------:R-:W-:Y:S01]  /*1f80*/  SHF.R.S32.HI R8, RZ, 0x1f, R74 ;  /* 0x0000001fff087819 */ /* 0x000fe2000001144a */
[----:B------:R-:W-:Y:S01]  /*1f90*/  ULDC.64 UR4, c[0x0][0x308] ;  /* 0x0000c20000047ab9 */ /* 0x000fe20000000a00 */
[----:B------:R-:W1:Y:S01]  /*1fa0*/  S2R R20, SR_TID.X ;  /* 0x0000000000147919 */ /* 0x000e620000002100 */
[----:B------:R-:W-:Y:S01]  /*1fb0*/  SHF.R.S32.HI R23, RZ, 0x1f, R22 ;  /* 0x0000001fff177819 */ /* 0x000fe20000011416 */
[----:B------:R-:W4:Y:S08]  /*1fc0*/  LDC R35, c[0x0][0x3f4] ;  /* 0x0000fd00ff237b82 */ /* 0x000f300000000800 */
[----:B------:R-:W1:Y:S02]  /*1fd0*/  @P0 LDC.64 R4, c[0x0][0x9f8] ;  /* 0x00027e00ff040b82 */ /* 0x000e640000000a00 */
[----:B-1----:R-:W-:-:S05]  /*1fe0*/  @P0 IMAD.WIDE R4, R75, 0x4, R4 ;  /* 0x000000044b040825 */ /* 0x002fca00078e0204 */
[----:B------:R1:W4:Y:S01]  /*1ff0*/  @P0 LDG.E R75, desc[UR38][R4.64] ;  /* 0x00000026044b0981 */ /* 0x000322000c1e1900 */
[----:B------:R-:W-:Y:S01]  /*2000*/  VIADD R20, R20, 0xffffff80 ;  /* 0xffffff8014147836 */ /* 0x000fe20000000000 */
[----:B------:R-:W-:Y:S01]  /*2010*/  SHF.R.S32.HI R13, RZ, 0x1f, R70 ;  /* 0x0000001fff0d7819 */ /* 0x000fe20000011446 */
[CC--:B0-----:R-:W-:Y:S01]  /*2020*/  IMAD.WIDE.U32 R6, R70.reuse, R10.reuse, RZ ;  /* 0x0000000a46067225 */ /* 0x0c1fe200078e00ff */
[----:B------:R-:W-:Y:S02]  /*2030*/  ISETP.NE.U32.AND P0, PT, RZ, UR6, PT ;  /* 0x00000006ff007c0c */ /* 0x000fe4000bf05070 */
[----:B------:R-:W-:Y:S01]  /*2040*/  SHF.R.S32.HI R9, RZ, 0x1f, R20 ;  /* 0x0000001fff097819 */ /* 0x000fe20000011414 */
[----:B------:R-:W-:Y:S01]  /*2050*/  IMAD R0, R13, R10, RZ ;  /* 0x0000000a0d007224 */ /* 0x000fe200078e02ff */
[----:B------:R-:W-:Y:S02]  /*2060*/  ISETP.NE.AND.EX P0, PT, RZ, UR7, PT, P0 ;  /* 0x00000007ff007c0c */ /* 0x000fe4000bf05300 */
[----:B------:R-:W-:Y:S01]  /*2070*/  LEA.HI R9, R9, R20, RZ, 0x2 ;  /* 0x0000001409097211 */ /* 0x000fe200078f10ff */
[----:B------:R-:W-:Y:S01]  /*2080*/  IMAD R3, R70, R11, R0 ;  /* 0x0000000b46037224 */ /* 0x000fe200078e0200 */
[----:B------:R-:W0:Y:S02]  /*2090*/  S2R R20, SR_TID.X ;  /* 0x0000000000147919 */ /* 0x000e240000002100 */
[----:B------:R-:W-:Y:S01]  /*20a0*/  SHF.R.S32.HI R82, RZ, 0x2, R9 ;  /* 0x00000002ff527819 */ /* 0x000fe20000011409 */
[----:B------:R-:W-:Y:S01]  /*20b0*/  IMAD.IADD R7, R7, 0x1, R3 ;  /* 0x0000000107077824 */ /* 0x000fe200078e0203 */
[----:B------:R-:W-:Y:S01]  /*20c0*/  SHF.R.S32.HI R9, RZ, 0x1f, R9 ;  /* 0x0000001fff097819 */ /* 0x000fe20000011409 */
[----:B------:R-:W-:-:S02]  /*20d0*/  IMAD R3, R8, UR4, RZ ;  /* 0x0000000408037c24 */ /* 0x000fc4000f8e02ff */
[----:B-1----:R-:W-:-:S04]  /*20e0*/  IMAD.WIDE.U32 R4, R74, UR4, R6 ;  /* 0x000000044a047c25 */ /* 0x002fc8000f8e0006 */
[----:B--2---:R-:W-:Y:S01]  /*20f0*/  IMAD.MOV.U32 R30, RZ, RZ, R36 ;  /* 0x000000ffff1e7224 */ /* 0x004fe200078e0024 */
[----:B0-----:R-:W-:Y:S01]  /*2100*/  SHF.R.U32.HI R34, RZ, 0x7, R20 ;  /* 0x00000007ff227819 */ /* 0x001fe20000011614 */
[----:B------:R-:W-:Y:S01]  /*2110*/  IMAD R3, R74, UR5, R3 ;  /* 0x000000054a037c24 */ /* 0x000fe2000f8e0203 */
[----:B------:R-:W-:Y:S01]  /*2120*/  ULDC.64 UR4, c[0x0][0x310] ;  /* 0x0000c40000047ab9 */ /* 0x000fe20000000a00 */
[----:B------:R-:W-:Y:S01]  /*2130*/  LEA.HI R9, R9, R82, RZ, 0x2 ;  /* 0x0000005209097211 */ /* 0x000fe200078f10ff */
[----:B------:R-:W0:Y:S01]  /*2140*/  LDC.64 R6, c[0x0][0x408] ;  /* 0x00010200ff067b82 */ /* 0x000e220000000a00 */
[----:B------:R-:W-:Y:S01]  /*2150*/  SHF.R.S32.HI R31, RZ, 0x1f, R30 ;  /* 0x0000001fff1f7819 */ /* 0x000fe2000001141e */
[----:B------:R-:W-:-:S04]  /*2160*/  IMAD.IADD R5, R5, 0x1, R3 ;  /* 0x0000000105057824 */ /* 0x000fc800078e0203 */
[----:B------:R1:W-:Y:S04]  /*2170*/  STL [R1+0xc], R31 ;  /* 0x00000c1f01007387 */ /* 0x0003e80000100800 */
[----:B------:R-:W2:Y:S01]  /*2180*/  LDL R36, [R1+0x14] ;  /* 0x0000140001247983 */ /* 0x000ea20000100800 */
[----:B------:R-:W-:Y:S02]  /*2190*/  ISETP.NE.AND P6, PT, R34, 0x1, PT ;  /* 0x000000012200780c */ /* 0x000fe40003fc5270 */
[----:B------:R-:W-:Y:S02]  /*21a0*/  LOP3.LUT R9, R9, 0xfffffffc, RZ, 0xc0, !PT ;  /* 0xfffffffc09097812 */ /* 0x000fe400078ec0ff */
[----:B------:R-:W-:-:S03]  /*21b0*/  SHF.R.S32.HI R32, RZ, 0x1f, R19 ;  /* 0x0000001fff207819 */ /* 0x000fc60000011413 */
[----:B------:R-:W-:Y:S01]  /*21c0*/  IMAD.IADD R82, R82, 0x1, -R9 ;  /* 0x0000000152527824 */ /* 0x000fe200078e0a09 */
[----:B----4-:R-:W-:Y:S02]  /*21d0*/  SHF.R.S32.HI R0, RZ, 0x1f, R75 ;  /* 0x0000001fff007819 */ /* 0x010fe4000001144b */
[----:B------:R-:W-:Y:S02]  /*21e0*/  SEL R75, R75, RZ, !P0 ;  /* 0x000000ff4b4b7207 */ /* 0x000fe40004000000 */
[----:B------:R-:W-:-:S05]  /*21f0*/  SEL R15, R0, RZ, !P0 ;  /* 0x000000ff000f7207 */ /* 0x000fca0004000000 */
[----:B------:R-:W-:Y:S02]  /*2200*/  IMAD R0, R15, UR4, RZ ;  /* 0x000000040f007c24 */ /* 0x000fe4000f8e02ff */
[----:B------:R-:W-:-:S04]  /*2210*/  IMAD.WIDE.U32 R20, R75, UR4, R4 ;  /* 0x000000044b147c25 */ /* 0x000fc8000f8e0004 */
[----:B------:R-:W-:Y:S01]  /*2220*/  IMAD R3, R75, UR5, R0 ;  /* 0x000000054b037c24 */ /* 0x000fe2000f8e0200 */
[----:B------:R-:W-:Y:S05]  /*2230*/  @!P6 WARPSYNC.ALL ;  /* 0x000000000000e948 */ /* 0x000fea0003800000 */
[----:B------:R-:W-:Y:S01]  /*2240*/  ULDC.64 UR4, c[0x0][0x330] ;  /* 0x0000cc0000047ab9 */ /* 0x000fe20000000a00 */
[----:B------:R-:W-:Y:S01]  /*2250*/  VIADD R0, R22, 0x10 ;  /* 0x0000001016007836 */ /* 0x000fe20000000000 */
[----:B---3--:R-:W-:Y:S01]  /*2260*/  LOP3.LUT R28, R28, 0xfffffffd, RZ, 0xc0, !PT ;  /* 0xfffffffd1c1c7812 */ /* 0x008fe200078ec0ff */
[----:B------:R-:W-:Y:S02]  /*2270*/  IMAD R5, R8, UR4, RZ ;  /* 0x0000000408057c24 */ /* 0x000fe4000f8e02ff */
[----:B------:R-:W-:Y:S01]  /*2280*/  VIADD R72, R22, 0x30 ;  /* 0x0000003016487836 */ /* 0x000fe20000000000 */
[----:B------:R-:W-:Y:S01]  /*2290*/  SHF.R.U32.HI R37, RZ, 0x3, R157 ;  /* 0x00000003ff257819 */ /* 0x000fe2000001169d */
[----:B------:R-:W-:Y:S01]  /*22a0*/  IMAD.WIDE.U32 R60, R74, UR4, R22 ;  /* 0x000000044a3c7c25 */ /* 0x000fe2000f8e0016 */
[----:B------:R-:W-:Y:S01]  /*22b0*/  ULDC UR4, c[0x0][0x2f4] ;  /* 0x0000bd0000047ab9 */ /* 0x000fe20000000800 */
[----:B------:R-:W-:Y:S01]  /*22c0*/  ULDC.64 UR6, c[0x0][0x338] ;  /* 0x0000ce0000067ab9 */ /* 0x000fe20000000a00 */
[----:B------:R-:W-:Y:S01]  /*22d0*/  ISETP.GE.AND P1, PT, R0, UR4, PT ;  /* 0x0000000400007c0c */ /* 0x000fe2000bf26270 */
[----:B------:R-:W-:-:S02]  /*22e0*/  IMAD R9, R74, UR5, R5 ;  /* 0x000000054a097c24 */ /* 0x000fc4000f8e0205 */
[-C--:B------:R-:W-:Y:S02]  /*22f0*/  IMAD R8, R32, R10.reuse, RZ ;  /* 0x0000000a20087224 */ /* 0x080fe400078e02ff */
[----:B------:R-:W-:Y:S01]  /*2300*/  IMAD.WIDE.U32 R4, R19, R10, R22 ;  /* 0x0000000a13047225 */ /* 0x000fe200078e0016 */
[----:B------:R-:W-:-:S03]  /*2310*/  ISETP.GE.AND P0, PT, R22, UR4, PT ;  /* 0x0000000416007c0c */ /* 0x000fc6000bf06270 */
[----:B------:R-:W-:Y:S01]  /*2320*/  IMAD R95, R19, R11, R8 ;  /* 0x0000000b135f7224 */ /* 0x000fe200078e0208 */
[----:B------:R-:W-:Y:S02]  /*2330*/  SEL R8, RZ, 0xffffffff, P1 ;  /* 0xffffffffff087807 */ /* 0x000fe40000800000 */
[----:B------:R-:W-:Y:S02]  /*2340*/  IADD3 R96, P1, R20, R4, RZ ;  /* 0x0000000414607210 */ /* 0x000fe40007f3e0ff */
[----:B------:R-:W-:Y:S02]  /*2350*/  SEL R4, RZ, 0x1, P0 ;  /* 0x00000001ff047807 */ /* 0x000fe40000000000 */
[----:B------:R-:W-:Y:S01]  /*2360*/  LOP3.LUT P0, RZ, R82, 0x2, RZ, 0xc0, !PT ;  /* 0x0000000252ff7812 */ /* 0x000fe2000780c0ff */
[----:B------:R-:W-:Y:S02]  /*2370*/  IMAD.IADD R3, R21, 0x1, R3 ;  /* 0x0000000115037824 */ /* 0x000fe400078e0203 */
[----:B------:R-:W-:-:S02]  /*2380*/  IMAD.IADD R61, R61, 0x1, R9 ;  /* 0x000000013d3d7824 */ /* 0x000fc400078e0209 */
[----:B------:R-:W-:Y:S01]  /*2390*/  IMAD.SHL.U32 R9, R8, 0x2, RZ ;  /* 0x0000000208097824 */ /* 0x000fe200078e00ff */
[----:B------:R-:W-:-:S04]  /*23a0*/  IADD3.X R95, R3, R5, R95, P1, !PT ;  /* 0x00000005035f7210 */ /* 0x000fc80000ffe45f */
[----:B------:R-:W-:Y:S01]  /*23b0*/  LOP3.LUT R5, R9, 0x2, R4, 0xe2, !PT ;  /* 0x0000000209057812 */ /* 0x000fe200078ee204 */
[----:B------:R-:W-:Y:S01]  /*23c0*/  VIADD R4, R22, 0x20 ;  /* 0x0000002016047836 */ /* 0x000fe20000000000 */
[----:B------:R-:W3:Y:S01]  /*23d0*/  LDC.64 R8, c[0x0][0x3f8] ;  /* 0x0000fe00ff087b82 */ /* 0x000ee20000000a00 */
[----:B------:R-:W-:Y:S01]  /*23e0*/  @P0 LOP3.LUT R28, R28, 0x2, RZ, 0xfc, !PT ;  /* 0x000000021c1c0812 */ /* 0x000fe200078efcff */
[----:B0-----:R-:W-:Y:S01]  /*23f0*/  IMAD R12, R32, R6, RZ ;  /* 0x00000006200c7224 */ /* 0x001fe200078e02ff */
[----:B------:R-:W-:Y:S01]  /*2400*/  ISETP.GE.AND P1, PT, R72, UR4, PT ;  /* 0x0000000448007c0c */ /* 0x000fe2000bf26270 */
[----:B------:R-:W-:Y:S01]  /*2410*/  VIADD R27, R22, 0x40 ;  /* 0x00000040161b7836 */ /* 0x000fe20000000000 */
[----:B------:R-:W-:Y:S01]  /*2420*/  ISETP.GE.AND P0, PT, R4, UR4, PT ;  /* 0x0000000404007c0c */ /* 0x000fe2000bf06270 */
[----:B------:R-:W-:Y:S01]  /*2430*/  IMAD R29, R19, R7, R12 ;  /* 0x00000007131d7224 */ /* 0x000fe200078e020c */
[----:B------:R-:W-:Y:S02]  /*2440*/  SEL R14, RZ, 0x8, P1 ;  /* 0x00000008ff0e7807 */ /* 0x000fe40000800000 */
[----:B------:R-:W-:-:S02]  /*2450*/  SEL R12, RZ, 0x4, P0 ;  /* 0x00000004ff0c7807 */ /* 0x000fc40000000000 */
[----:B------:R-:W-:Y:S02]  /*2460*/  ISETP.GE.AND P0, PT, R27, UR4, PT ;  /* 0x000000041b007c0c */ /* 0x000fe4000bf06270 */
[----:B------:R-:W-:Y:S02]  /*2470*/  LOP3.LUT R12, R14, R5, R12, 0xfe, !PT ;  /* 0x000000050e0c7212 */ /* 0x000fe400078efe0c */
[----:B------:R-:W-:Y:S02]  /*2480*/  SEL R5, RZ, 0x10, P0 ;  /* 0x00000010ff057807 */ /* 0x000fe40000000000 */
[----:B------:R-:W-:Y:S02]  /*2490*/  ISETP.GE.AND P0, PT, R22, R35, PT ;  /* 0x000000231600720c */ /* 0x000fe40003f06270 */
[----:B------:R-:W-:Y:S02]  /*24a0*/  LOP3.LUT R12, R12, R5, RZ, 0xfc, !PT ;  /* 0x000000050c0c7212 */ /* 0x000fe400078efcff */
[----:B------:R-:W-:Y:S01]  /*24b0*/  SEL R5, R35, RZ, P0 ;  /* 0x000000ff23057207 */ /* 0x000fe20000000000 */
[----:B---3--:R-:W-:-:S04]  /*24c0*/  IMAD R14, R32, R8, RZ ;  /* 0x00000008200e7224 */ /* 0x008fc800078e02ff */
[----:B------:R-:W-:Y:S01]  /*24d0*/  IMAD.IADD R5, R22, 0x1, R5 ;  /* 0x0000000116057824 */ /* 0x000fe200078e0205 */
[----:B------:R-:W-:Y:S01]  /*24e0*/  ISETP.GE.AND P2, PT, R4, R35, PT ;  /* 0x000000230400720c */ /* 0x000fe20003f46270 */
[C---:B------:R-:W-:Y:S01]  /*24f0*/  IMAD R33, R19.reuse, R9, R14 ;  /* 0x0000000913217224 */ /* 0x040fe200078e020e */
[----:B------:R-:W-:Y:S01]  /*2500*/  ISETP.GE.AND P1, PT, R0, R35, PT ;  /* 0x000000230000720c */ /* 0x000fe20003f26270 */
[----:B------:R-:W-:Y:S01]  /*2510*/  IMAD.WIDE.U32 R62, R19, R6, R22 ;  /* 0x00000006133e7225 */ /* 0x000fe200078e0016 */
[----:B------:R-:W-:-:S03]  /*2520*/  SHF.R.S32.HI R14, RZ, 0x1f, R5 ;  /* 0x0000001fff0e7819 */ /* 0x000fc60000011405 */
[----:B------:R-:W-:Y:S01]  /*2530*/  IMAD.WIDE.U32 R64, R19, R6, R30 ;  /* 0x0000000613407225 */ /* 0x000fe200078e001e */
[CC--:B------:R-:W-:Y:S02]  /*2540*/  LEA.HI R76, R14.reuse, R5.reuse, RZ, 0x3 ;  /* 0x000000050e4c7211 */ /* 0x0c0fe400078f18ff */
[----:B------:R-:W-:Y:S01]  /*2550*/  LEA.HI R5, R14, R5, RZ, 0x5 ;  /* 0x000000050e057211 */ /* 0x000fe200078f28ff */
[----:B------:R-:W-:Y:S01]  /*2560*/  IMAD.IADD R63, R63, 0x1, R29 ;  /* 0x000000013f3f7824 */ /* 0x000fe200078e021d */
[----:B------:R-:W-:Y:S01]  /*2570*/  LOP3.LUT R28, R28, 0xfffffffe, RZ, 0xc0, !PT ;  /* 0xfffffffe1c1c7812 */ /* 0x000fe200078ec0ff */
[----:B------:R-:W-:Y:S01]  /*2580*/  IMAD.IADD R65, R29, 0x1, R65 ;  /* 0x000000011d417824 */ /* 0x000fe200078e0241 */
[----:B------:R-:W-:Y:S01]  /*2590*/  SEL R29, R35, RZ, P1 ;  /* 0x000000ff231d7207 */ /* 0x000fe20000800000 */
[-C--:B------:R-:W-:Y:S01]  /*25a0*/  IMAD.WIDE.U32 R68, R19, R8.reuse, R30 ;  /* 0x0000000813447225 */ /* 0x080fe200078e001e */
[----:B-1----:R-:W-:Y:S02]  /*25b0*/  SEL R31, R35, RZ, P2 ;  /* 0x000000ff231f7207 */ /* 0x002fe40001000000 */
[----:B------:R-:W-:Y:S01]  /*25c0*/  @P2 LOP3.LUT R28, R28, 0x1, RZ, 0xfc, !PT ;  /* 0x000000011c1c2812 */ /* 0x000fe200078efcff */
[----:B------:R-:W-:-:S04]  /*25d0*/  IMAD.WIDE.U32 R66, R19, R8, R22 ;  /* 0x0000000813427225 */ /* 0x000fc800078e0016 */
[----:B------:R-:W-:Y:S01]  /*25e0*/  IMAD.SHL.U32 R14, R5, 0x80, RZ ;  /* 0x00000080050e7824 */ /* 0x000fe200078e00ff */
[----:B------:R-:W-:Y:S01]  /*25f0*/  LOP3.LUT R5, R157, 0x18, R76, 0xf8, !PT ;  /* 0x000000189d057812 */ /* 0x000fe200078ef84c */
[----:B------:R-:W-:Y:S02]  /*2600*/  IMAD.IADD R29, R0, 0x1, R29 ;  /* 0x00000001001d7824 */ /* 0x000fe400078e021d */
[----:B------:R-:W-:Y:S01]  /*2610*/  IMAD.IADD R31, R4, 0x1, R31 ;  /* 0x00000001041f7824 */ /* 0x000fe200078e021f */
[----:B------:R0:W-:Y:S01]  /*2620*/  STL [R1], R28 ;  /* 0x0000001c01007387 */ /* 0x0001e20000100800 */
[----:B------:R-:W-:Y:S01]  /*2630*/  IMAD.IADD R67, R67, 0x1, R33 ;  /* 0x0000000143437824 */ /* 0x000fe200078e0221 */
[----:B------:R-:W-:Y:S01]  /*2640*/  LOP3.LUT R14, R14, 0xfffff000, RZ, 0xc0, !PT ;  /* 0xfffff0000e0e7812 */ /* 0x000fe200078ec0ff */
[----:B------:R-:W-:Y:S01]  /*2650*/  IMAD.IADD R69, R33, 0x1, R69 ;  /* 0x0000000121457824 */ /* 0x000fe200078e0245 */
[----:B-----5:R-:W-:Y:S01]  /*2660*/  SHF.R.S32.HI R33, RZ, 0x1f, R106 ;  /* 0x0000001fff217819 */ /* 0x020fe2000001146a */
[----:B------:R-:W-:Y:S01]  /*2670*/  IMAD R15, R15, UR6, RZ ;  /* 0x000000060f0f7c24 */ /* 0x000fe2000f8e02ff */
[----:B------:R-:W-:Y:S01]  /*2680*/  LOP3.LUT R5, R5, R37, RZ, 0x3c, !PT ;  /* 0x0000002505057212 */ /* 0x000fe200078e3cff */
[----:B------:R-:W-:Y:S01]  /*2690*/  VIADD R81, R22, 0x50 ;  /* 0x0000005016517836 */ /* 0x000fe20000000000 */
[----:B------:R-:W-:-:S02]  /*26a0*/  SHF.R.S32.HI R30, RZ, 0x1f, R31 ;  /* 0x0000001fff1e7819 */ /* 0x000fc4000001141f */
[----:B0-----:R-:W-:Y:S02]  /*26b0*/  SHF.R.S32.HI R28, RZ, 0x1f, R29 ;  /* 0x0000001fff1c7819 */ /* 0x001fe4000001141d */
[----:B------:R-:W-:Y:S01]  /*26c0*/  IADD3 R70, P2, R19, R70, RZ ;  /* 0x0000004613467210 */ /* 0x000fe20007f5e0ff */
[C---:B------:R-:W-:Y:S01]  /*26d0*/  IMAD R15, R75.reuse, UR7, R15 ;  /* 0x000000074b0f7c24 */ /* 0x040fe2000f8e020f */
[----:B------:R-:W-:Y:S01]  /*26e0*/  LEA.HI R74, R30, R31, RZ, 0x3 ;  /* 0x0000001f1e4a7211 */ /* 0x000fe200078f18ff */
[----:B------:R-:W-:Y:S01]  /*26f0*/  IMAD.WIDE.U32 R60, R75, UR6, R60 ;  /* 0x000000064b3c7c25 */ /* 0x000fe2000f8e003c */
[CC--:B------:R-:W-:Y:S02]  /*2700*/  LEA.HI R75, R28.reuse, R29.reuse, RZ, 0x3 ;  /* 0x0000001d1c4b7211 */ /* 0x0c0fe400078f18ff */
[----:B------:R-:W-:Y:S01]  /*2710*/  LEA.HI R28, R28, R29, RZ, 0x5 ;  /* 0x0000001d1c1c7211 */ /* 0x000fe200078f28ff */
[----:B------:R-:W-:Y:S01]  /*2720*/  IMAD.X R71, R32, 0x1, R13, P2 ;  /* 0x0000000120477824 */ /* 0x000fe200010e060d */
[----:B------:R-:W-:-:S02]  /*2730*/  LEA.HI R30, R30, R31, RZ, 0x5 ;  /* 0x0000001f1e1e7211 */ /* 0x000fc400078f28ff */
[----:B------:R-:W-:Y:S01]  /*2740*/  ISETP.GE.AND P2, PT, R81, UR4, PT ;  /* 0x0000000451007c0c */ /* 0x000fe2000bf46270 */
[----:B------:R-:W-:Y:S01]  /*2750*/  IMAD.SHL.U32 R29, R28, 0x80, RZ ;  /* 0x000000801c1d7824 */ /* 0x000fe200078e00ff */
[----:B------:R-:W-:Y:S01]  /*2760*/  SHF.L.U64.HI R99, R8, 0x7, R9 ;  /* 0x0000000708637819 */ /* 0x000fe20000010209 */
[----:B------:R-:W-:Y:S01]  /*2770*/  IMAD.SHL.U32 R31, R30, 0x80, RZ ;  /* 0x000000801e1f7824 */ /* 0x000fe200078e00ff */
[C---:B------:R-:W-:Y:S02]  /*2780*/  LOP3.LUT R28, R157.reuse, 0x18, R75, 0xf8, !PT ;  /* 0x000000189d1c7812 */ /* 0x040fe400078ef84b */
[----:B------:R-:W-:Y:S01]  /*2790*/  LOP3.LUT R30, R157, 0x18, R74, 0xf8, !PT ;  /* 0x000000189d1e7812 */ /* 0x000fe200078ef84a */
[-C--:B------:R-:W-:Y:S01]  /*27a0*/  IMAD.WIDE.U32 R62, R106, R6.reuse, R62 ;  /* 0x000000066a3e7225 */ /* 0x080fe200078e003e */
[----:B------:R-:W-:Y:S02]  /*27b0*/  LOP3.LUT R29, R29, 0xfffff000, RZ, 0xc0, !PT ;  /* 0xfffff0001d1d7812 */ /* 0x000fe400078ec0ff */
[----:B------:R-:W-:Y:S01]  /*27c0*/  LOP3.LUT R28, R28, R37, RZ, 0x3c, !PT ;  /* 0x000000251c1c7212 */ /* 0x000fe200078e3cff */
[----:B------:R-:W-:Y:S01]  /*27d0*/  IMAD.WIDE.U32 R64, R106, R6, R64 ;  /* 0x000000066a407225 */ /* 0x000fe200078e0040 */
[----:B------:R-:W-:-:S02]  /*27e0*/  LOP3.LUT R31, R31, 0xfffff000, RZ, 0xc0, !PT ;  /* 0xfffff0001f1f7812 */ /* 0x000fc400078ec0ff */
[----:B------:R-:W-:Y:S01]  /*27f0*/  LOP3.LUT R30, R30, R37, RZ, 0x3c, !PT ;  /* 0x000000251e1e7212 */ /* 0x000fe200078e3cff */
[-C--:B------:R-:W-:Y:S01]  /*2800*/  IMAD.WIDE.U32 R66, R106, R8.reuse, R66 ;  /* 0x000000086a427225 */ /* 0x080fe200078e0042 */
[----:B------:R-:W-:Y:S02]  /*2810*/  SHF.L.U64.HI R98, R6, 0x7, R7 ;  /* 0x0000000706627819 */ /* 0x000fe40000010207 */
[----:B------:R-:W-:Y:S01]  /*2820*/  LOP3.LUT R80, R76, 0xfffffff8, RZ, 0xc0, !PT ;  /* 0xfffffff84c507812 */ /* 0x000fe200078ec0ff */
[----:B------:R-:W-:Y:S01]  /*2830*/  IMAD.WIDE.U32 R68, R106, R8, R68 ;  /* 0x000000086a447225 */ /* 0x000fe200078e0044 */
[----:B------:R-:W-:Y:S02]  /*2840*/  LOP3.LUT R79, R75, 0xfffffff8, RZ, 0xc0, !PT ;  /* 0xfffffff84b4f7812 */ /* 0x000fe400078ec0ff */
[----:B------:R-:W-:Y:S02]  /*2850*/  LOP3.LUT R77, R74, 0xfffffff8, RZ, 0xc0, !PT ;  /* 0xfffffff84a4d7812 */ /* 0x000fe400078ec0ff */
[----:B------:R-:W-:Y:S01]  /*2860*/  SHF.L.U64.HI R97, R10, 0x7, R11 ;  /* 0x000000070a617819 */ /* 0x000fe2000001020b */
[----:B------:R-:W-:Y:S01]  /*2870*/  VIADD R111, R34, 0x8 ;  /* 0x00000008226f7836 */ /* 0x000fe20000000000 */
[----:B------:R-:W-:Y:S01]  /*2880*/  SHF.R.S32.HI R102, RZ, 0x1f, R80 ;  /* 0x0000001fff667819 */ /* 0x000fe20000011450 */
[----:B------:R-:W-:Y:S01]  /*2890*/  IMAD.SHL.U32 R108, R35, 0x2, RZ ;  /* 0x00000002236c7824 */ /* 0x000fe200078e00ff */
[----:B------:R-:W-:Y:S01]  /*28a0*/  SHF.R.S32.HI R101, RZ, 0x1f, R79 ;  /* 0x0000001fff657819 */ /* 0x000fe2000001144f */
[----:B------:R-:W-:Y:S01]  /*28b0*/  IMAD.IADD R94, R61, 0x1, R15 ;  /* 0x000000013d5e7824 */ /* 0x000fe200078e020f */
[----:B------:R-:W-:-:S02]  /*28c0*/  SHF.R.S32.HI R100, RZ, 0x1f, R77 ;  /* 0x0000001fff647819 */ /* 0x000fc4000001144d */
[----:B--2---:R-:W-:Y:S01]  /*28d0*/  IADD3 R105, R5, R14, R36 ;  /* 0x0000000e05697210 */ /* 0x004fe20007ffe024 */
[C---:B------:R-:W-:Y:S02]  /*28e0*/  IMAD R14, R33.reuse, R6, RZ ;  /* 0x00000006210e7224 */ /* 0x040fe400078e02ff */
[----:B------:R-:W-:-:S04]  /*28f0*/  IMAD R33, R33, R8, RZ ;  /* 0x0000000821217224 */ /* 0x000fc800078e02ff */
[C---:B------:R-:W-:Y:S01]  /*2900*/  IMAD R33, R106.reuse, R9, R33 ;  /* 0x000000096a217224 */ /* 0x040fe200078e0221 */
[----:B------:R-:W-:Y:S01]  /*2910*/  SEL R9, RZ, 0x20, P2 ;  /* 0x00000020ff097807 */ /* 0x000fe20001000000 */
[----:B------:R-:W-:-:S03]  /*2920*/  IMAD R91, R106, R7, R14 ;  /* 0x000000076a5b7224 */ /* 0x000fc600078e020e */
[----:B------:R-:W-:Y:S01]  /*2930*/  LOP3.LUT R13, R12, R9, RZ, 0xfc, !PT ;  /* 0x000000090c0d7212 */ /* 0x000fe200078efcff */
[----:B------:R-:W-:Y:S01]  /*2940*/  IMAD.SHL.U32 R7, R8, 0x80, RZ ;  /* 0x0000008008077824 */ /* 0x000fe200078e00ff */
[----:B------:R-:W-:Y:S01]  /*2950*/  LOP3.LUT R8, R12, 0x1, RZ, 0xc0, !PT ;  /* 0x000000010c087812 */ /* 0x000fe200078ec0ff */
[----:B------:R-:W-:Y:S01]  /*2960*/  IMAD.SHL.U32 R5, R10, 0x80, RZ ;  /* 0x000000800a057824 */ /* 0x000fe200078e00ff */
[----:B------:R-:W-:Y:S01]  /*2970*/  LOP3.LUT R9, R13, 0x2, RZ, 0xc0, !PT ;  /* 0x000000020d097812 */ /* 0x000fe200078ec0ff */
[----:B------:R-:W-:Y:S01]  /*2980*/  IMAD.IADD R93, R63, 0x1, R91 ;  /* 0x000000013f5d7824 */ /* 0x000fe200078e025b */
[C---:B------:R-:W-:Y:S01]  /*2990*/  LOP3.LUT R10, R13.reuse, 0x4, RZ, 0xc0, !PT ;  /* 0x000000040d0a7812 */ /* 0x040fe200078ec0ff */
[----:B------:R-:W-:Y:S01]  /*29a0*/  IMAD.SHL.U32 R6, R6, 0x80, RZ ;  /* 0x0000008006067824 */ /* 0x000fe200078e00ff */
[----:B------:R-:W-:Y:S01]  /*29b0*/  LOP3.LUT R11, R13, 0x8, RZ, 0xc0, !PT ;  /* 0x000000080d0b7812 */ /* 0x000fe200078ec0ff */
[----:B------:R-:W-:Y:S01]  /*29c0*/  IMAD.IADD R91, R91, 0x1, R65 ;  /* 0x000000015b5b7824 */ /* 0x000fe200078e0241 */
[----:B------:R-:W-:Y:S01]  /*29d0*/  LOP3.LUT R12, R13, 0x10, RZ, 0xc0, !PT ;  /* 0x000000100d0c7812 */ /* 0x000fe200078ec0ff */
[----:B------:R-:W-:Y:S01]  /*29e0*/  IMAD.IADD R92, R67, 0x1, R33 ;  /* 0x00000001435c7824 */ /* 0x000fe200078e0221 */
[--C-:B------:R-:W-:Y:S01]  /*29f0*/  IADD3 R104, R28, R29, R36.reuse ;  /* 0x0000001d1c687210 */ /* 0x100fe20007ffe024 */
[----:B------:R-:W-:Y:S01]  /*2a00*/  IMAD.IADD R90, R33, 0x1, R69 ;  /* 0x00000001215a7824 */ /* 0x000fe200078e0245 */
[----:B------:R-:W-:-:S02]  /*2a10*/  IADD3 R103, R30, R31, R36 ;  /* 0x0000001f1e677210 */ /* 0x000fc40007ffe024 */
[----:B------:R-:W-:Y:S01]  /*2a20*/  LOP3.LUT R13, R13, 0x20, RZ, 0xc0, !PT ;  /* 0x000000200d0d7812 */ /* 0x000fe200078ec0ff */
[----:B------:R-:W-:Y:S06]  /*2a30*/  @!P6 BAR.SYNC.DEFER_BLOCKING 0x9, 0x100 ;  /* 0x024400000000eb1d */ /* 0x000fec0000010000 */
.L_x_1441:
[----:B---3--:R-:W2:Y:S01]  /*2a40*/  LDL R29, [R1+0x48] ;  /* 0x00004800011d7983 */ /* 0x008ea20000100800 */
[----:B------:R-:W0:Y:S01]  /*2a50*/  LDC.64 R86, c[0x0][0x2e8] ;  /* 0x0000ba00ff567b82 */ /* 0x000e220000000a00 */
[----:B-1----:R-:W-:Y:S01]  /*2a60*/  VIADD R28, R25, 0xffffffff ;  /* 0xffffffff191c7836 */ /* 0x002fe20000000000 */
[----:B------:R-:W-:Y:S01]  /*2a70*/  LOP3.LUT P4, RZ, R82, 0x2, RZ, 0xc0, !PT ;  /* 0x0000000252ff7812 */ /* 0x000fe2000788c0ff */
        /* <DEDUP_REMOVED lines=8> */
[----:B------:R-:W-:-:S04]  /*2b00*/  IMAD.IADD R88, R57, 0x1, R15 ;  /* 0x0000000139587824 */ /* 0x000fc800078e020f */
[----:B------:R-:W-:Y:S01]  /*2b10*/  IMAD.X R25, R88, 0x1, R95, P2 ;  /* 0x0000000158197824 */ /* 0x000fe200010e065f */
[----:B0-----:R-:W-:Y:S02]  /*2b20*/  LEA R32, P3, R14, R86, 0x1 ;  /* 0x000000560e207211 */ /* 0x001fe400078608ff */
[----:B------:R-:W-:Y:S02]  /*2b30*/  ISETP.GT.AND P2, PT, R28, R83, PT ;  /* 0x000000531c00720c */ /* 0x000fe40003f44270 */
[----:B------:R-:W-:Y:S01]  /*2b40*/  LEA.HI.X R33, R14, R87, R25, 0x1, P3 ;  /* 0x000000570e217211 */ /* 0x000fe200018f0c19 */
[----:B------:R-:W-:Y:S01]  /*2b50*/  IMAD.MOV.U32 R25, RZ, RZ, R28 ;  /* 0x000000ffff197224 */ /* 0x000fe200078e001c */
[----:B-1----:R-:W-:Y:S01]  /*2b60*/  ISETP.GE.AND P3, PT, R107, 0x1, PT ;  /* 0x000000016b00780c */ /* 0x002fe20003f66270 */
[----:B--2---:R-:W-:-:S04]  /*2b70*/  IMAD R15, R17, 0x3000, R29 ;  /* 0x00003000110f7824 */ /* 0x004fc800078e021d */
[C---:B------:R-:W-:Y:S02]  /*2b80*/  VIADD R29, R15.reuse, 0x10 ;  /* 0x000000100f1d7836 */ /* 0x040fe40000000000 */
[C---:B------:R-:W-:Y:S02]  /*2b90*/  @P4 VIADD R29, R15.reuse, 0xfffffff0 ;  /* 0xfffffff00f1d4836 */ /* 0x040fe40000000000 */
[--C-:B------:R-:W-:Y:S02]  /*2ba0*/  IMAD R78, R15, 0x2, R26.reuse ;  /* 0x000000020f4e7824 */ /* 0x100fe400078e021a */
[----:B------:R-:W-:Y:S02]  /*2bb0*/  IMAD R15, R29, 0x2, R26 ;  /* 0x000000021d0f7824 */ /* 0x000fe400078e021a */
[----:B------:R-:W-:Y:S05]  /*2bc0*/  @!P3 BRA `(.L_x_1387) ;  /* 0x0000003800acb947 */ /* 0x000fea0003800000 */
[----:B------:R-:W-:Y:S01]  /*2bd0*/  ULDC.U8 UR4, c[0x0][0x410] ;  /* 0x0001040000047ab9 */ /* 0x000fe20000000000 */
[-C--:B------:R-:W-:Y:S01]  /*2be0*/  IMAD R14, R99, R28.reuse, RZ ;  /* 0x0000001c630e7224 */ /* 0x080fe200078e02ff */
[----:B------:R-:W-:Y:S01]  /*2bf0*/  ISETP.NE.AND P3, PT, RZ, UR4, PT ;  /* 0x00000004ff007c0c */ /* 0x000fe2000bf65270 */
[----:B------:R-:W-:Y:S02]  /*2c00*/  IMAD R31, R98, R28, RZ ;  /* 0x0000001c621f7224 */ /* 0x000fe400078e02ff */
        /* <DEDUP_REMOVED lines=70> */
.L_x_1390:
[----:B------:R-:W-:Y:S05]  /*3070*/  BSYNC B1 ;  /* 0x0000000000017941 */ /* 0x000fea0003800000 */
.L_x_1389:
[----:B-----5:R-:W-:Y:S01]  /*3080*/  IMAD.MOV.U32 R14, RZ, RZ, R34 ;  /* 0x000000ffff0e7224 */ /* 0x020fe200078e0022 */
[----:B------:R-:W-:Y:S01]  /*3090*/  UISETP.NE.AND UP0, UPT, UR37, 0x3, UPT ;  /* 0x000000032500788c */ /* 0x000fe2000bf05270 */
[----:B0-----:R-:W-:Y:S02]  /*30a0*/  IMAD.MOV.U32 R28, RZ, RZ, R35 ;  /* 0x000000ffff1c7224 */ /* 0x001fe400078e0023 */
[----:B------:R-:W-:Y:S02]  /*30b0*/  IMAD.MOV.U32 R29, RZ, RZ, R38 ;  /* 0x000000ffff1d7224 */ /* 0x000fe400078e0026 */
[----:B------:R-:W-:Y:S01]  /*30c0*/  IMAD.MOV.U32 R30, RZ, RZ, R39 ;  /* 0x000000ffff1e7224 */ /* 0x000fe200078e0027 */
[----:B------:R-:W-:Y:S01]  /*30d0*/  PRMT R55, R14, 0x5410, R28 ;  /* 0x000054100e377816 */ /* 0x000fe2000000001c */
[----:B------:R-:W-:Y:S01]  /*30e0*/  IMAD.MOV.U32 R14, RZ, RZ, R42 ;  /* 0x000000ffff0e7224 */ /* 0x000fe200078e002a */
[----:B------:R-:W-:Y:S01]  /*30f0*/  PLOP3.LUT P3, PT, PT, PT, UP0, 0x80, 0x0 ;  /* 0x000000000000781c */ /* 0x000fe20003f6f008 */
[----:B------:R-:W-:Y:S01]  /*3100*/  IMAD.MOV.U32 R28, RZ, RZ, R43 ;  /* 0x000000ffff1c7224 */ /* 0x000fe200078e002b */
[----:B------:R-:W-:Y:S01]  /*3110*/  PRMT R89, R29, 0x5410, R30 ;  /* 0x000054101d597816 */ /* 0x000fe2000000001e */
[----:B------:R-:W-:-:S02]  /*3120*/  IMAD.MOV.U32 R29, RZ, RZ, R46 ;  /* 0x000000ffff1d7224 */ /* 0x000fc400078e002e */
[----:B------:R-:W-:Y:S01]  /*3130*/  IMAD.MOV.U32 R30, RZ, RZ, R47 ;  /* 0x000000ffff1e7224 */ /* 0x000fe200078e002f */
[----:B------:R-:W-:Y:S01]  /*3140*/  PRMT R110, R14, 0x5410, R28 ;  /* 0x000054100e6e7816 */ /* 0x000fe2000000001c */
[----:B------:R-:W-:Y:S02]  /*3150*/  IMAD.MOV.U32 R14, RZ, RZ, R50 ;  /* 0x000000ffff0e7224 */ /* 0x000fe400078e0032 */
[----:B------:R-:W-:Y:S01]  /*3160*/  IMAD.MOV.U32 R28, RZ, RZ, R51 ;  /* 0x000000ffff1c7224 */ /* 0x000fe200078e0033 */
[----:B------:R-:W-:Y:S01]  /*3170*/  PRMT R116, R29, 0x5410, R30 ;  /* 0x000054101d747816 */ /* 0x000fe2000000001e */
[----:B------:R-:W-:Y:S02]  /*3180*/  IMAD.MOV.U32 R29, RZ, RZ, R58 ;  /* 0x000000ffff1d7224 */ /* 0x000fe400078e003a */
        /* <DEDUP_REMOVED lines=21> */
[----:B------:R-:W-:Y:S02]  /*32e0*/  PRMT R120, R120, 0x5410, R14 ;  /* 0x0000541078787816 */ /* 0x000fe4000000000e */
[----:B------:R-:W-:Y:S02]  /*32f0*/  PRMT R117, R117, 0x5410, R29 ;  /* 0x0000541075757816 */ /* 0x000fe4000000001d */
[----:B------:R-:W-:Y:S01]  /*3300*/  PRMT R121, R28, 0x5410, R30 ;  /* 0x000054101c797816 */ /* 0x000fe2000000001e */
[----:B------:R-:W-:Y:S06]  /*3310*/  @!P3 BRA `(.L_x_1391) ;  /* 0x000000000004b947 */ /* 0x000fec0003800000 */
[----:B------:R-:W-:Y:S01]  /*3320*/  BPT.TRAP 0x1 ;  /* 0x000000040000795c */ /* 0x000fe20000300000 */
.L_x_1391:
[----:B------:R-:W-:Y:S01]  /*3330*/  IMAD R14, R17, 0x8, R2 ;  /* 0x00000008110e7824 */ /* 0x000fe200078e0202 */
[----:B------:R-:W-:Y:S01]  /*3340*/  SHF.L.U32 R85, R145, 0x1f, RZ ;  /* 0x0000001f91557819 */ /* 0x000fe200000006ff */
[----:B------:R-:W-:Y:S03]  /*3350*/  BSSY B1, `(.L_x_1392) ;  /* 0x0000003000017945 */ /* 0x000fe60003800000 */
[----:B------:R-:W0:Y:S02]  /*3360*/  SYNCS.PHASECHK.TRANS64.TRYWAIT P5, [R14+URZ+0x2d890], R85 ;  /* 0x02d890550e0075a7 */ /* 0x000e2400080a017f */
[----:B0-----:R-:W-:Y:S05]  /*3370*/  @!P5 BRA `(.L_x_1393) ;  /* 0x000002100054d947 */ /* 0x001fea0003800000 */
.L_x_1755:
[----:B------:R-:W-:Y:S05]  /*3380*/  BSYNC B1 ;  /* 0x0000000000017941 */ /* 0x000fea0003800000 */
.L_x_1392:
        /* <DEDUP_REMOVED lines=9> */
[----:B------:R-:W-:Y:S01]  /*3420*/  IMAD.MOV.U32 R53, RZ, RZ, R29 ;  /* 0x000000ffff357224 */ /* 0x000fe200078e001d */
[----:B------:R-:W-:Y:S02]  /*3430*/  SHF.R.U64 R52, R86, 0x10, R87 ;  /* 0x0000001056347819 */ /* 0x000fe40000001257 */
[----:B------:R-:W-:Y:S02]  /*3440*/  SHF.R.U64 R54, R58, 0x10, R59 ;  /* 0x000000103a367819 */ /* 0x000fe4000000123b */
[--C-:B------:R-:W-:Y:S02]  /*3450*/  HADD2.F32 R29, -RZ, R53.reuse.H1_H1 ;  /* 0x30000035ff1d7230 */ /* 0x100fe40000004100 */
[----:B------:R-:W-:Y:S02]  /*3460*/  HADD2.F32 R52, -RZ, R52.H0_H0 ;  /* 0x20000034ff347230 */ /* 0x000fe40000004100 */
[----:B------:R-:W-:Y:S02]  /*3470*/  HADD2.F32 R53, -RZ, R53.H0_H0 ;  /* 0x20000035ff357230 */ /* 0x000fe40000004100 */
[----:B------:R-:W-:-:S02]  /*3480*/  HADD2.F32 R54, -RZ, R54.H0_H0 ;  /* 0x20000036ff367230 */ /* 0x000fc40000004100 */
[-C--:B------:R-:W-:Y:S01]  /*3490*/  FMUL.FTZ R58, R29, R52.reuse ;  /* 0x000000341d3a7220 */ /* 0x080fe20000410000 */
[----:B------:R-:W-:-:S03]  /*34a0*/  FMUL.FTZ R86, R53, R52 ;  /* 0x0000003435567220 */ /* 0x000fc60000410000 */
[-C--:B------:R-:W-:Y:S01]  /*34b0*/  FFMA.FTZ R52, R53, R54.reuse, -R58 ;  /* 0x0000003635347223 */ /* 0x080fe2000001083a */
[----:B------:R-:W-:Y:S01]  /*34c0*/  SHF.R.U32.HI R58, RZ, 0x10, R59 ;  /* 0x00000010ff3a7819 */ /* 0x000fe2000001163b */
[----:B------:R-:W-:Y:S01]  /*34d0*/  FFMA.FTZ R29, R29, R54, R86 ;  /* 0x000000361d1d7223 */ /* 0x000fe20000010056 */
[----:B------:R-:W-:Y:S01]  /*34e0*/  SHF.R.U32.HI R86, RZ, 0x10, R87 ;  /* 0x00000010ff567819 */ /* 0x000fe20000011657 */
[----:B------:R-:W-:Y:S02]  /*34f0*/  IMAD.MOV.U32 R54, RZ, RZ, R31 ;  /* 0x000000ffff367224 */ /* 0x000fe400078e001f */
[----:B------:R-:W-:Y:S01]  /*3500*/  IMAD.MOV.U32 R53, RZ, RZ, R28 ;  /* 0x000000ffff357224 */ /* 0x000fe200078e001c */
[----:B------:R-:W-:Y:S01]  /*3510*/  F2FP.F16.F32.PACK_AB R29, R29, R52 ;  /* 0x000000341d1d723e */ /* 0x000fe200000000ff */
[----:B------:R-:W-:Y:S02]  /*3520*/  HADD2.F32 R28, -RZ, R86.H0_H0 ;  /* 0x20000056ff1c7230 */ /* 0x000fe40000004100 */
[----:B------:R-:W-:-:S02]  /*3530*/  HADD2.F32 R31, -RZ, R54.H1_H1 ;  /* 0x30000036ff1f7230 */ /* 0x000fc40000004100 */
[----:B------:R-:W-:Y:S02]  /*3540*/  HADD2.F32 R59, -RZ, R54.H0_H0 ;  /* 0x20000036ff3b7230 */ /* 0x000fe40000004100 */
[----:B------:R-:W-:Y:S02]  /*3550*/  HADD2.F32 R58, -RZ, R58.H0_H0 ;  /* 0x2000003aff3a7230 */ /* 0x000fe40000004100 */
[-C--:B------:R-:W-:Y:S01]  /*3560*/  FMUL.FTZ R54, R31, R28.reuse ;  /* 0x0000001c1f367220 */ /* 0x080fe20000410000 */
[----:B------:R-:W-:Y:S02]  /*3570*/  HADD2.F32 R87, -RZ, R117.H1_H1 ;  /* 0x30000075ff577230 */ /* 0x000fe40000004100 */
[C---:B------:R-:W-:Y:S01]  /*3580*/  FMUL.FTZ R86, R59.reuse, R28 ;  /* 0x0000001c3b567220 */ /* 0x040fe20000410000 */
[-C--:B------:R-:W-:Y:S01]  /*3590*/  FFMA.FTZ R28, R59, R58.reuse, -R54 ;  /* 0x0000003a3b1c7223 */ /* 0x080fe20000010836 */
[----:B------:R-:W-:Y:S02]  /*35a0*/  IMAD.MOV.U32 R54, RZ, RZ, R30 ;  /* 0x000000ffff367224 */ /* 0x000fe400078e001e */
[----:B------:R-:W-:Y:S01]  /*35b0*/  FFMA.FTZ R31, R31, R58, R86 ;  /* 0x0000003a1f1f7223 */ /* 0x000fe20000010056 */
[----:B------:R-:W-:-:S02]  /*35c0*/  HADD2.F32 R30, -RZ, R53.H1_H1 ;  /* 0x30000035ff1e7230 */ /* 0x000fc40000004100 */
[----:B------:R-:W-:Y:S02]  /*35d0*/  HADD2.F32 R58, -RZ, R53.H0_H0 ;  /* 0x20000035ff3a7230 */ /* 0x000fe40000004100 */
[----:B------:R-:W-:Y:S02]  /*35e0*/  HADD2.F32 R59, -RZ, R117.H0_H0 ;  /* 0x20000075ff3b7230 */ /* 0x000fe40000004100 */
[-C--:B------:R-:W-:Y:S01]  /*35f0*/  FMUL.FTZ R53, R30, R87.reuse ;  /* 0x000000571e357220 */ /* 0x080fe20000410000 */
[----:B------:R-:W-:Y:S02]  /*3600*/  HADD2.F32 R117, -RZ, R121.H1_H1 ;  /* 0x30000079ff757230 */ /* 0x000fe40000004100 */
[C---:B------:R-:W-:Y:S01]  /*3610*/  FMUL.FTZ R87, R58.reuse, R87 ;  /* 0x000000573a577220 */ /* 0x040fe20000410000 */
[----:B------:R-:W-:Y:S01]  /*3620*/  F2FP.F16.F32.PACK_AB R31, R31, R28 ;  /* 0x0000001c1f1f723e */ /* 0x000fe200000000ff */
[----:B------:R-:W-:Y:S01]  /*3630*/  FFMA.FTZ R53, R58, R59, -R53 ;  /* 0x0000003b3a357223 */ /* 0x000fe20000010835 */
[----:B------:R-:W-:-:S02]  /*3640*/  HADD2.F32 R58, -RZ, R54.H0_H0 ;  /* 0x20000036ff3a7230 */ /* 0x000fc40000004100 */
[----:B------:R-:W-:Y:S01]  /*3650*/  FFMA.FTZ R30, R30, R59, R87 ;  /* 0x0000003b1e1e7223 */ /* 0x000fe20000010057 */
[----:B------:R-:W-:Y:S02]  /*3660*/  HADD2.F32 R54, -RZ, R54.H1_H1 ;  /* 0x30000036ff367230 */ /* 0x000fe40000004100 */
[----:B------:R-:W-:Y:S02]  /*3670*/  HADD2.F32 R59, -RZ, R119.H0_H0 ;  /* 0x20000077ff3b7230 */ /* 0x000fe40000004100 */
[----:B------:R-:W-:Y:S01]  /*3680*/  F2FP.F16.F32.PACK_AB R28, R30, R53 ;  /* 0x000000351e1c723e */ /* 0x000fe200000000ff */
[-C--:B------:R-:W-:Y:S01]  /*3690*/  FMUL.FTZ R87, R54, R117.reuse ;  /* 0x0000007536577220 */ /* 0x080fe20000410000 */
[----:B------:R-:W-:-:S03]  /*36a0*/  FMUL.FTZ R117, R58, R117 ;  /* 0x000000753a757220 */ /* 0x000fc60000410000 */
[-C--:B------:R-:W-:Y:S01]  /*36b0*/  FFMA.FTZ R87, R58, R59.reuse, -R87 ;  /* 0x0000003b3a577223 */ /* 0x080fe20000010857 */
[----:B------:R-:W-:-:S05]  /*36c0*/  FFMA.FTZ R54, R54, R59, R117 ;  /* 0x0000003b36367223 */ /* 0x000fca0000010075 */
[----:B------:R-:W-:-:S07]  /*36d0*/  F2FP.F16.F32.PACK_AB R30, R54, R87 ;  /* 0x00000057361e723e */ /* 0x000fce00000000ff */
.L_x_1398:
[----:B------:R-:W-:Y:S05]  /*36e0*/  BSYNC B2 ;  /* 0x0000000000027941 */ /* 0x000fea0003800000 */
.L_x_1397:
[----:B------:R1:W-:Y:S02]  /*36f0*/  STG.E.128 desc[UR38][R32.64], R28 ;  /* 0x0000001c20007986 */ /* 0x0003e4000c101d26 */
.L_x_1396:
[----:B------:R-:W-:Y:S05]  /*3700*/  BSYNC B1 ;  /* 0x0000000000017941 */ /* 0x000fea0003800000 */
.L_x_1395:
        /* <DEDUP_REMOVED lines=8> */
[----:B------:R-:W-:Y:S01]  /*3790*/  SHF.R.U64 R54, R56, 0x10, R57 ;  /* 0x0000001038367819 */ /* 0x000fe20000001239 */
[----:B------:R-:W-:Y:S01]  /*37a0*/  IMAD.MOV.U32 R52, RZ, RZ, R29 ;  /* 0x000000ffff347224 */ /* 0x000fe200078e001d */
[----:B------:R-:W-:Y:S01]  /*37b0*/  SHF.R.U64 R50, R50, 0x10, R51 ;  /* 0x0000001032327819 */ /* 0x000fe20000001233 */
[----:B------:R-:W-:Y:S01]  /*37c0*/  HADD2.F32 R58, -RZ, R120.H1_H1 ;  /* 0x30000078ff3a7230 */ /* 0x000fe20000004100 */
[----:B------:R-:W-:Y:S01]  /*37d0*/  SHF.R.U32.HI R56, RZ, 0x10, R57 ;  /* 0x00000010ff387819 */ /* 0x000fe20000011639 */
[----:B------:R-:W-:Y:S02]  /*37e0*/  HADD2.F32 R54, -RZ, R54.H0_H0 ;  /* 0x20000036ff367230 */ /* 0x000fe40000004100 */
[--C-:B------:R-:W-:Y:S02]  /*37f0*/  HADD2.F32 R29, -RZ, R52.reuse.H1_H1 ;  /* 0x30000034ff1d7230 */ /* 0x100fe40000004100 */
[----:B------:R-:W-:Y:S02]  /*3800*/  HADD2.F32 R53, -RZ, R52.H0_H0 ;  /* 0x20000034ff357230 */ /* 0x000fe40000004100 */
[----:B------:R-:W-:-:S02]  /*3810*/  HADD2.F32 R50, -RZ, R50.H0_H0 ;  /* 0x20000032ff327230 */ /* 0x000fc40000004100 */
[-C--:B------:R-:W-:Y:S01]  /*3820*/  FMUL.FTZ R52, R29, R54.reuse ;  /* 0x000000361d347220 */ /* 0x080fe20000410000 */
[----:B------:R-:W-:Y:S02]  /*3830*/  HADD2.F32 R56, -RZ, R56.H0_H0 ;  /* 0x20000038ff387230 */ /* 0x000fe40000004100 */
[C---:B------:R-:W-:Y:S01]  /*3840*/  FMUL.FTZ R54, R53.reuse, R54 ;  /* 0x0000003635367220 */ /* 0x040fe20000410000 */
[----:B------:R-:W-:Y:S02]  /*3850*/  HADD2.F32 R121, -RZ, R121.H0_H0 ;  /* 0x20000079ff797230 */ /* 0x000fe40000004100 */
[-C--:B------:R-:W-:Y:S01]  /*3860*/  FFMA.FTZ R52, R53, R50.reuse, -R52 ;  /* 0x0000003235347223 */ /* 0x080fe20000010834 */
[----:B------:R-:W-:Y:S02]  /*3870*/  HADD2.F32 R53, -RZ, R28.H0_H0 ;  /* 0x2000001cff357230 */ /* 0x000fe40000004100 */
[----:B------:R-:W-:Y:S01]  /*3880*/  FFMA.FTZ R29, R29, R50, R54 ;  /* 0x000000321d1d7223 */ /* 0x000fe20000010036 */
[----:B------:R-:W-:Y:S01]  /*3890*/  SHF.R.U32.HI R50, RZ, 0x10, R51 ;  /* 0x00000010ff327819 */ /* 0x000fe20000011633 */
[----:B------:R-:W-:-:S02]  /*38a0*/  HADD2.F32 R51, -RZ, R31.H1_H1 ;  /* 0x3000001fff337230 */ /* 0x000fc40000004100 */
[----:B------:R-:W-:Y:S01]  /*38b0*/  HADD2.F32 R31, -RZ, R31.H0_H0 ;  /* 0x2000001fff1f7230 */ /* 0x000fe20000004100 */
[----:B------:R-:W-:Y:S01]  /*38c0*/  F2FP.F16.F32.PACK_AB R29, R29, R52 ;  /* 0x000000341d1d723e */ /* 0x000fe200000000ff */
[----:B------:R-:W-:Y:S02]  /*38d0*/  HADD2.F32 R50, -RZ, R50.H0_H0 ;  /* 0x20000032ff327230 */ /* 0x000fe40000004100 */
[-C--:B------:R-:W-:Y:S01]  /*38e0*/  FMUL.FTZ R54, R51, R56.reuse ;  /* 0x0000003833367220 */ /* 0x080fe20000410000 */
[----:B------:R-:W-:Y:S02]  /*38f0*/  HADD2.F32 R57, -RZ, R118.H1_H1 ;  /* 0x30000076ff397230 */ /* 0x000fe40000004100 */
[C---:B------:R-:W-:Y:S01]  /*3900*/  FMUL.FTZ R56, R31.reuse, R56 ;  /* 0x000000381f387220 */ /* 0x040fe20000410000 */
[-C--:B------:R-:W-:Y:S01]  /*3910*/  FFMA.FTZ R54, R31, R50.reuse, -R54 ;  /* 0x000000321f367223 */ /* 0x080fe20000010836 */
[----:B------:R-:W-:Y:S02]  /*3920*/  HADD2.F32 R31, -RZ, R28.H1_H1 ;  /* 0x3000001cff1f7230 */ /* 0x000fe40000004100 */
[----:B------:R-:W-:Y:S01]  /*3930*/  FFMA.FTZ R51, R51, R50, R56 ;  /* 0x0000003233337223 */ /* 0x000fe20000010038 */
[----:B------:R-:W-:-:S02]  /*3940*/  HADD2.F32 R50, -RZ, R118.H0_H0 ;  /* 0x20000076ff327230 */ /* 0x000fc40000004100 */
[--C-:B------:R-:W-:Y:S02]  /*3950*/  HADD2.F32 R56, -RZ, R30.reuse.H1_H1 ;  /* 0x3000001eff387230 */ /* 0x100fe40000004100 */
[-C--:B------:R-:W-:Y:S01]  /*3960*/  FMUL.FTZ R28, R31, R58.reuse ;  /* 0x0000003a1f1c7220 */ /* 0x080fe20000410000 */
[----:B------:R-:W-:Y:S02]  /*3970*/  HADD2.F32 R30, -RZ, R30.H0_H0 ;  /* 0x2000001eff1e7230 */ /* 0x000fe40000004100 */
[----:B------:R-:W-:Y:S01]  /*3980*/  FMUL.FTZ R58, R53, R58 ;  /* 0x0000003a353a7220 */ /* 0x000fe20000410000 */
[----:B------:R-:W-:Y:S01]  /*3990*/  F2FP.F16.F32.PACK_AB R51, R51, R54 ;  /* 0x000000363333723e */ /* 0x000fe200000000ff */
[-C--:B------:R-:W-:Y:S01]  /*39a0*/  FFMA.FTZ R28, R53, R50.reuse, -R28 ;  /* 0x00000032351c7223 */ /* 0x080fe2000001081c */
[-C--:B------:R-:W-:Y:S01]  /*39b0*/  FMUL.FTZ R53, R56, R121.reuse ;  /* 0x0000007938357220 */ /* 0x080fe20000410000 */
[----:B------:R-:W-:Y:S01]  /*39c0*/  FMUL.FTZ R121, R30, R121 ;  /* 0x000000791e797220 */ /* 0x000fe20000410000 */
[----:B------:R-:W-:-:S02]  /*39d0*/  FFMA.FTZ R31, R31, R50, R58 ;  /* 0x000000321f1f7223 */ /* 0x000fc4000001003a */
[-C--:B------:R-:W-:Y:S01]  /*39e0*/  FFMA.FTZ R53, R30, R57.reuse, -R53 ;  /* 0x000000391e357223 */ /* 0x080fe20000010835 */
[----:B------:R-:W-:Y:S02]  /*39f0*/  FFMA.FTZ R56, R56, R57, R121 ;  /* 0x0000003938387223 */ /* 0x000fe40000010079 */
[----:B------:R-:W-:Y:S01]  /*3a00*/  F2FP.F16.F32.PACK_AB R28, R31, R28 ;  /* 0x0000001c1f1c723e */ /* 0x000fe200000000ff */
[----:B------:R-:W-:Y:S02]  /*3a10*/  IMAD.MOV.U32 R31, RZ, RZ, R51 ;  /* 0x000000ffff1f7224 */ /* 0x000fe400078e0033 */
[----:B------:R-:W-:-:S07]  /*3a20*/  F2FP.F16.F32.PACK_AB R30, R56, R53 ;  /* 0x00000035381e723e */ /* 0x000fce00000000ff */
.L_x_1402:
[----:B------:R-:W-:Y:S05]  /*3a30*/  BSYNC B2 ;  /* 0x0000000000027941 */ /* 0x000fea0003800000 */
.L_x_1401:
[----:B------:R2:W-:Y:S02]  /*3a40*/  STG.E.128 desc[UR38][R32.64+0x20], R28 ;  /* 0x0000201c20007986 */ /* 0x0005e4000c101d26 */
.L_x_1400:
[----:B------:R-:W-:Y:S05]  /*3a50*/  BSYNC B1 ;  /* 0x0000000000017941 */ /* 0x000fea0003800000 */
.L_x_1399:
        /* <DEDUP_REMOVED lines=8> */
[--C-:B------:R-:W-:Y:S01]  /*3ae0*/  SHF.R.U64 R50, R46, 0x10, R47.reuse ;  /* 0x000000102e327819 */ /* 0x100fe2000000122f */
[----:B------:R-:W-:Y:S01]  /*3af0*/  HADD2.F32 R119, -RZ, R119.H1_H1 ;  /* 0x30000077ff777230 */ /* 0x000fe20000004100 */
        /* <DEDUP_REMOVED lines=15> */
[----:B------:R-:W-:Y:S01]  /*3bf0*/  FMUL.FTZ R51, R47, R51 ;  /* 0x000000332f337220 */ /* 0x000fe20000410000 */
[----:B------:R-:W-:-:S02]  /*3c00*/  HADD2.F32 R120, -RZ, R120.H0_H0 ;  /* 0x20000078ff787230 */ /* 0x000fc40000004100 */
[-C--:B------:R-:W-:Y:S01]  /*3c10*/  FFMA.FTZ R29, R29, R50.reuse, -R46 ;  /* 0x000000321d1d7223 */ /* 0x080fe2000001082e */
[----:B------:R-:W-:Y:S01]  /*3c20*/  FFMA.FTZ R46, R31, R50, R52 ;  /* 0x000000321f2e7223 */ /* 0x000fe20000010034 */
[-C--:B------:R-:W-:Y:S01]  /*3c30*/  FFMA.FTZ R31, R47, R49.reuse, -R54 ;  /* 0x000000312f1f7223 */ /* 0x080fe20000010836 */
[----:B------:R-:W-:Y:S01]  /*3c40*/  FFMA.FTZ R48, R48, R49, R51 ;  /* 0x0000003130307223 */ /* 0x000fe20000010033 */
[----:B------:R-:W-:Y:S02]  /*3c50*/  HADD2.F32 R50, -RZ, R28.H1_H1 ;  /* 0x3000001cff327230 */ /* 0x000fe40000004100 */
[----:B------:R-:W-:Y:S01]  /*3c60*/  HADD2.F32 R49, -RZ, R30.H1_H1 ;  /* 0x3000001eff317230 */ /* 0x000fe20000004100 */
[----:B------:R-:W-:Y:S01]  /*3c70*/  F2FP.F16.F32.PACK_AB R29, R46, R29 ;  /* 0x0000001d2e1d723e */ /* 0x000fe200000000ff */
[----:B------:R-:W-:Y:S02]  /*3c80*/  HADD2.F32 R28, -RZ, R28.H0_H0 ;  /* 0x2000001cff1c7230 */ /* 0x000fe40000004100 */
[----:B------:R-:W-:Y:S01]  /*3c90*/  FMUL.FTZ R51, R50, R119 ;  /* 0x0000007732337220 */ /* 0x000fe20000410000 */
[----:B------:R-:W-:-:S02]  /*3ca0*/  HADD2.F32 R30, -RZ, R30.H0_H0 ;  /* 0x2000001eff1e7230 */ /* 0x000fc40000004100 */
[CC--:B------:R-:W-:Y:S01]  /*3cb0*/  FMUL.FTZ R53, R49.reuse, R120.reuse ;  /* 0x0000007831357220 */ /* 0x0c0fe20000410000 */
[--C-:B------:R-:W-:Y:S02]  /*3cc0*/  HADD2.F32 R47, -RZ, R116.reuse.H0_H0 ;  /* 0x20000074ff2f7230 */ /* 0x100fe40000004100 */
[----:B------:R-:W-:Y:S01]  /*3cd0*/  FMUL.FTZ R119, R28, R119 ;  /* 0x000000771c777220 */ /* 0x000fe20000410000 */
[----:B------:R-:W-:Y:S02]  /*3ce0*/  HADD2.F32 R116, -RZ, R116.H1_H1 ;  /* 0x30000074ff747230 */ /* 0x000fe40000004100 */
[----:B------:R-:W-:Y:S01]  /*3cf0*/  FMUL.FTZ R120, R30, R120 ;  /* 0x000000781e787220 */ /* 0x000fe20000410000 */
[----:B------:R-:W-:Y:S01]  /*3d00*/  F2FP.F16.F32.PACK_AB R31, R48, R31 ;  /* 0x0000001f301f723e */ /* 0x000fe200000000ff */
[-C--:B------:R-:W-:Y:S01]  /*3d10*/  FFMA.FTZ R51, R28, R47.reuse, -R51 ;  /* 0x0000002f1c337223 */ /* 0x080fe20000010833 */
[----:B------:R-:W-:Y:S01]  /*3d20*/  FFMA.FTZ R50, R50, R47, R119 ;  /* 0x0000002f32327223 */ /* 0x000fe20000010077 */
[-C--:B------:R-:W-:Y:S01]  /*3d30*/  FFMA.FTZ R53, R30, R116.reuse, -R53 ;  /* 0x000000741e357223 */ /* 0x080fe20000010835 */
[----:B------:R-:W-:-:S03]  /*3d40*/  FFMA.FTZ R120, R49, R116, R120 ;  /* 0x0000007431787223 */ /* 0x000fc60000010078 */
[----:B------:R-:W-:Y:S02]  /*3d50*/  F2FP.F16.F32.PACK_AB R28, R50, R51 ;  /* 0x00000033321c723e */ /* 0x000fe400000000ff */
[----:B------:R-:W-:-:S07]  /*3d60*/  F2FP.F16.F32.PACK_AB R30, R120, R53 ;  /* 0x00000035781e723e */ /* 0x000fce00000000ff */
.L_x_1406:
[----:B------:R-:W-:Y:S05]  /*3d70*/  BSYNC B2 ;  /* 0x0000000000027941 */ /* 0x000fea0003800000 */
.L_x_1405:
[----:B------:R3:W-:Y:S02]  /*3d80*/  STG.E.128 desc[UR38][R32.64+0x40], R28 ;  /* 0x0000401c20007986 */ /* 0x0007e4000c101d26 */
.L_x_1404:
[----:B------:R-:W-:Y:S05]  /*3d90*/  BSYNC B1 ;  /* 0x0000000000017941 */ /* 0x000fea0003800000 */
.L_x_1403:
        /* <DEDUP_REMOVED lines=26> */
[-C--:B------:R-:W-:Y:S01]  /*3f40*/  FFMA.FTZ R28, R28, R45.reuse, -R29 ;  /* 0x0000002d1c1c7223 */ /* 0x080fe2000001081d */
[----:B------:R-:W-:Y:S01]  /*3f50*/  FFMA.FTZ R29, R31, R45, R50 ;  /* 0x0000002d1f1d7223 */ /* 0x000fe20000010032 */
[-C--:B------:R-:W-:Y:S01]  /*3f60*/  FFMA.FTZ R31, R43, R46.reuse, -R52 ;  /* 0x0000002e2b1f7223 */ /* 0x080fe20000010834 */
[----:B------:R-:W-:Y:S01]  /*3f70*/  FFMA.FTZ R48, R44, R46, R47 ;  /* 0x0000002e2c307223 */ /* 0x000fe2000001002f */
[----:B------:R-:W-:-:S02]  /*3f80*/  HADD2.F32 R46, -RZ, R115.H0_H0 ;  /* 0x20000073ff2e7230 */ /* 0x000fc40000004100 */
[----:B------:R-:W-:Y:S01]  /*3f90*/  HADD2.F32 R115, -RZ, R115.H1_H1 ;  /* 0x30000073ff737230 */ /* 0x000fe20000004100 */
[----:B------:R-:W-:Y:S01]  /*3fa0*/  F2FP.F16.F32.PACK_AB R29, R29, R28 ;  /* 0x0000001c1d1d723e */ /* 0x000fe200000000ff */
[----:B------:R-:W-:Y:S01]  /*3fb0*/  HADD2.F32 R43, -RZ, R42.H1_H1 ;  /* 0x3000002aff2b7230 */ /* 0x000fe20000004100 */
[----:B------:R-:W-:Y:S01]  /*3fc0*/  F2FP.F16.F32.PACK_AB R31, R48, R31 ;  /* 0x0000001f301f723e */ /* 0x000fe200000000ff */
[----:B------:R-:W-:Y:S02]  /*3fd0*/  HADD2.F32 R44, -RZ, R30.H1_H1 ;  /* 0x3000001eff2c7230 */ /* 0x000fe40000004100 */
[----:B------:R-:W-:Y:S02]  /*3fe0*/  HADD2.F32 R42, -RZ, R42.H0_H0 ;  /* 0x2000002aff2a7230 */ /* 0x000fe40000004100 */
[----:B------:R-:W-:Y:S01]  /*3ff0*/  FMUL.FTZ R49, R43, R46 ;  /* 0x0000002e2b317220 */ /* 0x000fe20000410000 */
[----:B------:R-:W-:Y:S02]  /*4000*/  HADD2.F32 R30, -RZ, R30.H0_H0 ;  /* 0x2000001eff1e7230 */ /* 0x000fe40000004100 */
[----:B------:R-:W-:Y:S01]  /*4010*/  FMUL.FTZ R51, R44, R115 ;  /* 0x000000732c337220 */ /* 0x000fe20000410000 */
[----:B------:R-:W-:-:S02]  /*4020*/  HADD2.F32 R45, -RZ, R110.H0_H0 ;  /* 0x2000006eff2d7230 */ /* 0x000fc40000004100 */
        /* <DEDUP_REMOVED lines=9> */
.L_x_1410:
[----:B------:R-:W-:Y:S05]  /*40c0*/  BSYNC B2 ;  /* 0x0000000000027941 */ /* 0x000fea0003800000 */
.L_x_1409:
[----:B------:R4:W-:Y:S02]  /*40d0*/  STG.E.128 desc[UR38][R32.64+0x60], R28 ;  /* 0x0000601c20007986 */ /* 0x0009e4000c101d26 */
.L_x_1408:
[----:B------:R-:W-:Y:S05]  /*40e0*/  BSYNC B1 ;  /* 0x0000000000017941 */ /* 0x000fea0003800000 */
.L_x_1407:
        /* <DEDUP_REMOVED lines=30> */
[--C-:B------:R-:W-:Y:S02]  /*42d0*/  HADD2.F32 R39, -RZ, R109.reuse.H0_H0 ;  /* 0x2000006dff277230 */ /* 0x100fe40000004100 */
[----:B------:R-:W-:Y:S01]  /*42e0*/  FFMA.FTZ R48, R31, R42, -R48 ;  /* 0x0000002a1f307223 */ /* 0x000fe20000010830 */
[----:B------:R-:W-:Y:S02]  /*42f0*/  HADD2.F32 R109, -RZ, R109.H1_H1 ;  /* 0x3000006dff6d7230 */ /* 0x000fe40000004100 */
[--C-:B------:R-:W-:Y:S02]  /*4300*/  HADD2.F32 R30, -RZ, R38.reuse.H1_H1 ;  /* 0x30000026ff1e7230 */ /* 0x100fe40000004100 */
[----:B------:R-:W-:Y:S01]  /*4310*/  FMUL.FTZ R41, R29, R39 ;  /* 0x000000271d297220 */ /* 0x000fe20000410000 */
[----:B------:R-:W-:-:S02]  /*4320*/  HADD2.F32 R38, -RZ, R38.H0_H0 ;  /* 0x20000026ff267230 */ /* 0x000fc40000004100 */
[----:B------:R-:W-:Y:S01]  /*4330*/  FMUL.FTZ R40, R28, R39 ;  /* 0x000000271c287220 */ /* 0x000fe20000410000 */
[--C-:B------:R-:W-:Y:S02]  /*4340*/  HADD2.F32 R31, -RZ, R89.reuse.H0_H0 ;  /* 0x20000059ff1f7230 */ /* 0x100fe40000004100 */
[-C--:B------:R-:W-:Y:S01]  /*4350*/  FMUL.FTZ R39, R30, R109.reuse ;  /* 0x0000006d1e277220 */ /* 0x080fe20000410000 */
[----:B------:R-:W-:Y:S02]  /*4360*/  HADD2.F32 R89, -RZ, R89.H1_H1 ;  /* 0x30000059ff597230 */ /* 0x000fe40000004100 */
        /* <DEDUP_REMOVED lines=9> */
.L_x_1414:
[----:B------:R-:W-:Y:S05]  /*4400*/  BSYNC B2 ;  /* 0x0000000000027941 */ /* 0x000fea0003800000 */
.L_x_1413:
[----:B------:R1:W-:Y:S02]  /*4410*/  STG.E.128 desc[UR38][R32.64+0x80], R28 ;  /* 0x0000801c20007986 */ /* 0x0003e4000c101d26 */
.L_x_1412:
[----:B------:R-:W-:Y:S05]  /*4420*/  BSYNC B1 ;  /* 0x0000000000017941 */ /* 0x000fea0003800000 */
.L_x_1411:
        /* <DEDUP_REMOVED lines=48> */
.L_x_1416:
[----:B------:R-:W-:Y:S05]  /*4730*/  BSYNC B1 ;  /* 0x0000000000017941 */ /* 0x000fea0003800000 */
.L_x_1415:
[----:B------:R1:W-:Y:S01]  /*4740*/  STG.E.128 desc[UR38][R32.64+0xa0], R28 ;  /* 0x0000a01c20007986 */ /* 0x0003e2000c101d26 */
[----:B------:R-:W-:Y:S05]  /*4750*/  BRA `(.L_x_1394) ;  /* 0x0000002000487947 */ /* 0x000fea0003800000 */
.L_x_1388:
        /* <DEDUP_REMOVED lines=46> */
.L_x_1418:
[----:B------:R-:W-:Y:S05]  /*4a40*/  BSYNC B1 ;  /* 0x0000000000017941 */ /* 0x000fea0003800000 */
.L_x_1417:
        /* <DEDUP_REMOVED lines=42> */
[----:B------:R-:W-:-:S02]  /*4cf0*/  PRMT R128, R128, 0x5410, R53 ;  /* 0x0000541080807816 */ /* 0x000fc40000000035 */
[----:B------:R-:W-:Y:S02]  /*4d00*/  PRMT R132, R132, 0x5410, R14 ;  /* 0x0000541084847816 */ /* 0x000fe4000000000e */
[----:B------:R-:W-:Y:S01]  /*4d10*/  PRMT R117, R52, 0x7610, R117 ;  /* 0x0000761034757816 */ /* 0x000fe20000000075 */
[----:B------:R-:W-:Y:S06]  /*4d20*/  @!P3 BRA `(.L_x_1419) ;  /* 0x000000000004b947 */ /* 0x000fec0003800000 */
[----:B------:R-:W-:Y:S01]  /*4d30*/  BPT.TRAP 0x1 ;  /* 0x000000040000795c */ /* 0x000fe20000300000 */
.L_x_1419:
[----:B------:R-:W-:Y:S01]  /*4d40*/  IMAD R14, R17, 0x8, R2 ;  /* 0x00000008110e7824 */ /* 0x000fe200078e0202 */
[----:B------:R-:W-:Y:S01]  /*4d50*/  SHF.L.U32 R85, R145, 0x1f, RZ ;  /* 0x0000001f91557819 */ /* 0x000fe200000006ff */
[----:B------:R-:W-:Y:S03]  /*4d60*/  BSSY B1, `(.L_x_1420) ;  /* 0x0000003000017945 */ /* 0x000fe60003800000 */
[----:B------:R-:W0:Y:S02]  /*4d70*/  SYNCS.PHASECHK.TRANS64.TRYWAIT P5, [R14+URZ+0x2d890], R85 ;  /* 0x02d890550e0075a7 */ /* 0x000e2400080a017f */
[----:B0-----:R-:W-:Y:S05]  /*4d80*/  @!P5 BRA `(.L_x_1421) ;  /* 0x000001f400e4d947 */ /* 0x001fea0003800000 */
.L_x_1756:
[----:B------:R-:W-:Y:S05]  /*4d90*/  BSYNC B1 ;  /* 0x0000000000017941 */ /* 0x000fea0003800000 */
.L_x_1420:
        /* <DEDUP_REMOVED lines=14> */
[----:B------:R-:W2:Y:S01]  /*4e80*/  LDL R54, [R1+0x14] ;  /* 0x0000140001367983 */ /* 0x000ea20000100800 */
[----:B------:R-:W-:Y:S01]  /*4e90*/  SEL R52, R108, R115, !P0 ;  /* 0x000000736c347207 */ /* 0x000fe20004000000 */
[----:B------:R-:W-:Y:S01]  /*4ea0*/  BSSY B2, `(.L_x_1424) ;  /* 0x0000070000027945 */ /* 0x000fe20003800000 */
[----:B------:R-:W-:Y:S02]  /*4eb0*/  SHF.R.U32.HI R55, RZ, 0x3, R157 ;  /* 0x00000003ff377819 */ /* 0x000fe4000001169d */
[----:B------:R-:W-:Y:S02]  /*4ec0*/  SHF.R.S32.HI R53, RZ, 0x1f, R52 ;  /* 0x0000001fff357819 */ /* 0x000fe40000011434 */
[----:B------:R-:W-:Y:S02]  /*4ed0*/  ISETP.GE.AND P4, PT, R22, R107, PT ;  /* 0x0000006b1600720c */ /* 0x000fe40003f86270 */
[----:B------:R-:W-:-:S04]  /*4ee0*/  LEA.HI R53, R53, R52, RZ, 0x4 ;  /* 0x0000003435357211 */ /* 0x000fc800078f20ff */
[----:B------:R-:W-:-:S04]  /*4ef0*/  SHF.R.S32.HI R53, RZ, 0x4, R53 ;  /* 0x00000004ff357819 */ /* 0x000fc80000011435 */
[----:B------:R-:W-:-:S04]  /*4f00*/  LEA.HI.SX32 R116, R76, R53, 0x1d ;  /* 0x000000354c747211 */ /* 0x000fc800078feaff */
[----:B------:R-:W-:-:S04]  /*4f10*/  SHF.R.S32.HI R53, RZ, 0x1f, R116 ;  /* 0x0000001fff357819 */ /* 0x000fc80000011474 */
[----:B------:R-:W-:Y:S01]  /*4f20*/  LEA.HI R52, R53, R116, RZ, 0x2 ;  /* 0x0000007435347211 */ /* 0x000fe200078f10ff */
[----:B------:R-:W-:-:S04]  /*4f30*/  IMAD.SHL.U32 R116, R116, 0x8, RZ ;  /* 0x0000000874747824 */ /* 0x000fc800078e00ff */
[----:B------:R-:W-:Y:S01]  /*4f40*/  IMAD.SHL.U32 R52, R52, 0x400, RZ ;  /* 0x0000040034347824 */ /* 0x000fe200078e00ff */
[----:B------:R-:W-:-:S04]  /*4f50*/  LOP3.LUT R53, R157, 0x18, R116, 0xf8, !PT ;  /* 0x000000189d357812 */ /* 0x000fc800078ef874 */
[----:B------:R-:W-:Y:S01]  /*4f60*/  LOP3.LUT R53, R53, R55, RZ, 0x3c, !PT ;  /* 0x0000003735357212 */ /* 0x000fe200078e3cff */
[----:B------:R-:W-:Y:S01]  /*4f70*/  IMAD R55, R17, 0x3000, R105 ;  /* 0x0000300011377824 */ /* 0x000fe200078e0269 */
[----:B------:R-:W-:-:S04]  /*4f80*/  LOP3.LUT R52, R52, 0x7ffff000, RZ, 0xc0, !PT ;  /* 0x7ffff00034347812 */ /* 0x000fc800078ec0ff */
[----:B--2---:R-:W-:-:S05]  /*4f90*/  IADD3 R52, R53, R52, R54 ;  /* 0x0000003435347210 */ /* 0x004fca0007ffe036 */
[----:B------:R-:W-:Y:S02]  /*4fa0*/  IMAD R53, R17, 0x3000, R52 ;  /* 0x0000300011357824 */ /* 0x000fe400078e0234 */
[--C-:B------:R-:W-:Y:S02]  /*4fb0*/  IMAD R52, R55, 0x2, R2.reuse ;  /* 0x0000000237347824 */ /* 0x100fe400078e0202 */
[----:B------:R-:W-:-:S04]  /*4fc0*/  IMAD R56, R53, 0x2, R2 ;  /* 0x0000000235387824 */ /* 0x000fc800078e0202 */
[----:B------:R-:W1:Y:S04]  /*4fd0*/  LDS.128 R52, [R52+0x15400] ;  /* 0x0154000034347984 */ /* 0x000e680000000c00 */
[----:B------:R-:W2:Y:S01]  /*4fe0*/  LDS.128 R56, [R56+0x15400] ;  /* 0x0154000038387984 */ /* 0x000ea20000000c00 */
[----:B------:R-:W-:Y:S05]  /*4ff0*/  @P4 BRA `(.L_x_1425) ;  /* 0x0000000400684947 */ /* 0x000fea0003800000 */
[----:B--2---:R-:W-:Y:S01]  /*5000*/  IMAD.MOV.U32 R119, RZ, RZ, R57 ;  /* 0x000000ffff777224 */ /* 0x004fe200078e0039 */
[----:B------:R-:W-:Y:S01]  /*5010*/  SHF.R.U64 R36, R36, 0x10, R37 ;  /* 0x0000001024247819 */ /* 0x000fe20000001225 */
[----:B-1----:R-:W-:Y:S01]  /*5020*/  IMAD.MOV.U32 R118, RZ, RZ, R53 ;  /* 0x000000ffff767224 */ /* 0x002fe200078e0035 */
[----:B------:R-:W-:Y:S01]  /*5030*/  SHF.R.U32.HI R37, RZ, 0x10, R37 ;  /* 0x00000010ff257819 */ /* 0x000fe20000011625 */
[----:B------:R-:W-:Y:S01]  /*5040*/  HADD2.F32 R117, -RZ, R117.H0_H0 ;  /* 0x20000075ff757230 */ /* 0x000fe20000004100 */
[----:B------:R-:W-:Y:S01]  /*5050*/  SHF.R.U64 R38, R38, 0x10, R39 ;  /* 0x0000001026267819 */ /* 0x000fe20000001227 */
[----:B------:R-:W-:Y:S02]  /*5060*/  HADD2.F32 R53, -RZ, R119.H0_H0 ;  /* 0x20000077ff357230 */ /* 0x000fe40000004100 */
[----:B------:R-:W-:Y:S02]  /*5070*/  HADD2.F32 R121, -RZ, R118.H0_H0 ;  /* 0x20000076ff797230 */ /* 0x000fe40000004100 */
[----:B------:R-:W-:-:S02]  /*5080*/  HADD2.F32 R120, -RZ, R120.H0_H0 ;  /* 0x20000078ff787230 */ /* 0x000fc40000004100 */
[-C--:B------:R-:W-:Y:S01]  /*5090*/  FMUL.FTZ R57, R53, R117.reuse ;  /* 0x0000007535397220 */ /* 0x080fe20000410000 */
        /* <DEDUP_REMOVED lines=12> */
[----:B------:R-:W-:-:S03]  /*5160*/  FMUL.FTZ R120, R49, R120 ;  /* 0x0000007831787220 */ /* 0x000fc60000410000 */
[-C--:B------:R-:W-:Y:S01]  /*5170*/  FFMA.FTZ R49, R49, R37.reuse, -R118 ;  /* 0x0000002531317223 */ /* 0x080fe20000010876 */
[----:B------:R-:W-:Y:S02]  /*5180*/  HADD2.F32 R118, -RZ, R130.H1_H1 ;  /* 0x30000082ff767230 */ /* 0x000fe40000004100 */
[----:B------:R-:W-:Y:S01]  /*5190*/  FFMA.FTZ R37, R48, R37, R120 ;  /* 0x0000002530257223 */ /* 0x000fe20000010078 */
[----:B------:R-:W-:Y:S02]  /*51a0*/  IMAD.MOV.U32 R48, RZ, RZ, R55 ;  /* 0x000000ffff307224 */ /* 0x000fe400078e0037 */
[----:B------:R-:W-:Y:S01]  /*51b0*/  HADD2.F32 R120, -RZ, R132.H0_H0 ;  /* 0x20000084ff787230 */ /* 0x000fe20000004100 */
[----:B------:R-:W-:Y:S01]  /*51c0*/  F2FP.F16.F32.PACK_AB R49, R49, R57 ;  /* 0x000000393131723e */ /* 0x000fe200000000ff */
[----:B------:R-:W-:Y:S01]  /*51d0*/  HADD2.F32 R55, -RZ, R59.H0_H0 ;  /* 0x2000003bff377230 */ /* 0x000fe20000004100 */
[----:B------:R-:W-:Y:S01]  /*51e0*/  F2FP.F16.F32.PACK_AB R37, R37, R53 ;  /* 0x000000352525723e */ /* 0x000fe200000000ff */
[----:B------:R-:W-:-:S02]  /*51f0*/  HADD2.F32 R119, -RZ, R48.H0_H0 ;  /* 0x20000030ff777230 */ /* 0x000fc40000004100 */
[----:B------:R-:W-:Y:S02]  /*5200*/  HADD2.F32 R48, -RZ, R48.H1_H1 ;  /* 0x30000030ff307230 */ /* 0x000fe40000004100 */
[----:B------:R-:W-:Y:S01]  /*5210*/  FMUL.FTZ R121, R55, R120 ;  /* 0x0000007837797220 */ /* 0x000fe20000410000 */
[----:B------:R-:W-:Y:S02]  /*5220*/  IMAD.MOV.U32 R53, RZ, RZ, R49 ;  /* 0x000000ffff357224 */ /* 0x000fe400078e0031 */
[----:B------:R-:W-:Y:S02]  /*5230*/  IMAD.MOV.U32 R57, RZ, RZ, R37 ;  /* 0x000000ffff397224 */ /* 0x000fe400078e0025 */
[C---:B------:R-:W-:Y:S01]  /*5240*/  FFMA.FTZ R121, R119.reuse, R118, -R121 ;  /* 0x0000007677797223 */ /* 0x040fe20000010879 */
[----:B------:R-:W-:Y:S01]  /*5250*/  FMUL.FTZ R119, R119, R120 ;  /* 0x0000007877777220 */ /* 0x000fe20000410000 */
[----:B------:R-:W-:-:S03]  /*5260*/  HADD2.F32 R120, -RZ, R132.H1_H1 ;  /* 0x30000084ff787230 */ /* 0x000fc60000004100 */
[----:B------:R-:W-:Y:S01]  /*5270*/  FFMA.FTZ R119, R55, R118, R119 ;  /* 0x0000007637777223 */ /* 0x000fe20000010077 */
[----:B------:R-:W-:Y:S02]  /*5280*/  SHF.R.U32.HI R55, RZ, 0x10, R39 ;  /* 0x00000010ff377819 */ /* 0x000fe40000011627 */
[--C-:B------:R-:W-:Y:S01]  /*5290*/  SHF.R.U64 R39, R50, 0x10, R51.reuse ;  /* 0x0000001032277819 */ /* 0x100fe20000001233 */
[----:B------:R-:W-:Y:S01]  /*52a0*/  HADD2.F32 R50, -RZ, R59.H1_H1 ;  /* 0x3000003bff327230 */ /* 0x000fe20000004100 */
[----:B------:R-:W-:Y:S01]  /*52b0*/  SHF.R.U32.HI R51, RZ, 0x10, R51 ;  /* 0x00000010ff337819 */ /* 0x000fe20000011633 */
[----:B------:R-:W-:Y:S02]  /*52c0*/  HADD2.F32 R59, -RZ, R55.H0_H0 ;  /* 0x20000037ff3b7230 */ /* 0x000fe40000004100 */
        /* <DEDUP_REMOVED lines=14> */
[----:B------:R-:W-:-:S02]  /*53b0*/  FFMA.FTZ R118, R59, R51, -R118 ;  /* 0x000000333b767223 */ /* 0x000fc40000010876 */
        /* <DEDUP_REMOVED lines=9> */
[----:B------:R-:W-:-:S02]  /*5450*/  HADD2.F32 R117, -RZ, R131.H1_H1 ;  /* 0x30000083ff757230 */ /* 0x000fc40000004100 */
[----:B------:R-:W-:Y:S01]  /*5460*/  HADD2.F32 R51, -RZ, R58.H0_H0 ;  /* 0x2000003aff337230 */ /* 0x000fe20000004100 */
[----:B------:R-:W-:Y:S01]  /*5470*/  F2FP.F16.F32.PACK_AB R36, R36, R118 ;  /* 0x000000762424723e */ /* 0x000fe200000000ff */
[----:B------:R-:W-:Y:S01]  /*5480*/  HADD2.F32 R52, -RZ, R130.H0_H0 ;  /* 0x20000082ff347230 */ /* 0x000fe20000004100 */
[----:B------:R-:W-:Y:S01]  /*5490*/  F2FP.F16.F32.PACK_AB R50, R50, R120 ;  /* 0x000000783232723e */ /* 0x000fe200000000ff */
[----:B------:R-:W-:Y:S02]  /*54a0*/  HADD2.F32 R58, -RZ, R58.H1_H1 ;  /* 0x3000003aff3a7230 */ /* 0x000fe40000004100 */
[-C--:B------:R-:W-:Y:S01]  /*54b0*/  FMUL.FTZ R59, R51, R117.reuse ;  /* 0x00000075333b7220 */ /* 0x080fe20000410000 */
[----:B------:R-:W-:-:S03]  /*54c0*/  FMUL.FTZ R117, R56, R117 ;  /* 0x0000007538757220 */ /* 0x000fc60000410000 */
[-C--:B------:R-:W-:Y:S01]  /*54d0*/  FFMA.FTZ R59, R56, R52.reuse, -R59 ;  /* 0x00000034383b7223 */ /* 0x080fe2000001083b */
[----:B------:R-:W-:Y:S01]  /*54e0*/  FFMA.FTZ R117, R51, R52, R117 ;  /* 0x0000003433757223 */ /* 0x000fe20000010075 */
[-C--:B------:R-:W-:Y:S01]  /*54f0*/  FMUL.FTZ R51, R58, R39.reuse ;  /* 0x000000273a337220 */ /* 0x080fe20000410000 */
[C---:B------:R-:W-:Y:S01]  /*5500*/  FMUL.FTZ R39, R54.reuse, R39 ;  /* 0x0000002736277220 */ /* 0x040fe20000410000 */
[----:B------:R-:W-:Y:S02]  /*5510*/  IMAD.MOV.U32 R52, RZ, RZ, R36 ;  /* 0x000000ffff347224 */ /* 0x000fe400078e0024 */
[-C--:B------:R-:W-:Y:S01]  /*5520*/  FFMA.FTZ R51, R54, R38.reuse, -R51 ;  /* 0x0000002636337223 */ /* 0x080fe20000010833 */
[----:B------:R-:W-:Y:S01]  /*5530*/  FFMA.FTZ R39, R58, R38, R39 ;  /* 0x000000263a277223 */ /* 0x000fe20000010027 */
[----:B------:R-:W-:-:S03]  /*5540*/  IMAD.MOV.U32 R56, RZ, RZ, R50 ;  /* 0x000000ffff387224 */ /* 0x000fc600078e0032 */
[----:B------:R-:W-:Y:S01]  /*5550*/  F2FP.F16.F32.PACK_AB R51, R51, R59 ;  /* 0x0000003b3333723e */ /* 0x000fe200000000ff */
[----:B------:R-:W-:Y:S01]  /*5560*/  IMAD.MOV.U32 R59, RZ, RZ, R48 ;  /* 0x000000ffff3b7224 */ /* 0x000fe200078e0030 */
[----:B------:R-:W-:-:S03]  /*5570*/  F2FP.F16.F32.PACK_AB R39, R39, R117 ;  /* 0x000000752727723e */ /* 0x000fc600000000ff */
[----:B------:R-:W-:Y:S02]  /*5580*/  IMAD.MOV.U32 R54, RZ, RZ, R51 ;  /* 0x000000ffff367224 */ /* 0x000fe400078e0033 */
[----:B------:R-:W-:-:S07]  /*5590*/  IMAD.MOV.U32 R58, RZ, RZ, R39 ;  /* 0x000000ffff3a7224 */ /* 0x000fce00078e0027 */
.L_x_1425:
[----:B------:R-:W-:Y:S05]  /*55a0*/  BSYNC B2 ;  /* 0x0000000000027941 */ /* 0x000fea0003800000 */
.L_x_1424:
        /* <DEDUP_REMOVED lines=9> */
[----:B-1----:R1:W-:Y:S01]  /*5640*/  STG.E.128 desc[UR38][R36.64], R52 ;  /* 0x0000003424007986 */ /* 0x0023e2000c101d26 */
[----:B------:R-:W-:-:S05]  /*5650*/  @!P4 LEA.HI.X R39, R116, R87, R39, 0x1, P5 ;  /* 0x000000577427c211 */ /* 0x000fca00028f0c27 */
[----:B--2---:R1:W-:Y:S04]  /*5660*/  @!P4 STG.E.128 desc[UR38][R38.64], R56 ;  /* 0x000000382600c986 */ /* 0x0043e8000c101d26 */
.L_x_1423:
[----:B------:R-:W-:Y:S05]  /*5670*/  BSYNC B1 ;  /* 0x0000000000017941 */ /* 0x000fea0003800000 */
.L_x_1422:
[----:B------:R-:W-:Y:S01]  /*5680*/  ISETP.NE.AND P4, PT, R9, RZ, PT ;  /* 0x000000ff0900720c */ /* 0x000fe20003f85270 */
[----:B------:R-:W-:-:S12]  /*5690*/  BSSY B1, `(.L_x_1426) ;  /* 0x000007f000017945 */ /* 0x000fd80003800000 */
[----:B------:R-:W-:Y:S05]  /*56a0*/  @!P4 BRA `(.L_x_1427) ;  /* 0x0000000400f4c947 */ /* 0x000fea0003800000 */
[----:B-1----:R-:W2:Y:S01]  /*56b0*/  LDL R38, [R1+0x14] ;  /* 0x0000140001267983 */ /* 0x002ea20000100800 */
        /* <DEDUP_REMOVED lines=8> */
[----:B------:R-:W-:Y:S01]  /*5740*/  SHF.R.S32.HI R37, RZ, 0x1f, R36 ;  /* 0x0000001fff257819 */ /* 0x000fe20000011424 */
[----:B------:R-:W-:-:S03]  /*5750*/  IMAD.SHL.U32 R52, R36, 0x8, RZ ;  /* 0x0000000824347824 */ /* 0x000fc600078e00ff */
[----:B------:R-:W-:Y:S02]  /*5760*/  LEA.HI R37, R37, R36, RZ, 0x2 ;  /* 0x0000002425257211 */ /* 0x000fe400078f10ff */
[----:B------:R-:W-:-:S03]  /*5770*/  LOP3.LUT R36, R157, 0x18, R52, 0xf8, !PT ;  /* 0x000000189d247812 */ /* 0x000fc600078ef834 */
[----:B------:R-:W-:Y:S01]  /*5780*/  IMAD.SHL.U32 R37, R37, 0x400, RZ ;  /* 0x0000040025257824 */ /* 0x000fe200078e00ff */
[----:B------:R-:W-:-:S04]  /*5790*/  LOP3.LUT R36, R36, R39, RZ, 0x3c, !PT ;  /* 0x0000002724247212 */ /* 0x000fc800078e3cff */
[----:B------:R-:W-:-:S04]  /*57a0*/  LOP3.LUT R37, R37, 0x7ffff000, RZ, 0xc0, !PT ;  /* 0x7ffff00025257812 */ /* 0x000fc800078ec0ff */
[----:B--2---:R-:W-:Y:S01]  /*57b0*/  IADD3 R36, R36, R37, R38 ;  /* 0x0000002524247210 */ /* 0x004fe20007ffe026 */
[----:B------:R-:W-:-:S04]  /*57c0*/  IMAD R37, R17, 0x3000, R104 ;  /* 0x0000300011257824 */ /* 0x000fc800078e0268 */
        /* <DEDUP_REMOVED lines=9> */
[----:B------:R-:W-:Y:S01]  /*5860*/  SHF.R.U64 R46, R46, 0x10, R47 ;  /* 0x000000102e2e7819 */ /* 0x000fe2000000122f */
[----:B------:R-:W-:Y:S01]  /*5870*/  HADD2.F32 R56, -RZ, R129.H1_H1 ;  /* 0x30000081ff387230 */ /* 0x000fe20000004100 */
[----:B------:R-:W-:Y:S01]  /*5880*/  SHF.R.U64 R34, R34, 0x10, R35 ;  /* 0x0000001022227819 */ /* 0x000fe20000001223 */
[----:B------:R-:W-:Y:S02]  /*5890*/  HADD2.F32 R53, -RZ, R55.H0_H0 ;  /* 0x20000037ff357230 */ /* 0x000fe40000004100 */
[----:B------:R-:W-:Y:S02]  /*58a0*/  HADD2.F32 R54, -RZ, R49.H0_H0 ;  /* 0x20000031ff367230 */ /* 0x000fe40000004100 */
[----:B------:R-:W-:-:S02]  /*58b0*/  HADD2.F32 R37, -RZ, R129.H0_H0 ;  /* 0x20000081ff257230 */ /* 0x000fc40000004100 */
[CC--:B------:R-:W-:Y:S01]  /*58c0*/  FMUL.FTZ R57, R53.reuse, R56.reuse ;  /* 0x0000003835397220 */ /* 0x0c0fe20000410000 */
[----:B------:R-:W-:Y:S02]  /*58d0*/  HADD2.F32 R49, -RZ, R49.H1_H1 ;  /* 0x30000031ff317230 */ /* 0x000fe40000004100 */
[C---:B------:R-:W-:Y:S01]  /*58e0*/  FMUL.FTZ R56, R54.reuse, R56 ;  /* 0x0000003836387220 */ /* 0x040fe20000410000 */
[----:B------:R-:W-:Y:S02]  /*58f0*/  HADD2.F32 R116, -RZ, R127.H1_H1 ;  /* 0x3000007fff747230 */ /* 0x000fe40000004100 */
[-C--:B------:R-:W-:Y:S01]  /*5900*/  FFMA.FTZ R54, R54, R37.reuse, -R57 ;  /* 0x0000002536367223 */ /* 0x080fe20000010839 */
[----:B------:R-:W-:Y:S02]  /*5910*/  HADD2.F32 R32, -RZ, R32.H0_H0 ;  /* 0x20000020ff207230 */ /* 0x000fe40000004100 */
[----:B------:R-:W-:Y:S01]  /*5920*/  FFMA.FTZ R53, R53, R37, R56 ;  /* 0x0000002535357223 */ /* 0x000fe20000010038 */
[----:B------:R-:W-:Y:S01]  /*5930*/  SHF.R.U32.HI R56, RZ, 0x10, R45 ;  /* 0x00000010ff387819 */ /* 0x000fe2000001162d */
[----:B------:R-:W-:Y:S01]  /*5940*/  HADD2.F32 R37, -RZ, R55.H1_H1 ;  /* 0x30000037ff257230 */ /* 0x000fe20000004100 */
[----:B------:R-:W-:Y:S01]  /*5950*/  SHF.R.U32.HI R55, RZ, 0x10, R33 ;  /* 0x00000010ff377819 */ /* 0x000fe20000011621 */
[----:B------:R-:W-:-:S02]  /*5960*/  HADD2.F32 R46, -RZ, R46.H0_H0 ;  /* 0x2000002eff2e7230 */ /* 0x000fc40000004100 */
[----:B------:R-:W-:Y:S02]  /*5970*/  HADD2.F32 R56, -RZ, R56.H0_H0 ;  /* 0x20000038ff387230 */ /* 0x000fe40000004100 */
[----:B------:R-:W-:Y:S02]  /*5980*/  HADD2.F32 R55, -RZ, R55.H0_H0 ;  /* 0x20000037ff377230 */ /* 0x000fe40000004100 */
[----:B------:R-:W-:Y:S02]  /*5990*/  HADD2.F32 R34, -RZ, R34.H0_H0 ;  /* 0x20000022ff227230 */ /* 0x000fe40000004100 */
[-C--:B------:R-:W-:Y:S01]  /*59a0*/  FMUL.FTZ R57, R37, R56.reuse ;  /* 0x0000003825397220 */ /* 0x080fe20000410000 */
[----:B------:R-:W-:-:S03]  /*59b0*/  FMUL.FTZ R56, R49, R56 ;  /* 0x0000003831387220 */ /* 0x000fc60000410000 */
[-C--:B------:R-:W-:Y:S01]  /*59c0*/  FFMA.FTZ R49, R49, R55.reuse, -R57 ;  /* 0x0000003731317223 */ /* 0x080fe20000010839 */
[----:B------:R-:W-:Y:S01]  /*59d0*/  FFMA.FTZ R37, R37, R55, R56 ;  /* 0x0000003725257223 */ /* 0x000fe20000010038 */
[----:B------:R-:W-:Y:S01]  /*59e0*/  SHF.R.U64 R55, R44, 0x10, R45 ;  /* 0x000000102c377819 */ /* 0x000fe2000000122d */
[----:B------:R-:W-:Y:S02]  /*59f0*/  IMAD.MOV.U32 R44, RZ, RZ, R51 ;  /* 0x000000ffff2c7224 */ /* 0x000fe400078e0033 */
[----:B------:R-:W-:Y:S01]  /*5a00*/  HADD2.F32 R57, -RZ, R128.H1_H1 ;  /* 0x30000080ff397230 */ /* 0x000fe20000004100 */
[----:B------:R-:W-:Y:S01]  /*5a10*/  F2FP.F16.F32.PACK_AB R49, R49, R54 ;  /* 0x000000363131723e */ /* 0x000fe200000000ff */
[----:B------:R-:W-:Y:S01]  /*5a20*/  HADD2.F32 R45, -RZ, R39.H0_H0 ;  /* 0x20000027ff2d7230 */ /* 0x000fe20000004100 */
[----:B------:R-:W-:Y:S01]  /*5a30*/  F2FP.F16.F32.PACK_AB R53, R37, R53 ;  /* 0x000000352535723e */ /* 0x000fe200000000ff */
[----:B------:R-:W-:Y:S02]  /*5a40*/  HADD2.F32 R51, -RZ, R44.H0_H0 ;  /* 0x2000002cff337230 */ /* 0x000fe40000004100 */
[----:B------:R-:W-:-:S02]  /*5a50*/  HADD2.F32 R56, -RZ, R128.H0_H0 ;  /* 0x20000080ff387230 */ /* 0x000fc40000004100 */
[----:B------:R-:W-:Y:S02]  /*5a60*/  HADD2.F32 R55, -RZ, R55.H0_H0 ;  /* 0x20000037ff377230 */ /* 0x000fe40000004100 */
[-C--:B------:R-:W-:Y:S01]  /*5a70*/  FMUL.FTZ R58, R51, R57.reuse ;  /* 0x00000039333a7220 */ /* 0x080fe20000410000 */
[C---:B------:R-:W-:Y:S01]  /*5a80*/  FMUL.FTZ R57, R45.reuse, R57 ;  /* 0x000000392d397220 */ /* 0x040fe20000410000 */
[----:B------:R-:W-:Y:S02]  /*5a90*/  IMAD.MOV.U32 R37, RZ, RZ, R49 ;  /* 0x000000ffff257224 */ /* 0x000fe400078e0031 */
[-C--:B------:R-:W-:Y:S01]  /*5aa0*/  FFMA.FTZ R45, R45, R56.reuse, -R58 ;  /* 0x000000382d2d7223 */ /* 0x080fe2000001083a */
[----:B------:R-:W-:Y:S01]  /*5ab0*/  FFMA.FTZ R57, R51, R56, R57 ;  /* 0x0000003833397223 */ /* 0x000fe20000010039 */
[----:B------:R-:W-:Y:S01]  /*5ac0*/  SHF.R.U32.HI R56, RZ, 0x10, R47 ;  /* 0x00000010ff387819 */ /* 0x000fe2000001162f */
[----:B------:R-:W-:Y:S01]  /*5ad0*/  HADD2.F32 R51, -RZ, R44.H1_H1 ;  /* 0x3000002cff337230 */ /* 0x000fe20000004100 */
[----:B------:R-:W-:Y:S01]  /*5ae0*/  SHF.R.U32.HI R58, RZ, 0x10, R35 ;  /* 0x00000010ff3a7819 */ /* 0x000fe20000011623 */
[----:B------:R-:W-:-:S02]  /*5af0*/  HADD2.F32 R47, -RZ, R126.H0_H0 ;  /* 0x2000007eff2f7230 */ /* 0x000fc40000004100 */
[----:B------:R-:W-:Y:S02]  /*5b00*/  HADD2.F32 R44, -RZ, R56.H0_H0 ;  /* 0x20000038ff2c7230 */ /* 0x000fe40000004100 */
[----:B------:R-:W-:Y:S02]  /*5b10*/  HADD2.F32 R56, -RZ, R39.H1_H1 ;  /* 0x30000027ff387230 */ /* 0x000fe40000004100 */
[----:B------:R-:W-:Y:S02]  /*5b20*/  HADD2.F32 R39, -RZ, R58.H0_H0 ;  /* 0x2000003aff277230 */ /* 0x000fe40000004100 */
[-C--:B------:R-:W-:Y:S01]  /*5b30*/  FMUL.FTZ R58, R51, R44.reuse ;  /* 0x0000002c333a7220 */ /* 0x080fe20000410000 */
[----:B------:R-:W-:Y:S02]  /*5b40*/  HADD2.F32 R35, -RZ, R38.H1_H1 ;  /* 0x30000026ff237230 */ /* 0x000fe40000004100 */
[----:B------:R-:W-:Y:S01]  /*5b50*/  FMUL.FTZ R59, R56, R44 ;  /* 0x0000002c383b7220 */ /* 0x000fe20000410000 */
[----:B------:R-:W-:-:S02]  /*5b60*/  IMAD.MOV.U32 R49, RZ, RZ, R53 ;  /* 0x000000ffff317224 */ /* 0x000fc400078e0035 */
[-C--:B------:R-:W-:Y:S01]  /*5b70*/  FFMA.FTZ R44, R56, R39.reuse, -R58 ;  /* 0x00000027382c7223 */ /* 0x080fe2000001083a */
[----:B------:R-:W-:Y:S02]  /*5b80*/  HADD2.F32 R58, -RZ, R36.H0_H0 ;  /* 0x20000024ff3a7230 */ /* 0x000fe40000004100 */
[----:B------:R-:W-:Y:S01]  /*5b90*/  FFMA.FTZ R39, R51, R39, R59 ;  /* 0x0000002733277223 */ /* 0x000fe2000001003b */
[--C-:B------:R-:W-:Y:S02]  /*5ba0*/  HADD2.F32 R51, -RZ, R48.reuse.H0_H0 ;  /* 0x20000030ff337230 */ /* 0x100fe40000004100 */
[----:B------:R-:W-:Y:S01]  /*5bb0*/  HADD2.F32 R48, -RZ, R48.H1_H1 ;  /* 0x30000030ff307230 */ /* 0x000fe20000004100 */
[----:B------:R-:W-:Y:S01]  /*5bc0*/  F2FP.F16.F32.PACK_AB R44, R44, R45 ;  /* 0x0000002d2c2c723e */ /* 0x000fe200000000ff */
[----:B------:R-:W-:Y:S02]  /*5bd0*/  HADD2.F32 R36, -RZ, R36.H1_H1 ;  /* 0x30000024ff247230 */ /* 0x000fe40000004100 */
[----:B------:R-:W-:Y:S01]  /*5be0*/  FMUL.FTZ R59, R51, R116 ;  /* 0x00000074333b7220 */ /* 0x000fe20000410000 */
[----:B------:R-:W-:-:S02]  /*5bf0*/  HADD2.F32 R56, -RZ, R127.H0_H0 ;  /* 0x2000007fff387230 */ /* 0x000fc40000004100 */
[----:B------:R-:W-:Y:S01]  /*5c00*/  FMUL.FTZ R116, R58, R116 ;  /* 0x000000743a747220 */ /* 0x000fe20000410000 */
[-C--:B------:R-:W-:Y:S01]  /*5c10*/  FMUL.FTZ R33, R48, R55.reuse ;  /* 0x0000003730217220 */ /* 0x080fe20000410000 */
[C---:B------:R-:W-:Y:S02]  /*5c20*/  FMUL.FTZ R55, R36.reuse, R55 ;  /* 0x0000003724377220 */ /* 0x040fe40000410000 */
[----:B------:R-:W-:Y:S01]  /*5c30*/  FFMA.FTZ R116, R51, R56, R116 ;  /* 0x0000003833747223 */ /* 0x000fe20000010074 */
[-C--:B------:R-:W-:Y:S01]  /*5c40*/  FFMA.FTZ R33, R36, R32.reuse, -R33 ;  /* 0x0000002024217223 */ /* 0x080fe20000010821 */
[----:B------:R-:W-:Y:S01]  /*5c50*/  FFMA.FTZ R55, R48, R32, R55 ;  /* 0x0000002030377223 */ /* 0x000fe20000010037 */
[----:B------:R-:W-:Y:S02]  /*5c60*/  HADD2.F32 R51, -RZ, R126.H1_H1 ;  /* 0x3000007eff337230 */ /* 0x000fe40000004100 */
[----:B------:R-:W-:Y:S01]  /*5c70*/  FFMA.FTZ R59, R58, R56, -R59 ;  /* 0x000000383a3b7223 */ /* 0x000fe2000001083b */
[----:B------:R-:W-:-:S02]  /*5c80*/  HADD2.F32 R36, -RZ, R50.H0_H0 ;  /* 0x20000032ff247230 */ /* 0x000fc40000004100 */
[----:B------:R-:W-:Y:S01]  /*5c90*/  HADD2.F32 R32, -RZ, R38.H0_H0 ;  /* 0x20000026ff207230 */ /* 0x000fe20000004100 */
[----:B------:R-:W-:Y:S01]  /*5ca0*/  F2FP.F16.F32.PACK_AB R116, R55, R116 ;  /* 0x000000743774723e */ /* 0x000fe200000000ff */
[----:B------:R-:W-:Y:S02]  /*5cb0*/  HADD2.F32 R50, -RZ, R50.H1_H1 ;  /* 0x30000032ff327230 */ /* 0x000fe40000004100 */
[----:B------:R-:W-:Y:S01]  /*5cc0*/  FMUL.FTZ R117, R36, R51 ;  /* 0x0000003324757220 */ /* 0x000fe20000410000 */
[----:B------:R-:W-:Y:S01]  /*5cd0*/  F2FP.F16.F32.PACK_AB R48, R33, R59 ;  /* 0x0000003b2130723e */ /* 0x000fe200000000ff */
[C---:B------:R-:W-:Y:S02]  /*5ce0*/  FMUL.FTZ R51, R32.reuse, R51 ;  /* 0x0000003320337220 */ /* 0x040fe40000410000 */
[-C--:B------:R-:W-:Y:S01]  /*5cf0*/  FFMA.FTZ R32, R32, R47.reuse, -R117 ;  /* 0x0000002f20207223 */ /* 0x080fe20000010875 */
[-C--:B------:R-:W-:Y:S01]  /*5d00*/  FMUL.FTZ R38, R50, R46.reuse ;  /* 0x0000002e32267220 */ /* 0x080fe20000410000 */
[----:B------:R-:W-:Y:S01]  /*5d10*/  FFMA.FTZ R36, R36, R47, R51 ;  /* 0x0000002f24247223 */ /* 0x000fe20000010033 */
[----:B------:R-:W-:Y:S01]  /*5d20*/  FMUL.FTZ R47, R35, R46 ;  /* 0x0000002e232f7220 */ /* 0x000fe20000410000 */
[----:B------:R-:W-:Y:S01]  /*5d30*/  F2FP.F16.F32.PACK_AB R51, R39, R57 ;  /* 0x000000392733723e */ /* 0x000fe200000000ff */
[----:B------:R-:W-:Y:S01]  /*5d40*/  FFMA.FTZ R35, R35, R34, -R38 ;  /* 0x0000002223237223 */ /* 0x000fe20000010826 */
[----:B------:R-:W-:-:S02]  /*5d50*/  IMAD.MOV.U32 R39, RZ, RZ, R44 ;  /* 0x000000ffff277224 */ /* 0x000fc400078e002c */
[----:B------:R-:W-:Y:S02]  /*5d60*/  FFMA.FTZ R47, R50, R34, R47 ;  /* 0x00000022322f7223 */ /* 0x000fe4000001002f */
[----:B------:R-:W-:-:S03]  /*5d70*/  F2FP.F16.F32.PACK_AB R38, R35, R32 ;  /* 0x000000202326723e */ /* 0x000fc600000000ff */
[----:B------:R-:W-:Y:S01]  /*5d80*/  F2FP.F16.F32.PACK_AB R50, R47, R36 ;  /* 0x000000242f32723e */ /* 0x000fe200000000ff */
[----:B------:R-:W-:Y:S02]  /*5d90*/  IMAD.MOV.U32 R36, RZ, RZ, R48 ;  /* 0x000000ffff247224 */ /* 0x000fe400078e0030 */
[----:B------:R-:W-:-:S07]  /*5da0*/  IMAD.MOV.U32 R48, RZ, RZ, R116 ;  /* 0x000000ffff307224 */ /* 0x000fce00078e0074 */
.L_x_1429:
[----:B------:R-:W-:Y:S05]  /*5db0*/  BSYNC B2 ;  /* 0x0000000000027941 */ /* 0x000fea0003800000 */
.L_x_1428:
[----:B------:R-:W-:-:S04]  /*5dc0*/  IADD3 R33, P4, P5, R20, R88, R79 ;  /* 0x0000005814217210 */ /* 0x000fc80007d9e04f */
[----:B------:R-:W-:Y:S02]  /*5dd0*/  IADD3.X R34, R3, R110, R101, P4, P5 ;  /* 0x0000006e03227210 */ /* 0x000fe400027ea465 */
[----:B------:R-:W-:-:S13]  /*5de0*/  ISETP.GE.AND P4, PT, R52, R109, PT ;  /* 0x0000006d3400720c */ /* 0x000fda0003f86270 */
[--C-:B------:R-:W-:Y:S02]  /*5df0*/  @!P4 SHF.R.S32.HI R32, RZ, 0x1f, R52.reuse ;  /* 0x0000001fff20c819 */ /* 0x100fe40000011434 */
[----:B------:R-:W-:-:S04]  /*5e00*/  @!P4 IADD3 R52, P5, P6, R20, R88, R52 ;  /* 0x000000581434c210 */ /* 0x000fc80007ebe034 */
[----:B------:R-:W-:Y:S02]  /*5e10*/  @!P4 IADD3.X R35, R3, R110, R32, P5, P6 ;  /* 0x0000006e0323c210 */ /* 0x000fe40002fec420 */
[----:B------:R-:W-:-:S04]  /*5e20*/  LEA R32, P5, R33, R86, 0x1 ;  /* 0x0000005621207211 */ /* 0x000fc800078a08ff */
[----:B------:R-:W-:Y:S02]  /*5e30*/  LEA.HI.X R33, R33, R87, R34, 0x1, P5 ;  /* 0x0000005721217211 */ /* 0x000fe400028f0c22 */
[----:B------:R-:W-:-:S03]  /*5e40*/  @!P4 LEA R34, P5, R52, R86, 0x1 ;  /* 0x000000563422c211 */ /* 0x000fc600078a08ff */
[----:B-1----:R3:W-:Y:S01]  /*5e50*/  STG.E.128 desc[UR38][R32.64], R36 ;  /* 0x0000002420007986 */ /* 0x0027e2000c101d26 */
[----:B------:R-:W-:-:S05]  /*5e60*/  @!P4 LEA.HI.X R35, R52, R87, R35, 0x1, P5 ;  /* 0x000000573423c211 */ /* 0x000fca00028f0c23 */
[----:B--2---:R3:W-:Y:S04]  /*5e70*/  @!P4 STG.E.128 desc[UR38][R34.64], R48 ;  /* 0x000000302200c986 */ /* 0x0047e8000c101d26 */
.L_x_1427:
[----:B------:R-:W-:Y:S05]  /*5e80*/  BSYNC B1 ;  /* 0x0000000000017941 */ /* 0x000fea0003800000 */
.L_x_1426:
[----:B------:R-:W-:-:S13]  /*5e90*/  ISETP.NE.AND P4, PT, R10, RZ, PT ;  /* 0x000000ff0a00720c */ /* 0x000fda0003f85270 */
[----:B------:R-:W-:Y:S05]  /*5ea0*/  @!P4 BRA `(.L_x_1394) ;  /* 0x000000080074c947 */ /* 0x000fea0003800000 */
[----:B---3--:R-:W2:Y:S04]  /*5eb0*/  LDL R32, [R1] ;  /* 0x0000000001207983 */ /* 0x008ea80000100800 */
[----:B------:R-:W3:Y:S01]  /*5ec0*/  LDL R33, [R1+0x14] ;  /* 0x0000140001217983 */ /* 0x000ee20000100800 */
[----:B------:R-:W-:Y:S01]  /*5ed0*/  SHF.R.U32.HI R35, RZ, 0x3, R157 ;  /* 0x00000003ff237819 */ /* 0x000fe2000001169d */
[----:B------:R-:W-:Y:S01]  /*5ee0*/  BSSY B1, `(.L_x_1430) ;  /* 0x000006f000017945 */ /* 0x000fe20003800000 */
[----:B--2---:R-:W-:Y:S02]  /*5ef0*/  LOP3.LUT P6, RZ, R32, 0x1, RZ, 0xc0, !PT ;  /* 0x0000000120ff7812 */ /* 0x004fe400078cc0ff */
[----:B------:R-:W-:Y:S01]  /*5f00*/  IADD3 R32, P4, P5, R20, R88, R77 ;  /* 0x0000005814207210 */ /* 0x000fe20007d9e04d */
[----:B---3--:R-:W-:-:S03]  /*5f10*/  IMAD.MOV.U32 R34, RZ, RZ, R33 ;  /* 0x000000ffff227224 */ /* 0x008fc600078e0021 */
[----:B------:R-:W-:Y:S02]  /*5f20*/  IADD3.X R33, R3, R110, R100, P4, P5 ;  /* 0x0000006e03217210 */ /* 0x000fe400027ea464 */
[----:B------:R-:W-:Y:S02]  /*5f30*/  LEA R44, P4, R32, R86, 0x1 ;  /* 0x00000056202c7211 */ /* 0x000fe400078808ff */
[----:B------:R-:W-:Y:S02]  /*5f40*/  SEL R115, R108, R115, !P6 ;  /* 0x000000736c737207 */ /* 0x000fe40007000000 */
        /* <DEDUP_REMOVED lines=12> */
[----:B------:R-:W-:Y:S01]  /*6010*/  IADD3 R32, R32, R33, R34 ;  /* 0x0000002120207210 */ /* 0x000fe20007ffe022 */
[----:B------:R-:W-:-:S04]  /*6020*/  IMAD R33, R17, 0x3000, R103 ;  /* 0x0000300011217824 */ /* 0x000fc800078e0267 */
[----:B------:R-:W-:Y:S02]  /*6030*/  IMAD R35, R17, 0x3000, R32 ;  /* 0x0000300011237824 */ /* 0x000fe400078e0220 */
[--C-:B------:R-:W-:Y:S02]  /*6040*/  IMAD R33, R33, 0x2, R2.reuse ;  /* 0x0000000221217824 */ /* 0x100fe400078e0202 */
[----:B-1----:R-:W-:-:S04]  /*6050*/  IMAD R36, R35, 0x2, R2 ;  /* 0x0000000223247824 */ /* 0x002fc800078e0202 */
[----:B------:R-:W1:Y:S04]  /*6060*/  LDS.128 R32, [R33+0x15400] ;  /* 0x0154000021207984 */ /* 0x000e680000000c00 */
[----:B------:R-:W2:Y:S01]  /*6070*/  LDS.128 R36, [R36+0x15400] ;  /* 0x0154000024247984 */ /* 0x000ea20000000c00 */
[----:B------:R-:W-:-:S13]  /*6080*/  ISETP.GE.AND P4, PT, R4, R107, PT ;  /* 0x0000006b0400720c */ /* 0x000fda0003f86270 */
[----:B------:R-:W-:Y:S05]  /*6090*/  @P4 BRA `(.L_x_1431) ;  /* 0x00000004004c4947 */ /* 0x000fea0003800000 */
[--C-:B------:R-:W-:Y:S01]  /*60a0*/  SHF.R.U64 R28, R28, 0x10, R29.reuse ;  /* 0x000000101c1c7819 */ /* 0x100fe2000000121d */
[----:B------:R-:W-:Y:S01]  /*60b0*/  HADD2.F32 R52, -RZ, R125.H1_H1 ;  /* 0x3000007dff347230 */ /* 0x000fe20000004100 */
[----:B------:R-:W-:Y:S01]  /*60c0*/  SHF.R.U32.HI R47, RZ, 0x10, R29 ;  /* 0x00000010ff2f7819 */ /* 0x000fe2000001161d */
[----:B-1----:R-:W-:Y:S01]  /*60d0*/  HADD2.F32 R48, -RZ, R33.H1_H1 ;  /* 0x30000021ff307230 */ /* 0x002fe20000004100 */
[----:B------:R-:W-:Y:S01]  /*60e0*/  SHF.R.U64 R29, R40, 0x10, R41 ;  /* 0x00000010281d7819 */ /* 0x000fe20000001229 */
[----:B------:R-:W-:Y:S01]  /*60f0*/  HADD2.F32 R50, -RZ, R123.H1_H1 ;  /* 0x3000007bff327230 */ /* 0x000fe20000004100 */
[--C-:B------:R-:W-:Y:S01]  /*6100*/  SHF.R.U64 R30, R30, 0x10, R31.reuse ;  /* 0x000000101e1e7819 */ /* 0x100fe2000000121f */
[----:B------:R-:W-:Y:S01]  /*6110*/  HADD2.F32 R47, -RZ, R47.H0_H0 ;  /* 0x2000002fff2f7230 */ /* 0x000fe20000004100 */
[----:B------:R-:W-:Y:S02]  /*6120*/  SHF.R.U32.HI R40, RZ, 0x10, R31 ;  /* 0x00000010ff287819 */ /* 0x000fe4000001161f */
[----:B------:R-:W-:-:S02]  /*6130*/  SHF.R.U64 R31, R42, 0x10, R43 ;  /* 0x000000102a1f7819 */ /* 0x000fc4000000122b */
[----:B------:R-:W-:Y:S01]  /*6140*/  SHF.R.U32.HI R42, RZ, 0x10, R43 ;  /* 0x00000010ff2a7819 */ /* 0x000fe2000001162b */
[----:B--2---:R-:W-:Y:S01]  /*6150*/  IMAD.MOV.U32 R43, RZ, RZ, R37 ;  /* 0x000000ffff2b7224 */ /* 0x004fe200078e0025 */
[----:B------:R-:W-:Y:S01]  /*6160*/  SHF.R.U32.HI R41, RZ, 0x10, R41 ;  /* 0x00000010ff297819 */ /* 0x000fe20000011629 */
[----:B------:R-:W-:Y:S02]  /*6170*/  IMAD.MOV.U32 R37, RZ, RZ, R35 ;  /* 0x000000ffff257224 */ /* 0x000fe400078e0023 */
[----:B------:R-:W-:Y:S02]  /*6180*/  HADD2.F32 R35, -RZ, R33.H0_H0 ;  /* 0x20000021ff237230 */ /* 0x000fe40000004100 */
[----:B------:R-:W-:Y:S02]  /*6190*/  HADD2.F32 R49, -RZ, R43.H0_H0 ;  /* 0x2000002bff317230 */ /* 0x000fe40000004100 */
[----:B------:R-:W-:Y:S02]  /*61a0*/  HADD2.F32 R41, -RZ, R41.H0_H0 ;  /* 0x20000029ff297230 */ /* 0x000fe40000004100 */
[----:B------:R-:W-:-:S02]  /*61b0*/  HADD2.F32 R43, -RZ, R43.H1_H1 ;  /* 0x3000002bff2b7230 */ /* 0x000fc40000004100 */
[-C--:B------:R-:W-:Y:S01]  /*61c0*/  FMUL.FTZ R54, R49, R52.reuse ;  /* 0x0000003431367220 */ /* 0x080fe20000410000 */
[----:B------:R-:W-:Y:S01]  /*61d0*/  FMUL.FTZ R52, R35, R52 ;  /* 0x0000003423347220 */ /* 0x000fe20000410000 */
[CC--:B------:R-:W-:Y:S01]  /*61e0*/  FMUL.FTZ R56, R48.reuse, R41.reuse ;  /* 0x0000002930387220 */ /* 0x0c0fe20000410000 */
[----:B------:R-:W-:Y:S01]  /*61f0*/  FMUL.FTZ R51, R43, R41 ;  /* 0x000000292b337220 */ /* 0x000fe20000410000 */
[-C--:B------:R-:W-:Y:S01]  /*6200*/  FFMA.FTZ R33, R35, R50.reuse, -R54 ;  /* 0x0000003223217223 */ /* 0x080fe20000010836 */
[----:B------:R-:W-:Y:S01]  /*6210*/  FFMA.FTZ R35, R49, R50, R52 ;  /* 0x0000003231237223 */ /* 0x000fe20000010034 */
[-C--:B------:R-:W-:Y:S01]  /*6220*/  FFMA.FTZ R50, R43, R47.reuse, R56 ;  /* 0x0000002f2b327223 */ /* 0x080fe20000010038 */
[----:B------:R-:W-:Y:S01]  /*6230*/  FFMA.FTZ R48, R48, R47, -R51 ;  /* 0x0000002f30307223 */ /* 0x000fe20000010833 */
[----:B------:R-:W-:Y:S02]  /*6240*/  HADD2.F32 R54, -RZ, R124.H1_H1 ;  /* 0x3000007cff367230 */ /* 0x000fe40000004100 */
[----:B------:R-:W-:-:S02]  /*6250*/  HADD2.F32 R43, -RZ, R39.H0_H0 ;  /* 0x20000027ff2b7230 */ /* 0x000fc40000004100 */
[----:B------:R-:W-:Y:S01]  /*6260*/  HADD2.F32 R47, -RZ, R39.H1_H1 ;  /* 0x30000027ff2f7230 */ /* 0x000fe20000004100 */
[----:B------:R-:W-:Y:S01]  /*6270*/  F2FP.F16.F32.PACK_AB R33, R48, R33 ;  /* 0x000000213021723e */ /* 0x000fe200000000ff */
[----:B------:R-:W-:Y:S02]  /*6280*/  HADD2.F32 R56, -RZ, R42.H0_H0 ;  /* 0x2000002aff387230 */ /* 0x000fe40000004100 */
[--C-:B------:R-:W-:Y:S02]  /*6290*/  HADD2.F32 R39, -RZ, R37.reuse.H0_H0 ;  /* 0x20000025ff277230 */ /* 0x100fe40000004100 */
[----:B------:R-:W-:Y:S02]  /*62a0*/  HADD2.F32 R41, -RZ, R37.H1_H1 ;  /* 0x30000025ff297230 */ /* 0x000fe40000004100 */
[----:B------:R-:W-:Y:S01]  /*62b0*/  FMUL.FTZ R58, R47, R56 ;  /* 0x000000382f3a7220 */ /* 0x000fe20000410000 */
[----:B------:R-:W-:Y:S02]  /*62c0*/  HADD2.F32 R52, -RZ, R122.H1_H1 ;  /* 0x3000007aff347230 */ /* 0x000fe40000004100 */
[----:B------:R-:W-:-:S02]  /*62d0*/  HADD2.F32 R42, -RZ, R40.H0_H0 ;  /* 0x20000028ff2a7230 */ /* 0x000fc40000004100 */
[-C--:B------:R-:W-:Y:S01]  /*62e0*/  FMUL.FTZ R40, R43, R54.reuse ;  /* 0x000000362b287220 */ /* 0x080fe20000410000 */
[----:B------:R-:W-:Y:S01]  /*62f0*/  FMUL.FTZ R54, R39, R54 ;  /* 0x0000003627367220 */ /* 0x000fe20000410000 */
[----:B------:R-:W-:Y:S01]  /*6300*/  FMUL.FTZ R56, R41, R56 ;  /* 0x0000003829387220 */ /* 0x000fe20000410000 */
[----:B------:R-:W-:Y:S02]  /*6310*/  HADD2.F32 R124, -RZ, R124.H0_H0 ;  /* 0x2000007cff7c7230 */ /* 0x000fe40000004100 */
[----:B------:R-:W-:Y:S01]  /*6320*/  FFMA.FTZ R37, R39, R52, -R40 ;  /* 0x0000003427257223 */ /* 0x000fe20000010828 */
[----:B------:R-:W-:Y:S01]  /*6330*/  FFMA.FTZ R40, R41, R42, -R58 ;  /* 0x0000002a29287223 */ /* 0x000fe2000001083a */
[----:B------:R-:W-:Y:S01]  /*6340*/  FFMA.FTZ R39, R43, R52, R54 ;  /* 0x000000342b277223 */ /* 0x000fe20000010036 */
[----:B------:R-:W-:Y:S01]  /*6350*/  FFMA.FTZ R42, R47, R42, R56 ;  /* 0x0000002a2f2a7223 */ /* 0x000fe20000010038 */
[----:B------:R-:W-:Y:S02]  /*6360*/  HADD2.F32 R54, -RZ, R125.H0_H0 ;  /* 0x2000007dff367230 */ /* 0x000fe40000004100 */
[----:B------:R-:W-:Y:S01]  /*6370*/  HADD2.F32 R47, -RZ, R29.H0_H0 ;  /* 0x2000001dff2f7230 */ /* 0x000fe20000004100 */
[----:B------:R-:W-:Y:S01]  /*6380*/  F2FP.F16.F32.PACK_AB R40, R40, R37 ;  /* 0x000000252828723e */ /* 0x000fe200000000ff */
[----:B------:R-:W-:Y:S01]  /*6390*/  HADD2.F32 R41, -RZ, R36.H0_H0 ;  /* 0x20000024ff297230 */ /* 0x000fe20000004100 */
[----:B------:R-:W-:Y:S01]  /*63a0*/  F2FP.F16.F32.PACK_AB R37, R50, R35 ;  /* 0x000000233225723e */ /* 0x000fe200000000ff */
[----:B------:R-:W-:Y:S01]  /*63b0*/  HADD2.F32 R29, -RZ, R32.H0_H0 ;  /* 0x20000020ff1d7230 */ /* 0x000fe20000004100 */
[----:B------:R-:W-:Y:S01]  /*63c0*/  F2FP.F16.F32.PACK_AB R39, R42, R39 ;  /* 0x000000272a27723e */ /* 0x000fe200000000ff */
[----:B------:R-:W-:-:S02]  /*63d0*/  HADD2.F32 R36, -RZ, R36.H1_H1 ;  /* 0x30000024ff247230 */ /* 0x000fc40000004100 */
[----:B------:R-:W-:Y:S02]  /*63e0*/  HADD2.F32 R32, -RZ, R32.H1_H1 ;  /* 0x30000020ff207230 */ /* 0x000fe40000004100 */
        /* <DEDUP_REMOVED lines=11> */
[----:B------:R-:W-:Y:S02]  /*64a0*/  HADD2.F32 R47, -RZ, R31.H0_H0 ;  /* 0x2000001fff2f7230 */ /* 0x000fe40000004100 */
[----:B------:R-:W-:Y:S02]  /*64b0*/  HADD2.F32 R32, -RZ, R38.H0_H0 ;  /* 0x20000026ff207230 */ /* 0x000fe40000004100 */
[----:B------:R-:W-:Y:S01]  /*64c0*/  HADD2.F32 R31, -RZ, R34.H0_H0 ;  /* 0x20000022ff1f7230 */ /* 0x000fe20000004100 */
[----:B------:R-:W-:Y:S01]  /*64d0*/  F2FP.F16.F32.PACK_AB R36, R36, R29 ;  /* 0x0000001d2424723e */ /* 0x000fe200000000ff */
[----:B------:R-:W-:-:S02]  /*64e0*/  HADD2.F32 R38, -RZ, R38.H1_H1 ;  /* 0x30000026ff267230 */ /* 0x000fc40000004100 */
[----:B------:R-:W-:Y:S02]  /*64f0*/  HADD2.F32 R34, -RZ, R34.H1_H1 ;  /* 0x30000022ff227230 */ /* 0x000fe40000004100 */
[CC--:B------:R-:W-:Y:S01]  /*6500*/  FMUL.FTZ R49, R31.reuse, R124.reuse ;  /* 0x0000007c1f317220 */ /* 0x0c0fe20000410000 */
[----:B------:R-:W-:Y:S02]  /*6510*/  HADD2.F32 R43, -RZ, R30.H0_H0 ;  /* 0x2000001eff2b7230 */ /* 0x000fe40000004100 */
[-C--:B------:R-:W-:Y:S01]  /*6520*/  FMUL.FTZ R51, R38, R47.reuse ;  /* 0x0000002f26337220 */ /* 0x080fe20000410000 */
[----:B------:R-:W-:Y:S01]  /*6530*/  FMUL.FTZ R30, R32, R124 ;  /* 0x0000007c201e7220 */ /* 0x000fe20000410000 */
[----:B------:R-:W-:Y:S01]  /*6540*/  FMUL.FTZ R47, R34, R47 ;  /* 0x0000002f222f7220 */ /* 0x000fe20000410000 */
[-C--:B------:R-:W-:Y:S01]  /*6550*/  FFMA.FTZ R49, R32, R122.reuse, R49 ;  /* 0x0000007a20317223 */ /* 0x080fe20000010031 */
[-C--:B------:R-:W-:Y:S01]  /*6560*/  FFMA.FTZ R51, R34, R43.reuse, -R51 ;  /* 0x0000002b22337223 */ /* 0x080fe20000010833 */
[----:B------:R-:W-:Y:S01]  /*6570*/  FFMA.FTZ R30, R31, R122, -R30 ;  /* 0x0000007a1f1e7223 */ /* 0x000fe2000001081e */
[----:B------:R-:W-:Y:S01]  /*6580*/  FFMA.FTZ R38, R38, R43, R47 ;  /* 0x0000002b26267223 */ /* 0x000fe2000001002f */
[----:B------:R-:W-:Y:S01]  /*6590*/  F2FP.F16.F32.PACK_AB R32, R41, R28 ;  /* 0x0000001c2920723e */ /* 0x000fe200000000ff */
[----:B------:R-:W-:-:S02]  /*65a0*/  IMAD.MOV.U32 R35, RZ, RZ, R40 ;  /* 0x000000ffff237224 */ /* 0x000fc400078e0028 */
[----:B------:R-:W-:Y:S02]  /*65b0*/  F2FP.F16.F32.PACK_AB R34, R51, R30 ;  /* 0x0000001e3322723e */ /* 0x000fe400000000ff */
[----:B------:R-:W-:-:S07]  /*65c0*/  F2FP.F16.F32.PACK_AB R38, R38, R49 ;  /* 0x000000312626723e */ /* 0x000fce00000000ff */
.L_x_1431:
[----:B------:R-:W-:Y:S05]  /*65d0*/  BSYNC B1 ;  /* 0x0000000000017941 */ /* 0x000fea0003800000 */
.L_x_1430:
        /* <DEDUP_REMOVED lines=10> */
.L_x_1387:
[----:B------:R-:W-:-:S06]  /*6680*/  UISETP.NE.AND UP0, UPT, UR37, 0x3, UPT ;  /* 0x000000032500788c */ /* 0x000fcc000bf05270 */
[----:B------:R-:W-:-:S13]  /*6690*/  PLOP3.LUT P3, PT, PT, PT, UP0, 0x80, 0x0 ;  /* 0x000000000000781c */ /* 0x000fda0003f6f008 */
[----:B------:R-:W-:Y:S05]  /*66a0*/  @!P3 BRA `(.L_x_1432) ;  /* 0x000000000004b947 */ /* 0x000fea0003800000 */
[----:B------:R-:W-:Y:S01]  /*66b0*/  BPT.TRAP 0x1 ;  /* 0x000000040000795c */ /* 0x000fe20000300000 */
.L_x_1432:
[----:B------:R-:W-:Y:S01]  /*66c0*/  IMAD R14, R17, 0x8, R2 ;  /* 0x00000008110e7824 */ /* 0x000fe200078e0202 */
[----:B------:R-:W-:Y:S01]  /*66d0*/  SHF.L.U32 R85, R145, 0x1f, RZ ;  /* 0x0000001f91557819 */ /* 0x000fe200000006ff */
[----:B------:R-:W-:Y:S01]  /*66e0*/  IMAD R84, R25, -0x80, R24 ;  /* 0xffffff8019547824 */ /* 0x000fe200078e0218 */
[----:B------:R-:W-:Y:S02]  /*66f0*/  BSSY B1, `(.L_x_1433) ;  /* 0x0000004000017945 */ /* 0x000fe40003800000 */
[----:B------:R-:W0:Y:S02]  /*6700*/  SYNCS.PHASECHK.TRANS64.TRYWAIT P4, [R14+URZ+0x2d890], R85 ;  /* 0x02d890550e0075a7 */ /* 0x000e24000808017f */
[----:B------:R-:W-:Y:S01]  /*6710*/  VIMNMX R84, R84, 0x80, PT ;  /* 0x0000008054547848 */ /* 0x000fe20003fe0100 */
[----:B0-----:R-:W-:Y:S06]  /*6720*/  @!P4 BRA `(.L_x_1434) ;  /* 0x000001dc0090c947 */ /* 0x001fec0003800000 */
.L_x_1757:
[----:B------:R-:W-:Y:S05]  /*6730*/  BSYNC B1 ;  /* 0x0000000000017941 */ /* 0x000fea0003800000 */
.L_x_1433:
        /* <DEDUP_REMOVED lines=20> */
.L_x_1394:
[----:B------:R-:W-:Y:S05]  /*6880*/  BSYNC B0 ;  /* 0x0000000000007941 */ /* 0x000fea0003800000 */
.L_x_1386:
        /* <DEDUP_REMOVED lines=17> */
.L_x_1436:
[----:B------:R-:W-:Y:S05]  /*69a0*/  BSYNC B0 ;  /* 0x0000000000007941 */ /* 0x000fea0003800000 */
.L_x_1435:
[----:B------:R-:W2:Y:S01]  /*69b0*/  SYNCS.PHASECHK.TRANS64.TRYWAIT P3, [R14+URZ+0x2d8b0], R85 ;  /* 0x02d8b0550e0075a7 */ /* 0x000ea2000806017f */
[----:B------:R-:W-:Y:S04]  /*69c0*/  BSSY B0, `(.L_x_1437) ;  /* 0x0000002000007945 */ /* 0x000fe80003800000 */
[----:B--2---:R-:W-:Y:S05]  /*69d0*/  @!P3 BRA `(.L_x_1438) ;  /* 0x000001d800f8b947 */ /* 0x004fea0003800000 */
.L_x_1758:
[----:B------:R-:W-:Y:S05]  /*69e0*/  BSYNC B0 ;  /* 0x0000000000007941 */ /* 0x000fea0003800000 */
.L_x_1437:
        /* <DEDUP_REMOVED lines=33> */
.L_x_1440:
[----:B------:R-:W-:Y:S05]  /*6c00*/  BSYNC B0 ;  /* 0x0000000000007941 */ /* 0x000fea0003800000 */
.L_x_1439:
[----:B------:R-:W-:Y:S01]  /*6c10*/  @!PT LDS RZ, [RZ] ;  /* 0x00000000fffff984 */ /* 0x000fe20000000800 */
[----:B------:R-:W-:Y:S01]  /*6c20*/  @!PT LDS RZ, [RZ] ;  /* 0x00000000fffff984 */ /* 0x000fe20000000800 */
[----:B------:R-:W-:Y:S01]  /*6c30*/  @!PT LDS RZ, [RZ] ;  /* 0x00000000fffff984 */ /* 0x000fe20000000800 */
[----:B------:R-:W-:Y:S01]  /*6c40*/  @!PT LDS RZ, [RZ] ;  /* 0x00000000fffff984 */ /* 0x000fe20000000800 */
[----:B------:R4:W-:Y:S06]  /*6c50*/  MEMBAR.ALL.CTA ;  /* 0x0000000000007992 */ /* 0x0009ec0000008000 */
[----:B----4-:R-:W4:Y:S01]  /*6c60*/  FENCE.VIEW.ASYNC.S ;  /* 0x00000000000073c6 */ /* 0x010f220000000000 */
[----:B0-2---:R-:W-:Y:S02]  /*6c70*/  @!P4 VIADD R14, R14, 0x2d8c0 ;  /* 0x0002d8c00e0ec836 */ /* 0x005fe40000000000 */
[----:B------:R-:W-:-:S03]  /*6c80*/  VIADD R17, R17, 0x1 ;  /* 0x0000000111117836 */ /* 0x000fc60000000000 */
[----:B------:R-:W-:Y:S01]  /*6c90*/  @!P4 PRMT R14, RZ, 0x654, R14 ;  /* 0x00000654ff0ec816 */ /* 0x000fe2000000000e */
[----:B----4-:R0:W-:Y:S01]  /*6ca0*/  BAR.SYNC.DEFER_BLOCKING R111, 0x80 ;  /* 0x0002006f0000751d */ /* 0x0101e20000010000 */
[----:B------:R-:W-:-:S04]  /*6cb0*/  ISETP.NE.AND P3, PT, R17, 0x2, PT ;  /* 0x000000021100780c */ /* 0x000fc80003f65270 */
[----:B------:R-:W-:Y:S01]  /*6cc0*/  SEL R17, R17, RZ, P3 ;  /* 0x000000ff11117207 */ /* 0x000fe20001800000 */
[----:B------:R2:W-:Y:S02]  /*6cd0*/  @!P4 SYNCS.ARRIVE.TRANS64.RED.A1T0 RZ, [R14+URZ], RZ ;  /* 0x000000ff0effc9a7 */ /* 0x0005e4000810043f */
[----:B--2---:R-:W-:-:S04]  /*6ce0*/  SEL R14, RZ, 0x1, P3 ;  /* 0x00000001ff0e7807 */ /* 0x004fc80001800000 */
[----:B------:R-:W-:Y:S01]  /*6cf0*/  LOP3.LUT R145, R145, R14, RZ, 0x3c, !PT ;  /* 0x0000000e91917212 */ /* 0x000fe200078e3cff */
[----:B0-----:R-:W-:Y:S06]  /*6d00*/  @P2 BRA `(.L_x_1441) ;  /* 0xffffffbc004c2947 */ /* 0x001fec000383ffff */
[----:B------:R-:W0:Y:S01]  /*6d10*/  S2R R15, SR_TID.X ;  /* 0x00000000000f7919 */ /* 0x000e220000002100 */
[----:B------:R-:W-:Y:S02]  /*6d20*/  PLOP3.LUT P0, PT, PT, PT, PT, 0x8, 0x0 ;  /* 0x000000000000781c */ /* 0x000fe40003f0e170 */
[----:B0-----:R-:W-:-:S04]  /*6d30*/  SHF.R.U32.HI R15, RZ, 0x7, R15 ;  /* 0x00000007ff0f7819 */ /* 0x001fc8000001160f */
[----:B------:R-:W-:-:S13]  /*6d40*/  ISETP.NE.AND P5, PT, R15, 0x1, PT ;  /* 0x000000010f00780c */ /* 0x000fda0003fa5270 */
[----:B------:R-:W-:Y:S06]  /*6d50*/  @!P5 BAR.ARV 0x9, 0x100 ;  /* 0x024400000000db1d */ /* 0x000fec0000002000 */
.L_x_1381:
[----:B------:R-:W2:Y:S01]  /*6d60*/  LDL R10, [R1+0x18] ;  /* 0x00001800010a7983 */ /* 0x000ea20000100800 */
[----:B------:R-:W0:Y:S08]  /*6d70*/  LDC R0, c[0x0][0x448] ;  /* 0x00011200ff007b82 */ /* 0x000e300000000800 */
[----:B------:R-:W4:Y:S01]  /*6d80*/  LDC.64 R6, c[0x0][0x9e0] ;  /* 0x00027800ff067b82 */ /* 0x000f220000000a00 */
[----:B0-----:R-:W-:-:S02]  /*6d90*/  ISETP.NE.AND P1, PT, R0, 0x1, PT ;  /* 0x000000010000780c */ /* 0x001fc40003f25270 */
[----:B----4-:R-:W-:-:S11]  /*6da0*/  ISETP.GE.AND P2, PT, R7, 0x1, PT ;  /* 0x000000010700780c */ /* 0x010fd60003f46270 */
[----:B------:R-:W0:Y:S08]  /*6db0*/  @P1 LDC R0, c[0x0][0x44c] ;  /* 0x00011300ff001b82 */ /* 0x000e300000000800 */
[----:B------:R-:W4:Y:S01]  /*6dc0*/  @P1 LDC R5, c[0x0][0x450] ;  /* 0x00011400ff051b82 */ /* 0x000f220000000800 */
[----:B--2---:R-:W-:-:S04]  /*6dd0*/  VIADD R3, R10, 0xbf ;  /* 0x000000bf0a037836 */ /* 0x004fc80000000000 */
[----:B0-----:R-:W-:-:S05]  /*6de0*/  @P1 IMAD.HI.U32 R0, R3, R0, RZ ;  /* 0x0000000003001227 */ /* 0x001fca00078e00ff */
[----:B----4-:R-:W-:-:S05]  /*6df0*/  @P1 SHF.R.U32.HI R3, RZ, R5, R0 ;  /* 0x00000005ff031219 */ /* 0x010fca0000011600 */
[----:B------:R-:W-:Y:S01]  /*6e00*/  IMAD.IADD R5, R112, 0x1, R3 ;  /* 0x0000000170057824 */ /* 0x000fe200078e0203 */
[----:B------:R-:W-:Y:S06]  /*6e10*/  @P0 BRA `(.L_x_1442) ;  /* 0x00000000000c0947 */ /* 0x000fec0003800000 */
[----:B------:R-:W0:Y:S01]  /*6e20*/  FENCE.VIEW.ASYNC.G ;  /* 0x00000000000073c6 */ /* 0x000e220000000100 */
[----:B------:R-:W-:Y:S05]  /*6e30*/  WARPSYNC.ALL ;  /* 0x0000000000007948 */ /* 0x000fea0003800000 */
[----:B0-----:R-:W-:Y:S06]  /*6e40*/  BAR.ARV 0xc, 0x200 ;  /* 0x0308000000007b1d */ /* 0x001fec0000002000 */
.L_x_1442:
[----:B------:R-:W-:Y:S01]  /*6e50*/  IMAD.IADD R0, R5, 0x1, R6 ;  /* 0x0000000105007824 */ /* 0x000fe200078e0206 */
[----:B------:R-:W-:Y:S06]  /*6e60*/  @!P2 BRA `(.L_x_1443) ;  /* 0x000000000048a947 */ /* 0x000fec0003800000 */
        /* <DEDUP_REMOVED lines=11> */
.L_x_1445:
[----:B------:R-:W-:-:S13]  /*6f20*/  ISETP.NE.AND P0, PT, R7, 0x1, PT ;  /* 0x000000010700780c */ /* 0x000fda0003f05270 */
[----:B------:R-:W0:Y:S02]  /*6f30*/  @P0 LDC.64 R4, c[0x0][0x9e8] ;  /* 0x00027a00ff040b82 */ /* 0x000e240000000a00 */
[----:B0-----:R-:W-:-:S05]  /*6f40*/  @P0 IMAD.HI.U32 R4, R3, R4, RZ ;  /* 0x0000000403040227 */ /* 0x001fca00078e00ff */
[----:B------:R-:W-:-:S07]  /*6f50*/  @P0 SHF.R.U32.HI R3, RZ, R5, R4 ;  /* 0x00000005ff030219 */ /* 0x000fce0000011604 */
.L_x_1446:
[----:B------:R-:W-:Y:S05]  /*6f60*/  BSYNC B0 ;  /* 0x0000000000007941 */ /* 0x000fea0003800000 */
.L_x_1444:
[----:B------:R-:W-:-:S05]  /*6f70*/  IMAD R3, R3, R7, R7 ;  /* 0x0000000703037224 */ /* 0x000fca00078e0207 */
[----:B------:R-:W-:-:S07]  /*6f80*/  VIMNMX R0, R0, R3, PT ;  /* 0x0000000300007248 */ /* 0x000fce0003fe0100 */
.L_x_1443:
[----:B------:R-:W0:Y:S01]  /*6f90*/  @P1 LDC R4, c[0x0][0x44c] ;  /* 0x00011300ff041b82 */ /* 0x000e220000000800 */
[----:B------:R-:W-:Y:S01]  /*6fa0*/  VIADD R0, R0, 0x7f ;  /* 0x0000007f00007836 */ /* 0x000fe20000000000 */
[----:B------:R-:W-:Y:S01]  /*6fb0*/  ULDC UR4, c[0x0][0x9dc] ;  /* 0x0002770000047ab9 */ /* 0x000fe20000000800 */
[----:B------:R-:W-:-:S03]  /*6fc0*/  IMAD.MOV.U32 R5, RZ, RZ, R10 ;  /* 0x000000ffff057224 */ /* 0x000fc600078e000a */
[----:B------:R-:W-:Y:S02]  /*6fd0*/  SHF.R.S32.HI R3, RZ, 0x1f, R0 ;  /* 0x0000001fff037819 */ /* 0x000fe40000011400 */
[----:B------:R-:W2:Y:S02]  /*6fe0*/  @P1 LDC R9, c[0x0][0x450] ;  /* 0x00011400ff091b82 */ /* 0x000ea40000000800 */
[----:B------:R-:W-:-:S04]  /*6ff0*/  LEA.HI R3, R3, R0, RZ, 0x7 ;  /* 0x0000000003037211 */ /* 0x000fc800078f38ff */
[----:B------:R-:W-:-:S04]  /*7000*/  SHF.R.S32.HI R88, RZ, 0x7, R3 ;  /* 0x00000007ff587819 */ /* 0x000fc80000011403 */
[----:B------:R-:W-:Y:S01]  /*7010*/  VIMNMX R88, R113, R88, PT ;  /* 0x0000005871587248 */ /* 0x000fe20003fe0100 */
[----:B0-----:R-:W-:-:S05]  /*7020*/  @P1 IMAD.HI.U32 R4, R10, R4, RZ ;  /* 0x000000040a041227 */ /* 0x001fca00078e00ff */
[----:B--2---:R-:W-:-:S05]  /*7030*/  @P1 SHF.R.U32.HI R5, RZ, R9, R4 ;  /* 0x00000009ff051219 */ /* 0x004fca0000011604 */
        /* <DEDUP_REMOVED lines=13> */
.L_x_1449:
[----:B------:R-:W-:-:S13]  /*7110*/  ISETP.NE.AND P0, PT, R7, 0x1, PT ;  /* 0x000000010700780c */ /* 0x000fda0003f05270 */
[----:B------:R-:W0:Y:S02]  /*7120*/  @P0 LDC.64 R8, c[0x0][0x9e8] ;  /* 0x00027a00ff080b82 */ /* 0x000e240000000a00 */
[----:B0-----:R-:W-:-:S05]  /*7130*/  @P0 IMAD.HI.U32 R6, R0, R8, RZ ;  /* 0x0000000800060227 */ /* 0x001fca00078e00ff */
[----:B------:R-:W-:-:S07]  /*7140*/  @P0 SHF.R.U32.HI R0, RZ, R9, R6 ;  /* 0x00000009ff000219 */ /* 0x000fce0000011606 */
.L_x_1450:
[----:B------:R-:W-:Y:S05]  /*7150*/  BSYNC B0 ;  /* 0x0000000000007941 */ /* 0x000fea0003800000 */
.L_x_1448:
[----:B------:R-:W-:-:S05]  /*7160*/  IMAD R3, R0, R7, RZ ;  /* 0x0000000700037224 */ /* 0x000fca00078e02ff */
[----:B------:R-:W-:-:S07]  /*7170*/  VIMNMX R4, R4, R3, !PT ;  /* 0x0000000304047248 */ /* 0x000fce0007fe0100 */
.L_x_1447:
[----:B------:R-:W-:Y:S01]  /*7180*/  SHF.R.S32.HI R5, RZ, 0x1f, R4 ;  /* 0x0000001fff057819 */ /* 0x000fe20000011404 */
[----:B------:R-:W-:Y:S01]  /*7190*/  IMAD.MOV.U32 R3, RZ, RZ, RZ ;  /* 0x000000ffff037224 */ /* 0x000fe200078e00ff */
[----:B------:R-:W-:Y:S01]  /*71a0*/  PLOP3.LUT P0, PT, PT, PT, PT, 0x80, 0x0 ;  /* 0x000000000000781c */ /* 0x000fe20003f0f070 */
[----:B------:R-:W-:Y:S01]  /*71b0*/  IMAD.MOV.U32 R0, RZ, RZ, RZ ;  /* 0x000000ffff007224 */ /* 0x000fe200078e00ff */
[----:B------:R-:W-:Y:S02]  /*71c0*/  LEA.HI R5, R5, R4, RZ, 0x7 ;  /* 0x0000000405057211 */ /* 0x000fe400078f38ff */
[----:B------:R-:W-:Y:S02]  /*71d0*/  CS2R R134, SRZ ;  /* 0x0000000000867805 */ /* 0x000fe4000001ff00 */
[----:B------:R-:W-:Y:S02]  /*71e0*/  CS2R R132, SRZ ;  /* 0x0000000000847805 */ /* 0x000fe4000001ff00 */
[----:B------:R-:W-:-:S02]  /*71f0*/  CS2R R130, SRZ ;  /* 0x0000000000827805 */ /* 0x000fc4000001ff00 */
[----:B------:R-:W-:Y:S02]  /*7200*/  SHF.R.S32.HI R5, RZ, 0x7, R5 ;  /* 0x00000007ff057819 */ /* 0x000fe40000011405 */
[----:B------:R-:W-:Y:S02]  /*7210*/  CS2R R128, SRZ ;  /* 0x0000000000807805 */ /* 0x000fe4000001ff00 */
[----:B------:R-:W-:Y:S02]  /*7220*/  CS2R R126, SRZ ;  /* 0x00000000007e7805 */ /* 0x000fe4000001ff00 */
[----:B------:R-:W-:Y:S02]  /*7230*/  CS2R R124, SRZ ;  /* 0x00000000007c7805 */ /* 0x000fe4000001ff00 */
[----:B------:R-:W-:Y:S02]  /*7240*/  VIMNMX R6, RZ, R5, !PT ;  /* 0x00000005ff067248 */ /* 0x000fe40007fe0100 */
[----:B------:R-:W-:-:S02]  /*7250*/  CS2R R122, SRZ ;  /* 0x00000000007a7805 */ /* 0x000fc4000001ff00 */
[----:B------:R-:W-:Y:S02]  /*7260*/  CS2R R120, SRZ ;  /* 0x0000000000787805 */ /* 0x000fe4000001ff00 */
[----:B------:R-:W-:Y:S02]  /*7270*/  CS2R R118, SRZ ;  /* 0x0000000000767805 */ /* 0x000fe4000001ff00 */
[----:B------:R-:W-:Y:S01]  /*7280*/  ISETP.GT.AND P1, PT, R88, R6, PT ;  /* 0x000000065800720c */ /* 0x000fe20003f24270 */
[----:B------:R0:W-:Y:S01]  /*7290*/  STL [R1+0x44], R6 ;  /* 0x0000440601007387 */ /* 0x0001e20000100800 */
[----:B------:R-:W-:Y:S01]  /*72a0*/  CS2R R116, SRZ ;  /* 0x0000000000747805 */ /* 0x000fe2000001ff00 */
[----:B---3--:R-:W-:Y:S01]  /*72b0*/  IMAD.MOV.U32 R32, RZ, RZ, RZ ;  /* 0x000000ffff207224 */ /* 0x008fe200078e00ff */
[----:B------:R-:W-:Y:S01]  /*72c0*/  CS2R R112, SRZ ;  /* 0x0000000000707805 */ /* 0x000fe2000001ff00 */
[----:B------:R-:W-:Y:S01]  /*72d0*/  IMAD.MOV.U32 R31, RZ, RZ, RZ ;  /* 0x000000ffff1f7224 */ /* 0x000fe200078e00ff */
[----:B-1----:R-:W-:Y:S01]  /*72e0*/  CS2R R110, SRZ ;  /* 0x00000000006e7805 */ /* 0x002fe2000001ff00 */
        /* <DEDUP_REMOVED lines=8> */
[----:B------:R-:W-:Y:S01]  /*7370*/  CS2R R94, SRZ ;  /* 0x00000000005e7805 */ /* 0x000fe2000001ff00 */
[----:B------:R-:W-:Y:S01]  /*7380*/  IMAD.MOV.U32 R93, RZ, RZ, RZ ;  /* 0x000000ffff5d7224 */ /* 0x000fe200078e00ff */
[----:B0-----:R-:W-:-:S02]  /*7390*/  CS2R R6, SRZ ;  /* 0x0000000000067805 */ /* 0x001fc4000001ff00 */
[----:B------:R-:W-:Y:S01]  /*73a0*/  CS2R R90, SRZ ;  /* 0x00000000005a7805 */ /* 0x000fe2000001ff00 */
[----:B------:R-:W-:Y:S01]  /*73b0*/  IMAD.MOV.U32 R28, RZ, RZ, RZ ;  /* 0x000000ffff1c7224 */ /* 0x000fe200078e00ff */
[----:B------:R-:W-:Y:S06]  /*73c0*/  @!P1 BRA `(.L_x_1451) ;  /* 0x00000130007c9947 */ /* 0x000fec0003800000 */
[----:B------:R-:W-:-:S03]  /*73d0*/  UMOV UR4, 0xffffffff ;  /* 0xffffffff00047882 */ /* 0x000fc60000000000 */
[----:B------:R-:W-:Y:S05]  /*73e0*/  BRA.DIV UR4, `(.L_x_1452) ;  /* 0x000001d204887947 */ /* 0x000fea000b800000 */
[----:B------:R-:W0:Y:S02]  /*73f0*/  S2R R0, SR_TID.X ;  /* 0x0000000000007919 */ /* 0x000e240000002100 */
[----:B0-----:R-:W-:-:S05]  /*7400*/  VIADD R3, R0, 0xffffff80 ;  /* 0xffffff8000037836 */ /* 0x001fca0000000000 */
[----:B------:R-:W-:-:S04]  /*7410*/  SHF.R.S32.HI R0, RZ, 0x1f, R3 ;  /* 0x0000001fff007819 */ /* 0x000fc80000011403 */
[----:B------:R-:W-:-:S04]  /*7420*/  LEA.HI R0, R0, R3, RZ, 0x7 ;  /* 0x0000000300007211 */ /* 0x000fc800078f38ff */
[----:B------:R-:W-:-:S05]  /*7430*/  SHF.R.S32.HI R0, RZ, 0x7, R0 ;  /* 0x00000007ff007819 */ /* 0x000fca0000011400 */
[----:B------:R0:W1:Y:S02]  /*7440*/  SHFL.IDX PT, R155, R0, RZ, 0x1f ;  /* 0x00001fff009b7589 */ /* 0x00006400000e0000 */
.L_x_1761:
[----:B01----:R-:W-:Y:S01]  /*7450*/  IMAD.HI R0, R155, 0x55555556, RZ ;  /* 0x555555569b007827 */ /* 0x003fe200078e02ff */
[----:B------:R-:W-:Y:S03]  /*7460*/  BSSY B6, `(.L_x_1453) ;  /* 0x000001f000067945 */ /* 0x000fe60003800000 */
[----:B------:R-:W-:Y:S01]  /*7470*/  VIADD R3, R2, 0x21800 ;  /* 0x0002180002037836 */ /* 0x000fe20000000000 */
[----:B------:R-:W-:-:S04]  /*7480*/  LEA.HI R0, R0, R0, RZ, 0x1 ;  /* 0x0000000000007211 */ /* 0x000fc800078f08ff */
[----:B------:R-:W-:Y:S01]  /*7490*/  LOP3.LUT P0, RZ, R3, 0x3ff, RZ, 0xc0, !PT ;  /* 0x000003ff03ff7812 */ /* 0x000fe2000780c0ff */
[----:B------:R-:W-:-:S04]  /*74a0*/  IMAD R4, R0, -0x3, R155 ;  /* 0xfffffffd00047824 */ /* 0x000fc800078e029b */
[----:B------:R-:W-:Y:S01]  /*74b0*/  IMAD R0, R4, 0x1000, R2 ;  /* 0x0000100004007824 */ /* 0x000fe200078e0202 */
[----:B------:R0:W-:Y:S03]  /*74c0*/  STL [R1+0x1c], R4 ;  /* 0x00001c0401007387 */ /* 0x0001e60000100800 */
[----:B------:R-:W-:-:S05]  /*74d0*/  VIADD R0, R0, 0xc400 ;  /* 0x0000c40000007836 */ /* 0x000fca0000000000 */
[----:B------:R-:W-:Y:S01]  /*74e0*/  SHF.R.U32.HI R0, RZ, 0x4, R0 ;  /* 0x00000004ff007819 */ /* 0x000fe20000011600 */
[----:B0-----:R-:W-:-:S03]  /*74f0*/  IMAD R4, R4, 0x2000, R3 ;  /* 0x0000200004047824 */ /* 0x001fc600078e0203 */
[----:B------:R-:W-:Y:S02]  /*7500*/  LOP3.LUT R44, R0, 0x3fff, RZ, 0xc0, !PT ;  /* 0x00003fff002c7812 */ /* 0x000fe400078ec0ff */
[----:B------:R-:W-:-:S04]  /*7510*/  SHF.R.U32.HI R4, RZ, 0x4, R4 ;  /* 0x00000004ff047819 */ /* 0x000fc80000011604 */
[----:B------:R-:W-:-:S05]  /*7520*/  LOP3.LUT R3, R4, 0x3fff, RZ, 0xc0, !PT ;  /* 0x00003fff04037812 */ /* 0x000fca00078ec0ff */
[----:B------:R0:W-:Y:S01]  /*7530*/  STL [R1+0x3c], R3 ;  /* 0x00003c0301007387 */ /* 0x0001e20000100800 */
[----:B------:R-:W-:Y:S05]  /*7540*/  @!P0 BRA `(.L_x_1454) ;  /* 0x0000000000408947 */ /* 0x000fea0003800000 */
[----:B------:R-:W-:Y:S01]  /*7550*/  MOV R0, 0x0 ;  /* 0x0000000000007802 */ /* 0x000fe20000000f00 */
[----:B------:R-:W-:Y:S01]  /*7560*/  ULDC.64 UR4, c[0x4][0xa8] ;  /* 0x01002a0000047ab9 */ /* 0x000fe20000000a00 */
[----:B------:R-:W-:Y:S01]  /*7570*/  ULDC.64 UR6, c[0x4][0xb0] ;  /* 0x01002c0000067ab9 */ /* 0x000fe20000000a00 */
[----:B------:R-:W-:Y:S01]  /*7580*/  IMAD.U32 R4, RZ, RZ, UR4 ;  /* 0x00000004ff047e24 */ /* 0x000fe2000f8e00ff */
[----:B------:R1:W2:Y:S01]  /*7590*/  LDC.64 R14, c[0x4][R0] ;  /* 0x01000000000e7b82 */ /* 0x0002a20000000a00 */
        /* <DEDUP_REMOVED lines=10> */
[----:B0-2--5:R-:W-:Y:S05]  /*7640*/  CALL.ABS.NOINC R14 ;  /* 0x000000000e007343 */ /* 0x025fea0003c00000 */
.L_x_1454:
[----:B------:R-:W-:Y:S05]  /*7650*/  BSYNC B6 ;  /* 0x0000000000067941 */ /* 0x000fea0003800000 */
.L_x_1453:
[----:B------:R-:W-:Y:S02]  /*7660*/  ULDC UR4, c[0x0][0x3f4] ;  /* 0x0000fd0000047ab9 */ /* 0x000fe40000000800 */
[----:B------:R-:W-:-:S13]  /*7670*/  ISETP.LT.AND P0, PT, RZ, UR4, PT ;  /* 0x00000004ff007c0c */ /* 0x000fda000bf01270 */
[----:B------:R-:W-:Y:S05]  /*7680*/  @P0 BRA `(.L_x_1455) ;  /* 0x0000000000400947 */ /* 0x000fea0003800000 */
[----:B------:R-:W2:Y:S02]  /*7690*/  LDL R20, [R1+0x54] ;  /* 0x0000540001147983 */ /* 0x000ea40000100800 */
[----:B--2---:R-:W-:-:S04]  /*76a0*/  LEA.HI R0, R20, R20, RZ, 0x1 ;  /* 0x0000001414007211 */ /* 0x004fc800078f08ff */
[----:B------:R-:W-:-:S05]  /*76b0*/  LOP3.LUT R0, R0, 0xfffffffe, RZ, 0xc0, !PT ;  /* 0xfffffffe00007812 */ /* 0x000fca00078ec0ff */
[----:B------:R-:W-:-:S05]  /*76c0*/  IMAD.IADD R0, R20, 0x1, -R0 ;  /* 0x0000000114007824 */ /* 0x000fca00078e0a00 */
[----:B0-----:R-:W-:-:S04]  /*76d0*/  SHF.L.U32 R3, R0, 0x1f, RZ ;  /* 0x0000001f00037819 */ /* 0x001fc800000006ff */
[----:B------:R0:W1:Y:S03]  /*76e0*/  SYNCS.PHASECHK.TRANS64.TRYWAIT P0, [R2+URZ+0x2d800], R3 ;  /* 0x02d80003020075a7 */ /* 0x000066000800017f */
[----:B-1----:R-:W-:Y:S05]  /*76f0*/  @!P0 NANOSLEEP.SYNCS 0x989680 ;  /* 0x009896800000895d */ /* 0x002fea0003900000 */
[----:B------:R-:W1:Y:S01]  /*7700*/  @!P0 SYNCS.PHASECHK.TRANS64 P0, [R2+URZ+0x2d800], R3 ;  /* 0x02d80003020085a7 */ /* 0x000e62000800007f */
[----:B------:R-:W-:Y:S04]  /*7710*/  BSSY B0, `(.L_x_1456) ;  /* 0x0000006000007945 */ /* 0x000fe80003800000 */
[----:B-1----:R-:W-:Y:S05]  /*7720*/  @P0 BRA `(.L_x_1457) ;  /* 0x0000000000100947 */ /* 0x002fea0003800000 */
.L_x_1458:
[----:B-1----:R1:W2:Y:S02]  /*7730*/  SYNCS.PHASECHK.TRANS64.TRYWAIT P0, [R2+URZ+0x2d800], R3 ;  /* 0x02d80003020075a7 */ /* 0x0022a4000800017f */
[----:B--2---:R-:W-:Y:S05]  /*7740*/  @!P0 NANOSLEEP.SYNCS 0x989680 ;  /* 0x009896800000895d */ /* 0x004fea0003900000 */
[----:B------:R-:W2:Y:S02]  /*7750*/  @!P0 SYNCS.PHASECHK.TRANS64 P0, [R2+URZ+0x2d800], R3 ;  /* 0x02d80003020085a7 */ /* 0x000ea4000800007f */
[----:B--2---:R-:W-:Y:S05]  /*7760*/  @!P0 BRA `(.L_x_1458) ;  /* 0xfffffffc00f08947 */ /* 0x004fea000383ffff */
.L_x_1457:
[----:B------:R-:W-:Y:S05]  /*7770*/  BSYNC B0 ;  /* 0x0000000000007941 */ /* 0x000fea0003800000 */
.L_x_1456:
[----:B------:R-:W-:Y:S05]  /*7780*/  BRA `(.L_x_1459) ;  /* 0x0000003c00847947 */ /* 0x000fea0003800000 */
.L_x_1455:
[----:B------:R-:W-:Y:S01]  /*7790*/  ULOP3.LUT UP0, URZ, UR40, 0x1bf, URZ, 0xc0, !UPT ;  /* 0x000001bf283f7892 */ /* 0x000fe2000f80c03f */
[----:B-----5:R-:W-:Y:S01]  /*77a0*/  SHF.R.S32.HI R0, RZ, 0x1f, R106 ;  /* 0x0000001fff007819 */ /* 0x020fe2000001146a */
[----:B------:R-:W-:Y:S01]  /*77b0*/  ULDC.64 UR4, c[0x0][0x3f8] ;  /* 0x0000fe0000047ab9 */ /* 0x000fe20000000a00 */
[----:B------:R-:W-:Y:S01]  /*77c0*/  ULDC.64 UR6, c[0x0][0x408] ;  /* 0x0001020000067ab9 */ /* 0x000fe20000000a00 */
[----:B------:R-:W-:Y:S02]  /*77d0*/  IMAD.WIDE.U32 R24, R106, UR4, RZ ;  /* 0x000000046a187c25 */ /* 0x000fe4000f8e00ff */
[----:B------:R-:W-:Y:S02]  /*77e0*/  PLOP3.LUT P0, PT, PT, PT, UP0, 0x80, 0x0 ;  /* 0x000000000000781c */ /* 0x000fe40003f0f008 */
[C---:B0-----:R-:W-:Y:S02]  /*77f0*/  IMAD R3, R0.reuse, UR4, RZ ;  /* 0x0000000400037c24 */ /* 0x041fe4000f8e02ff */
[----:B------:R-:W-:-:S02]  /*7800*/  IMAD R5, R0, UR6, RZ ;  /* 0x0000000600057c24 */ /* 0x000fc4000f8e02ff */
[C---:B------:R-:W-:Y:S02]  /*7810*/  IMAD R3, R106.reuse, UR5, R3 ;  /* 0x000000056a037c24 */ /* 0x040fe4000f8e0203 */
[C---:B------:R-:W-:Y:S02]  /*7820*/  IMAD R5, R106.reuse, UR7, R5 ;  /* 0x000000076a057c24 */ /* 0x040fe4000f8e0205 */
[----:B------:R-:W-:-:S04]  /*7830*/  IMAD.WIDE.U32 R106, R106, UR6, RZ ;  /* 0x000000066a6a7c25 */ /* 0x000fc8000f8e00ff */
[----:B------:R-:W-:Y:S02]  /*7840*/  IMAD.IADD R27, R3, 0x1, R25 ;  /* 0x00000001031b7824 */ /* 0x000fe400078e0219 */
[----:B------:R-:W-:Y:S01]  /*7850*/  IMAD.IADD R29, R5, 0x1, R107 ;  /* 0x00000001051d7824 */ /* 0x000fe200078e026b */
[----:B------:R-:W-:Y:S06]  /*7860*/  @!P0 BRA `(.L_x_1460) ;  /* 0x0000000000408947 */ /* 0x000fec0003800000 */
        /* <DEDUP_REMOVED lines=16> */
.L_x_1460:
[----:B------:R-:W2:Y:S01]  /*7970*/  LDL R20, [R1+0x18] ;  /* 0x0000180001147983 */ /* 0x000ea20000100800 */
[----:B------:R-:W-:Y:S01]  /*7980*/  ULDC.U8 UR4, c[0x0][0x410] ;  /* 0x0001040000047ab9 */ /* 0x000fe20000000000 */
[----:B------:R-:W-:Y:S01]  /*7990*/  BSSY B0, `(.L_x_1461) ;  /* 0x00003b8000007945 */ /* 0x000fe20003800000 */
[----:B------:R-:W-:Y:S01]  /*79a0*/  ISETP.NE.AND P0, PT, RZ, UR4, PT ;  /* 0x00000004ff007c0c */ /* 0x000fe2000bf05270 */
[----:B--2---:R-:W-:-:S12]  /*79b0*/  IMAD.IADD R10, R19, 0x1, R20 ;  /* 0x00000001130a7824 */ /* 0x004fd800078e0214 */
[----:B------:R-:W-:Y:S05]  /*79c0*/  @!P0 BRA `(.L_x_1462) ;  /* 0x0000001c00788947 */ /* 0x000fea0003800000 */
[----:B------:R-:W0:Y:S01]  /*79d0*/  LDC R21, c[0x0][0x448] ;  /* 0x00011200ff157b82 */ /* 0x000e220000000800 */
[----:B------:R-:W-:Y:S01]  /*79e0*/  ULDC.64 UR4, c[0x0][0x3f8] ;  /* 0x0000fe0000047ab9 */ /* 0x000fe20000000a00 */
[----:B------:R-:W-:Y:S01]  /*79f0*/  ULDC.64 UR6, c[0x0][0x408] ;  /* 0x0001020000067ab9 */ /* 0x000fe20000000a00 */
[----:B------:R-:W-:Y:S02]  /*7a00*/  IMAD.MOV.U32 R6, RZ, RZ, R24 ;  /* 0x000000ffff067224 */ /* 0x000fe400078e0018 */
[----:B------:R-:W-:Y:S02]  /*7a10*/  IMAD.MOV.U32 R7, RZ, RZ, R27 ;  /* 0x000000ffff077224 */ /* 0x000fe400078e001b */
[----:B------:R-:W-:Y:S02]  /*7a20*/  IMAD.MOV.U32 R8, RZ, RZ, R106 ;  /* 0x000000ffff087224 */ /* 0x000fe400078e006a */
[----:B------:R-:W-:Y:S01]  /*7a30*/  IMAD.MOV.U32 R9, RZ, RZ, R29 ;  /* 0x000000ffff097224 */ /* 0x000fe200078e001d */
[----:B0-----:R-:W-:-:S13]  /*7a40*/  ISETP.NE.AND P0, PT, R21, 0x1, PT ;  /* 0x000000011500780c */ /* 0x001fda0003f05270 */
[----:B------:R-:W0:Y:S08]  /*7a50*/  @P0 LDC R3, c[0x0][0x44c] ;  /* 0x00011300ff030b82 */ /* 0x000e300000000800 */
[----:B------:R-:W1:Y:S01]  /*7a60*/  @P0 LDC R5, c[0x0][0x450] ;  /* 0x00011400ff050b82 */ /* 0x000e620000000800 */
[----:B0-----:R-:W-:-:S04]  /*7a70*/  @P0 IMAD.HI.U32 R0, R10, R3, RZ ;  /* 0x000000030a000227 */ /* 0x001fc800078e00ff */
[----:B------:R-:W-:Y:S01]  /*7a80*/  IMAD.MOV.U32 R3, RZ, RZ, R10 ;  /* 0x000000ffff037224 */ /* 0x000fe200078e000a */
[----:B-1----:R-:W-:-:S04]  /*7a90*/  @P0 SHF.R.U32.HI R3, RZ, R5, R0 ;  /* 0x00000005ff030219 */ /* 0x002fc80000011600 */
[----:B------:R-:W-:Y:S01]  /*7aa0*/  SHF.R.S32.HI R0, RZ, 0x1f, R3 ;  /* 0x0000001fff007819 */ /* 0x000fe20000011403 */
[----:B------:R-:W-:-:S04]  /*7ab0*/  IMAD.WIDE.U32 R6, R3, UR4, R6 ;  /* 0x0000000403067c25 */ /* 0x000fc8000f8e0006 */
[C---:B------:R-:W-:Y:S02]  /*7ac0*/  IMAD R4, R0.reuse, UR4, RZ ;  /* 0x0000000400047c24 */ /* 0x040fe4000f8e02ff */
[----:B------:R-:W-:Y:S02]  /*7ad0*/  IMAD R0, R0, UR6, RZ ;  /* 0x0000000600007c24 */ /* 0x000fe4000f8e02ff */
[C---:B------:R-:W-:Y:S01]  /*7ae0*/  IMAD R13, R3.reuse, UR5, R4 ;  /* 0x00000005030d7c24 */ /* 0x040fe2000f8e0204 */
[----:B------:R-:W-:Y:S01]  /*7af0*/  ULDC.64 UR4, c[0x0][0x3e8] ;  /* 0x0000fa0000047ab9 */ /* 0x000fe20000000a00 */
[----:B------:R-:W-:-:S04]  /*7b00*/  IMAD.WIDE.U32 R8, R3, UR6, R8 ;  /* 0x0000000603087c25 */ /* 0x000fc8000f8e0008 */
[----:B------:R-:W-:Y:S01]  /*7b10*/  IMAD R5, R3, UR7, R0 ;  /* 0x0000000703057c24 */ /* 0x000fe2000f8e0200 */
[----:B------:R-:W-:Y:S01]  /*7b20*/  ULDC.64 UR6, c[0x0][0x400] ;  /* 0x0001000000067ab9 */ /* 0x000fe20000000a00 */
[----:B------:R-:W-:Y:S01]  /*7b30*/  IMAD.IADD R13, R7, 0x1, R13 ;  /* 0x00000001070d7824 */ /* 0x000fe200078e020d */
[----:B------:R-:W-:Y:S01]  /*7b40*/  LEA R0, P0, R6, UR4, 0x1 ;  /* 0x0000000406007c11 */ /* 0x000fe2000f8008ff */
[----:B------:R-:W-:Y:S01]  /*7b50*/  IMAD.IADD R5, R9, 0x1, R5 ;  /* 0x0000000109057824 */ /* 0x000fe200078e0205 */
[----:B------:R-:W-:Y:S01]  /*7b60*/  LEA R4, P1, R8, UR6, 0x1 ;  /* 0x0000000608047c11 */ /* 0x000fe2000f8208ff */
[----:B------:R-:W-:Y:S01]  /*7b70*/  UMOV UR4, 0xffffffff ;  /* 0xffffffff00047882 */ /* 0x000fe20000000000 */
[----:B------:R-:W-:Y:S02]  /*7b80*/  LEA.HI.X R13, R6, UR5, R13, 0x1, P0 ;  /* 0x00000005060d7c11 */ /* 0x000fe400080f0c0d */
[----:B------:R-:W-:Y:S01]  /*7b90*/  LEA.HI.X R5, R8, UR7, R5, 0x1, P1 ;  /* 0x0000000708057c11 */ /* 0x000fe200088f0c05 */
[----:B------:R-:W-:Y:S08]  /*7ba0*/  BRA.DIV UR4, `(.L_x_1463) ;  /* 0x000001ca04d87947 */ /* 0x000ff0000b800000 */
[----:B------:R0:W1:Y:S04]  /*7bb0*/  SHFL.IDX PT, R3, R13, RZ, 0x1e1f ;  /* 0x001e1fff0d037589 */ /* 0x00006800000e0000 */
[----:B------:R-:W2:Y:S04]  /*7bc0*/  SHFL.IDX PT, R0, R0, RZ, 0x1e1f ;  /* 0x001e1fff00007589 */ /* 0x000ea800000e0000 */
[----:B------:R-:W3:Y:S04]  /*7bd0*/  SHFL.IDX PT, R5, R5, RZ, 0x1e1f ;  /* 0x001e1fff05057589 */ /* 0x000ee800000e0000 */
[----:B------:R0:W4:Y:S02]  /*7be0*/  SHFL.IDX PT, R14, R4, RZ, 0x1e1f ;  /* 0x001e1fff040e7589 */ /* 0x00012400000e0000 */
.L_x_1767:
[----:B------:R-:W5:Y:S01]  /*7bf0*/  LDL R54, [R1+0x54] ;  /* 0x0000540001367983 */ /* 0x000f620000100800 */
[----:B------:R-:W-:Y:S01]  /*7c00*/  IMAD R6, R136, R21, RZ ;  /* 0x0000001588067224 */ /* 0x000fe200078e02ff */
[----:B------:R-:W-:Y:S01]  /*7c10*/  BSSY B1, `(.L_x_1464) ;  /* 0x0000060000017945 */ /* 0x000fe20003800000 */
[----:B------:R-:W-:Y:S02]  /*7c20*/  CS2R R38, SRZ ;  /* 0x0000000000267805 */ /* 0x000fe4000001ff00 */
[----:B------:R-:W-:Y:S01]  /*7c30*/  CS2R R34, SRZ ;  /* 0x0000000000227805 */ /* 0x000fe2000001ff00 */
[----:B------:R-:W-:Y:S01]  /*7c40*/  IMAD R73, R73, -0xc0, R6 ;  /* 0xffffff4049497824 */ /* 0x000fe200078e0206 */
[----:B------:R-:W-:Y:S02]  /*7c50*/  ISETP.GE.AND P1, PT, R10, R6, PT ;  /* 0x000000060a00720c */ /* 0x000fe40003f26270 */
[----:B------:R-:W-:Y:S02]  /*7c60*/  CS2R R30, SRZ ;  /* 0x00000000001e7805 */ /* 0x000fe4000001ff00 */
[----:B------:R-:W-:-:S02]  /*7c70*/  CS2R R26, SRZ ;  /* 0x00000000001a7805 */ /* 0x000fc4000001ff00 */
[----:B0-----:R-:W-:Y:S02]  /*7c80*/  CS2R R12, SRZ ;  /* 0x00000000000c7805 */ /* 0x001fe4000001ff00 */
        /* <DEDUP_REMOVED lines=32> */
[-C--:B----4-:R-:W-:Y:S02]  /*7e90*/  @!P4 IADD3 R8, P2, R14, R9.reuse, RZ ;  /* 0x000000090e08c210 */ /* 0x090fe40007f5e0ff */
[----:B------:R-:W-:-:S03]  /*7ea0*/  @!P4 IADD3 R6, P1, R0, R9, RZ ;  /* 0x000000090006c210 */ /* 0x000fc60007f3e0ff */
[--C-:B------:R-:W-:Y:S01]  /*7eb0*/  @!P4 IMAD.X R9, R5, 0x1, R4.reuse, P2 ;  /* 0x000000010509c824 */ /* 0x100fe200010e0604 */
[C---:B------:R-:W-:Y:S01]  /*7ec0*/  ISETP.GE.AND P2, PT, R40.reuse, UR4, PT ;  /* 0x0000000428007c0c */ /* 0x040fe2000bf46270 */
[----:B-1----:R-:W-:Y:S01]  /*7ed0*/  @!P4 IMAD.X R7, R3, 0x1, R4, P1 ;  /* 0x000000010307c824 */ /* 0x002fe200008e0604 */
[----:B------:R-:W-:Y:S01]  /*7ee0*/  SHF.R.S32.HI R4, RZ, 0x1f, R41 ;  /* 0x0000001fff047819 */ /* 0x000fe20000011429 */
[----:B------:R-:W-:Y:S01]  /*7ef0*/  IMAD.SHL.U32 R47, R41, 0x2, RZ ;  /* 0x00000002292f7824 */ /* 0x000fe200078e00ff */
[----:B------:R0:W5:Y:S01]  /*7f00*/  @!P4 LD.E.64 R34, desc[UR38][R8.64] ;  /* 0x000000260822c980 */ /* 0x000162000c101b00 */
[----:B------:R-:W-:Y:S01]  /*7f10*/  ISETP.GE.AND P1, PT, R15, UR4, PT ;  /* 0x000000040f007c0c */ /* 0x000fe2000bf26270 */
[----:B------:R-:W-:Y:S01]  /*7f20*/  IMAD.SHL.U32 R49, R40, 0x2, RZ ;  /* 0x0000000228317824 */ /* 0x000fe200078e00ff */
[----:B------:R-:W-:Y:S01]  /*7f30*/  SHF.L.U64.HI R4, R41, 0x1, R4 ;  /* 0x0000000129047819 */ /* 0x000fe20000010204 */
[----:B------:R1:W5:Y:S01]  /*7f40*/  @!P4 LD.E.64 R32, desc[UR38][R6.64] ;  /* 0x000000260620c980 */ /* 0x000362000c101b00 */
[----:B------:R-:W-:-:S02]  /*7f50*/  @!P3 IADD3 R46, P4, R14, R47, RZ ;  /* 0x0000002f0e2eb210 */ /* 0x000fc40007f9e0ff */
[----:B------:R-:W-:Y:S02]  /*7f60*/  SHF.R.S32.HI R11, RZ, 0x1f, R40 ;  /* 0x0000001fff0b7819 */ /* 0x000fe40000011428 */
[----:B------:R-:W-:Y:S01]  /*7f70*/  @!P3 IADD3 R42, P5, R0, R47, RZ ;  /* 0x0000002f002ab210 */ /* 0x000fe20007fbe0ff */
[--C-:B------:R-:W-:Y:S01]  /*7f80*/  @!P3 IMAD.X R47, R5, 0x1, R4.reuse, P4 ;  /* 0x00000001052fb824 */ /* 0x100fe200020e0604 */
[----:B0-----:R-:W-:Y:S01]  /*7f90*/  SHF.L.U64.HI R8, R40, 0x1, R11 ;  /* 0x0000000128087819 */ /* 0x001fe2000001020b */
[----:B------:R-:W-:Y:S01]  /*7fa0*/  IMAD.SHL.U32 R41, R15, 0x2, RZ ;  /* 0x000000020f297824 */ /* 0x000fe200078e00ff */
[-C--:B------:R-:W-:Y:S01]  /*7fb0*/  @!P2 IADD3 R48, P4, R14, R49.reuse, RZ ;  /* 0x000000310e30a210 */ /* 0x080fe20007f9e0ff */
[----:B------:R-:W-:Y:S01]  /*7fc0*/  @!P3 IMAD.X R43, R3, 0x1, R4, P5 ;  /* 0x00000001032bb824 */ /* 0x000fe200028e0604 */
[----:B------:R-:W-:Y:S01]  /*7fd0*/  SHF.R.S32.HI R10, RZ, 0x1f, R15 ;  /* 0x0000001fff0a7819 */ /* 0x000fe2000001140f */
[----:B------:R-:W5:Y:S01]  /*7fe0*/  @!P3 LD.E.64 R30, desc[UR38][R46.64] ;  /* 0x000000262e1eb980 */ /* 0x000f62000c101b00 */
[C---:B-1----:R-:W-:Y:S01]  /*7ff0*/  @!P2 IADD3 R6, P5, R0.reuse, R49, RZ ;  /* 0x000000310006a210 */ /* 0x042fe20007fbe0ff */
[----:B------:R-:W-:Y:S01]  /*8000*/  @!P2 IMAD.X R49, R5, 0x1, R8, P4 ;  /* 0x000000010531a824 */ /* 0x000fe200020e0608 */
[----:B------:R-:W-:Y:S01]  /*8010*/  SHF.L.U64.HI R10, R15, 0x1, R10 ;  /* 0x000000010f0a7819 */ /* 0x000fe2000001020a */
[----:B------:R-:W5:Y:S01]  /*8020*/  @!P3 LD.E.64 R28, desc[UR38][R42.64] ;  /* 0x000000262a1cb980 */ /* 0x000f62000c101b00 */
[-C--:B------:R-:W-:Y:S01]  /*8030*/  @!P1 IADD3 R50, P4, R0, R41.reuse, RZ ;  /* 0x0000002900329210 */ /* 0x080fe20007f9e0ff */
[C---:B------:R-:W-:Y:S01]  /*8040*/  @!P2 IMAD.X R7, R3.reuse, 0x1, R8, P5 ;  /* 0x000000010307a824 */ /* 0x040fe200028e0608 */
[----:B------:R-:W-:Y:S01]  /*8050*/  ISETP.GE.AND P5, PT, R52, UR4, PT ;  /* 0x0000000434007c0c */ /* 0x000fe2000bfa6270 */
[----:B------:R-:W5:Y:S02]  /*8060*/  @!P2 LD.E.64 R26, desc[UR38][R48.64] ;  /* 0x00000026301aa980 */ /* 0x000f64000c101b00 */
[--C-:B------:R-:W-:Y:S01]  /*8070*/  @!P1 IMAD.X R51, R3, 0x1, R10.reuse, P4 ;  /* 0x0000000103339824 */ /* 0x100fe200020e060a */
[----:B------:R-:W-:Y:S01]  /*8080*/  @!P1 IADD3 R40, P4, R14, R41, RZ ;  /* 0x000000290e289210 */ /* 0x000fe20007f9e0ff */
[C---:B------:R-:W-:Y:S01]  /*8090*/  IMAD.SHL.U32 R15, R12.reuse, 0x2, RZ ;  /* 0x000000020c0f7824 */ /* 0x040fe200078e00ff */
[----:B------:R-:W5:Y:S03]  /*80a0*/  @!P2 LD.E.64 R24, desc[UR38][R6.64] ;  /* 0x000000260618a980 */ /* 0x000f66000c101b00 */
[----:B------:R-:W-:Y:S01]  /*80b0*/  @!P1 IMAD.X R41, R5, 0x1, R10, P4 ;  /* 0x0000000105299824 */ /* 0x000fe200020e060a */
[----:B------:R-:W-:Y:S01]  /*80c0*/  ISETP.GE.AND P4, PT, R12, UR4, PT ;  /* 0x000000040c007c0c */ /* 0x000fe2000bf86270 */
[----:B------:R-:W5:Y:S02]  /*80d0*/  @!P1 LD.E.64 R20, desc[UR38][R50.64] ;  /* 0x0000002632149980 */ /* 0x000f64000c101b00 */
[----:B------:R-:W-:-:S02]  /*80e0*/  @!P5 IMAD.MOV.U32 R8, RZ, RZ, R0 ;  /* 0x000000ffff08d224 */ /* 0x000fc400078e0000 */
[----:B------:R-:W-:Y:S02]  /*80f0*/  @!P5 IMAD.MOV.U32 R9, RZ, RZ, R3 ;  /* 0x000000ffff09d224 */ /* 0x000fe400078e0003 */
        /* <DEDUP_REMOVED lines=17> */
.L_x_1465:
[----:B------:R-:W-:Y:S05]  /*8210*/  BSYNC B1 ;  /* 0x0000000000017941 */ /* 0x000fea0003800000 */
.L_x_1464:
[----:B-1---5:R-:W-:Y:S01]  /*8220*/  IMAD.MOV.U32 R3, RZ, RZ, R39 ;  /* 0x000000ffff037224 */ /* 0x022fe200078e0027 */
[----:B------:R-:W-:Y:S01]  /*8230*/  LOP3.LUT R45, R45, 0xfffffffe, RZ, 0xc0, !PT ;  /* 0xfffffffe2d2d7812 */ /* 0x000fe200078ec0ff */
[----:B--2---:R-:W-:Y:S01]  /*8240*/  IMAD.MOV.U32 R0, RZ, RZ, R38 ;  /* 0x000000ffff007224 */ /* 0x004fe200078e0026 */
        /* <DEDUP_REMOVED lines=9> */
[----:B---3--:R-:W-:Y:S01]  /*82e0*/  IMAD.MOV.U32 R5, RZ, RZ, R31 ;  /* 0x000000ffff057224 */ /* 0x008fe200078e001f */
[----:B------:R-:W-:Y:S01]  /*82f0*/  PRMT R47, R0, 0x7610, R47 ;  /* 0x00007610002f7816 */ /* 0x000fe2000000002f */
[----:B------:R-:W-:Y:S01]  /*8300*/  IMAD.MOV.U32 R0, RZ, RZ, R26 ;  /* 0x000000ffff007224 */ /* 0x000fe200078e001a */
[----:B------:R-:W1:Y:S01]  /*8310*/  SYNCS.PHASECHK.TRANS64.TRYWAIT P1, [R2+URZ+0x2d800], R3 ;  /* 0x02d80003020075a7 */ /* 0x000e62000802017f */
        /* <DEDUP_REMOVED lines=8> */
[----:B0-----:R-:W-:Y:S01]  /*83a0*/  PRMT R40, R5, 0x5410, R6 ;  /* 0x0000541005287816 */ /* 0x001fe20000000006 */
[----:B------:R-:W-:Y:S02]  /*83b0*/  IMAD.MOV.U32 R5, RZ, RZ, R36 ;  /* 0x000000ffff057224 */ /* 0x000fe400078e0024 */
[----:B------:R-:W-:Y:S01]  /*83c0*/  IMAD.MOV.U32 R6, RZ, RZ, R37 ;  /* 0x000000ffff067224 */ /* 0x000fe200078e0025 */
[----:B----4-:R-:W-:Y:S01]  /*83d0*/  PRMT R14, R0, 0x5410, R4 ;  /* 0x00005410000e7816 */ /* 0x010fe20000000004 */
        /* <DEDUP_REMOVED lines=17> */
[----:B-1----:R-:W-:Y:S06]  /*84f0*/  @!P1 BRA `(.L_x_1467) ;  /* 0x000001c000f09947 */ /* 0x002fec0003800000 */
.L_x_1768:
[----:B------:R-:W-:Y:S05]  /*8500*/  BSYNC B1 ;  /* 0x0000000000017941 */ /* 0x000fea0003800000 */
.L_x_1466:
        /* <DEDUP_REMOVED lines=9> */
[----:B------:R-:W5:Y:S01]  /*85a0*/  LDL R6, [R1+0x38] ;  /* 0x0000380001067983 */ /* 0x000f620000100800 */
[----:B------:R-:W1:Y:S01]  /*85b0*/  S2R R5, SR_TID.X ;  /* 0x0000000000057919 */ /* 0x000e620000002100 */
[----:B------:R-:W-:Y:S01]  /*85c0*/  BSSY B1, `(.L_x_1469) ;  /* 0x000003d000017945 */ /* 0x000fe20003800000 */
[----:B-1----:R-:W-:-:S05]  /*85d0*/  VIADD R5, R5, 0xffffff80 ;  /* 0xffffff8005057836 */ /* 0x002fca0000000000 */
[----:B------:R-:W-:-:S04]  /*85e0*/  SHF.R.S32.HI R0, RZ, 0x1f, R5 ;  /* 0x0000001fff007819 */ /* 0x000fc80000011405 */
[----:B------:R-:W-:-:S04]  /*85f0*/  LEA.HI R0, R0, R5, RZ, 0x2 ;  /* 0x0000000500007211 */ /* 0x000fc800078f10ff */
[--C-:B------:R-:W-:Y:S02]  /*8600*/  SHF.R.S32.HI R5, RZ, 0x2, R0.reuse ;  /* 0x00000002ff057819 */ /* 0x100fe40000011400 */
[----:B------:R-:W-:-:S04]  /*8610*/  SHF.R.S32.HI R0, RZ, 0x1f, R0 ;  /* 0x0000001fff007819 */ /* 0x000fc80000011400 */
[----:B------:R-:W-:-:S04]  /*8620*/  LEA.HI R0, R0, R5, RZ, 0x2 ;  /* 0x0000000500007211 */ /* 0x000fc800078f10ff */
[----:B------:R-:W-:-:S05]  /*8630*/  LOP3.LUT R0, R0, 0xfffffffc, RZ, 0xc0, !PT ;  /* 0xfffffffc00007812 */ /* 0x000fca00078ec0ff */
[----:B------:R-:W-:-:S05]  /*8640*/  IMAD.IADD R5, R5, 0x1, -R0 ;  /* 0x0000000105057824 */ /* 0x000fca00078e0a00 */
[----:B------:R-:W-:Y:S02]  /*8650*/  LOP3.LUT P0, RZ, R5, 0x2, RZ, 0xc0, !PT ;  /* 0x0000000205ff7812 */ /* 0x000fe4000780c0ff */
[----:B--2---:R-:W-:Y:S01]  /*8660*/  ISETP.GE.AND P6, PT, R54, R4, PT ;  /* 0x000000043600720c */ /* 0x004fe20003fc6270 */
[----:B0-----:R-:W-:-:S04]  /*8670*/  IMAD R3, R53, 0x2, R2 ;  /* 0x0000000235037824 */ /* 0x001fc800078e0202 */
[----:B------:R-:W-:Y:S01]  /*8680*/  VIADD R0, R3, 0x20 ;  /* 0x0000002003007836 */ /* 0x000fe20000000000 */
[-C--:B---3--:R-:W-:Y:S02]  /*8690*/  ISETP.GE.AND P1, PT, R52, R4.reuse, PT ;  /* 0x000000043400720c */ /* 0x088fe40003f26270 */
[-C--:B----4-:R-:W-:Y:S02]  /*86a0*/  ISETP.GE.AND P2, PT, R51, R4.reuse, PT ;  /* 0x000000043300720c */ /* 0x090fe40003f46270 */
[-C--:B-----5:R-:W-:Y:S02]  /*86b0*/  ISETP.GE.AND P3, PT, R49, R4.reuse, PT ;  /* 0x000000043100720c */ /* 0x0a0fe40003f66270 */
[-C--:B------:R-:W-:Y:S02]  /*86c0*/  ISETP.GE.AND P4, PT, R7, R4.reuse, PT ;  /* 0x000000040700720c */ /* 0x080fe40003f86270 */
[----:B------:R-:W-:Y:S01]  /*86d0*/  ISETP.GE.AND P5, PT, R6, R4, PT ;  /* 0x000000040600720c */ /* 0x000fe20003fa6270 */
        /* <DEDUP_REMOVED lines=27> */
[----:B------:R-:W-:-:S02]  /*8890*/  HADD2.F32 R38, -RZ, R58.H1_H1 ;  /* 0x3000003aff267230 */ /* 0x000fc40000004100 */
        /* <DEDUP_REMOVED lines=15> */
.L_x_1470:
[----:B------:R-:W-:Y:S05]  /*8990*/  BSYNC B1 ;  /* 0x0000000000017941 */ /* 0x000fea0003800000 */
.L_x_1469:
[----:B------:R-:W-:Y:S01]  /*89a0*/  BSSY B1, `(.L_x_1471) ;  /* 0x000002d000017945 */ /* 0x000fe20003800000 */
[----:B------:R-:W-:-:S03]  /*89b0*/  @P0 VIADD R0, R3, 0xffffffe0 ;  /* 0xffffffe003000836 */ /* 0x000fc60000000000 */
[----:B------:R-:W-:Y:S05]  /*89c0*/  @P1 BRA `(.L_x_1472) ;  /* 0x0000000000a81947 */ /* 0x000fea0003800000 */
[----:B0-----:R-:W0:Y:S01]  /*89d0*/  LDS.128 R4, [R0+0xc400] ;  /* 0x00c4000000047984 */ /* 0x001e220000000c00 */
        /* <DEDUP_REMOVED lines=8> */
[----:B------:R-:W-:-:S02]  /*8a60*/  HADD2.F32 R47, -RZ, R47.H0_H0 ;  /* 0x2000002fff2f7230 */ /* 0x000fc40000004100 */
        /* <DEDUP_REMOVED lines=15> */
[----:B------:R-:W-:-:S02]  /*8b60*/  HADD2.F32 R34, -RZ, R59.H1_H1 ;  /* 0x3000003bff227230 */ /* 0x000fc40000004100 */
[----:B------:R-:W-:Y:S01]  /*8b70*/  FFMA.FTZ R37, R7, R38, R50 ;  /* 0x0000002607257223 */ /* 0x000fe20000010032 */
[----:B------:R-:W-:Y:S02]  /*8b80*/  HADD2.F32 R35, -RZ, R51.H0_H0 ;  /* 0x20000033ff237230 */ /* 0x000fe40000004100 */
[C---:B------:R-:W-:Y:S01]  /*8b90*/  FMUL.FTZ R39, R33.reuse, R47 ;  /* 0x0000002f21277220 */ /* 0x040fe20000410000 */
[----:B------:R-:W-:Y:S02]  /*8ba0*/  HADD2.F32 R4, -RZ, R53.H0_H0 ;  /* 0x20000035ff047230 */ /* 0x000fe40000004100 */
[-C--:B------:R-:W-:Y:S01]  /*8bb0*/  FMUL.FTZ R38, R33, R34.reuse ;  /* 0x0000002221267220 */ /* 0x080fe20000410000 */
        /* <DEDUP_REMOVED lines=11> */
.L_x_1472:
[----:B------:R-:W-:Y:S05]  /*8c70*/  BSYNC B1 ;  /* 0x0000000000017941 */ /* 0x000fea0003800000 */
.L_x_1471:
[----:B------:R-:W-:Y:S04]  /*8c80*/  BSSY B1, `(.L_x_1473) ;  /* 0x000002c000017945 */ /* 0x000fe80003800000 */
[----:B------:R-:W-:Y:S05]  /*8c90*/  @P2 BRA `(.L_x_1474) ;  /* 0x0000000000a82947 */ /* 0x000fea0003800000 */
[----:B01----:R-:W0:Y:S01]  /*8ca0*/  LDS.128 R4, [R3+0xf400] ;  /* 0x00f4000003047984 */ /* 0x003e220000000c00 */
[----:B------:R-:W-:Y:S01]  /*8cb0*/  SHF.R.U32.HI R34, RZ, 0x10, R31 ;  /* 0x00000010ff227819 */ /* 0x000fe2000001161f */
[--C-:B------:R-:W-:Y:S01]  /*8cc0*/  HADD2.F32 R32, -RZ, R46.reuse.H1_H1 ;  /* 0x3000002eff207230 */ /* 0x100fe20000004100 */
        /* <DEDUP_REMOVED lines=16> */
[----:B------:R-:W-:Y:S02]  /*8dd0*/  HADD2.F32 R31, -RZ, R45.H1_H1 ;  /* 0x3000002dff1f7230 */ /* 0x000fe40000004100 */
[----:B------:R-:W-:Y:S01]  /*8de0*/  FFMA.FTZ R37, R30, R33, -R35 ;  /* 0x000000211e257223 */ /* 0x000fe20000010823 */
[----:B------:R-:W-:Y:S02]  /*8df0*/  HADD2.F32 R6, -RZ, R5.H0_H0 ;  /* 0x20000005ff067230 */ /* 0x000fe40000004100 */
[-C--:B------:R-:W-:Y:S01]  /*8e00*/  FMUL.FTZ R34, R4, R32.reuse ;  /* 0x0000002004227220 */ /* 0x080fe20000410000 */
[----:B------:R-:W-:Y:S02]  /*8e10*/  HADD2.F32 R45, -RZ, R45.H0_H0 ;  /* 0x2000002dff2d7230 */ /* 0x000fe40000004100 */
        /* <DEDUP_REMOVED lines=18> */
.L_x_1474:
[----:B------:R-:W-:Y:S05]  /*8f40*/  BSYNC B1 ;  /* 0x0000000000017941 */ /* 0x000fea0003800000 */
.L_x_1473:
[----:B------:R-:W-:Y:S04]  /*8f50*/  BSSY B1, `(.L_x_1475) ;  /* 0x000002c000017945 */ /* 0x000fe80003800000 */
[----:B------:R-:W-:Y:S05]  /*8f60*/  @P3 BRA `(.L_x_1476) ;  /* 0x0000000000a83947 */ /* 0x000fea0003800000 */
[----:B012---:R-:W0:Y:S01]  /*8f70*/  LDS.128 R4, [R0+0xf400] ;  /* 0x00f4000000047984 */ /* 0x007e220000000c00 */
[----:B------:R-:W-:Y:S01]  /*8f80*/  SHF.R.U32.HI R29, RZ, 0x10, R25 ;  /* 0x00000010ff1d7819 */ /* 0x000fe20000011619 */
[----:B------:R-:W-:Y:S01]  /*8f90*/  HADD2.F32 R28, -RZ, R43.H0_H0 ;  /* 0x2000002bff1c7230 */ /* 0x000fe20000004100 */
[--C-:B------:R-:W-:Y:S01]  /*8fa0*/  SHF.R.U32.HI R31, RZ, 0x10, R27.reuse ;  /* 0x00000010ff1f7819 */ /* 0x100fe2000001161b */
        /* <DEDUP_REMOVED lines=38> */
.L_x_1476:
[----:B------:R-:W-:Y:S05]  /*9210*/  BSYNC B1 ;  /* 0x0000000000017941 */ /* 0x000fea0003800000 */
.L_x_1475:
        /* <DEDUP_REMOVED lines=44> */
.L_x_1478:
[----:B------:R-:W-:Y:S05]  /*94e0*/  BSYNC B1 ;  /* 0x0000000000017941 */ /* 0x000fea0003800000 */
.L_x_1477:
        /* <DEDUP_REMOVED lines=44> */
.L_x_1462:
[----:B------:R-:W2:Y:S01]  /*97b0*/  LDL R12, [R1+0x2c] ;  /* 0x00002c00010c7983 */ /* 0x000ea20000100800 */
[----:B------:R-:W0:Y:S01]  /*97c0*/  LDC R25, c[0x0][0x448] ;  /* 0x00011200ff197b82 */ /* 0x000e220000000800 */
[----:B------:R-:W-:Y:S01]  /*97d0*/  ULDC.64 UR4, c[0x0][0x3f8] ;  /* 0x0000fe0000047ab9 */ /* 0x000fe20000000a00 */
[----:B------:R-:W-:Y:S01]  /*97e0*/  ULDC.64 UR6, c[0x0][0x408] ;  /* 0x0001020000067ab9 */ /* 0x000fe20000000a00 */
[----:B------:R-:W3:Y:S04]  /*97f0*/  LDL R11, [R1+0x28] ;  /* 0x00002800010b7983 */ /* 0x000ee80000100800 */
[----:B------:R-:W2:Y:S01]  /*9800*/  LDL.64 R14, [R1+0x8] ;  /* 0x00000800010e7983 */ /* 0x000ea20000100a00 */
[----:B------:R-:W-:Y:S02]  /*9810*/  IMAD.MOV.U32 R6, RZ, RZ, R24 ;  /* 0x000000ffff067224 */ /* 0x000fe400078e0018 */
[----:B------:R-:W-:-:S02]  /*9820*/  IMAD.MOV.U32 R7, RZ, RZ, R27 ;  /* 0x000000ffff077224 */ /* 0x000fc400078e001b */
        /* <DEDUP_REMOVED lines=24> */
[----:B--2---:R-:W-:-:S02]  /*99b0*/  IMAD.IADD R47, R14, 0x1, R12 ;  /* 0x000000010e2f7824 */ /* 0x004fc400078e020c */
[----:B---3--:R-:W-:-:S03]  /*99c0*/  IMAD.IADD R20, R14, 0x1, R11 ;  /* 0x000000010e147824 */ /* 0x008fc600078e020b */
[----:B------:R-:W-:Y:S02]  /*99d0*/  SHF.R.S32.HI R48, RZ, 0x1f, R47 ;  /* 0x0000001fff307819 */ /* 0x000fe4000001142f */
[----:B------:R-:W-:Y:S02]  /*99e0*/  SHF.R.S32.HI R21, RZ, 0x1f, R20 ;  /* 0x0000001fff157819 */ /* 0x000fe40000011414 */
[----:B------:R-:W-:Y:S02]  /*99f0*/  LEA.HI R50, R48, R47, RZ, 0x3 ;  /* 0x0000002f30327211 */ /* 0x000fe400078f18ff */
[----:B------:R-:W-:Y:S02]  /*9a00*/  LEA.HI R46, R21, R20, RZ, 0x3 ;  /* 0x00000014152e7211 */ /* 0x000fe400078f18ff */
[----:B------:R-:W-:Y:S02]  /*9a10*/  SHF.R.S32.HI R49, RZ, 0x3, R50 ;  /* 0x00000003ff317819 */ /* 0x000fe40000011432 */
[----:B------:R-:W-:Y:S01]  /*9a20*/  SHF.R.S32.HI R45, RZ, 0x3, R46 ;  /* 0x00000003ff2d7819 */ /* 0x000fe2000001142e */
[----:B------:R-:W-:Y:S06]  /*9a30*/  BRA.DIV UR4, `(.L_x_1479) ;  /* 0x000001ae04b47947 */ /* 0x000fec000b800000 */
[----:B------:R-:W0:Y:S04]  /*9a40*/  SHFL.IDX PT, R3, R13, RZ, 0x1e1f ;  /* 0x001e1fff0d037589 */ /* 0x000e2800000e0000 */
[----:B------:R-:W1:Y:S04]  /*9a50*/  SHFL.IDX PT, R0, R0, RZ, 0x1e1f ;  /* 0x001e1fff00007589 */ /* 0x000e6800000e0000 */
[----:B------:R-:W2:Y:S04]  /*9a60*/  SHFL.IDX PT, R5, R5, RZ, 0x1e1f ;  /* 0x001e1fff05057589 */ /* 0x000ea800000e0000 */
[----:B------:R3:W4:Y:S01]  /*9a70*/  SHFL.IDX PT, R14, R4, RZ, 0x1e1f ;  /* 0x001e1fff040e7589 */ /* 0x00072200000e0000 */
[----:B0-----:R-:W-:-:S02]  /*9a80*/  IMAD.MOV.U32 R37, RZ, RZ, R3 ;  /* 0x000000ffff257224 */ /* 0x001fc400078e0003 */
[----:B-1-3--:R-:W-:-:S07]  /*9a90*/  IMAD.MOV.U32 R36, RZ, RZ, R0 ;  /* 0x000000ffff247224 */ /* 0x00afce00078e0000 */
.L_x_1774:
[----:B------:R-:W3:Y:S01]  /*9aa0*/  LDL R54, [R1+0x54] ;  /* 0x0000540001367983 */ /* 0x000ee20000100800 */
[----:B------:R-:W-:Y:S01]  /*9ab0*/  IMAD R25, R136, R25, RZ ;  /* 0x0000001988197224 */ /* 0x000fe200078e02ff */
[----:B------:R-:W-:Y:S01]  /*9ac0*/  BSSY B1, `(.L_x_1480) ;  /* 0x0000035000017945 */ /* 0x000fe20003800000 */
[----:B----4-:R-:W-:Y:S01]  /*9ad0*/  IMAD.MOV.U32 R38, RZ, RZ, R14 ;  /* 0x000000ffff267224 */ /* 0x010fe200078e000e */
[----:B------:R-:W-:Y:S01]  /*9ae0*/  CS2R R6, SRZ ;  /* 0x0000000000067805 */ /* 0x000fe2000001ff00 */
[----:B------:R-:W-:Y:S01]  /*9af0*/  IMAD R73, R73, -0xc0, R25 ;  /* 0xffffff4049497824 */ /* 0x000fe200078e0219 */
[----:B------:R-:W-:Y:S01]  /*9b00*/  ISETP.GE.AND P1, PT, R10, R25, PT ;  /* 0x000000190a00720c */ /* 0x000fe20003f26270 */
[----:B--2---:R-:W-:Y:S01]  /*9b10*/  IMAD.MOV.U32 R39, RZ, RZ, R5 ;  /* 0x000000ffff277224 */ /* 0x004fe200078e0005 */
[----:B------:R-:W-:Y:S02]  /*9b20*/  CS2R R4, SRZ ;  /* 0x0000000000047805 */ /* 0x000fe4000001ff00 */
[----:B------:R-:W-:-:S02]  /*9b30*/  CS2R R8, SRZ ;  /* 0x0000000000087805 */ /* 0x000fc4000001ff00 */
[----:B------:R-:W-:Y:S02]  /*9b40*/  VIMNMX R0, R73, 0xc0, PT ;  /* 0x000000c049007848 */ /* 0x000fe40003fe0100 */
[----:B------:R-:W-:Y:S02]  /*9b50*/  CS2R R10, SRZ ;  /* 0x00000000000a7805 */ /* 0x000fe4000001ff00 */
[----:B------:R-:W-:Y:S02]  /*9b60*/  CS2R R12, SRZ ;  /* 0x00000000000c7805 */ /* 0x000fe4000001ff00 */
[----:B------:R-:W-:Y:S02]  /*9b70*/  CS2R R14, SRZ ;  /* 0x00000000000e7805 */ /* 0x000fe4000001ff00 */
[----:B------:R-:W-:Y:S02]  /*9b80*/  ISETP.GE.AND P0, PT, R19, R0, PT ;  /* 0x000000001300720c */ /* 0x000fe40003f06270 */
[----:B------:R-:W-:-:S02]  /*9b90*/  CS2R R24, SRZ ;  /* 0x0000000000187805 */ /* 0x000fc4000001ff00 */
[----:B------:R-:W-:Y:S02]  /*9ba0*/  CS2R R26, SRZ ;  /* 0x00000000001a7805 */ /* 0x000fe4000001ff00 */
[----:B------:R-:W-:Y:S02]  /*9bb0*/  CS2R R28, SRZ ;  /* 0x00000000001c7805 */ /* 0x000fe4000001ff00 */
[----:B------:R-:W-:Y:S02]  /*9bc0*/  CS2R R30, SRZ ;  /* 0x00000000001e7805 */ /* 0x000fe4000001ff00 */
[----:B------:R-:W-:Y:S02]  /*9bd0*/  CS2R R32, SRZ ;  /* 0x0000000000207805 */ /* 0x000fe4000001ff00 */
[----:B------:R-:W-:Y:S02]  /*9be0*/  CS2R R34, SRZ ;  /* 0x0000000000227805 */ /* 0x000fe4000001ff00 */
[----:B---3--:R-:W-:Y:S01]  /*9bf0*/  LEA.HI R0, R54, R54, RZ, 0x1 ;  /* 0x0000003636007211 */ /* 0x008fe200078f08ff */
[----:B------:R-:W-:Y:S06]  /*9c00*/  @P1 BRA `(.L_x_1481) ;  /* 0x0000000000801947 */ /* 0x000fec0003800000 */
[C---:B------:R-:W-:Y:S01]  /*9c10*/  VIADD R3, R22.reuse, 0x10 ;  /* 0x0000001016037836 */ /* 0x040fe20000000000 */
[----:B------:R-:W-:Y:S01]  /*9c20*/  ULDC UR4, c[0x0][0x3f4] ;  /* 0x0000fd0000047ab9 */ /* 0x000fe20000000800 */
[C---:B------:R-:W-:Y:S01]  /*9c30*/  VIADD R4, R22.reuse, 0x20 ;  /* 0x0000002016047836 */ /* 0x040fe20000000000 */
[----:B------:R-:W-:Y:S02]  /*9c40*/  ISETP.GE.AND P1, PT, R22, UR4, PT ;  /* 0x0000000416007c0c */ /* 0x000fe4000bf26270 */
[----:B------:R-:W-:Y:S02]  /*9c50*/  CS2R R24, SRZ ;  /* 0x0000000000187805 */ /* 0x000fe4000001ff00 */
[----:B------:R-:W-:Y:S02]  /*9c60*/  ISETP.GE.AND P2, PT, R3, UR4, PT ;  /* 0x0000000403007c0c */ /* 0x000fe4000bf46270 */
[----:B------:R-:W-:Y:S02]  /*9c70*/  CS2R R26, SRZ ;  /* 0x00000000001a7805 */ /* 0x000fe4000001ff00 */
[----:B------:R-:W-:-:S02]  /*9c80*/  ISETP.GE.AND P3, PT, R4, UR4, PT ;  /* 0x0000000404007c0c */ /* 0x000fc4000bf66270 */
[----:B------:R-:W-:Y:S02]  /*9c90*/  CS2R R4, SRZ ;  /* 0x0000000000047805 */ /* 0x000fe4000001ff00 */
[----:B------:R-:W-:Y:S02]  /*9ca0*/  CS2R R6, SRZ ;  /* 0x0000000000067805 */ /* 0x000fe4000001ff00 */
[----:B------:R-:W-:Y:S01]  /*9cb0*/  CS2R R28, SRZ ;  /* 0x00000000001c7805 */ /* 0x000fe2000001ff00 */
[----:B------:R-:W-:-:S04]  /*9cc0*/  @!P1 IMAD.WIDE R12, R22, 0x2, R36 ;  /* 0x00000002160c9825 */ /* 0x000fc800078e0224 */
[----:B------:R-:W-:Y:S01]  /*9cd0*/  @!P2 IMAD.SHL.U32 R3, R49, 0x8, RZ ;  /* 0x000000083103a824 */ /* 0x000fe200078e00ff */
[----:B------:R0:W5:Y:S01]  /*9ce0*/  @!P1 LD.E.128 R24, desc[UR38][R12.64] ;  /* 0x000000260c189980 */ /* 0x000162000c101d00 */
[----:B------:R-:W-:Y:S01]  /*9cf0*/  @!P3 IMAD.SHL.U32 R53, R45, 0x8, RZ ;  /* 0x000000082d35b824 */ /* 0x000fe200078e00ff */
[----:B------:R-:W-:Y:S01]  /*9d00*/  CS2R R30, SRZ ;  /* 0x00000000001e7805 */ /* 0x000fe2000001ff00 */
[--C-:B------:R-:W-:Y:S01]  /*9d10*/  @!P2 IMAD.WIDE R40, R3, 0x2, R36.reuse ;  /* 0x000000020328a825 */ /* 0x100fe200078e0224 */
[----:B------:R-:W-:Y:S02]  /*9d20*/  CS2R R8, SRZ ;  /* 0x0000000000087805 */ /* 0x000fe4000001ff00 */
[----:B------:R-:W-:Y:S02]  /*9d30*/  CS2R R10, SRZ ;  /* 0x00000000000a7805 */ /* 0x000fe4000001ff00 */
[----:B------:R-:W-:Y:S01]  /*9d40*/  CS2R R32, SRZ ;  /* 0x0000000000207805 */ /* 0x000fe2000001ff00 */
[----:B------:R-:W-:Y:S01]  /*9d50*/  @!P3 IMAD.WIDE R42, R53, 0x2, R36 ;  /* 0x00000002352ab825 */ /* 0x000fe200078e0224 */
[----:B------:R-:W-:-:S02]  /*9d60*/  CS2R R34, SRZ ;  /* 0x0000000000227805 */ /* 0x000fc4000001ff00 */
[----:B------:R-:W-:Y:S02]  /*9d70*/  CS2R R14, SRZ ;  /* 0x00000000000e7805 */ /* 0x000fe4000001ff00 */
[----:B0-----:R-:W-:Y:S01]  /*9d80*/  CS2R R12, SRZ ;  /* 0x00000000000c7805 */ /* 0x001fe2000001ff00 */
[--C-:B------:R-:W-:Y:S01]  /*9d90*/  @!P2 IMAD.WIDE R36, R3, 0x2, R38.reuse ;  /* 0x000000020324a825 */ /* 0x100fe200078e0226 */
[----:B------:R0:W5:Y:S03]  /*9da0*/  @!P2 LD.E.128 R28, desc[UR38][R40.64] ;  /* 0x00000026281ca980 */ /* 0x000166000c101d00 */
[--C-:B------:R-:W-:Y:S01]  /*9db0*/  @!P3 IMAD.WIDE R52, R53, 0x2, R38.reuse ;  /* 0x000000023534b825 */ /* 0x100fe200078e0226 */
[----:B------:R0:W5:Y:S03]  /*9dc0*/  @!P2 LD.E.128 R8, desc[UR38][R36.64] ;  /* 0x000000262408a980 */ /* 0x000166000c101d00 */
[----:B------:R-:W-:Y:S01]  /*9dd0*/  @!P1 IMAD.WIDE R38, R22, 0x2, R38 ;  /* 0x0000000216269825 */ /* 0x000fe200078e0226 */
[----:B------:R0:W5:Y:S04]  /*9de0*/  @!P3 LD.E.128 R32, desc[UR38][R42.64] ;  /* 0x000000262a20b980 */ /* 0x000168000c101d00 */
[----:B------:R0:W5:Y:S04]  /*9df0*/  @!P1 LD.E.128 R4, desc[UR38][R38.64] ;  /* 0x0000002626049980 */ /* 0x000168000c101d00 */
[----:B------:R0:W5:Y:S02]  /*9e00*/  @!P3 LD.E.128 R12, desc[UR38][R52.64] ;  /* 0x00000026340cb980 */ /* 0x000164000c101d00 */
.L_x_1481:
[----:B------:R-:W-:Y:S05]  /*9e10*/  BSYNC B1 ;  /* 0x0000000000017941 */ /* 0x000fea0003800000 */
.L_x_1480:
[----:B------:R-:W-:Y:S01]  /*9e20*/  LOP3.LUT R0, R0, 0xfffffffe, RZ, 0xc0, !PT ;  /* 0xfffffffe00007812 */ /* 0x000fe200078ec0ff */
[----:B0----5:R-:W-:Y:S01]  /*9e30*/  IMAD.MOV.U32 R37, RZ, RZ, R6 ;  /* 0x000000ffff257224 */ /* 0x021fe200078e0006 */
[----:B------:R-:W-:Y:S01]  /*9e40*/  BSSY B1, `(.L_x_1482) ;  /* 0x000002a000017945 */ /* 0x000fe20003800000 */
[----:B------:R-:W-:Y:S02]  /*9e50*/  IMAD.MOV.U32 R3, RZ, RZ, R4 ;  /* 0x000000ffff037224 */ /* 0x000fe400078e0004 */
        /* <DEDUP_REMOVED lines=10> */
[----:B------:R-:W-:Y:S01]  /*9f00*/  PRMT R60, R3, 0x7610, R60 ;  /* 0x00007610033c7816 */ /* 0x000fe2000000003c */
[----:B------:R-:W-:-:S02]  /*9f10*/  IMAD.MOV.U32 R0, RZ, RZ, R10 ;  /* 0x000000ffff007224 */ /* 0x000fc400078e000a */
[----:B------:R-:W-:Y:S01]  /*9f20*/  PRMT R56, R36, 0x5410, R38 ;  /* 0x0000541024387816 */ /* 0x000fe20000000026 */
[----:B------:R-:W-:Y:S02]  /*9f30*/  IMAD.MOV.U32 R3, RZ, RZ, R11 ;  /* 0x000000ffff037224 */ /* 0x000fe400078e000b */
        /* <DEDUP_REMOVED lines=14> */
[----:B------:R-:W-:-:S03]  /*a020*/  IMAD.MOV.U32 R38, RZ, RZ, R28 ;  /* 0x000000ffff267224 */ /* 0x000fc600078e001c */
[----:B------:R-:W-:Y:S01]  /*a030*/  PRMT R75, R0, 0x5410, R36 ;  /* 0x00005410004b7816 */ /* 0x000fe20000000024 */
[----:B------:R-:W-:Y:S01]  /*a040*/  IMAD.MOV.U32 R0, RZ, RZ, R30 ;  /* 0x000000ffff007224 */ /* 0x000fe200078e001e */
        /* <DEDUP_REMOVED lines=8> */
[----:B0-----:R-:W-:Y:S06]  /*a0d0*/  @!P1 BRA `(.L_x_1483) ;  /* 0x000001a800809947 */ /* 0x001fec0003800000 */
.L_x_1775:
[----:B------:R-:W-:Y:S05]  /*a0e0*/  BSYNC B1 ;  /* 0x0000000000017941 */ /* 0x000fea0003800000 */
.L_x_1482:
[----:B------:R-:W-:Y:S01]  /*a0f0*/  PRMT R53, R0, 0x5410, R36 ;  /* 0x0000541000357816 */ /* 0x000fe20000000024 */
[----:B------:R-:W-:Y:S06]  /*a100*/  @P0 BRA `(.L_x_1468) ;  /* 0x0000001400000947 */ /* 0x000fec0003800000 */
[----:B------:R1:W5:Y:S01]  /*a110*/  LDL R78, [R1+0x14] ;  /* 0x00001400014e7983 */ /* 0x0003620000100800 */
[----:B------:R-:W2:Y:S01]  /*a120*/  LDC R0, c[0x0][0x3f4] ;  /* 0x0000fd00ff007b82 */ /* 0x000ea20000000800 */
[C---:B0-----:R-:W-:Y:S01]  /*a130*/  VIADD R37, R22.reuse, 0x10 ;  /* 0x0000001016257836 */ /* 0x041fe20000000000 */
[----:B------:R-:W-:Y:S01]  /*a140*/  BSSY B1, `(.L_x_1484) ;  /* 0x000006e000017945 */ /* 0x000fe20003800000 */
[C---:B------:R-:W-:Y:S01]  /*a150*/  VIADD R39, R22.reuse, 0x20 ;  /* 0x0000002016277836 */ /* 0x040fe20000000000 */
[----:B------:R-:W-:Y:S02]  /*a160*/  SHF.R.U32.HI R77, RZ, 0x3, R157 ;  /* 0x00000003ff4d7819 */ /* 0x000fe4000001169d */
[-C--:B--2---:R-:W-:Y:S02]  /*a170*/  ISETP.GE.AND P0, PT, R22, R0.reuse, PT ;  /* 0x000000001600720c */ /* 0x084fe40003f06270 */
[-C--:B------:R-:W-:Y:S02]  /*a180*/  ISETP.GE.AND P1, PT, R37, R0.reuse, PT ;  /* 0x000000002500720c */ /* 0x080fe40003f26270 */
[----:B------:R-:W-:-:S09]  /*a190*/  ISETP.GE.AND P2, PT, R39, R0, PT ;  /* 0x000000002700720c */ /* 0x000fd20003f46270 */
[----:B-1----:R-:W-:Y:S05]  /*a1a0*/  @P0 BRA `(.L_x_1485) ;  /* 0x00000004009c0947 */ /* 0x002fea0003800000 */
[----:B------:R-:W0:Y:S01]  /*a1b0*/  S2R R38, SR_TID.X ;  /* 0x0000000000267919 */ /* 0x000e220000002100 */
[--C-:B------:R-:W-:Y:S01]  /*a1c0*/  SHF.R.U64 R24, R24, 0x10, R25.reuse ;  /* 0x0000001018187819 */ /* 0x100fe20000001219 */
[----:B------:R-:W-:Y:S01]  /*a1d0*/  HADD2.F32 R69, -RZ, R69.H0_H0 ;  /* 0x20000045ff457230 */ /* 0x000fe20000004100 */
[----:B------:R-:W-:Y:S01]  /*a1e0*/  SHF.R.U32.HI R68, RZ, 0x10, R25 ;  /* 0x00000010ff447819 */ /* 0x000fe20000011619 */
[----:B------:R-:W-:Y:S01]  /*a1f0*/  HADD2.F32 R67, -RZ, R67.H0_H0 ;  /* 0x20000043ff437230 */ /* 0x000fe20000004100 */
[--C-:B------:R-:W-:Y:S02]  /*a200*/  SHF.R.U64 R25, R4, 0x10, R5.reuse ;  /* 0x0000001004197819 */ /* 0x100fe40000001205 */
[----:B------:R-:W-:Y:S02]  /*a210*/  SHF.R.U32.HI R70, RZ, 0x10, R5 ;  /* 0x00000010ff467819 */ /* 0x000fe40000011605 */
[----:B------:R-:W-:Y:S01]  /*a220*/  SHF.R.U64 R5, R6, 0x10, R7 ;  /* 0x0000001006057819 */ /* 0x000fe20000001207 */
[----:B------:R-:W-:Y:S01]  /*a230*/  HADD2.F32 R25, -RZ, R25.H0_H0 ;  /* 0x20000019ff197230 */ /* 0x000fe20000004100 */
[----:B------:R-:W-:Y:S01]  /*a240*/  SHF.R.U64 R4, R26, 0x10, R27 ;  /* 0x000000101a047819 */ /* 0x000fe2000000121b */
[----:B------:R-:W-:Y:S01]  /*a250*/  HADD2.F32 R70, -RZ, R70.H0_H0 ;  /* 0x20000046ff467230 */ /* 0x000fe20000004100 */
[----:B------:R-:W-:-:S02]  /*a260*/  SHF.R.U32.HI R74, RZ, 0x10, R7 ;  /* 0x00000010ff4a7819 */ /* 0x000fc40000011607 */
[----:B------:R-:W-:Y:S01]  /*a270*/  SHF.R.U32.HI R27, RZ, 0x10, R27 ;  /* 0x00000010ff1b7819 */ /* 0x000fe2000001161b */
[----:B0-----:R-:W-:-:S05]  /*a280*/  VIADD R38, R38, 0xffffff80 ;  /* 0xffffff8026267836 */ /* 0x001fca0000000000 */
[----:B------:R-:W-:-:S04]  /*a290*/  LEA.HI R36, R38, R38, RZ, 0x1 ;  /* 0x0000002626247211 */ /* 0x000fc800078f08ff */
[----:B------:R-:W-:-:S05]  /*a2a0*/  LOP3.LUT R36, R36, 0xfffffffe, RZ, 0xc0, !PT ;  /* 0xfffffffe24247812 */ /* 0x000fca00078ec0ff */
[----:B------:R-:W-:Y:S01]  /*a2b0*/  IMAD.IADD R37, R38, 0x1, -R36 ;  /* 0x0000000126257824 */ /* 0x000fe200078e0a24 */
[----:B------:R-:W-:-:S04]  /*a2c0*/  LOP3.LUT R38, R157, 0x18, R22, 0xf8, !PT ;  /* 0x000000189d267812 */ /* 0x000fc800078ef816 */
[----:B------:R-:W-:Y:S02]  /*a2d0*/  LEA.HI R36, R0, R37, RZ, 0x1d ;  /* 0x0000002500247211 */ /* 0x000fe400078fe8ff */
[----:B------:R-:W-:Y:S02]  /*a2e0*/  LOP3.LUT R38, R38, R77, RZ, 0x3c, !PT ;  /* 0x0000004d26267212 */ /* 0x000fe400078e3cff */
[----:B------:R-:W-:-:S03]  /*a2f0*/  SHF.R.S32.HI R37, RZ, 0x1f, R36 ;  /* 0x0000001fff257819 */ /* 0x000fc60000011424 */
[----:B-----5:R-:W-:Y:S01]  /*a300*/  IMAD.IADD R38, R78, 0x1, R38 ;  /* 0x000000014e267824 */ /* 0x020fe200078e0226 */
[----:B------:R-:W-:Y:S01]  /*a310*/  LEA.HI R37, R37, R36, RZ, 0x2 ;  /* 0x0000002425257211 */ /* 0x000fe200078f10ff */
[----:B------:R-:W-:-:S03]  /*a320*/  IMAD.SHL.U32 R36, R36, 0x8, RZ ;  /* 0x0000000824247824 */ /* 0x000fc600078e00ff */
[----:B------:R-:W-:Y:S02]  /*a330*/  SHF.R.S32.HI R37, RZ, 0x2, R37 ;  /* 0x00000002ff257819 */ /* 0x000fe40000011425 */
[----:B------:R-:W-:Y:S02]  /*a340*/  LOP3.LUT R36, R157, 0x18, R36, 0xf8, !PT ;  /* 0x000000189d247812 */ /* 0x000fe400078ef824 */
[----:B------:R-:W-:Y:S01]  /*a350*/  LEA R54, R38, UR40, 0x1 ;  /* 0x0000002826367c11 */ /* 0x000fe2000f8e08ff */
[----:B------:R-:W-:Y:S01]  /*a360*/  IMAD R40, R37, 0x1800, R78 ;  /* 0x0000180025287824 */ /* 0x000fe200078e024e */
[----:B------:R-:W-:-:S03]  /*a370*/  LOP3.LUT R41, R36, R77, RZ, 0x3c, !PT ;  /* 0x0000004d24297212 */ /* 0x000fc600078e3cff */
[----:B------:R-:W0:Y:S02]  /*a380*/  LDS.128 R36, [R54] ;  /* 0x0000000036247984 */ /* 0x000e240000000c00 */
        /* <DEDUP_REMOVED lines=9> */
[--C-:B-1----:R-:W-:Y:S02]  /*a420*/  HADD2.F32 R6, -RZ, R41.reuse.H0_H0 ;  /* 0x20000029ff067230 */ /* 0x102fe40000004100 */
[----:B------:R-:W-:Y:S02]  /*a430*/  HADD2.F32 R64, -RZ, R41.H1_H1 ;  /* 0x30000029ff407230 */ /* 0x000fe40000004100 */
[----:B------:R-:W-:Y:S02]  /*a440*/  HADD2.F32 R41, -RZ, R40.H0_H0 ;  /* 0x20000028ff297230 */ /* 0x000fe40000004100 */
[C---:B------:R-:W-:Y:S01]  /*a450*/  FMUL.FTZ R71, R6.reuse, R69 ;  /* 0x0000004506477220 */ /* 0x040fe20000410000 */
[-C--:B------:R-:W-:Y:S01]  /*a460*/  FMUL.FTZ R73, R6, R67.reuse ;  /* 0x0000004306497220 */ /* 0x080fe20000410000 */
[----:B------:R-:W-:Y:S01]  /*a470*/  FMUL.FTZ R72, R64, R70 ;  /* 0x0000004640487220 */ /* 0x000fe20000410000 */
[----:B------:R-:W-:Y:S02]  /*a480*/  HADD2.F32 R65, -RZ, R42.H0_H0 ;  /* 0x2000002aff417230 */ /* 0x000fe40000004100 */
[----:B------:R-:W-:Y:S01]  /*a490*/  FFMA.FTZ R6, R26, R67, -R71 ;  /* 0x000000431a067223 */ /* 0x000fe20000010847 */
[----:B------:R-:W-:-:S02]  /*a4a0*/  HADD2.F32 R67, -RZ, R68.H0_H0 ;  /* 0x20000044ff437230 */ /* 0x000fc40000004100 */
[----:B------:R-:W-:Y:S01]  /*a4b0*/  FFMA.FTZ R26, R26, R69, R73 ;  /* 0x000000451a1a7223 */ /* 0x000fe20000010049 */
[--C-:B------:R-:W-:Y:S02]  /*a4c0*/  HADD2.F32 R68, -RZ, R61.reuse.H0_H0 ;  /* 0x2000003dff447230 */ /* 0x100fe40000004100 */
[----:B------:R-:W-:Y:S02]  /*a4d0*/  HADD2.F32 R61, -RZ, R61.H1_H1 ;  /* 0x3000003dff3d7230 */ /* 0x000fe40000004100 */
[-C--:B------:R-:W-:Y:S01]  /*a4e0*/  FMUL.FTZ R64, R64, R67.reuse ;  /* 0x0000004340407220 */ /* 0x080fe20000410000 */
[----:B------:R-:W-:Y:S01]  /*a4f0*/  FFMA.FTZ R69, R63, R67, -R72 ;  /* 0x000000433f457223 */ /* 0x000fe20000010848 */
[C---:B------:R-:W-:Y:S01]  /*a500*/  FMUL.FTZ R67, R41.reuse, R68 ;  /* 0x0000004429437220 */ /* 0x040fe20000410000 */
[----:B------:R-:W-:Y:S02]  /*a510*/  HADD2.F32 R72, -RZ, R60.H1_H1 ;  /* 0x3000003cff487230 */ /* 0x000fe40000004100 */
[----:B------:R-:W-:Y:S01]  /*a520*/  FMUL.FTZ R41, R41, R61 ;  /* 0x0000003d29297220 */ /* 0x000fe20000410000 */
[----:B------:R-:W-:Y:S01]  /*a530*/  FFMA.FTZ R63, R63, R70, R64 ;  /* 0x000000463f3f7223 */ /* 0x000fe20000010040 */
[----:B------:R-:W-:-:S02]  /*a540*/  HADD2.F32 R64, -RZ, R75.H0_H0 ;  /* 0x2000004bff407230 */ /* 0x000fc40000004100 */
[C---:B------:R-:W-:Y:S01]  /*a550*/  FFMA.FTZ R67, R62.reuse, R61, -R67 ;  /* 0x0000003d3e437223 */ /* 0x040fe20000010843 */
[----:B------:R-:W-:Y:S01]  /*a560*/  FFMA.FTZ R68, R62, R68, R41 ;  /* 0x000000443e447223 */ /* 0x000fe20000010029 */
[C---:B------:R-:W-:Y:S01]  /*a570*/  FMUL.FTZ R62, R65.reuse, R72 ;  /* 0x00000048413e7220 */ /* 0x040fe20000410000 */
[----:B------:R-:W-:Y:S02]  /*a580*/  HADD2.F32 R66, -RZ, R43.H0_H0 ;  /* 0x2000002bff427230 */ /* 0x000fe40000004100 */
[-C--:B------:R-:W-:Y:S01]  /*a590*/  FMUL.FTZ R70, R65, R64.reuse ;  /* 0x0000004041467220 */ /* 0x080fe20000410000 */
[----:B------:R-:W-:Y:S02]  /*a5a0*/  HADD2.F32 R61, -RZ, R60.H0_H0 ;  /* 0x2000003cff3d7230 */ /* 0x000fe40000004100 */
[C---:B------:R-:W-:Y:S01]  /*a5b0*/  FFMA.FTZ R64, R37.reuse, R64, -R62 ;  /* 0x0000004025407223 */ /* 0x040fe2000001083e */
[----:B------:R-:W-:Y:S02]  /*a5c0*/  HADD2.F32 R41, -RZ, R75.H1_H1 ;  /* 0x3000004bff297230 */ /* 0x000fe40000004100 */
[----:B------:R-:W-:Y:S01]  /*a5d0*/  FFMA.FTZ R70, R37, R72, R70 ;  /* 0x0000004825467223 */ /* 0x000fe20000010046 */
[----:B------:R-:W-:-:S02]  /*a5e0*/  HADD2.F32 R62, -RZ, R74.H0_H0 ;  /* 0x2000004aff3e7230 */ /* 0x000fc40000004100 */
[C---:B------:R-:W-:Y:S01]  /*a5f0*/  FMUL.FTZ R74, R66.reuse, R61 ;  /* 0x0000003d424a7220 */ /* 0x040fe20000410000 */
[----:B------:R-:W-:Y:S02]  /*a600*/  HADD2.F32 R43, -RZ, R43.H1_H1 ;  /* 0x3000002bff2b7230 */ /* 0x000fe40000004100 */
[-C--:B------:R-:W-:Y:S01]  /*a610*/  FMUL.FTZ R66, R66, R41.reuse ;  /* 0x0000002942427220 */ /* 0x080fe20000410000 */
[----:B------:R-:W-:Y:S02]  /*a620*/  HADD2.F32 R60, -RZ, R27.H0_H0 ;  /* 0x2000001bff3c7230 */ /* 0x000fe40000004100 */
[----:B------:R-:W-:Y:S01]  /*a630*/  FFMA.FTZ R74, R7, R41, -R74 ;  /* 0x00000029074a7223 */ /* 0x000fe2000001084a */
[----:B------:R-:W-:Y:S02]  /*a640*/  HADD2.F32 R40, -RZ, R40.H1_H1 ;  /* 0x30000028ff287230 */ /* 0x000fe40000004100 */
[----:B------:R-:W-:Y:S01]  /*a650*/  FMUL.FTZ R72, R43, R62 ;  /* 0x0000003e2b487220 */ /* 0x000fe20000410000 */
[----:B------:R-:W-:-:S02]  /*a660*/  HADD2.F32 R42, -RZ, R42.H1_H1 ;  /* 0x3000002aff2a7230 */ /* 0x000fc40000004100 */
[----:B------:R-:W-:Y:S01]  /*a670*/  FFMA.FTZ R66, R7, R61, R66 ;  /* 0x0000003d07427223 */ /* 0x000fe20000010042 */
[-C--:B------:R-:W-:Y:S01]  /*a680*/  FMUL.FTZ R76, R43, R60.reuse ;  /* 0x0000003c2b4c7220 */ /* 0x080fe20000410000 */
[----:B------:R-:W-:Y:S02]  /*a690*/  HADD2.F32 R27, -RZ, R5.H0_H0 ;  /* 0x20000005ff1b7230 */ /* 0x000fe40000004100 */
[C---:B------:R-:W-:Y:S01]  /*a6a0*/  FFMA.FTZ R43, R39.reuse, R60, -R72 ;  /* 0x0000003c272b7223 */ /* 0x040fe20000010848 */
[----:B------:R-:W-:Y:S02]  /*a6b0*/  HADD2.F32 R7, -RZ, R24.H0_H0 ;  /* 0x20000018ff077230 */ /* 0x000fe40000004100 */
[----:B------:R-:W-:Y:S01]  /*a6c0*/  FFMA.FTZ R61, R39, R62, R76 ;  /* 0x0000003e273d7223 */ /* 0x000fe2000001004c */
[----:B------:R-:W-:Y:S02]  /*a6d0*/  HADD2.F32 R5, -RZ, R4.H0_H0 ;  /* 0x20000004ff057230 */ /* 0x000fe40000004100 */
[----:B------:R-:W-:Y:S01]  /*a6e0*/  FMUL.FTZ R37, R40, R25 ;  /* 0x0000001928257220 */ /* 0x000fe20000410000 */
[----:B------:R-:W-:-:S02]  /*a6f0*/  HADD2.F32 R36, -RZ, R36.H1_H1 ;  /* 0x30000024ff247230 */ /* 0x000fc40000004100 */
[----:B------:R-:W-:Y:S01]  /*a700*/  FMUL.FTZ R39, R42, R27 ;  /* 0x0000001b2a277220 */ /* 0x000fe20000410000 */
[----:B------:R-:W-:Y:S02]  /*a710*/  HADD2.F32 R38, -RZ, R38.H1_H1 ;  /* 0x30000026ff267230 */ /* 0x000fe40000004100 */
[----:B------:R-:W-:Y:S01]  /*a720*/  FMUL.FTZ R40, R40, R7 ;  /* 0x0000000728287220 */ /* 0x000fe20000410000 */
[----:B------:R-:W-:Y:S01]  /*a730*/  FMUL.FTZ R42, R42, R5 ;  /* 0x000000052a2a7220 */ /* 0x000fe20000410000 */
[----:B------:R-:W-:Y:S01]  /*a740*/  FFMA.FTZ R4, R36, R7, -R37 ;  /* 0x0000000724047223 */ /* 0x000fe20000010825 */
[----:B------:R-:W-:Y:S01]  /*a750*/  F2FP.F16.F32.PACK_AB R7, R43, R74 ;  /* 0x0000004a2b07723e */ /* 0x000fe200000000ff */
        /* <DEDUP_REMOVED lines=10> */
[----:B------:R-:W-:-:S05]  /*a800*/  F2FP.F16.F32.PACK_AB R26, R41, R70 ;  /* 0x00000046291a723e */ /* 0x000fca00000000ff */
[----:B------:R0:W-:Y:S02]  /*a810*/  STS.128 [R55+0xc400], R24 ;  /* 0x00c4001837007388 */ /* 0x0001e40000000c00 */
.L_x_1485:
[----:B------:R-:W-:Y:S05]  /*a820*/  BSYNC B1 ;  /* 0x0000000000017941 */ /* 0x000fea0003800000 */
.L_x_1484:
[----:B------:R-:W-:Y:S04]  /*a830*/  BSSY B1, `(.L_x_1486) ;  /* 0x0000067000017945 */ /* 0x000fe80003800000 */
[----:B------:R-:W-:Y:S05]  /*a840*/  @P1 BRA `(.L_x_1487) ;  /* 0x0000000400941947 */ /* 0x000fea0003800000 */
[----:B------:R-:W-:Y:S01]  /*a850*/  LEA.HI R49, R0, R49, RZ, 0x1d ;  /* 0x0000003100317211 */ /* 0x000fe200078fe8ff */
[----:B------:R-:W-:Y:S01]  /*a860*/  HADD2.F32 R39, -RZ, R58.H1_H1 ;  /* 0x3000003aff277230 */ /* 0x000fe20000004100 */
[----:B------:R-:W-:Y:S01]  /*a870*/  LEA.HI R47, R48, R47, RZ, 0x5 ;  /* 0x0000002f302f7211 */ /* 0x000fe200078f28ff */
[--C-:B------:R-:W-:Y:S01]  /*a880*/  HADD2.F32 R41, -RZ, R56.reuse.H1_H1 ;  /* 0x30000038ff297230 */ /* 0x100fe20000004100 */
[----:B0-----:R-:W-:Y:S01]  /*a890*/  SHF.R.S32.HI R4, RZ, 0x1f, R49 ;  /* 0x0000001fff047819 */ /* 0x001fe20000011431 */
[----:B------:R-:W-:Y:S01]  /*a8a0*/  HADD2.F32 R56, -RZ, R56.H0_H0 ;  /* 0x20000038ff387230 */ /* 0x000fe20000004100 */
[----:B------:R-:W-:Y:S01]  /*a8b0*/  SHF.R.S32.HI R47, RZ, 0x5, R47 ;  /* 0x00000005ff2f7819 */ /* 0x000fe2000001142f */
[----:B------:R-:W-:Y:S01]  /*a8c0*/  HADD2.F32 R58, -RZ, R58.H0_H0 ;  /* 0x2000003aff3a7230 */ /* 0x000fe20000004100 */
[----:B------:R-:W-:Y:S01]  /*a8d0*/  LEA.HI R5, R4, R49, RZ, 0x2 ;  /* 0x0000003104057211 */ /* 0x000fe200078f10ff */
[----:B------:R-:W-:Y:S01]  /*a8e0*/  IMAD.SHL.U32 R4, R49, 0x8, RZ ;  /* 0x0000000831047824 */ /* 0x000fe200078e00ff */
[----:B------:R-:W-:Y:S01]  /*a8f0*/  LOP3.LUT R50, R157, 0x18, R50, 0xf8, !PT ;  /* 0x000000189d327812 */ /* 0x000fe200078ef832 */
[----:B-----5:R-:W-:Y:S01]  /*a900*/  IMAD R47, R47, 0x1800, R78 ;  /* 0x000018002f2f7824 */ /* 0x020fe200078e024e */
[----:B------:R-:W-:-:S02]  /*a910*/  SHF.R.S32.HI R5, RZ, 0x2, R5 ;  /* 0x00000002ff057819 */ /* 0x000fc40000011405 */
[----:B------:R-:W-:Y:S02]  /*a920*/  LOP3.LUT R4, R157, 0x18, R4, 0xf8, !PT ;  /* 0x000000189d047812 */ /* 0x000fe400078ef804 */
[-C--:B------:R-:W-:Y:S01]  /*a930*/  LOP3.LUT R50, R50, R77.reuse, RZ, 0x3c, !PT ;  /* 0x0000004d32327212 */ /* 0x080fe200078e3cff */
[----:B------:R-:W-:Y:S01]  /*a940*/  IMAD R24, R5, 0x1800, R78 ;  /* 0x0000180005187824 */ /* 0x000fe200078e024e */
[----:B------:R-:W-:Y:S02]  /*a950*/  LOP3.LUT R25, R4, R77, RZ, 0x3c, !PT ;  /* 0x0000004d04197212 */ /* 0x000fe400078e3cff */
[--C-:B------:R-:W-:Y:S01]  /*a960*/  SHF.R.U64 R60, R28, 0x10, R29.reuse ;  /* 0x000000101c3c7819 */ /* 0x100fe2000000121d */
[----:B------:R-:W-:Y:S01]  /*a970*/  IMAD.IADD R36, R47, 0x1, R50 ;  /* 0x000000012f247824 */ /* 0x000fe200078e0232 */
[----:B------:R-:W-:Y:S01]  /*a980*/  SHF.R.U32.HI R40, RZ, 0x10, R29 ;  /* 0x00000010ff287819 */ /* 0x000fe2000001161d */
[----:B------:R-:W-:Y:S01]  /*a990*/  IMAD.IADD R25, R24, 0x1, R25 ;  /* 0x0000000118197824 */ /* 0x000fe200078e0219 */
[----:B------:R-:W-:-:S02]  /*a9a0*/  SHF.R.U32.HI R38, RZ, 0x10, R9 ;  /* 0x00000010ff267819 */ /* 0x000fc40000011609 */
[----:B------:R-:W-:Y:S01]  /*a9b0*/  LEA R36, R36, UR40, 0x1 ;  /* 0x0000002824247c11 */ /* 0x000fe2000f8e08ff */
[----:B------:R-:W-:Y:S01]  /*a9c0*/  IMAD R37, R25, 0x2, R2 ;  /* 0x0000000219257824 */ /* 0x000fe200078e0202 */
[----:B------:R-:W-:Y:S01]  /*a9d0*/  SHF.R.U64 R54, R8, 0x10, R9 ;  /* 0x0000001008367819 */ /* 0x000fe20000001209 */
[----:B------:R-:W-:Y:S01]  /*a9e0*/  HADD2.F32 R38, -RZ, R38.H0_H0 ;  /* 0x20000026ff267230 */ /* 0x000fe20000004100 */
[--C-:B------:R-:W-:Y:S01]  /*a9f0*/  SHF.R.U64 R55, R30, 0x10, R31.reuse ;  /* 0x000000101e377819 */ /* 0x100fe2000000121f */
[----:B------:R-:W0:Y:S01]  /*aa00*/  LDS.128 R4, [R36] ;  /* 0x0000000024047984 */ /* 0x000e220000000c00 */
[----:B------:R-:W-:Y:S02]  /*aa10*/  SHF.R.U32.HI R50, RZ, 0x10, R31 ;  /* 0x00000010ff327819 */ /* 0x000fe4000001161f */
[--C-:B------:R-:W-:Y:S01]  /*aa20*/  SHF.R.U32.HI R48, RZ, 0x10, R11.reuse ;  /* 0x00000010ff307819 */ /* 0x100fe2000001160b */
[----:B------:R-:W1:Y:S01]  /*aa30*/  LDS.128 R24, [R37+0xc400] ;  /* 0x00c4000025187984 */ /* 0x000e620000000c00 */
[----:B------:R-:W-:Y:S01]  /*aa40*/  SHF.R.U64 R49, R10, 0x10, R11 ;  /* 0x000000100a317819 */ /* 0x000fe2000000120b */
[----:B0-----:R-:W-:-:S02]  /*aa50*/  HADD2.F32 R8, -RZ, R5.H0_H0 ;  /* 0x20000005ff087230 */ /* 0x001fc40000004100 */
        /* <DEDUP_REMOVED lines=8> */
[----:B------:R-:W-:Y:S02]  /*aae0*/  HADD2.F32 R5, -RZ, R4.H0_H0 ;  /* 0x20000004ff057230 */ /* 0x000fe40000004100 */
[C---:B------:R-:W-:Y:S01]  /*aaf0*/  FFMA.FTZ R43, R8.reuse, R39, -R43 ;  /* 0x00000027082b7223 */ /* 0x040fe2000001082b */
[----:B------:R-:W-:Y:S01]  /*ab00*/  FFMA.FTZ R47, R8, R41, R47 ;  /* 0x00000029082f7223 */ /* 0x000fe2000001002f */
[----:B------:R-:W-:Y:S01]  /*ab10*/  FMUL.FTZ R42, R29, R28 ;  /* 0x0000001c1d2a7220 */ /* 0x000fe20000410000 */
[----:B------:R-:W-:Y:S01]  /*ab20*/  FMUL.FTZ R8, R25, R56 ;  /* 0x0000003819087220 */ /* 0x000fe20000410000 */
[C---:B------:R-:W-:Y:S01]  /*ab30*/  FFMA.FTZ R40, R9.reuse, R28, -R40 ;  /* 0x0000001c09287223 */ /* 0x040fe20000010828 */
[----:B------:R-:W-:Y:S02]  /*ab40*/  HADD2.F32 R30, -RZ, R26.H0_H0 ;  /* 0x2000001aff1e7230 */ /* 0x000fe40000004100 */
[----:B------:R-:W-:Y:S01]  /*ab50*/  FFMA.FTZ R42, R9, R38, R42 ;  /* 0x00000026092a7223 */ /* 0x000fe2000001002a */
[----:B------:R-:W-:-:S02]  /*ab60*/  HADD2.F32 R29, -RZ, R57.H0_H0 ;  /* 0x20000039ff1d7230 */ /* 0x000fc40000004100 */
[-C--:B------:R-:W-:Y:S01]  /*ab70*/  FMUL.FTZ R25, R25, R58.reuse ;  /* 0x0000003a19197220 */ /* 0x080fe20000410000 */
[----:B------:R-:W-:Y:S02]  /*ab80*/  HADD2.F32 R9, -RZ, R59.H0_H0 ;  /* 0x2000003bff097230 */ /* 0x000fe40000004100 */
[C---:B------:R-:W-:Y:S01]  /*ab90*/  FFMA.FTZ R58, R5.reuse, R58, -R8 ;  /* 0x0000003a053a7223 */ /* 0x040fe20000010808 */
[----:B------:R-:W-:Y:S02]  /*aba0*/  HADD2.F32 R31, -RZ, R27.H0_H0 ;  /* 0x2000001bff1f7230 */ /* 0x000fe40000004100 */
[----:B------:R-:W-:Y:S01]  /*abb0*/  FFMA.FTZ R56, R5, R56, R25 ;  /* 0x0000003805387223 */ /* 0x000fe20000010019 */
[----:B------:R-:W-:Y:S02]  /*abc0*/  HADD2.F32 R38, -RZ, R57.H1_H1 ;  /* 0x30000039ff267230 */ /* 0x000fe40000004100 */
[----:B------:R-:W-:Y:S01]  /*abd0*/  FMUL.FTZ R5, R30, R29 ;  /* 0x0000001d1e057220 */ /* 0x000fe20000410000 */
[----:B------:R-:W-:-:S02]  /*abe0*/  HADD2.F32 R8, -RZ, R59.H1_H1 ;  /* 0x3000003bff087230 */ /* 0x000fc40000004100 */
[----:B------:R-:W-:Y:S01]  /*abf0*/  FMUL.FTZ R25, R30, R9 ;  /* 0x000000091e197220 */ /* 0x000fe20000410000 */
[----:B------:R-:W-:Y:S02]  /*ac00*/  HADD2.F32 R30, -RZ, R48.H0_H0 ;  /* 0x20000030ff1e7230 */ /* 0x000fe40000004100 */
[C---:B------:R-:W-:Y:S01]  /*ac10*/  FMUL.FTZ R48, R31.reuse, R38 ;  /* 0x000000261f307220 */ /* 0x040fe20000410000 */
[----:B------:R-:W-:Y:S02]  /*ac20*/  HADD2.F32 R11, -RZ, R7.H0_H0 ;  /* 0x20000007ff0b7230 */ /* 0x000fe40000004100 */
[-C--:B------:R-:W-:Y:S01]  /*ac30*/  FMUL.FTZ R31, R31, R8.reuse ;  /* 0x000000081f1f7220 */ /* 0x080fe20000410000 */
[----:B------:R-:W-:Y:S02]  /*ac40*/  HADD2.F32 R10, -RZ, R6.H0_H0 ;  /* 0x20000006ff0a7230 */ /* 0x000fe40000004100 */
[----:B------:R-:W-:Y:S02]  /*ac50*/  HADD2.F32 R27, -RZ, R27.H1_H1 ;  /* 0x3000001bff1b7230 */ /* 0x000fe40000004100 */
[----:B------:R-:W-:Y:S01]  /*ac60*/  FFMA.FTZ R48, R11, R8, -R48 ;  /* 0x000000080b307223 */ /* 0x000fe20000010830 */
[----:B------:R-:W-:-:S02]  /*ac70*/  HADD2.F32 R28, -RZ, R50.H0_H0 ;  /* 0x20000032ff1c7230 */ /* 0x000fc40000004100 */
[----:B------:R-:W-:Y:S01]  /*ac80*/  FFMA.FTZ R38, R11, R38, R31 ;  /* 0x000000260b267223 */ /* 0x000fe2000001001f */
[----:B------:R-:W-:Y:S02]  /*ac90*/  HADD2.F32 R7, -RZ, R7.H1_H1 ;  /* 0x30000007ff077230 */ /* 0x000fe40000004100 */
[C---:B------:R-:W-:Y:S01]  /*aca0*/  FFMA.FTZ R39, R10.reuse, R9, -R5 ;  /* 0x000000090a277223 */ /* 0x040fe20000010805 */
[----:B------:R-:W-:Y:S02]  /*acb0*/  HADD2.F32 R24, -RZ, R24.H1_H1 ;  /* 0x30000018ff187230 */ /* 0x000fe40000004100 */
[C---:B------:R-:W-:Y:S01]  /*acc0*/  FMUL.FTZ R50, R27.reuse, R30 ;  /* 0x0000001e1b327220 */ /* 0x040fe20000410000 */
[----:B------:R-:W-:Y:S01]  /*acd0*/  FMUL.FTZ R8, R27, R28 ;  /* 0x0000001c1b087220 */ /* 0x000fe20000410000 */
[----:B------:R-:W-:Y:S02]  /*ace0*/  HADD2.F32 R11, -RZ, R54.H0_H0 ;  /* 0x20000036ff0b7230 */ /* 0x000fe40000004100 */
[----:B------:R-:W-:Y:S01]  /*acf0*/  FFMA.FTZ R10, R10, R29, R25 ;  /* 0x0000001d0a0a7223 */ /* 0x000fe20000010019 */
[----:B------:R-:W-:-:S02]  /*ad00*/  HADD2.F32 R5, -RZ, R60.H0_H0 ;  /* 0x2000003cff057230 */ /* 0x000fc40000004100 */
[C---:B------:R-:W-:Y:S01]  /*ad10*/  FFMA.FTZ R41, R7.reuse, R28, -R50 ;  /* 0x0000001c07297223 */ /* 0x040fe20000010832 */
[----:B------:R-:W-:Y:S02]  /*ad20*/  HADD2.F32 R26, -RZ, R26.H1_H1 ;  /* 0x3000001aff1a7230 */ /* 0x000fe40000004100 */
[----:B------:R-:W-:Y:S02]  /*ad30*/  HADD2.F32 R25, -RZ, R49.H0_H0 ;  /* 0x20000031ff197230 */ /* 0x000fe40000004100 */
[----:B------:R-:W-:Y:S01]  /*ad40*/  FFMA.FTZ R49, R7, R30, R8 ;  /* 0x0000001e07317223 */ /* 0x000fe20000010008 */
[----:B------:R-:W-:Y:S02]  /*ad50*/  HADD2.F32 R9, -RZ, R55.H0_H0 ;  /* 0x20000037ff097230 */ /* 0x000fe40000004100 */
[C---:B------:R-:W-:Y:S01]  /*ad60*/  FMUL.FTZ R7, R24.reuse, R11 ;  /* 0x0000000b18077220 */ /* 0x040fe20000410000 */
[----:B------:R-:W-:Y:S02]  /*ad70*/  HADD2.F32 R4, -RZ, R4.H1_H1 ;  /* 0x30000004ff047230 */ /* 0x000fe40000004100 */
[----:B------:R-:W-:Y:S01]  /*ad80*/  FMUL.FTZ R24, R24, R5 ;  /* 0x0000000518187220 */ /* 0x000fe20000410000 */
[----:B------:R-:W-:-:S02]  /*ad90*/  HADD2.F32 R6, -RZ, R6.H1_H1 ;  /* 0x30000006ff067230 */ /* 0x000fc40000004100 */
[C---:B------:R-:W-:Y:S01]  /*ada0*/  FMUL.FTZ R31, R26.reuse, R25 ;  /* 0x000000191a1f7220 */ /* 0x040fe20000410000 */
[----:B------:R-:W-:Y:S01]  /*adb0*/  FMUL.FTZ R26, R26, R9 ;  /* 0x000000091a1a7220 */ /* 0x000fe20000410000 */
[C---:B------:R-:W-:Y:S01]  /*adc0*/  FFMA.FTZ R29, R4.reuse, R11, R24 ;  /* 0x0000000b041d7223 */ /* 0x040fe20000010018 */
[----:B------:R-:W-:Y:S01]  /*add0*/  FFMA.FTZ R27, R4, R5, -R7 ;  /* 0x00000005041b7223 */ /* 0x000fe20000010807 */
[C---:B------:R-:W-:Y:S01]  /*ade0*/  FFMA.FTZ R24, R6.reuse, R9, -R31 ;  /* 0x0000000906187223 */ /* 0x040fe2000001081f */
[----:B------:R-:W-:Y:S01]  /*adf0*/  FFMA.FTZ R25, R6, R25, R26 ;  /* 0x0000001906197223 */ /* 0x000fe2000001001a */
[----:B------:R-:W-:Y:S02]  /*ae00*/  F2FP.F16.F32.PACK_AB R7, R41, R48 ;  /* 0x000000302907723e */ /* 0x000fe400000000ff */
[----:B------:R-:W-:Y:S02]  /*ae10*/  F2FP.F16.F32.PACK_AB R5, R40, R43 ;  /* 0x0000002b2805723e */ /* 0x000fe400000000ff */
[----:B------:R-:W-:-:S02]  /*ae20*/  F2FP.F16.F32.PACK_AB R4, R27, R58 ;  /* 0x0000003a1b04723e */ /* 0x000fc400000000ff */
[----:B------:R-:W-:Y:S02]  /*ae30*/  F2FP.F16.F32.PACK_AB R6, R24, R39 ;  /* 0x000000271806723e */ /* 0x000fe400000000ff */
[----:B------:R-:W-:Y:S02]  /*ae40*/  F2FP.F16.F32.PACK_AB R11, R49, R38 ;  /* 0x00000026310b723e */ /* 0x000fe400000000ff */
[----:B------:R-:W-:Y:S01]  /*ae50*/  F2FP.F16.F32.PACK_AB R9, R42, R47 ;  /* 0x0000002f2a09723e */ /* 0x000fe200000000ff */
[----:B------:R1:W-:Y:S01]  /*ae60*/  STS.128 [R36], R4 ;  /* 0x0000000424007388 */ /* 0x0003e20000000c00 */
[----:B------:R-:W-:Y:S02]  /*ae70*/  F2FP.F16.F32.PACK_AB R8, R29, R56 ;  /* 0x000000381d08723e */ /* 0x000fe400000000ff */
[----:B------:R-:W-:-:S05]  /*ae80*/  F2FP.F16.F32.PACK_AB R10, R25, R10 ;  /* 0x0000000a190a723e */ /* 0x000fca00000000ff */
[----:B------:R1:W-:Y:S02]  /*ae90*/  STS.128 [R37+0xc400], R8 ;  /* 0x00c4000825007388 */ /* 0x0003e40000000c00 */
.L_x_1487:
[----:B------:R-:W-:Y:S05]  /*aea0*/  BSYNC B1 ;  /* 0x0000000000017941 */ /* 0x000fea0003800000 */
.L_x_1486:
[----:B------:R-:W-:Y:S05]  /*aeb0*/  @P2 BRA `(.L_x_1468) ;  /* 0x0000000400942947 */ /* 0x000fea0003800000 */
[----:B------:R-:W-:Y:S01]  /*aec0*/  LEA.HI R0, R0, R45, RZ, 0x1d ;  /* 0x0000002d00007211 */ /* 0x000fe200078fe8ff */
[--C-:B0-----:R-:W-:Y:S01]  /*aed0*/  HADD2.F32 R27, -RZ, R52.reuse.H1_H1 ;  /* 0x30000034ff1b7230 */ /* 0x101fe20000004100 */
[----:B------:R-:W-:Y:S01]  /*aee0*/  LEA.HI R20, R21, R20, RZ, 0x5 ;  /* 0x0000001415147211 */ /* 0x000fe200078f28ff */
[--C-:B------:R-:W-:Y:S01]  /*aef0*/  HADD2.F32 R29, -RZ, R3.reuse.H1_H1 ;  /* 0x30000003ff1d7230 */ /* 0x100fe20000004100 */
[----:B-1----:R-:W-:Y:S01]  /*af00*/  SHF.R.S32.HI R5, RZ, 0x1f, R0 ;  /* 0x0000001fff057819 */ /* 0x002fe20000011400 */
[----:B------:R-:W-:Y:S01]  /*af10*/  HADD2.F32 R28, -RZ, R3.H0_H0 ;  /* 0x20000003ff1c7230 */ /* 0x000fe20000004100 */
[----:B------:R-:W-:Y:S01]  /*af20*/  SHF.R.S32.HI R20, RZ, 0x5, R20 ;  /* 0x00000005ff147819 */ /* 0x000fe20000011414 */
[----:B------:R-:W-:Y:S01]  /*af30*/  HADD2.F32 R52, -RZ, R52.H0_H0 ;  /* 0x20000034ff347230 */ /* 0x000fe20000004100 */
[----:B------:R-:W-:Y:S01]  /*af40*/  LEA.HI R5, R5, R0, RZ, 0x2 ;  /* 0x0000000005057211 */ /* 0x000fe200078f10ff */
[----:B------:R-:W-:Y:S01]  /*af50*/  IMAD.SHL.U32 R0, R0, 0x8, RZ ;  /* 0x0000000800007824 */ /* 0x000fe200078e00ff */
[C---:B------:R-:W-:Y:S01]  /*af60*/  LOP3.LUT R46, R157.reuse, 0x18, R46, 0xf8, !PT ;  /* 0x000000189d2e7812 */ /* 0x040fe200078ef82e */
[----:B-----5:R-:W-:Y:S01]  /*af70*/  IMAD R20, R20, 0x1800, R78 ;  /* 0x0000180014147824 */ /* 0x020fe200078e024e */
[----:B------:R-:W-:Y:S01]  /*af80*/  SHF.R.S32.HI R5, RZ, 0x2, R5 ;  /* 0x00000002ff057819 */ /* 0x000fe20000011405 */
[--C-:B------:R-:W-:Y:S01]  /*af90*/  HADD2.F32 R3, -RZ, R53.reuse.H0_H0 ;  /* 0x20000035ff037230 */ /* 0x100fe20000004100 */
[----:B------:R-:W-:Y:S01]  /*afa0*/  LOP3.LUT R4, R157, 0x18, R0, 0xf8, !PT ;  /* 0x000000189d047812 */ /* 0x000fe200078ef800 */
[----:B------:R-:W-:Y:S01]  /*afb0*/  HADD2.F32 R53, -RZ, R53.H1_H1 ;  /* 0x30000035ff357230 */ /* 0x000fe20000004100 */
[-C--:B------:R-:W-:Y:S01]  /*afc0*/  LOP3.LUT R7, R46, R77.reuse, RZ, 0x3c, !PT ;  /* 0x0000004d2e077212 */ /* 0x080fe200078e3cff */
[----:B------:R-:W-:Y:S01]  /*afd0*/  IMAD R8, R5, 0x1800, R78 ;  /* 0x0000180005087824 */ /* 0x000fe200078e024e */
[----:B------:R-:W-:-:S02]  /*afe0*/  LOP3.LUT R9, R4, R77, RZ, 0x3c, !PT ;  /* 0x0000004d04097212 */ /* 0x000fc400078e3cff */
[----:B------:R-:W-:Y:S01]  /*aff0*/  SHF.R.U32.HI R30, RZ, 0x10, R13 ;  /* 0x00000010ff1e7819 */ /* 0x000fe2000001160d */
[----:B------:R-:W-:Y:S01]  /*b000*/  IMAD.IADD R7, R20, 0x1, R7 ;  /* 0x0000000114077824 */ /* 0x000fe200078e0207 */
[----:B------:R-:W-:Y:S01]  /*b010*/  SHF.R.U64 R40, R32, 0x10, R33 ;  /* 0x0000001020287819 */ /* 0x000fe20000001221 */
[----:B------:R-:W-:Y:S01]  /*b020*/  IMAD.IADD R9, R8, 0x1, R9 ;  /* 0x0000000108097824 */ /* 0x000fe200078e0209 */
[----:B------:R-:W-:Y:S01]  /*b030*/  SHF.R.U32.HI R32, RZ, 0x10, R33 ;  /* 0x00000010ff207819 */ /* 0x000fe20000011621 */
[----:B------:R-:W-:Y:S01]  /*b040*/  HADD2.F32 R30, -RZ, R30.H0_H0 ;  /* 0x2000001eff1e7230 */ /* 0x000fe20000004100 */
[----:B------:R-:W-:Y:S01]  /*b050*/  LEA R0, R7, UR40, 0x1 ;  /* 0x0000002807007c11 */ /* 0x000fe2000f8e08ff */
[----:B------:R-:W-:Y:S01]  /*b060*/  IMAD R20, R9, 0x2, R2 ;  /* 0x0000000209147824 */ /* 0x000fe200078e0202 */
[----:B------:R-:W-:Y:S02]  /*b070*/  SHF.R.U64 R37, R12, 0x10, R13 ;  /* 0x000000100c257819 */ /* 0x000fe4000000120d */
[--C-:B------:R-:W-:Y:S01]  /*b080*/  SHF.R.U64 R39, R34, 0x10, R35.reuse ;  /* 0x0000001022277819 */ /* 0x100fe20000001223 */
[----:B------:R-:W0:Y:S01]  /*b090*/  LDS.128 R4, [R0] ;  /* 0x0000000000047984 */ /* 0x000e220000000c00 */
[----:B------:R-:W-:-:S02]  /*b0a0*/  SHF.R.U32.HI R36, RZ, 0x10, R35 ;  /* 0x00000010ff247819 */ /* 0x000fc40000011623 */
[--C-:B------:R-:W-:Y:S01]  /*b0b0*/  SHF.R.U32.HI R34, RZ, 0x10, R15.reuse ;  /* 0x00000010ff227819 */ /* 0x100fe2000001160f */
[----:B------:R-:W1:Y:S01]  /*b0c0*/  LDS.128 R8, [R20+0xc400] ;  /* 0x00c4000014087984 */ /* 0x000e620000000c00 */
[----:B------:R-:W-:Y:S01]  /*b0d0*/  SHF.R.U64 R35, R14, 0x10, R15 ;  /* 0x000000100e237819 */ /* 0x000fe2000000120f */
[--C-:B0-----:R-:W-:Y:S02]  /*b0e0*/  HADD2.F32 R12, -RZ, R5.reuse.H0_H0 ;  /* 0x20000005ff0c7230 */ /* 0x101fe40000004100 */
[----:B------:R-:W-:Y:S02]  /*b0f0*/  HADD2.F32 R13, -RZ, R5.H1_H1 ;  /* 0x30000005ff0d7230 */ /* 0x000fe40000004100 */
[--C-:B-1----:R-:W-:Y:S02]  /*b100*/  HADD2.F32 R21, -RZ, R9.reuse.H0_H0 ;  /* 0x20000009ff157230 */ /* 0x102fe40000004100 */
[----:B------:R-:W-:Y:S02]  /*b110*/  HADD2.F32 R24, -RZ, R9.H1_H1 ;  /* 0x30000009ff187230 */ /* 0x000fe40000004100 */
[----:B------:R-:W-:-:S02]  /*b120*/  HADD2.F32 R9, -RZ, R8.H0_H0 ;  /* 0x20000008ff097230 */ /* 0x000fc40000004100 */
[C---:B------:R-:W-:Y:S01]  /*b130*/  FMUL.FTZ R31, R21.reuse, R29 ;  /* 0x0000001d151f7220 */ /* 0x040fe20000410000 */
[-C--:B------:R-:W-:Y:S01]  /*b140*/  FMUL.FTZ R33, R21, R27.reuse ;  /* 0x0000001b15217220 */ /* 0x080fe20000410000 */
[----:B------:R-:W-:Y:S02]  /*b150*/  HADD2.F32 R21, -RZ, R32.H0_H0 ;  /* 0x20000020ff157230 */ /* 0x000fe40000004100 */
[----:B------:R-:W-:Y:S01]  /*b160*/  FMUL.FTZ R32, R24, R30 ;  /* 0x0000001e18207220 */ /* 0x000fe20000410000 */
[C---:B------:R-:W-:Y:S01]  /*b170*/  FFMA.FTZ R31, R12.reuse, R27, -R31 ;  /* 0x0000001b0c1f7223 */ /* 0x040fe2000001081f */
[----:B------:R-:W-:Y:S01]  /*b180*/  FFMA.FTZ R33, R12, R29, R33 ;  /* 0x0000001d0c217223 */ /* 0x000fe20000010021 */
[----:B------:R-:W-:Y:S02]  /*b190*/  HADD2.F32 R5, -RZ, R4.H0_H0 ;  /* 0x20000004ff057230 */ /* 0x000fe40000004100 */
[-C--:B------:R-:W-:Y:S01]  /*b1a0*/  FMUL.FTZ R24, R24, R21.reuse ;  /* 0x0000001518187220 */ /* 0x080fe20000410000 */
[----:B------:R-:W-:Y:S01]  /*b1b0*/  FFMA.FTZ R32, R13, R21, -R32 ;  /* 0x000000150d207223 */ /* 0x000fe20000010820 */
[----:B------:R-:W-:Y:S01]  /*b1c0*/  FMUL.FTZ R12, R9, R28 ;  /* 0x0000001c090c7220 */ /* 0x000fe20000410000 */
[----:B------:R-:W-:-:S02]  /*b1d0*/  HADD2.F32 R25, -RZ, R10.H0_H0 ;  /* 0x2000000aff197230 */ /* 0x000fc40000004100 */
[----:B------:R-:W-:Y:S01]  /*b1e0*/  FMUL.FTZ R9, R9, R52 ;  /* 0x0000003409097220 */ /* 0x000fe20000410000 */
[----:B------:R-:W-:Y:S02]  /*b1f0*/  HADD2.F32 R21, -RZ, R51.H0_H0 ;  /* 0x20000033ff157230 */ /* 0x000fe40000004100 */
[----:B------:R-:W-:Y:S01]  /*b200*/  FFMA.FTZ R30, R13, R30, R24 ;  /* 0x0000001e0d1e7223 */ /* 0x000fe20000010018 */
[----:B------:R-:W-:Y:S02]  /*b210*/  HADD2.F32 R14, -RZ, R6.H0_H0 ;  /* 0x20000006ff0e7230 */ /* 0x000fe40000004100 */
[C---:B------:R-:W-:Y:S01]  /*b220*/  FFMA.FTZ R52, R5.reuse, R52, -R12 ;  /* 0x0000003405347223 */ /* 0x040fe2000001080c */
[--C-:B------:R-:W-:Y:S02]  /*b230*/  HADD2.F32 R26, -RZ, R11.reuse.H0_H0 ;  /* 0x2000000bff1a7230 */ /* 0x100fe40000004100 */
[----:B------:R-:W-:Y:S01]  /*b240*/  FFMA.FTZ R28, R5, R28, R9 ;  /* 0x0000001c051c7223 */ /* 0x000fe20000010009 */
[----:B------:R-:W-:-:S02]  /*b250*/  HADD2.F32 R11, -RZ, R11.H1_H1 ;  /* 0x3000000bff0b7230 */ /* 0x000fc40000004100 */
[C---:B------:R-:W-:Y:S01]  /*b260*/  FMUL.FTZ R5, R25.reuse, R21 ;  /* 0x0000001519057220 */ /* 0x040fe20000410000 */
[----:B------:R-:W-:Y:S02]  /*b270*/  HADD2.F32 R51, -RZ, R51.H1_H1 ;  /* 0x30000033ff337230 */ /* 0x000fe40000004100 */
[-C--:B------:R-:W-:Y:S01]  /*b280*/  FMUL.FTZ R9, R25, R3.reuse ;  /* 0x0000000319097220 */ /* 0x080fe20000410000 */
[----:B------:R-:W-:Y:S02]  /*b290*/  HADD2.F32 R24, -RZ, R34.H0_H0 ;  /* 0x20000022ff187230 */ /* 0x000fe40000004100 */
[----:B------:R-:W-:Y:S01]  /*b2a0*/  FFMA.FTZ R25, R14, R3, -R5 ;  /* 0x000000030e197223 */ /* 0x000fe20000010805 */
[----:B------:R-:W-:Y:S02]  /*b2b0*/  HADD2.F32 R12, -RZ, R36.H0_H0 ;  /* 0x20000024ff0c7230 */ /* 0x000fe40000004100 */
[----:B------:R-:W-:Y:S01]  /*b2c0*/  FMUL.FTZ R34, R26, R51 ;  /* 0x000000331a227220 */ /* 0x000fe20000410000 */
[----:B------:R-:W-:-:S02]  /*b2d0*/  HADD2.F32 R15, -RZ, R7.H0_H0 ;  /* 0x20000007ff0f7230 */ /* 0x000fc40000004100 */
[----:B------:R-:W-:Y:S01]  /*b2e0*/  FFMA.FTZ R14, R14, R21, R9 ;  /* 0x000000150e0e7223 */ /* 0x000fe20000010009 */
[----:B------:R-:W-:Y:S02]  /*b2f0*/  HADD2.F32 R7, -RZ, R7.H1_H1 ;  /* 0x30000007ff077230 */ /* 0x000fe40000004100 */
[C---:B------:R-:W-:Y:S01]  /*b300*/  FMUL.FTZ R36, R11.reuse, R24 ;  /* 0x000000180b247220 */ /* 0x040fe20000410000 */
[----:B------:R-:W-:Y:S01]  /*b310*/  FMUL.FTZ R38, R11, R12 ;  /* 0x0000000c0b267220 */ /* 0x000fe20000410000 */
[----:B------:R-:W-:Y:S02]  /*b320*/  HADD2.F32 R8, -RZ, R8.H1_H1 ;  /* 0x30000008ff087230 */ /* 0x000fe40000004100 */
[-C--:B------:R-:W-:Y:S01]  /*b330*/  FMUL.FTZ R26, R26, R53.reuse ;  /* 0x000000351a1a7220 */ /* 0x080fe20000410000 */
[----:B------:R-:W-:Y:S02]  /*b340*/  HADD2.F32 R10, -RZ, R10.H1_H1 ;  /* 0x3000000aff0a7230 */ /* 0x000fe40000004100 */
        /* <DEDUP_REMOVED lines=23> */
[----:B------:R-:W-:Y:S01]  /*b4c0*/  F2FP.F16.F32.PACK_AB R9, R30, R33 ;  /* 0x000000211e09723e */ /* 0x000fe200000000ff */
[----:B------:R0:W-:Y:S01]  /*b4d0*/  STS.128 [R0], R4 ;  /* 0x0000000400007388 */ /* 0x0001e20000000c00 */
[----:B------:R-:W-:Y:S02]  /*b4e0*/  F2FP.F16.F32.PACK_AB R8, R13, R28 ;  /* 0x0000001c0d08723e */ /* 0x000fe400000000ff */
[----:B------:R-:W-:-:S05]  /*b4f0*/  F2FP.F16.F32.PACK_AB R10, R15, R14 ;  /* 0x0000000e0f0a723e */ /* 0x000fca00000000ff */
[----:B------:R0:W-:Y:S02]  /*b500*/  STS.128 [R20+0xc400], R8 ;  /* 0x00c4000814007388 */ /* 0x0001e40000000c00 */
.L_x_1468:
[----:B------:R-:W-:Y:S05]  /*b510*/  BSYNC B0 ;  /* 0x0000000000007941 */ /* 0x000fea0003800000 */
.L_x_1461:
        /* <DEDUP_REMOVED lines=8> */
.L_x_1459:
[----:B0--3--:R-:W-:-:S05]  /*b5a0*/  IMAD.U32 R0, RZ, RZ, UR37 ;  /* 0x00000025ff007e24 */ /* 0x009fca000f8e00ff */
[----:B------:R-:W-:-:S13]  /*b5b0*/  ISETP.NE.AND P0, PT, R0, 0x3, PT ;  /* 0x000000030000780c */ /* 0x000fda0003f05270 */
[----:B------:R-:W-:Y:S05]  /*b5c0*/  @!P0 BRA `(.L_x_1488) ;  /* 0x0000000000048947 */ /* 0x000fea0003800000 */
[----:B------:R-:W-:Y:S01]  /*b5d0*/  BPT.TRAP 0x1 ;  /* 0x000000040000795c */ /* 0x000fe20000300000 */
.L_x_1488:
[----:B------:R-:W-:Y:S01]  /*b5e0*/  IMAD R0, R16, 0x8, R2 ;  /* 0x0000000810007824 */ /* 0x000fe200078e0202 */
[----:B-12-4-:R-:W-:-:S04]  /*b5f0*/  SHF.L.U32 R3, R18, 0x1f, RZ ;  /* 0x0000001f12037819 */ /* 0x016fc800000006ff */
[----:B------:R0:W1:Y:S01]  /*b600*/  SYNCS.PHASECHK.TRANS64.TRYWAIT P2, [R0+URZ+0x2d830], R3 ;  /* 0x02d83003000075a7 */ /* 0x000062000804017f */
[----:B------:R-:W-:Y:S05]  /*b610*/  @!P0 BRA `(.L_x_1489) ;  /* 0x0000000000048947 */ /* 0x000fea0003800000 */
[----:B------:R-:W-:Y:S01]  /*b620*/  BPT.TRAP 0x1 ;  /* 0x000000040000795c */ /* 0x000fe20000300000 */
.L_x_1489:
[----:B------:R-:W2:Y:S02]  /*b630*/  S2R R4, SR_TID.X ;  /* 0x0000000000047919 */ /* 0x000ea40000002100 */
[----:B--2---:R-:W-:-:S04]  /*b640*/  LOP3.LUT R4, R4, 0x7f, RZ, 0xc0, !PT ;  /* 0x0000007f04047812 */ /* 0x004fc800078ec0ff */
[----:B------:R-:W-:Y:S01]  /*b650*/  ISETP.NE.AND P1, PT, R4, RZ, PT ;  /* 0x000000ff0400720c */ /* 0x000fe20003f25270 */
[----:B-1----:R-:W-:-:S12]  /*b660*/  @P2 BRA `(.L_x_1490) ;  /* 0x0000000000082947 */ /* 0x002fd80003800000 */
[----:B------:R-:W1:Y:S02]  /*b670*/  SYNCS.PHASECHK.TRANS64.TRYWAIT P2, [R0+URZ+0x2d830], R3 ;  /* 0x02d83003000075a7 */ /* 0x000e64000804017f */
[----:B-1----:R-:W-:Y:S05]  /*b680*/  @!P2 BRA `(.L_x_1491) ;  /* 0x000001940028a947 */ /* 0x002fea0003800000 */
.L_x_1490:
[----:B------:R-:W-:Y:S05]  /*b690*/  WARPSYNC.ALL ;  /* 0x0000000000007948 */ /* 0x000fea0003800000 */
[----:B01----:R-:W-:Y:S01]  /*b6a0*/  VIADD R3, R2, 0x15400 ;  /* 0x0001540002037836 */ /* 0x003fe20000000000 */
[----:B------:R-:W-:Y:S01]  /*b6b0*/  LOP3.LUT R6, R44, 0x10000, RZ, 0xfc, !PT ;  /* 0x000100002c067812 */ /* 0x000fe200078efcff */
[----:B------:R-:W-:Y:S01]  /*b6c0*/  IMAD.MOV.U32 R7, RZ, RZ, -0x7fffffe0 ;  /* 0x80000020ff077424 */ /* 0x000fe200078e00ff */
[----:B------:R-:W2:Y:S01]  /*b6d0*/  LDL R90, [R1+0x40] ;  /* 0x00004000015a7983 */ /* 0x000ea20000100800 */
[----:B------:R-:W-:Y:S01]  /*b6e0*/  IMAD.MOV.U32 R5, RZ, RZ, -0x7fffffe0 ;  /* 0x80000020ff057424 */ /* 0x000fe200078e00ff */
[----:B------:R-:W-:Y:S01]  /*b6f0*/  SHF.R.U32.HI R3, RZ, 0x4, R3 ;  /* 0x00000004ff037819 */ /* 0x000fe20000011603 */
[----:B------:R-:W-:Y:S01]  /*b700*/  IMAD.MOV.U32 R153, RZ, RZ, -0x7fffffe0 ;  /* 0x80000020ff997424 */ /* 0x000fe200078e00ff */
[----:B------:R-:W2:Y:S01]  /*b710*/  LDL R89, [R1+0x18] ;  /* 0x0000180001597983 */ /* 0x000ea20000100800 */
[C---:B------:R-:W-:Y:S01]  /*b720*/  R2UR UR4, R6.reuse ;  /* 0x00000000060472ca */ /* 0x040fe200000e0000 */
[----:B-----5:R-:W-:Y:S01]  /*b730*/  WARPGROUP.ARRIVE ;  /* 0x00000000000079c5 */ /* 0x020fe20000000000 */
[----:B------:R-:W-:Y:S01]  /*b740*/  LOP3.LUT R3, R3, 0x3fff, RZ, 0xc0, !PT ;  /* 0x00003fff03037812 */ /* 0x000fe200078ec0ff */
[C---:B------:R-:W-:Y:S01]  /*b750*/  VIADD R152, R6.reuse, 0x2 ;  /* 0x0000000206987836 */ /* 0x040fe20000000000 */
[----:B------:R-:W-:Y:S01]  /*b760*/  R2UR UR5, R7 ;  /* 0x00000000070572ca */ /* 0x000fe200000e0000 */
[----:B------:R-:W-:Y:S01]  /*b770*/  IMAD.MOV.U32 R9, RZ, RZ, -0x7fffffe0 ;  /* 0x80000020ff097424 */ /* 0x000fe200078e00ff */
[----:B------:R-:W-:Y:S01]  /*b780*/  LOP3.LUT R156, R3, 0x10000, RZ, 0xfc, !PT ;  /* 0x00010000039c7812 */ /* 0x000fe200078efcff */
[----:B------:R-:W-:Y:S01]  /*b790*/  VIADD R150, R6, 0x300 ;  /* 0x0000030006967836 */ /* 0x000fe20000000000 */
[----:B------:R-:W-:Y:S01]  /*b7a0*/  R2UR UR7, R5 ;  /* 0x00000000050772ca */ /* 0x000fe200000e0000 */
[----:B------:R-:W-:Y:S01]  /*b7b0*/  IMAD.MOV.U32 R151, RZ, RZ, -0x7fffffe0 ;  /* 0x80000020ff977424 */ /* 0x000fe200078e00ff */
[----:B------:R-:W-:Y:S01]  /*b7c0*/  ULDC UR52, c[0x0][0x9dc] ;  /* 0x0002770000347ab9 */ /* 0x000fe20000000800 */
[----:B------:R-:W-:Y:S01]  /*b7d0*/  IMAD R4, R16, 0x600, R156 ;  /* 0x0000060010047824 */ /* 0x000fe200078e029c */
[----:B------:R-:W-:Y:S01]  /*b7e0*/  ULOP3.LUT UR52, URZ, UR52, URZ, 0x33, !UPT ;  /* 0x000000343f347292 */ /* 0x000fe2000f8e333f */
[----:B------:R-:W-:-:S02]  /*b7f0*/  VIADD R148, R6, 0x302 ;  /* 0x0000030206947836 */ /* 0x000fc40000000000 */
[C---:B------:R-:W-:Y:S01]  /*b800*/  VIADD R8, R4.reuse, 0x2 ;  /* 0x0000000204087836 */ /* 0x040fe20000000000 */
[----:B------:R-:W-:Y:S01]  /*b810*/  R2UR UR6, R4 ;  /* 0x00000000040672ca */ /* 0x000fe200000e0000 */
[----:B------:R-:W-:Y:S02]  /*b820*/  IMAD.MOV.U32 R149, RZ, RZ, -0x7fffffe0 ;  /* 0x80000020ff957424 */ /* 0x000fe400078e00ff */
[----:B------:R-:W-:Y:S02]  /*b830*/  VIADD R146, R6, 0x600 ;  /* 0x0000060006927836 */ /* 0x000fe40000000000 */
[----:B------:R-:W-:Y:S02]  /*b840*/  IMAD.MOV.U32 R147, RZ, RZ, -0x7fffffe0 ;  /* 0x80000020ff937424 */ /* 0x000fe400078e00ff */
[----:B------:R-:W-:Y:S02]  /*b850*/  IMAD.MOV.U32 R5, RZ, RZ, -0x7fffffe0 ;  /* 0x80000020ff057424 */ /* 0x000fe400078e00ff */
[----:B------:R-:W-:-:S04]  /*b860*/  @!P1 VIADD R0, R0, 0x2d840 ;  /* 0x0002d84000009836 */ /* 0x000fc80000000000 */
[----:B------:R-:W-:Y:S01]  /*b870*/  HGMMA.64x128x16.F32 R24, gdesc[UR4], RZ, !UPT, gsb0 ;  /* 0x01e00000041879f0 */ /* 0x000fe2000c0008ff */
[----:B------:R-:W-:Y:S02]  /*b880*/  R2UR UR4, R152 ;  /* 0x00000000980472ca */ /* 0x000fe400000e0000 */
[----:B------:R-:W-:Y:S02]  /*b890*/  R2UR UR5, R153 ;  /* 0x00000000990572ca */ /* 0x000fe400000e0000 */
[----:B------:R-:W-:Y:S01]  /*b8a0*/  R2UR UR6, R8 ;  /* 0x00000000080672ca */ /* 0x000fe200000e0000 */
[----:B------:R-:W-:Y:S01]  /*b8b0*/  VIADD R8, R4, 0x200 ;  /* 0x0000020004087836 */ /* 0x000fe20000000000 */
[----:B------:R-:W-:Y:S01]  /*b8c0*/  R2UR UR7, R9 ;  /* 0x00000000090772ca */ /* 0x000fe200000e0000 */
[----:B------:R-:W-:Y:S01]  /*b8d0*/  IMAD.MOV.U32 R9, RZ, RZ, -0x7fffffe0 ;  /* 0x80000020ff097424 */ /* 0x000fe200078e00ff */
[----:B------:R-:W-:Y:S01]  /*b8e0*/  @!P1 PRMT R0, RZ, 0x654, R0 ;  /* 0x00000654ff009816 */ /* 0x000fe20000000000 */
[----:B------:R-:W-:-:S02]  /*b8f0*/  WARPGROUP.DEPBAR.LE gsb0, 0x0 ;  /* 0x00008000000079c5 */ /* 0x000fc40000010000 */
[----:B------:R-:W-:-:S08]  /*b900*/  WARPGROUP.ARRIVE ;  /* 0x00000000000079c5 */ /* 0x000fd00000000000 */
[----:B------:R-:W-:Y:S01]  /*b910*/  HGMMA.64x128x16.F32 R24, gdesc[UR4], R24, gsb0 ;  /* 0x01e00000041879f0 */ /* 0x000fe20008000818 */
[----:B------:R-:W-:Y:S02]  /*b920*/  R2UR UR4, R150 ;  /* 0x00000000960472ca */ /* 0x000fe400000e0000 */
[----:B------:R-:W-:Y:S02]  /*b930*/  R2UR UR5, R151 ;  /* 0x00000000970572ca */ /* 0x000fe400000e0000 */
[----:B------:R-:W-:Y:S01]  /*b940*/  R2UR UR6, R8 ;  /* 0x00000000080672ca */ /* 0x000fe200000e0000 */
[----:B------:R-:W-:Y:S01]  /*b950*/  VIADD R8, R4, 0x202 ;  /* 0x0000020204087836 */ /* 0x000fe20000000000 */
[----:B------:R-:W-:Y:S01]  /*b960*/  R2UR UR7, R9 ;  /* 0x00000000090772ca */ /* 0x000fe200000e0000 */
[----:B------:R-:W-:Y:S01]  /*b970*/  IMAD.MOV.U32 R9, RZ, RZ, -0x7fffffe0 ;  /* 0x80000020ff097424 */ /* 0x000fe200078e00ff */
[----:B------:R-:W-:Y:S02]  /*b980*/  WARPGROUP.DEPBAR.LE gsb0, 0x0 ;  /* 0x00008000000079c5 */ /* 0x000fe40000010000 */
[----:B------:R-:W-:-:S09]  /*b990*/  WARPGROUP.ARRIVE ;  /* 0x00000000000079c5 */ /* 0x000fd20000000000 */
[----:B------:R-:W-:Y:S01]  /*b9a0*/  HGMMA.64x128x16.F32 R24, gdesc[UR4], R24, gsb0 ;  /* 0x01e00000041879f0 */ /* 0x000fe20008000818 */
[----:B------:R-:W-:Y:S02]  /*b9b0*/  R2UR UR4, R148 ;  /* 0x00000000940472ca */ /* 0x000fe400000e0000 */
[----:B------:R-:W-:Y:S02]  /*b9c0*/  R2UR UR5, R149 ;  /* 0x00000000950572ca */ /* 0x000fe400000e0000 */
[----:B------:R-:W-:Y:S01]  /*b9d0*/  R2UR UR6, R8 ;  /* 0x00000000080672ca */ /* 0x000fe200000e0000 */
[C---:B------:R-:W-:Y:S01]  /*b9e0*/  VIADD R8, R4.reuse, 0x400 ;  /* 0x0000040004087836 */ /* 0x040fe20000000000 */
[----:B------:R-:W-:Y:S01]  /*b9f0*/  R2UR UR7, R9 ;  /* 0x00000000090772ca */ /* 0x000fe200000e0000 */
[----:B------:R-:W-:Y:S02]  /*ba00*/  IMAD.MOV.U32 R9, RZ, RZ, -0x7fffffe0 ;  /* 0x80000020ff097424 */ /* 0x000fe400078e00ff */
[----:B------:R-:W-:Y:S01]  /*ba10*/  VIADD R4, R4, 0x402 ;  /* 0x0000040204047836 */ /* 0x000fe20000000000 */
[----:B------:R-:W-:-:S02]  /*ba20*/  WARPGROUP.DEPBAR.LE gsb0, 0x0 ;  /* 0x00008000000079c5 */ /* 0x000fc40000010000 */
[----:B------:R-:W-:-:S07]  /*ba30*/  WARPGROUP.ARRIVE ;  /* 0x00000000000079c5 */ /* 0x000fce0000000000 */
        /* <DEDUP_REMOVED lines=12> */
[----:B------:R-:W-:Y:S02]  /*bb00*/  R2UR UR6, R4 ;  /* 0x00000000040672ca */ /* 0x000fe400000e0000 */
[----:B------:R-:W-:Y:S01]  /*bb10*/  R2UR UR7, R5 ;  /* 0x00000000050772ca */ /* 0x000fe200000e0000 */
[----:B------:R-:W-:Y:S02]  /*bb20*/  WARPGROUP.DEPBAR.LE gsb0, 0x0 ;  /* 0x00008000000079c5 */ /* 0x000fe40000010000 */
[----:B------:R-:W-:-:S10]  /*bb30*/  WARPGROUP.ARRIVE ;  /* 0x00000000000079c5 */ /* 0x000fd40000000000 */
[----:B------:R-:W-:Y:S01]  /*bb40*/  HGMMA.64x128x16.F32 R24, gdesc[UR4], R24, gsb0 ;  /* 0x01e00000041879f0 */ /* 0x000fe20008000818 */
[----:B------:R-:W-:Y:S01]  /*bb50*/  ULDC UR4, c[0x0][0x9d8] ;  /* 0x0002760000047ab9 */ /* 0x000fe20000000800 */
[----:B------:R-:W-:Y:S02]  /*bb60*/  ULDC.64 UR6, c[0x0][0x9e0] ;  /* 0x0002780000067ab9 */ /* 0x000fe40000000a00 */
[----:B------:R-:W-:-:S06]  /*bb70*/  UISETP.GE.AND UP0, UPT, UR7, 0x1, UPT ;  /* 0x000000010700788c */ /* 0x000fcc000bf06270 */
[----:B------:R-:W-:Y:S01]  /*bb80*/  PLOP3.LUT P3, PT, PT, PT, UP0, 0x40, 0x0 ;  /* 0x000000000000781c */ /* 0x000fe20003f6e808 */
[----:B------:R-:W-:Y:S02]  /*bb90*/  WARPGROUP.DEPBAR.LE gsb0, 0x0 ;  /* 0x00008000000079c5 */ /* 0x000fe40000010000 */
[----:B------:R-:W-:Y:S01]  /*bba0*/  FMUL.FTZ R21, R34, UR4 ;  /* 0x0000000422157c20 */ /* 0x000fe20008410000 */
[----:B------:R-:W-:Y:S01]  /*bbb0*/  FMUL.FTZ R34, R45, UR4 ;  /* 0x000000042d227c20 */ /* 0x000fe20008410000 */
[----:B------:R-:W-:Y:S01]  /*bbc0*/  FMUL.FTZ R45, R56, UR4 ;  /* 0x00000004382d7c20 */ /* 0x000fe20008410000 */
[----:B------:R-:W-:Y:S01]  /*bbd0*/  FMUL.FTZ R56, R67, UR4 ;  /* 0x0000000443387c20 */ /* 0x000fe20008410000 */
[----:B------:R-:W-:Y:S01]  /*bbe0*/  FMUL.FTZ R14, R31, UR4 ;  /* 0x000000041f0e7c20 */ /* 0x000fe20008410000 */
[----:B------:R-:W0:Y:S01]  /*bbf0*/  LDC R67, c[0x0][0x448] ;  /* 0x00011200ff437b82 */ /* 0x000e220000000800 */
        /* <DEDUP_REMOVED lines=14> */
[----:B--2---:R-:W-:-:S02]  /*bce0*/  IMAD.IADD R72, R90, 0x1, R89 ;  /* 0x000000015a487824 */ /* 0x004fc400078e0259 */
        /* <DEDUP_REMOVED lines=8> */
[----:B0-----:R-:W-:Y:S01]  /*bd70*/  ISETP.NE.AND P2, PT, R67, 0x1, PT ;  /* 0x000000014300780c */ /* 0x001fe20003f45270 */
[----:B------:R-:W-:Y:S01]  /*bd80*/  FMUL.FTZ R52, R63, UR4 ;  /* 0x000000043f347c20 */ /* 0x000fe20008410000 */
[----:B------:R-:W-:-:S02]  /*bd90*/  IMAD.MOV.U32 R77, RZ, RZ, -0x80 ;  /* 0xffffff80ff4d7424 */ /* 0x000fc400078e00ff */
        /* <DEDUP_REMOVED lines=10> */
[----:B------:R-:W0:Y:S01]  /*be40*/  @P2 LDC R75, c[0x0][0x44c] ;  /* 0x00011300ff4b2b82 */ /* 0x000e220000000800 */
[----:B------:R-:W-:Y:S01]  /*be50*/  FMUL.FTZ R26, R37, UR4 ;  /* 0x00000004251a7c20 */ /* 0x000fe20008410000 */
[----:B------:R-:W-:Y:S01]  /*be60*/  FMUL.FTZ R27, R38, UR4 ;  /* 0x00000004261b7c20 */ /* 0x000fe20008410000 */
[----:B------:R-:W-:Y:S01]  /*be70*/  FMUL.FTZ R29, R40, UR4 ;  /* 0x00000004281d7c20 */ /* 0x000fe20008410000 */
[----:B------:R-:W-:Y:S01]  /*be80*/  FMUL.FTZ R46, R57, UR4 ;  /* 0x00000004392e7c20 */ /* 0x000fe20008410000 */
[----:B------:R-:W-:Y:S01]  /*be90*/  FMUL.FTZ R36, R47, UR4 ;  /* 0x000000042f247c20 */ /* 0x000fe20008410000 */
[----:B------:R-:W-:Y:S01]  /*bea0*/  FMUL.FTZ R37, R48, UR4 ;  /* 0x0000000430257c20 */ /* 0x000fe20008410000 */
[----:B------:R-:W-:Y:S01]  /*beb0*/  FMUL.FTZ R38, R49, UR4 ;  /* 0x0000000431267c20 */ /* 0x000fe20008410000 */
[----:B------:R-:W1:Y:S01]  /*bec0*/  @P2 LDC R76, c[0x0][0x450] ;  /* 0x00011400ff4c2b82 */ /* 0x000e620000000800 */
        /* <DEDUP_REMOVED lines=15> */
[----:B0-----:R-:W-:-:S04]  /*bfc0*/  @P2 IMAD.HI.U32 R75, R72, R75, RZ ;  /* 0x0000004b484b2227 */ /* 0x001fc800078e00ff */
[----:B------:R-:W-:Y:S01]  /*bfd0*/  FMUL.FTZ R71, R83, UR4 ;  /* 0x0000000453477c20 */ /* 0x000fe20008410000 */
[----:B------:R-:W-:Y:S01]  /*bfe0*/  FMUL.FTZ R86, R86, UR4 ;  /* 0x0000000456567c20 */ /* 0x000fe20008410000 */
[----:B------:R0:W-:Y:S01]  /*bff0*/  @!P1 SYNCS.ARRIVE.TRANS64.RED.A1T0 RZ, [R0+URZ], RZ ;  /* 0x000000ff00ff99a7 */ /* 0x0001e2000810043f */
[----:B------:R-:W2:Y:S01]  /*c000*/  MUFU.TANH R3, R3 ;  /* 0x0000000300037308 */ /* 0x000ea20000002400 */
[C---:B------:R-:W-:Y:S02]  /*c010*/  LEA R80, R88.reuse, 0xffffff80, 0x7 ;  /* 0xffffff8058507811 */ /* 0x040fe400078e38ff */
[----:B-1----:R-:W-:Y:S01]  /*c020*/  @P2 SHF.R.U32.HI R72, RZ, R76, R75 ;  /* 0x0000004cff482219 */ /* 0x002fe2000001164b */
[----:B------:R-:W-:Y:S02]  /*c030*/  IMAD R76, R88, R77, 0x80 ;  /* 0x00000080584c7424 */ /* 0x000fe400078e024d */
[----:B------:R-:W-:Y:S01]  /*c040*/  FMUL.FTZ R75, R85, UR4 ;  /* 0x00000004554b7c20 */ /* 0x000fe20008410000 */
[----:B------:R-:W-:Y:S01]  /*c050*/  FMUL.FTZ R77, R87, UR4 ;  /* 0x00000004574d7c20 */ /* 0x000fe20008410000 */
[----:B------:R-:W1:Y:S01]  /*c060*/  MUFU.TANH R5, R5 ;  /* 0x0000000500057308 */ /* 0x000e620000002400 */
[----:B------:R-:W3:Y:S01]  /*c070*/  SHFL.IDX PT, R84, R72, RZ, 0x1c1f ;  /* 0x001c1fff48547589 */ /* 0x000ee200000e0000 */
[----:B------:R-:W-:-:S02]  /*c080*/  VIADD R79, R76, 0x1 ;  /* 0x000000014c4f7836 */ /* 0x000fc40000000000 */
[----:B------:R-:W-:Y:S02]  /*c090*/  IMAD.IADD R83, R137, 0x1, R76 ;  /* 0x0000000189537824 */ /* 0x000fe400078e024c */
[C---:B------:R-:W-:Y:S02]  /*c0a0*/  IMAD R79, R138.reuse, -0x2, R79 ;  /* 0xfffffffe8a4f7824 */ /* 0x040fe400078e024f */
[----:B------:R-:W4:Y:S01]  /*c0b0*/  MUFU.TANH R4, R4 ;  /* 0x0000000400047308 */ /* 0x000f220000002400 */
[----:B------:R-:W-:Y:S02]  /*c0c0*/  IMAD R83, R138, -0x2, R83 ;  /* 0xfffffffe8a537824 */ /* 0x000fe400078e0253 */
[----:B------:R-:W-:-:S05]  /*c0d0*/  IADD3 R79, -R136, R79, R137 ;  /* 0x0000004f884f7210 */ /* 0x000fca0007ffe189 */
[----:B------:R-:W0:Y:S01]  /*c0e0*/  MUFU.TANH R10, R10 ;  /* 0x0000000a000a7308 */ /* 0x000e220000002400 */
[C---:B------:R-:W-:Y:S02]  /*c0f0*/  VIADD R82, R79.reuse, UR6 ;  /* 0x000000064f527c36 */ /* 0x040fe40008000000 */
[----:B------:R-:W-:-:S05]  /*c100*/  VIADD R81, R79, UR52 ;  /* 0x000000344f517c36 */ /* 0x000fca0008000000 */
[----:B------:R-:W0:Y:S01]  /*c110*/  MUFU.TANH R11, R11 ;  /* 0x0000000b000b7308 */ /* 0x000e220000002400 */
[----:B---3--:R-:W-:Y:S01]  /*c120*/  VIADDMNMX R79, R84, R82, R83, PT ;  /* 0x00000052544f7246 */ /* 0x008fe20003800153 */
[----:B------:R-:W-:-:S06]  /*c130*/  IMAD.IADD R78, R81, 0x1, R84 ;  /* 0x00000001514e7824 */ /* 0x000fcc00078e0254 */
[----:B------:R-:W3:Y:S08]  /*c140*/  MUFU.TANH R12, R12 ;  /* 0x0000000c000c7308 */ /* 0x000ef00000002400 */
        /* <DEDUP_REMOVED lines=54> */
[----:B------:R-:W1:Y:S08]  /*c4b0*/  MUFU.TANH R74, R74 ;  /* 0x0000004a004a7308 */ /* 0x000e700000002400 */
[----:B------:R-:W1:Y:S08]  /*c4c0*/  MUFU.TANH R75, R75 ;  /* 0x0000004b004b7308 */ /* 0x000e700000002400 */
[----:B0-----:R0:W0:Y:S08]  /*c4d0*/  MUFU.TANH R0, R86 ;  /* 0x0000005600007308 */ /* 0x0010300000002400 */
[----:B------:R-:W0:Y:S01]  /*c4e0*/  MUFU.TANH R77, R77 ;  /* 0x0000004d004d7308 */ /* 0x000e220000002400 */
[----:B-1234-:R-:W-:Y:S05]  /*c4f0*/  @P3 BRA `(.L_x_1492) ;  /* 0x0000000000583947 */ /* 0x01efea0003800000 */
[----:B------:R-:W-:Y:S01]  /*c500*/  IADD3 R85, -R136, R137, R84 ;  /* 0x0000008988557210 */ /* 0x000fe20007ffe154 */
[----:B------:R-:W-:Y:S03]  /*c510*/  BSSY B0, `(.L_x_1493) ;  /* 0x0000010000007945 */ /* 0x000fe60003800000 */
        /* <DEDUP_REMOVED lines=10> */
.L_x_1494:
[----:B------:R-:W-:-:S06]  /*c5c0*/  UISETP.NE.AND UP1, UPT, UR7, 0x1, UPT ;  /* 0x000000010700788c */ /* 0x000fcc000bf25270 */
[----:B------:R-:W-:-:S05]  /*c5d0*/  PLOP3.LUT P3, PT, PT, PT, UP1, 0x80, 0x0 ;  /* 0x000000000000781c */ /* 0x000fca0003f6f018 */
[----:B------:R-:W-:-:S08]  /*c5e0*/  @UP1 ULDC.64 UR4, c[0x0][0x9e8] ;  /* 0x00027a0000041ab9 */ /* 0x000fd00000000a00 */
[----:B------:R-:W-:-:S05]  /*c5f0*/  @P3 IMAD.HI.U32 R84, R85, UR4, RZ ;  /* 0x0000000455543c27 */ /* 0x000fca000f8e00ff */
[----:B------:R-:W-:-:S07]  /*c600*/  @P3 SHF.R.U32.HI R85, RZ, UR5, R84 ;  /* 0x00000005ff553c19 */ /* 0x000fce0008011654 */
.L_x_1495:
[----:B------:R-:W-:Y:S05]  /*c610*/  BSYNC B0 ;  /* 0x0000000000007941 */ /* 0x000fea0003800000 */
.L_x_1493:
[----:B------:R-:W-:-:S04]  /*c620*/  IMAD R85, R85, UR7, -R80 ;  /* 0x0000000755557c24 */ /* 0x000fc8000f8e0a50 */
[----:B------:R-:W-:-:S05]  /*c630*/  IMAD R85, R138, -0x2, R85 ;  /* 0xfffffffe8a557824 */ /* 0x000fca00078e0255 */
[----:B------:R-:W-:Y:S02]  /*c640*/  VIMNMX R78, R78, R85, !PT ;  /* 0x000000554e4e7248 */ /* 0x000fe40007fe0100 */
[----:B------:R-:W-:-:S07]  /*c650*/  VIADDMNMX R79, R85, UR7, R79, PT ;  /* 0x00000007554f7c46 */ /* 0x000fce000b80014f */
.L_x_1492:
[----:B------:R-:W2:Y:S01]  /*c660*/  LDL.LU R85, [R1] ;  /* 0x0000000001557983 */ /* 0x000ea20000300800 */
[C---:B------:R-:W-:Y:S02]  /*c670*/  ISETP.GE.AND P3, PT, R76.reuse, 0x2, PT ;  /* 0x000000024c00780c */ /* 0x040fe40003f66270 */
[----:B------:R-:W-:Y:S01]  /*c680*/  ISETP.GE.AND P5, PT, R76, 0x9, PT ;  /* 0x000000094c00780c */ /* 0x000fe20003fa6270 */
[----:B------:R-:W1:Y:S01]  /*c690*/  SHFL.IDX PT, R72, R72, 0x1, 0x1c1f ;  /* 0x003c1f0048487f89 */ /* 0x000e6200000e0000 */
[----:B------:R-:W-:-:S04]  /*c6a0*/  ISETP.GT.AND P4, PT, R78, 0x1, !P3 ;  /* 0x000000014e00780c */ /* 0x000fc80005f84270 */
[----:B------:R-:W-:-:S04]  /*c6b0*/  ISETP.LT.OR P4, PT, R79, 0x2, P4 ;  /* 0x000000024f00780c */ /* 0x000fc80002781670 */
[----:B------:R-:W-:Y:S02]  /*c6c0*/  FSEL R5, R5, -INF , !P4 ;  /* 0xff80000005057808 */ /* 0x000fe40006000000 */
[----:B------:R-:W-:-:S04]  /*c6d0*/  ISETP.GT.AND P4, PT, R78, 0x8, !P5 ;  /* 0x000000084e00780c */ /* 0x000fc80006f84270 */
[----:B------:R-:W-:-:S04]  /*c6e0*/  ISETP.LT.OR P4, PT, R79, 0x9, P4 ;  /* 0x000000094f00780c */ /* 0x000fc80002781670 */
[----:B------:R-:W-:Y:S02]  /*c6f0*/  FSEL R11, R11, -INF , !P4 ;  /* 0xff8000000b0b7808 */ /* 0x000fe40006000000 */
[----:B-1----:R-:W-:Y:S01]  /*c700*/  VIADDMNMX R82, R72, R82, R83, PT ;  /* 0x0000005248527246 */ /* 0x002fe20003800153 */
[----:B------:R-:W-:Y:S01]  /*c710*/  IMAD.IADD R81, R81, 0x1, R72 ;  /* 0x0000000151517824 */ /* 0x000fe200078e0248 */
[----:B--2---:R-:W-:-:S04]  /*c720*/  LOP3.LUT R85, R85, 0xfffffffd, RZ, 0xc0, !PT ;  /* 0xfffffffd55557812 */ /* 0x004fc800078ec0ff */
[----:B------:R-:W-:Y:S02]  /*c730*/  @P5 LOP3.LUT R85, R85, 0x2, RZ, 0xfc, !PT ;  /* 0x0000000255555812 */ /* 0x000fe400078efcff */
[----:B------:R-:W-:Y:S02]  /*c740*/  ISETP.GE.AND P5, PT, R76, 0xa, PT ;  /* 0x0000000a4c00780c */ /* 0x000fe40003fa6270 */
[----:B------:R-:W-:Y:S02]  /*c750*/  LOP3.LUT R85, R85, 0xfffffffb, RZ, 0xc0, !PT ;  /* 0xfffffffb55557812 */ /* 0x000fe400078ec0ff */
[----:B------:R-:W-:-:S04]  /*c760*/  ISETP.GT.AND P4, PT, R78, 0x9, !P5 ;  /* 0x000000094e00780c */ /* 0x000fc80006f84270 */
[----:B------:R-:W-:-:S04]  /*c770*/  ISETP.LT.OR P4, PT, R79, 0xa, P4 ;  /* 0x0000000a4f00780c */ /* 0x000fc80002781670 */
[----:B------:R-:W-:Y:S02]  /*c780*/  FSEL R84, R12, -INF , !P4 ;  /* 0xff8000000c547808 */ /* 0x000fe40006000000 */
        /* <DEDUP_REMOVED lines=165> */
[----:B0-----:R-:W-:Y:S02]  /*d1e0*/  FSEL R86, R3, -INF , !P6 ;  /* 0xff80000003567808 */ /* 0x001fe40007000000 */
        /* <DEDUP_REMOVED lines=21> */
.L_x_1498:
[----:B------:R-:W-:-:S06]  /*d340*/  UISETP.NE.AND UP1, UPT, UR7, 0x1, UPT ;  /* 0x000000010700788c */ /* 0x000fcc000bf25270 */
[----:B------:R-:W-:-:S05]  /*d350*/  PLOP3.LUT P6, PT, PT, PT, UP1, 0x80, 0x0 ;  /* 0x000000000000781c */ /* 0x000fca0003fcf018 */
[----:B------:R-:W-:-:S08]  /*d360*/  @UP1 ULDC.64 UR4, c[0x0][0x9e8] ;  /* 0x00027a0000041ab9 */ /* 0x000fd00000000a00 */
[----:B------:R-:W-:Y:S01]  /*d370*/  @P6 IMAD.HI.U32 R12, R3, UR4, RZ ;  /* 0x00000004030c6c27 */ /* 0x000fe2000f8e00ff */
[----:B------:R-:W-:-:S13]  /*d380*/  PLOP3.LUT P6, PT, PT, PT, UP1, 0x80, 0x0 ;  /* 0x000000000000781c */ /* 0x000fda0003fcf018 */
[----:B------:R-:W-:-:S07]  /*d390*/  @P6 SHF.R.U32.HI R3, RZ, UR5, R12 ;  /* 0x00000005ff036c19 */ /* 0x000fce000801160c */
.L_x_1499:
[----:B------:R-:W-:Y:S05]  /*d3a0*/  BSYNC B0 ;  /* 0x0000000000007941 */ /* 0x000fea0003800000 */
.L_x_1497:
[----:B------:R-:W-:-:S04]  /*d3b0*/  IMAD R3, R3, UR7, -R80 ;  /* 0x0000000703037c24 */ /* 0x000fc8000f8e0a50 */
[----:B------:R-:W-:-:S05]  /*d3c0*/  IMAD R3, R138, -0x2, R3 ;  /* 0xfffffffe8a037824 */ /* 0x000fca00078e0203 */
[----:B------:R-:W-:Y:S02]  /*d3d0*/  VIMNMX R81, R81, R3, !PT ;  /* 0x0000000351517248 */ /* 0x000fe40007fe0100 */
[----:B------:R-:W-:-:S07]  /*d3e0*/  VIADDMNMX R82, R3, UR7, R82, PT ;  /* 0x0000000703527c46 */ /* 0x000fce000b800152 */
.L_x_1496:
[----:B------:R-:W-:Y:S01]  /*d3f0*/  ISETP.GT.AND P3, PT, R81, 0x1, !P3 ;  /* 0x000000015100780c */ /* 0x000fe20005f64270 */
[----:B------:R-:W-:Y:S01]  /*d400*/  ULDC UR41, c[0x0][0x988] ;  /* 0x0002620000297ab9 */ /* 0x000fe20000000800 */
[C---:B------:R-:W-:Y:S01]  /*d410*/  LOP3.LUT P6, RZ, R85.reuse, 0x2000000, RZ, 0xc0, !PT ;  /* 0x0200000055ff7812 */ /* 0x040fe200078cc0ff */
[----:B------:R-:W2:Y:S01]  /*d420*/  LDL R87, [R1+0x20] ;  /* 0x0000200001577983 */ /* 0x000ea20000100800 */
[----:B------:R-:W-:Y:S02]  /*d430*/  ISETP.LT.OR P3, PT, R82, 0x2, P3 ;  /* 0x000000025200780c */ /* 0x000fe40001f61670 */
[----:B------:R-:W-:Y:S02]  /*d440*/  FMNMX.FTZ R12, R86, R5, !PT ;  /* 0x00000005560c7209 */ /* 0x000fe40007810000 */
[----:B------:R-:W-:Y:S02]  /*d450*/  FSEL R10, R10, -INF , !P3 ;  /* 0xff8000000a0a7808 */ /* 0x000fe40005800000 */
[----:B------:R-:W-:-:S04]  /*d460*/  LOP3.LUT P3, RZ, R85, 0x2, RZ, 0xc0, !PT ;  /* 0x0000000255ff7812 */ /* 0x000fc8000786c0ff */
[----:B------:R-:W-:-:S04]  /*d470*/  ISETP.GT.AND P3, PT, R81, 0x8, !P3 ;  /* 0x000000085100780c */ /* 0x000fc80005f64270 */
[----:B------:R-:W-:-:S04]  /*d480*/  ISETP.LT.OR P3, PT, R82, 0x9, P3 ;  /* 0x000000095200780c */ /* 0x000fc80001f61670 */
        /* <DEDUP_REMOVED lines=22> */
[----:B------:R-:W-:Y:S02]  /*d5f0*/  ISETP.GT.AND P3, PT, R81, 0x18, !P6 ;  /* 0x000000185100780c */ /* 0x000fe40007764270 */
[----:B------:R-:W-:-:S02]  /*d600*/  LOP3.LUT P6, RZ, R85, 0x4000, RZ, 0xc0, !PT ;  /* 0x0000400055ff7812 */ /* 0x000fc400078cc0ff */
        /* <DEDUP_REMOVED lines=49> */
[----:B------:R-:W-:-:S03]  /*d920*/  ISETP.LT.OR P3, PT, R82, 0x32, P3 ;  /* 0x000000325200780c */ /* 0x000fc60001f61670 */
[----:B------:R-:W0:Y:S01]  /*d930*/  SHFL.BFLY PT, R12, R13, 0x2, 0x1f ;  /* 0x0c401f000d0c7f89 */ /* 0x000e2200000e0000 */
[----:B------:R-:W-:Y:S02]  /*d940*/  FSEL R40, R40, -INF , !P3 ;  /* 0xff80000028287808 */ /* 0x000fe40005800000 */
[----:B------:R-:W-:-:S04]  /*d950*/  LOP3.LUT P3, RZ, R85, 0x20000, RZ, 0xc0, !PT ;  /* 0x0002000055ff7812 */ /* 0x000fc8000786c0ff */
[----:B------:R-:W-:-:S04]  /*d960*/  ISETP.GT.AND P3, PT, R81, 0x38, !P3 ;  /* 0x000000385100780c */ /* 0x000fc80005f64270 */
[----:B------:R-:W-:-:S04]  /*d970*/  ISETP.LT.OR P3, PT, R82, 0x39, P3 ;  /* 0x000000395200780c */ /* 0x000fc80001f61670 */
[----:B------:R-:W-:Y:S02]  /*d980*/  FSEL R43, R43, -INF , !P3 ;  /* 0xff8000002b2b7808 */ /* 0x000fe40005800000 */
[----:B------:R-:W-:-:S04]  /*d990*/  LOP3.LUT P3, RZ, R85, 0x10000, RZ, 0xc0, !PT ;  /* 0x0001000055ff7812 */ /* 0x000fc8000786c0ff */
[----:B------:R-:W-:Y:S02]  /*d9a0*/  ISETP.GT.AND P3, PT, R81, 0x39, !P3 ;  /* 0x000000395100780c */ /* 0x000fe40005f64270 */
[----:B0-----:R-:W-:Y:S02]  /*d9b0*/  FMNMX.FTZ R76, R13, R12, !PT ;  /* 0x0000000c0d4c7209 */ /* 0x001fe40007810000 */
[----:B------:R-:W-:-:S03]  /*d9c0*/  ISETP.LT.OR P3, PT, R82, 0x3a, P3 ;  /* 0x0000003a5200780c */ /* 0x000fc60001f61670 */
[----:B------:R-:W0:Y:S01]  /*d9d0*/  SHFL.BFLY PT, R79, R76, 0x1, 0x1f ;  /* 0x0c201f004c4f7f89 */ /* 0x000e2200000e0000 */
[----:B------:R-:W-:Y:S02]  /*d9e0*/  FSEL R44, R44, -INF , !P3 ;  /* 0xff8000002c2c7808 */ /* 0x000fe40005800000 */
[----:B------:R-:W-:-:S04]  /*d9f0*/  LOP3.LUT P3, RZ, R85, 0x8000, RZ, 0xc0, !PT ;  /* 0x0000800055ff7812 */ /* 0x000fc8000786c0ff */
[----:B------:R-:W-:-:S04]  /*da00*/  ISETP.GT.AND P3, PT, R81, 0x40, !P3 ;  /* 0x000000405100780c */ /* 0x000fc80005f64270 */
[----:B------:R-:W-:-:S04]  /*da10*/  ISETP.LT.OR P3, PT, R82, 0x41, P3 ;  /* 0x000000415200780c */ /* 0x000fc80001f61670 */
[----:B------:R-:W-:Y:S02]  /*da20*/  FSEL R47, R47, -INF , !P3 ;  /* 0xff8000002f2f7808 */ /* 0x000fe40005800000 */
[----:B------:R-:W-:Y:S02]  /*da30*/  ISETP.GT.AND P3, PT, R81, 0x41, !P6 ;  /* 0x000000415100780c */ /* 0x000fe40007764270 */
[----:B------:R-:W-:Y:S02]  /*da40*/  LOP3.LUT P6, RZ, R85, 0x8, RZ, 0xc0, !PT ;  /* 0x0000000855ff7812 */ /* 0x000fe400078cc0ff */
[----:B------:R-:W-:Y:S02]  /*da50*/  ISETP.LT.OR P3, PT, R82, 0x42, P3 ;  /* 0x000000425200780c */ /* 0x000fe40001f61670 */
[----:B0-----:R-:W-:Y:S02]  /*da60*/  FMNMX.FTZ R12, R76, R79, !PT ;  /* 0x0000004f4c0c7209 */ /* 0x001fe40007810000 */
[----:B------:R-:W-:-:S02]  /*da70*/  FSEL R48, R48, -INF , !P3 ;  /* 0xff80000030307808 */ /* 0x000fc40005800000 */
[----:B------:R-:W-:Y:S01]  /*da80*/  LOP3.LUT P3, RZ, R85, 0x2000, RZ, 0xc0, !PT ;  /* 0x0000200055ff7812 */ /* 0x000fe2000786c0ff */
[----:B------:R-:W-:-:S03]  /*da90*/  FMUL.FTZ R72, R12, UR41 ;  /* 0x000000290c487c20 */ /* 0x000fc60008410000 */
        /* <DEDUP_REMOVED lines=45> */
[----:B------:R-:W-:Y:S02]  /*dd70*/  ISETP.GT.AND P3, PT, R81, RZ, !P6 ;  /* 0x000000ff5100720c */ /* 0x000fe40007764270 */
[----:B------:R-:W-:Y:S02]  /*dd80*/  LOP3.LUT P6, RZ, R85, 0x10000000, RZ, 0xc0, !PT ;  /* 0x1000000055ff7812 */ /* 0x000fe400078cc0ff */
[----:B------:R-:W-:-:S04]  /*dd90*/  ISETP.LT.OR P3, PT, R82, 0x1, P3 ;  /* 0x000000015200780c */ /* 0x000fc80001f61670 */
[----:B------:R-:W-:Y:S01]  /*dda0*/  FSEL R79, R4, -INF , !P3 ;  /* 0xff800000044f7808 */ /* 0x000fe20005800000 */
[----:B------:R-:W-:-:S03]  /*ddb0*/  FFMA.FTZ R83, R5, UR41, -R72 ;  /* 0x0000002905537c23 */ /* 0x000fc60008010848 */
[----:B------:R-:W-:-:S04]  /*ddc0*/  FMNMX.FTZ R78, R79, R10, !PT ;  /* 0x0000000a4f4e7209 */ /* 0x000fc80007810000 */
[----:B------:R-:W-:-:S04]  /*ddd0*/  FMNMX.FTZ R5, R3, R78, !PT ;  /* 0x0000004e03057209 */ /* 0x000fc80007810000 */
[----:B------:R-:W-:Y:S01]  /*dde0*/  FMNMX.FTZ R80, R14, R5, !PT ;  /* 0x000000050e507209 */ /* 0x000fe20007810000 */
[----:B------:R-:W-:-:S03]  /*ddf0*/  FFMA.FTZ R85, R20, UR41, -R72 ;  /* 0x0000002914557c23 */ /* 0x000fc60008010848 */
        /* <DEDUP_REMOVED lines=21> */
[----:B------:R-:W-:Y:S01]  /*df50*/  FMNMX.FTZ R13, R63, R26, !PT ;  /* 0x0000001a3f0d7209 */ /* 0x000fe20007810000 */
[--C-:B------:R-:W-:Y:S01]  /*df60*/  FFMA.FTZ R76, R84, UR41, -R72.reuse ;  /* 0x00000029544c7c23 */ /* 0x100fe20008010848 */
[--C-:B------:R-:W-:Y:S02]  /*df70*/  FFMA.FTZ R84, R30, UR41, -R72.reuse ;  /* 0x000000291e547c23 */ /* 0x100fe40008010848 */
[----:B------:R-:W-:Y:S01]  /*df80*/  FMNMX.FTZ R26, R64, R13, !PT ;  /* 0x0000000d401a7209 */ /* 0x000fe20007810000 */
[----:B------:R-:W-:Y:S01]  /*df90*/  FFMA.FTZ R30, R38, UR41, -R72 ;  /* 0x00000029261e7c23 */ /* 0x000fe20008010848 */
[----:B------:R-:W-:Y:S02]  /*dfa0*/  ISETP.GT.AND P4, PT, R81, 0x71, !P4 ;  /* 0x000000715100780c */ /* 0x000fe40006784270 */
[----:B------:R-:W-:Y:S01]  /*dfb0*/  FMNMX.FTZ R13, R67, R26, !PT ;  /* 0x0000001a430d7209 */ /* 0x000fe20007810000 */
[----:B------:R0:W-:Y:S01]  /*dfc0*/  MUFU.EX2 R20, R30 ;  /* 0x0000001e00147308 */ /* 0x0001e20000000800 */
[----:B------:R-:W-:-:S02]  /*dfd0*/  ISETP.GT.AND P5, PT, R81, 0x78, !P5 ;  /* 0x000000785100780c */ /* 0x000fc40006fa4270 */
[----:B------:R-:W-:Y:S02]  /*dfe0*/  ISETP.LT.OR P4, PT, R82, 0x72, P4 ;  /* 0x000000725200780c */ /* 0x000fe40002781670 */
[----:B------:R-:W-:Y:S02]  /*dff0*/  ISETP.GT.AND P3, PT, R81, 0x79, !P6 ;  /* 0x000000795100780c */ /* 0x000fe40007764270 */
[----:B0-----:R-:W-:Y:S02]  /*e000*/  FMNMX.FTZ R30, R68, R13, !PT ;  /* 0x0000000d441e7209 */ /* 0x001fe40007810000 */
[----:B------:R-:W-:Y:S02]  /*e010*/  ISETP.LT.OR P5, PT, R82, 0x79, P5 ;  /* 0x000000795200780c */ /* 0x000fe40002fa1670 */
[----:B------:R-:W-:Y:S02]  /*e020*/  FSEL R26, R71, -INF , !P4 ;  /* 0xff800000471a7808 */ /* 0x000fe40006000000 */
[----:B------:R-:W-:-:S02]  /*e030*/  FMNMX.FTZ R13, R73, R30, !PT ;  /* 0x0000001e490d7209 */ /* 0x000fc40007810000 */
[----:B------:R-:W-:Y:S02]  /*e040*/  ISETP.LT.OR P3, PT, R82, 0x7a, P3 ;  /* 0x0000007a5200780c */ /* 0x000fe40001f61670 */
[----:B------:R-:W-:Y:S02]  /*e050*/  FSEL R30, R0, -INF , !P5 ;  /* 0xff800000001e7808 */ /* 0x000fe40006800000 */
[----:B------:R-:W-:Y:S02]  /*e060*/  FMNMX.FTZ R13, R26, R13, !PT ;  /* 0x0000000d1a0d7209 */ /* 0x000fe40007810000 */
[----:B------:R-:W-:Y:S02]  /*e070*/  FSEL R77, R77, -INF , !P3 ;  /* 0xff8000004d4d7808 */ /* 0x000fe40005800000 */
[----:B------:R-:W-:-:S04]  /*e080*/  FMNMX.FTZ R0, R30, R13, !PT ;  /* 0x0000000d1e007209 */ /* 0x000fc80007810000 */
[----:B------:R-:W-:-:S05]  /*e090*/  FMNMX.FTZ R0, R77, R0, !PT ;  /* 0x000000004d007209 */ /* 0x000fca0007810000 */
[----:B------:R-:W0:Y:S01]  /*e0a0*/  SHFL.BFLY PT, R13, R0, 0x2, 0x1f ;  /* 0x0c401f00000d7f89 */ /* 0x000e2200000e0000 */
[----:B------:R-:W-:-:S04]  /*e0b0*/  FFMA.FTZ R15, R15, UR41, -R72 ;  /* 0x000000290f0f7c23 */ /* 0x000fc80008010848 */
[----:B------:R1:W-:Y:S02]  /*e0c0*/  MUFU.EX2 R78, R15 ;  /* 0x0000000f004e7308 */ /* 0x0003e40000000800 */
[----:B-1----:R-:W-:Y:S01]  /*e0d0*/  FFMA.FTZ R15, R42, UR41, -R72 ;  /* 0x000000292a0f7c23 */ /* 0x002fe20008010848 */
[----:B0-----:R-:W-:-:S05]  /*e0e0*/  FMNMX.FTZ R42, R0, R13, !PT ;  /* 0x0000000d002a7209 */ /* 0x001fca0007810000 */
[----:B------:R-:W0:Y:S01]  /*e0f0*/  SHFL.BFLY PT, R13, R42, 0x1, 0x1f ;  /* 0x0c201f002a0d7f89 */ /* 0x000e2200000e0000 */
[--C-:B------:R-:W-:Y:S01]  /*e100*/  FFMA.FTZ R4, R86, UR41, -R72.reuse ;  /* 0x0000002956047c23 */ /* 0x100fe20008010848 */
[--C-:B------:R-:W-:Y:S01]  /*e110*/  FFMA.FTZ R11, R11, UR41, -R72.reuse ;  /* 0x000000290b0b7c23 */ /* 0x100fe20008010848 */
[----:B------:R-:W-:Y:S08]  /*e120*/  MUFU.EX2 R83, R83 ;  /* 0x0000005300537308 */ /* 0x000ff00000000800 */
[----:B------:R-:W1:Y:S01]  /*e130*/  MUFU.EX2 R4, R4 ;  /* 0x0000000400047308 */ /* 0x000e620000000800 */
[----:B------:R-:W-:-:S07]  /*e140*/  FFMA.FTZ R46, R46, UR41, -R72 ;  /* 0x000000292e2e7c23 */ /* 0x000fce0008010848 */
[----:B------:R-:W3:Y:S01]  /*e150*/  MUFU.EX2 R11, R11 ;  /* 0x0000000b000b7308 */ /* 0x000ee20000000800 */
[----:B0-----:R-:W-:Y:S01]  /*e160*/  FMNMX.FTZ R13, R42, R13, !PT ;  /* 0x0000000d2a0d7209 */ /* 0x001fe20007810000 */
[----:B------:R-:W-:-:S06]  /*e170*/  FFMA.FTZ R42, R74, UR41, -R72 ;  /* 0x000000294a2a7c23 */ /* 0x000fcc0008010848 */
[----:B------:R-:W0:Y:S01]  /*e180*/  MUFU.EX2 R76, R76 ;  /* 0x0000004c004c7308 */ /* 0x000e220000000800 */
[C---:B------:R-:W-:Y:S01]  /*e190*/  FSETP.NEU.FTZ.AND P3, PT, R13.reuse, -INF , PT ;  /* 0xff8000000d00780b */ /* 0x040fe20003f7d000 */
[----:B------:R-:W-:Y:S01]  /*e1a0*/  FMUL.FTZ R74, R13, UR41 ;  /* 0x000000290d4a7c20 */ /* 0x000fe20008410000 */
[----:B------:R-:W-:-:S04]  /*e1b0*/  FFMA.FTZ R25, R25, UR41, -R72 ;  /* 0x0000002919197c23 */ /* 0x000fc80008010848 */
[----:B------:R-:W-:Y:S01]  /*e1c0*/  FSEL R74, R74, RZ, P3 ;  /* 0x000000ff4a4a7208 */ /* 0x000fe20001800000 */
[----:B------:R4:W-:Y:S01]  /*e1d0*/  MUFU.EX2 R82, R46 ;  /* 0x0000002e00527308 */ /* 0x0009e20000000800 */
[--C-:B------:R-:W-:Y:S01]  /*e1e0*/  FFMA.FTZ R5, R37, UR41, -R72.reuse ;  /* 0x0000002925057c23 */ /* 0x100fe20008010848 */
[--C-:B------:R-:W-:Y:S01]  /*e1f0*/  FFMA.FTZ R37, R45, UR41, -R72.reuse ;  /* 0x000000292d257c23 */ /* 0x100fe20008010848 */
[--C-:B------:R-:W-:Y:S01]  /*e200*/  FFMA.FTZ R86, R50, UR41, -R72.reuse ;  /* 0x0000002932567c23 */ /* 0x100fe20008010848 */
[--C-:B------:R-:W-:Y:S01]  /*e210*/  FFMA.FTZ R45, R53, UR41, -R72.reuse ;  /* 0x00000029352d7c23 */ /* 0x100fe20008010848 */
[--C-:B----4-:R-:W-:Y:S01]  /*e220*/  FFMA.FTZ R46, R54, UR41, -R72.reuse ;  /* 0x00000029362e7c23 */ /* 0x110fe20008010848 */
[--C-:B------:R-:W-:Y:S01]  /*e230*/  FFMA.FTZ R54, R61, UR41, -R72.reuse ;  /* 0x000000293d367c23 */ /* 0x100fe20008010848 */
[----:B------:R-:W-:Y:S01]  /*e240*/  FFMA.FTZ R61, R66, UR41, -R72 ;  /* 0x00000029423d7c23 */ /* 0x000fe20008010848 */
[----:B------:R-:W4:Y:S01]  /*e250*/  MUFU.EX2 R85, R85 ;  /* 0x0000005500557308 */ /* 0x000f220000000800 */
[----:B------:R-:W-:Y:S01]  /*e260*/  FFMA.FTZ R66, R24, UR41, -R74 ;  /* 0x0000002918427c23 */ /* 0x000fe2000801084a */
[----:B-1----:R-:W-:Y:S01]  /*e270*/  FADD.FTZ R24, R4, R83 ;  /* 0x0000005304187221 */ /* 0x002fe20000010000 */
[--C-:B------:R-:W-:Y:S01]  /*e280*/  FFMA.FTZ R38, R41, UR41, -R72.reuse ;  /* 0x0000002929267c23 */ /* 0x100fe20008010848 */
        /* <DEDUP_REMOVED lines=10> */
[----:B------:R-:W-:Y:S01]  /*e330*/  FFMA.FTZ R49, R75, UR41, -R72 ;  /* 0x000000294b317c23 */ /* 0x000fe20008010848 */
[----:B------:R-:W1:Y:S01]  /*e340*/  MUFU.EX2 R25, R25 ;  /* 0x0000001900197308 */ /* 0x000e620000000800 */
[----:B------:R-:W-:Y:S01]  /*e350*/  FFMA.FTZ R72, R31, UR41, -R74 ;  /* 0x000000291f487c23 */ /* 0x000fe2000801084a */
[----:B---3--:R-:W-:Y:S01]  /*e360*/  FADD.FTZ R31, R11, R24 ;  /* 0x000000180b1f7221 */ /* 0x008fe20000010000 */
[----:B------:R-:W-:-:S03]  /*e370*/  FFMA.FTZ R70, R28, UR41, -R74 ;  /* 0x000000291c467c23 */ /* 0x000fc6000801084a */
[----:B0-----:R-:W-:Y:S02]  /*e380*/  FADD.FTZ R31, R76, R31 ;  /* 0x0000001f4c1f7221 */ /* 0x001fe40000010000 */
[----:B------:R-:W0:Y:S02]  /*e390*/  MUFU.EX2 R80, R80 ;  /* 0x0000005000507308 */ /* 0x000e240000000800 */
[----:B------:R-:W-:Y:S01]  /*e3a0*/  FADD.FTZ R28, R78, R31 ;  /* 0x0000001f4e1c7221 */ /* 0x000fe20000010000 */
[--C-:B------:R-:W-:Y:S01]  /*e3b0*/  FFMA.FTZ R65, R10, UR41, -R74.reuse ;  /* 0x000000290a417c23 */ /* 0x100fe2000801084a */
[----:B------:R-:W-:-:S04]  /*e3c0*/  FFMA.FTZ R62, R79, UR41, -R74 ;  /* 0x000000294f3e7c23 */ /* 0x000fc8000801084a */
[----:B------:R-:W3:Y:S01]  /*e3d0*/  MUFU.EX2 R29, R29 ;  /* 0x0000001d001d7308 */ /* 0x000ee20000000800 */
[--C-:B------:R-:W-:Y:S01]  /*e3e0*/  FFMA.FTZ R10, R39, UR41, -R74.reuse ;  /* 0x00000029270a7c23 */ /* 0x100fe2000801084a */
[----:B------:R-:W-:Y:S01]  /*e3f0*/  FFMA.FTZ R39, R40, UR41, -R74 ;  /* 0x0000002928277c23 */ /* 0x000fe2000801084a */
[----:B----4-:R-:W-:Y:S01]  /*e400*/  FADD.FTZ R28, R85, R28 ;  /* 0x0000001c551c7221 */ /* 0x010fe20000010000 */
[--C-:B------:R-:W-:Y:S01]  /*e410*/  FFMA.FTZ R40, R43, UR41, -R74.reuse ;  /* 0x000000292b287c23 */ /* 0x100fe2000801084a */
[----:B------:R-:W-:-:S03]  /*e420*/  FFMA.FTZ R43, R44, UR41, -R74 ;  /* 0x000000292c2b7c23 */ /* 0x000fc6000801084a */
[----:B------:R-:W4:Y:S01]  /*e430*/  MUFU.EX2 R84, R84 ;  /* 0x0000005400547308 */ /* 0x000f220000000800 */
[--C-:B------:R-:W-:Y:S01]  /*e440*/  FFMA.FTZ R44, R47, UR41, -R74.reuse ;  /* 0x000000292f2c7c23 */ /* 0x100fe2000801084a */
[----:B------:R-:W-:Y:S01]  /*e450*/  FFMA.FTZ R47, R48, UR41, -R74 ;  /* 0x00000029302f7c23 */ /* 0x000fe2000801084a */
[----:B-1----:R-:W-:Y:S01]  /*e460*/  FADD.FTZ R79, R25, R28 ;  /* 0x0000001c194f7221 */ /* 0x002fe20000010000 */
[--C-:B------:R-:W-:Y:S01]  /*e470*/  FFMA.FTZ R69, R27, UR41, -R74.reuse ;  /* 0x000000291b457c23 */ /* 0x100fe2000801084a */
[----:B------:R-:W-:-:S03]  /*e480*/  FFMA.FTZ R48, R51, UR41, -R74 ;  /* 0x0000002933307c23 */ /* 0x000fc6000801084a */
[----:B------:R-:W-:Y:S01]  /*e490*/  MUFU.EX2 R33, R33 ;  /* 0x0000002100217308 */ /* 0x000fe20000000800 */
[--C-:B------:R-:W-:Y:S01]  /*e4a0*/  FFMA.FTZ R51, R52, UR41, -R74.reuse ;  /* 0x0000002934337c23 */ /* 0x100fe2000801084a */
[--C-:B------:R-:W-:Y:S01]  /*e4b0*/  FFMA.FTZ R27, R60, UR41, -R74.reuse ;  /* 0x000000293c1b7c23 */ /* 0x100fe2000801084a */
[--C-:B------:R-:W-:Y:S01]  /*e4c0*/  FFMA.FTZ R52, R55, UR41, -R74.reuse ;  /* 0x0000002937347c23 */ /* 0x100fe2000801084a */
[--C-:B------:R-:W-:Y:S01]  /*e4d0*/  FFMA.FTZ R60, R26, UR41, -R74.reuse ;  /* 0x000000291a3c7c23 */ /* 0x100fe2000801084a */
[----:B------:R-:W-:-:S03]  /*e4e0*/  FFMA.FTZ R55, R56, UR41, -R74 ;  /* 0x0000002938377c23 */ /* 0x000fc6000801084a */
[----:B------:R-:W-:Y:S01]  /*e4f0*/  MUFU.EX2 R62, R62 ;  /* 0x0000003e003e7308 */ /* 0x000fe20000000800 */
[----:B0-----:R-:W-:Y:S01]  /*e500*/  FADD.FTZ R26, R80, R79 ;  /* 0x0000004f501a7221 */ /* 0x001fe20000010000 */
[--C-:B------:R-:W-:Y:S01]  /*e510*/  FFMA.FTZ R56, R59, UR41, -R74.reuse ;  /* 0x000000293b387c23 */ /* 0x100fe2000801084a */
[----:B------:R-:W-:-:S05]  /*e520*/  FFMA.FTZ R3, R3, UR41, -R74 ;  /* 0x0000002903037c23 */ /* 0x000fca000801084a */
        /* <DEDUP_REMOVED lines=13> */
[----:B---3--:R-:W-:-:S04]  /*e600*/  FADD.FTZ R77, R29, R26 ;  /* 0x0000001a1d4d7221 */ /* 0x008fc80000010000 */
[----:B----4-:R-:W-:Y:S01]  /*e610*/  FADD.FTZ R30, R84, R77 ;  /* 0x0000004d541e7221 */ /* 0x010fe20000010000 */
[----:B0-----:R-:W-:-:S03]  /*e620*/  FADD.FTZ R24, R62, R65 ;  /* 0x000000413e187221 */ /* 0x001fc60000010000 */
[----:B------:R-:W-:Y:S01]  /*e630*/  FADD.FTZ R77, R33, R30 ;  /* 0x0000001e214d7221 */ /* 0x000fe20000010000 */
[----:B------:R-:W-:Y:S02]  /*e640*/  F2FP.F16.F32.PACK_AB R30, R80, R25 ;  /* 0x00000019501e723e */ /* 0x000fe400000000ff */
[----:B------:R-:W-:Y:S02]  /*e650*/  F2FP.F16.F32.PACK_AB R25, R65, R62 ;  /* 0x0000003e4119723e */ /* 0x000fe400000000ff */
[----:B------:R-:W3:Y:S01]  /*e660*/  LDL R62, [R1+0x24] ;  /* 0x00002400013e7983 */ /* 0x000ee20000100800 */
[----:B------:R-:W0:Y:S08]  /*e670*/  MUFU.EX2 R3, R3 ;  /* 0x0000000300037308 */ /* 0x000e300000000800 */
[----:B------:R-:W1:Y:S08]  /*e680*/  MUFU.EX2 R14, R14 ;  /* 0x0000000e000e7308 */ /* 0x000e700000000800 */
[----:B------:R-:W4:Y:S01]  /*e690*/  MUFU.EX2 R21, R21 ;  /* 0x0000001500157308 */ /* 0x000f220000000800 */
[----:B0-----:R-:W-:-:S07]  /*e6a0*/  FADD.FTZ R31, R3, R24 ;  /* 0x00000018031f7221 */ /* 0x001fce0000010000 */
[----:B------:R-:W0:Y:S01]  /*e6b0*/  MUFU.EX2 R66, R66 ;  /* 0x0000004200427308 */ /* 0x000e220000000800 */
[----:B-1----:R-:W-:-:S07]  /*e6c0*/  FADD.FTZ R24, R14, R31 ;  /* 0x0000001f0e187221 */ /* 0x002fce0000010000 */
[----:B------:R-:W1:Y:S01]  /*e6d0*/  MUFU.EX2 R69, R69 ;  /* 0x0000004500457308 */ /* 0x000e620000000800 */
[----:B----4-:R-:W-:-:S07]  /*e6e0*/  FADD.FTZ R31, R21, R24 ;  /* 0x00000018151f7221 */ /* 0x010fce0000010000 */
[----:B------:R-:W4:Y:S01]  /*e6f0*/  MUFU.EX2 R70, R70 ;  /* 0x0000004600467308 */ /* 0x000f220000000800 */
[----:B------:R-:W-:Y:S01]  /*e700*/  F2FP.F16.F32.PACK_AB R24, R83, R4 ;  /* 0x000000045318723e */ /* 0x000fe200000000ff */
[----:B0-----:R-:W-:-:S06]  /*e710*/  FADD.FTZ R4, R66, R31 ;  /* 0x0000001f42047221 */ /* 0x001fcc0000010000 */
[----:B------:R-:W0:Y:S08]  /*e720*/  MUFU.EX2 R34, R34 ;  /* 0x0000002200227308 */ /* 0x000e300000000800 */
[----:B------:R-:W5:Y:S01]  /*e730*/  MUFU.EX2 R72, R72 ;  /* 0x0000004800487308 */ /* 0x000f620000000800 */
[----:B-1----:R-:W-:-:S07]  /*e740*/  FADD.FTZ R31, R69, R4 ;  /* 0x00000004451f7221 */ /* 0x002fce0000010000 */
[----:B------:R-:W1:Y:S08]  /*e750*/  MUFU.EX2 R5, R5 ;  /* 0x0000000500057308 */ /* 0x000e700000000800 */
[----:B------:R-:W2:Y:S01]  /*e760*/  MUFU.EX2 R75, R75 ;  /* 0x0000004b004b7308 */ /* 0x000ea20000000800 */
[----:B----4-:R-:W-:-:S07]  /*e770*/  FADD.FTZ R31, R70, R31 ;  /* 0x0000001f461f7221 */ /* 0x010fce0000010000 */
[----:B------:R-:W4:Y:S01]  /*e780*/  MUFU.EX2 R35, R35 ;  /* 0x0000002300237308 */ /* 0x000f220000000800 */
[----:B------:R-:W-:Y:S01]  /*e790*/  F2FP.F16.F32.PACK_AB R26, R76, R11 ;  /* 0x0000000b4c1a723e */ /* 0x000fe200000000ff */
[----:B0-----:R-:W-:-:S06]  /*e7a0*/  FADD.FTZ R76, R34, R77 ;  /* 0x0000004d224c7221 */ /* 0x001fcc0000010000 */
[----:B------:R-:W0:Y:S01]  /*e7b0*/  MUFU.EX2 R38, R38 ;  /* 0x0000002600267308 */ /* 0x000e220000000800 */
[----:B-----5:R-:W-:-:S07]  /*e7c0*/  FADD.FTZ R4, R72, R31 ;  /* 0x0000001f48047221 */ /* 0x020fce0000010000 */
[----:B------:R-:W5:Y:S01]  /*e7d0*/  MUFU.EX2 R36, R36 ;  /* 0x0000002400247308 */ /* 0x000f620000000800 */
[----:B------:R-:W-:Y:S01]  /*e7e0*/  F2FP.F16.F32.PACK_AB R32, R84, R29 ;  /* 0x0000001d5420723e */ /* 0x000fe200000000ff */
[----:B-1----:R-:W-:-:S06]  /*e7f0*/  FADD.FTZ R29, R5, R76 ;  /* 0x0000004c051d7221 */ /* 0x002fcc0000010000 */
[----:B------:R-:W1:Y:S01]  /*e800*/  MUFU.EX2 R15, R15 ;  /* 0x0000000f000f7308 */ /* 0x000e620000000800 */
[----:B--2---:R-:W-:-:S07]  /*e810*/  FADD.FTZ R4, R75, R4 ;  /* 0x000000044b047221 */ /* 0x004fce0000010000 */
[----:B------:R-:W2:Y:S01]  /*e820*/  MUFU.EX2 R10, R10 ;  /* 0x0000000a000a7308 */ /* 0x000ea20000000800 */
[----:B------:R-:W-:-:S07]  /*e830*/  FADD.FTZ R31, R20, R29 ;  /* 0x0000001d141f7221 */ /* 0x000fce0000010000 */
[----:B------:R-:W2:Y:S08]  /*e840*/  MUFU.EX2 R39, R39 ;  /* 0x0000002700277308 */ /* 0x000eb00000000800 */
[----:B------:R4:W-:Y:S08]  /*e850*/  MUFU.EX2 R11, R27 ;  /* 0x0000001b000b7308 */ /* 0x0009f00000000800 */
[----:B------:R-:W2:Y:S01]  /*e860*/  MUFU.EX2 R40, R40 ;  /* 0x0000002800287308 */ /* 0x000ea20000000800 */
[----:B----4-:R-:W-:Y:S01]  /*e870*/  F2FP.F16.F32.PACK_AB R27, R14, R3 ;  /* 0x000000030e1b723e */ /* 0x010fe200000000ff */
[----:B------:R-:W-:Y:S01]  /*e880*/  FADD.FTZ R3, R35, R4 ;  /* 0x0000000423037221 */ /* 0x000fe20000010000 */
[----:B0-----:R-:W-:-:S03]  /*e890*/  FADD.FTZ R4, R38, R31 ;  /* 0x0000001f26047221 */ /* 0x001fc60000010000 */
[----:B-----5:R-:W-:Y:S02]  /*e8a0*/  FADD.FTZ R3, R36, R3 ;  /* 0x0000000324037221 */ /* 0x020fe40000010000 */
[----:B------:R-:W0:Y:S01]  /*e8b0*/  MUFU.EX2 R43, R43 ;  /* 0x0000002b002b7308 */ /* 0x000e220000000800 */
[----:B-1----:R-:W-:Y:S01]  /*e8c0*/  FADD.FTZ R14, R15, R4 ;  /* 0x000000040f0e7221 */ /* 0x002fe20000010000 */
[----:B--2---:R-:W-:-:S06]  /*e8d0*/  FADD.FTZ R4, R10, R3 ;  /* 0x000000030a047221 */ /* 0x004fcc0000010000 */
[----:B------:R-:W1:Y:S01]  /*e8e0*/  MUFU.EX2 R37, R37 ;  /* 0x0000002500257308 */ /* 0x000e620000000800 */
[----:B------:R-:W-:-:S07]  /*e8f0*/  FADD.FTZ R3, R39, R4 ;  /* 0x0000000427037221 */ /* 0x000fce0000010000 */
[----:B------:R-:W2:Y:S01]  /*e900*/  MUFU.EX2 R44, R44 ;  /* 0x0000002c002c7308 */ /* 0x000ea20000000800 */
[----:B------:R-:W-:-:S07]  /*e910*/  FADD.FTZ R4, R40, R3 ;  /* 0x0000000328047221 */ /* 0x000fce0000010000 */
[----:B------:R-:W4:Y:S01]  /*e920*/  MUFU.EX2 R47, R47 ;  /* 0x0000002f002f7308 */ /* 0x000f220000000800 */
[----:B0-----:R-:W-:-:S07]  /*e930*/  FADD.FTZ R3, R43, R4 ;  /* 0x000000042b037221 */ /* 0x001fce0000010000 */
[----:B------:R-:W0:Y:S08]  /*e940*/  MUFU.EX2 R71, R71 ;  /* 0x0000004700477308 */ /* 0x000e300000000800 */
[----:B------:R-:W5:Y:S01]  /*e950*/  MUFU.EX2 R48, R48 ;  /* 0x0000003000307308 */ /* 0x000f620000000800 */
[----:B------:R-:W-:Y:S01]  /*e960*/  F2FP.F16.F32.PACK_AB R29, R66, R21 ;  /* 0x00000015421d723e */ /* 0x000fe200000000ff */
[----:B-1----:R-:W-:Y:S01]  /*e970*/  FADD.FTZ R21, R37, R14 ;  /* 0x0000000e25157221 */ /* 0x002fe20000010000 */
[----:B--2---:R-:W-:-:S05]  /*e980*/  FADD.FTZ R4, R44, R3 ;  /* 0x000000032c047221 */ /* 0x004fca0000010000 */
[----:B------:R-:W1:Y:S08]  /*e990*/  MUFU.EX2 R86, R86 ;  /* 0x0000005600567308 */ /* 0x000e700000000800 */
[----:B------:R-:W2:Y:S01]  /*e9a0*/  MUFU.EX2 R51, R51 ;  /* 0x0000003300337308 */ /* 0x000ea20000000800 */
[----:B------:R-:W-:Y:S01]  /*e9b0*/  FADD.FTZ R14, R82, R21 ;  /* 0x00000015520e7221 */ /* 0x000fe20000010000 */
[----:B----4-:R-:W-:-:S06]  /*e9c0*/  FADD.FTZ R3, R47, R4 ;  /* 0x000000042f037221 */ /* 0x010fcc0000010000 */
[----:B------:R-:W4:Y:S08]  /*e9d0*/  MUFU.EX2 R45, R45 ;  /* 0x0000002d002d7308 */ /* 0x000f300000000800 */
[----:B------:R-:W4:Y:S01]  /*e9e0*/  MUFU.EX2 R52, R52 ;  /* 0x0000003400347308 */ /* 0x000f220000000800 */
[----:B0-----:R-:W-:Y:S01]  /*e9f0*/  FADD.FTZ R21, R71, R14 ;  /* 0x0000000e47157221 */ /* 0x001fe20000010000 */
[----:B-----5:R-:W-:-:S06]  /*ea00*/  FADD.FTZ R4, R48, R3 ;  /* 0x0000000330047221 */ /* 0x020fcc0000010000 */
[----:B------:R-:W0:Y:S08]  /*ea10*/  MUFU.EX2 R46, R46 ;  /* 0x0000002e002e7308 */ /* 0x000e300000000800 */
[----:B------:R-:W5:Y:S01]  /*ea20*/  MUFU.EX2 R55, R55 ;  /* 0x0000003700377308 */ /* 0x000f620000000800 */
[----:B-1----:R-:W-:Y:S01]  /*ea30*/  FADD.FTZ R14, R86, R21 ;  /* 0x00000015560e7221 */ /* 0x002fe20000010000 */
[----:B--2---:R-:W-:-:S06]  /*ea40*/  FADD.FTZ R3, R51, R4 ;  /* 0x0000000433037221 */ /* 0x004fcc0000010000 */
[----:B------:R-:W1:Y:S01]  /*ea50*/  MUFU.EX2 R50, R50 ;  /* 0x0000003200327308 */ /* 0x000e620000000800 */
[----:B------:R-:W-:-:S07]  /*ea60*/  F2FP.F16.F32.PACK_AB R35, R36, R35 ;  /* 0x000000232423723e */ /* 0x000fce00000000ff */
[----:B------:R-:W2:Y:S01]  /*ea70*/  MUFU.EX2 R56, R56 ;  /* 0x0000003800387308 */ /* 0x000ea20000000800 */
[----:B------:R4:W-:Y:S07]  /*ea80*/  STSM.16.M88.4 [R139+0x21800], R24 ;  /* 0x021800188b007844 */ /* 0x0009ee0000000200 */
[----:B------:R-:W2:Y:S01]  /*ea90*/  MUFU.EX2 R53, R53 ;  /* 0x0000003500357308 */ /* 0x000ea20000000800 */
[----:B------:R-:W-:-:S07]  /*eaa0*/  F2FP.F16.F32.PACK_AB R36, R20, R5 ;  /* 0x000000051424723e */ /* 0x000fce00000000ff */
[----:B------:R-:W-:Y:S01]  /*eab0*/  MUFU.EX2 R54, R54 ;  /* 0x0000003600367308 */ /* 0x000fe20000000800 */
[----:B------:R-:W-:-:S07]  /*eac0*/  F2FP.F16.F32.PACK_AB R28, R85, R78 ;  /* 0x0000004e551c723e */ /* 0x000fce00000000ff */
[----:B------:R-:W3:Y:S01]  /*ead0*/  MUFU.EX2 R57, R57 ;  /* 0x0000003900397308 */ /* 0x000ee20000000800 */
[----:B------:R-:W-:-:S07]  /*eae0*/  F2FP.F16.F32.PACK_AB R34, R34, R33 ;  /* 0x000000212222723e */ /* 0x000fce00000000ff */
[----:B------:R-:W-:Y:S01]  /*eaf0*/  MUFU.EX2 R58, R58 ;  /* 0x0000003a003a7308 */ /* 0x000fe20000000800 */
[----:B------:R-:W-:-:S07]  /*eb00*/  F2FP.F16.F32.PACK_AB R31, R70, R69 ;  /* 0x00000045461f723e */ /* 0x000fce00000000ff */
[----:B------:R-:W3:Y:S01]  /*eb10*/  MUFU.EX2 R61, R61 ;  /* 0x0000003d003d7308 */ /* 0x000ee20000000800 */
[----:B----4-:R-:W-:-:S07]  /*eb20*/  F2FP.F16.F32.PACK_AB R24, R82, R37 ;  /* 0x000000255218723e */ /* 0x010fce00000000ff */
[----:B------:R-:W-:Y:S01]  /*eb30*/  MUFU.EX2 R63, R63 ;  /* 0x0000003f003f7308 */ /* 0x000fe20000000800 */
[----:B------:R-:W-:-:S07]  /*eb40*/  FADD.FTZ R5, R45, R14 ;  /* 0x0000000e2d057221 */ /* 0x000fce0000010000 */
[----:B------:R-:W4:Y:S01]  /*eb50*/  MUFU.EX2 R64, R64 ;  /* 0x0000004000407308 */ /* 0x000f220000000800 */
[----:B------:R-:W-:-:S07]  /*eb60*/  FADD.FTZ R4, R52, R3 ;  /* 0x0000000334047221 */ /* 0x000fce0000010000 */
[----:B------:R-:W-:Y:S08]  /*eb70*/  MUFU.EX2 R67, R67 ;  /* 0x0000004300437308 */ /* 0x000ff00000000800 */
[----:B------:R-:W4:Y:S01]  /*eb80*/  MUFU.EX2 R68, R68 ;  /* 0x0000004400447308 */ /* 0x000f220000000800 */
[----:B------:R-:W-:-:S07]  /*eb90*/  F2FP.F16.F32.PACK_AB R33, R75, R72 ;  /* 0x000000484b21723e */ /* 0x000fce00000000ff */
[----:B------:R-:W-:Y:S01]  /*eba0*/  MUFU.EX2 R0, R0 ;  /* 0x0000000000007308 */ /* 0x000fe20000000800 */
[----:B------:R-:W-:-:S07]  /*ebb0*/  F2FP.F16.F32.PACK_AB R37, R39, R10 ;  /* 0x0000000a2725723e */ /* 0x000fce00000000ff */
[----:B------:R-:W4:Y:S08]  /*ebc0*/  MUFU.EX2 R41, R41 ;  /* 0x0000002900297308 */ /* 0x000f300000000800 */
[----:B------:R-:W-:Y:S08]  /*ebd0*/  MUFU.EX2 R42, R42 ;  /* 0x0000002a002a7308 */ /* 0x000ff00000000800 */
[----:B------:R-:W4:Y:S08]  /*ebe0*/  MUFU.EX2 R49, R49 ;  /* 0x0000003100317308 */ /* 0x000f300000000800 */
[----:B------:R-:W-:Y:S08]  /*ebf0*/  MUFU.EX2 R73, R73 ;  /* 0x0000004900497308 */ /* 0x000ff00000000800 */
[----:B------:R-:W4:Y:S08]  /*ec00*/  MUFU.EX2 R60, R60 ;  /* 0x0000003c003c7308 */ /* 0x000f300000000800 */
[----:B------:R-:W-:Y:S08]  /*ec10*/  MUFU.EX2 R59, R59 ;  /* 0x0000003b003b7308 */ /* 0x000ff00000000800 */
[----:B------:R-:W4:Y:S01]  /*ec20*/  MUFU.EX2 R74, R74 ;  /* 0x0000004a004a7308 */ /* 0x000f220000000800 */
[----:B------:R-:W-:-:S02]  /*ec30*/  F2FP.F16.F32.PACK_AB R38, R15, R38 ;  /* 0x000000260f26723e */ /* 0x000fc400000000ff */
[----:B------:R-:W-:Y:S01]  /*ec40*/  F2FP.F16.F32.PACK_AB R26, R86, R71 ;  /* 0x00000047561a723e */ /* 0x000fe200000000ff */
[----:B0-----:R-:W-:Y:S01]  /*ec50*/  FADD.FTZ R5, R46, R5 ;  /* 0x000000052e057221 */ /* 0x001fe20000010000 */
[----:B------:R-:W-:Y:S01]  /*ec60*/  F2FP.F16.F32.PACK_AB R39, R43, R40 ;  /* 0x000000282b27723e */ /* 0x000fe200000000ff */
[----:B-----5:R-:W-:Y:S01]  /*ec70*/  FADD.FTZ R3, R55, R4 ;  /* 0x0000000437037221 */ /* 0x020fe20000010000 */
[----:B------:R-:W-:Y:S02]  /*ec80*/  F2FP.F16.F32.PACK_AB R25, R47, R44 ;  /* 0x0000002c2f19723e */ /* 0x000fe400000000ff */
[----:B------:R-:W-:Y:S01]  /*ec90*/  F2FP.F16.F32.PACK_AB R27, R51, R48 ;  /* 0x00000030331b723e */ /* 0x000fe200000000ff */
[----:B------:R3:W-:Y:S01]  /*eca0*/  STSM.16.M88.4 [R87], R28 ;  /* 0x0000001c57007844 */ /* 0x0007e20000000200 */
[----:B------:R-:W0:Y:S01]  /*ecb0*/  @P2 LDC R14, c[0x0][0x44c] ;  /* 0x00011300ff0e2b82 */ /* 0x000e220000000800 */
[----:B-1----:R-:W-:Y:S02]  /*ecc0*/  FADD.FTZ R10, R50, R5 ;  /* 0x00000005320a7221 */ /* 0x002fe40000010000 */
[----:B------:R1:W-:Y:S01]  /*ecd0*/  STSM.16.M88.4 [R141], R32 ;  /* 0x000000208d007844 */ /* 0x0003e20000000200 */
[----:B--2---:R-:W-:-:S03]  /*ece0*/  FADD.FTZ R4, R56, R3 ;  /* 0x0000000338047221 */ /* 0x004fc60000010000 */
[----:B------:R-:W-:Y:S01]  /*ecf0*/  STSM.16.M88.4 [R140], R36 ;  /* 0x000000248c007844 */ /* 0x000fe20000000200 */
[----:B------:R-:W2:Y:S03]  /*ed00*/  @P2 LDC R15, c[0x0][0x450] ;  /* 0x00011400ff0f2b82 */ /* 0x000ea60000000800 */
[----:B------:R5:W-:Y:S01]  /*ed10*/  STSM.16.M88.4 [R139+0x27800], R24 ;  /* 0x027800188b007844 */ /* 0x000be20000000200 */
[----:B------:R-:W-:Y:S01]  /*ed20*/  FADD.FTZ R5, R53, R10 ;  /* 0x0000000a35057221 */ /* 0x000fe20000010000 */
[----:B------:R-:W-:Y:S01]  /*ed30*/  FADD.FTZ R4, R11, R4 ;  /* 0x000000040b047221 */ /* 0x000fe20000010000 */
[----:B---3--:R-:W-:Y:S02]  /*ed40*/  F2FP.F16.F32.PACK_AB R28, R57, R54 ;  /* 0x00000036391c723e */ /* 0x008fe400000000ff */
[----:B------:R-:W-:Y:S02]  /*ed50*/  F2FP.F16.F32.PACK_AB R30, R61, R58 ;  /* 0x0000003a3d1e723e */ /* 0x000fe400000000ff */
[----:B----4-:R-:W-:-:S02]  /*ed60*/  F2FP.F16.F32.PACK_AB R29, R64, R63 ;  /* 0x0000003f401d723e */ /* 0x010fc400000000ff */
[----:B------:R-:W-:Y:S02]  /*ed70*/  F2FP.F16.F32.PACK_AB R31, R68, R67 ;  /* 0x00000043441f723e */ /* 0x000fe400000000ff */
[----:B-1----:R-:W-:Y:S02]  /*ed80*/  F2FP.F16.F32.PACK_AB R32, R41, R0 ;  /* 0x000000002920723e */ /* 0x002fe400000000ff */
[----:B------:R-:W-:Y:S02]  /*ed90*/  F2FP.F16.F32.PACK_AB R34, R49, R42 ;  /* 0x0000002a3122723e */ /* 0x000fe400000000ff */
[----:B-----5:R-:W-:Y:S02]  /*eda0*/  F2FP.F16.F32.PACK_AB R24, R46, R45 ;  /* 0x0000002d2e18723e */ /* 0x020fe400000000ff */
[----:B------:R-:W-:Y:S02]  /*edb0*/  F2FP.F16.F32.PACK_AB R26, R53, R50 ;  /* 0x00000032351a723e */ /* 0x000fe400000000ff */
[----:B------:R-:W-:-:S02]  /*edc0*/  F2FP.F16.F32.PACK_AB R25, R55, R52 ;  /* 0x000000343719723e */ /* 0x000fc400000000ff */
[----:B------:R-:W-:Y:S02]  /*edd0*/  F2FP.F16.F32.PACK_AB R27, R11, R56 ;  /* 0x000000380b1b723e */ /* 0x000fe400000000ff */
[----:B------:R-:W-:Y:S02]  /*ede0*/  F2FP.F16.F32.PACK_AB R33, R60, R73 ;  /* 0x000000493c21723e */ /* 0x000fe400000000ff */
[----:B------:R-:W-:Y:S01]  /*edf0*/  F2FP.F16.F32.PACK_AB R35, R74, R59 ;  /* 0x0000003b4a23723e */ /* 0x000fe200000000ff */
[----:B------:R1:W-:Y:S01]  /*ee00*/  STSM.16.M88.4 [R62], R24 ;  /* 0x000000183e007844 */ /* 0x0003e20000000200 */
[----:B------:R-:W-:Y:S01]  /*ee10*/  FADD.FTZ R10, R54, R5 ;  /* 0x00000005360a7221 */ /* 0x000fe20000010000 */
[----:B------:R-:W-:Y:S02]  /*ee20*/  FADD.FTZ R3, R63, R4 ;  /* 0x000000043f037221 */ /* 0x000fe40000010000 */
[----:B------:R1:W-:Y:S04]  /*ee30*/  STSM.16.M88.4 [R141+0x6000], R28 ;  /* 0x0060001c8d007844 */ /* 0x0003e80000000200 */
[----:B------:R1:W-:Y:S01]  /*ee40*/  STSM.16.M88.4 [R140+0x6000], R32 ;  /* 0x006000208c007844 */ /* 0x0003e20000000200 */
[----:B------:R-:W-:Y:S01]  /*ee50*/  FADD.FTZ R5, R57, R10 ;  /* 0x0000000a39057221 */ /* 0x000fe20000010000 */
[----:B------:R3:W-:Y:S06]  /*ee60*/  MEMBAR.ALL.CTA ;  /* 0x0000000000007992 */ /* 0x0007ec0000008000 */
[----:B---3--:R-:W3:Y:S01]  /*ee70*/  FENCE.VIEW.ASYNC.S ;  /* 0x00000000000073c6 */ /* 0x008ee20000000000 */
[----:B------:R-:W-:Y:S01]  /*ee80*/  FADD.FTZ R4, R64, R3 ;  /* 0x0000000340047221 */ /* 0x000fe20000010000 */
[----:B------:R-:W-:-:S03]  /*ee90*/  FADD.FTZ R10, R58, R5 ;  /* 0x000000053a0a7221 */ /* 0x000fc60000010000 */
[----:B------:R-:W-:Y:S01]  /*eea0*/  FADD.FTZ R3, R67, R4 ;  /* 0x0000000443037221 */ /* 0x000fe20000010000 */
[----:B------:R-:W-:Y:S01]  /*eeb0*/  FADD.FTZ R5, R61, R10 ;  /* 0x0000000a3d057221 */ /* 0x000fe20000010000 */
[----:B------:R-:W-:Y:S02]  /*eec0*/  PLOP3.LUT P3, PT, PT, PT, UP0, 0x40, 0x0 ;  /* 0x000000000000781c */ /* 0x000fe40003f6e808 */
[----:B------:R-:W-:Y:S01]  /*eed0*/  FADD.FTZ R68, R68, R3 ;  /* 0x0000000344447221 */ /* 0x000fe20000010000 */
[----:B0-----:R-:W-:-:S04]  /*eee0*/  @P2 IMAD.HI.U32 R14, R89, R14, RZ ;  /* 0x0000000e590e2227 */ /* 0x001fc800078e00ff */
[----:B------:R-:W-:Y:S01]  /*eef0*/  FADD.FTZ R0, R0, R5 ;  /* 0x0000000500007221 */ /* 0x000fe20000010000 */
[----:B------:R-:W-:Y:S01]  /*ef00*/  FADD.FTZ R73, R73, R68 ;  /* 0x0000004449497221 */ /* 0x000fe20000010000 */
[----:B------:R-:W-:Y:S01]  /*ef10*/  IMAD.MOV.U32 R5, RZ, RZ, R89 ;  /* 0x000000ffff057224 */ /* 0x000fe200078e0059 */
[----:B--2---:R-:W-:Y:S01]  /*ef20*/  @P2 SHF.R.U32.HI R5, RZ, R15, R14 ;  /* 0x0000000fff052219 */ /* 0x004fe2000001160e */
[----:B------:R-:W-:Y:S01]  /*ef30*/  FADD.FTZ R41, R41, R0 ;  /* 0x0000000029297221 */ /* 0x000fe20000010000 */
[----:B------:R-:W-:-:S03]  /*ef40*/  FADD.FTZ R60, R60, R73 ;  /* 0x000000493c3c7221 */ /* 0x000fc60000010000 */
[----:B------:R-:W-:Y:S01]  /*ef50*/  FADD.FTZ R4, R42, R41 ;  /* 0x000000292a047221 */ /* 0x000fe20000010000 */
[----:B------:R-:W-:Y:S01]  /*ef60*/  FADD.FTZ R3, R59, R60 ;  /* 0x0000003c3b037221 */ /* 0x000fe20000010000 */
[----:B------:R-:W-:Y:S02]  /*ef70*/  IMAD.IADD R114, R114, 0x1, R5 ;  /* 0x0000000172727824 */ /* 0x000fe400078e0205 */
[----:B------:R-:W-:Y:S01]  /*ef80*/  FADD.FTZ R4, R49, R4 ;  /* 0x0000000431047221 */ /* 0x000fe20000010000 */
[----:B------:R-:W-:Y:S01]  /*ef90*/  FADD.FTZ R3, R74, R3 ;  /* 0x000000034a037221 */ /* 0x000fe20000010000 */
[----:B------:R-:W-:Y:S02]  /*efa0*/  VIADD R0, R88, 0xfffffffe ;  /* 0xfffffffe58007836 */ /* 0x000fe40000000000 */
[----:B------:R-:W-:Y:S01]  /*efb0*/  VIADD R5, R114, UR6 ;  /* 0x0000000672057c36 */ /* 0x000fe20008000000 */
[----:B---3--:R-:W-:Y:S01]  /*efc0*/  NOP ;  /* 0x0000000000007918 */ /* 0x008fe20000000000 */
[----:B-1----:R-:W-:Y:S05]  /*efd0*/  @P3 BRA `(.L_x_1500) ;  /* 0x0000000000543947 */ /* 0x002fea0003800000 */
[C---:B------:R-:W-:Y:S01]  /*efe0*/  ISETP.GT.AND P3, PT, R114.reuse, RZ, PT ;  /* 0x000000ff7200720c */ /* 0x040fe20003f64270 */
[----:B------:R-:W-:Y:S01]  /*eff0*/  BSSY B0, `(.L_x_1501) ;  /* 0x0000010000007945 */ /* 0x000fe20003800000 */
[----:B------:R-:W-:-:S11]  /*f000*/  VIADD R10, R114, 0xffffffff ;  /* 0xffffffff720a7836 */ /* 0x000fd60000000000 */
[----:B------:R-:W-:Y:S05]  /*f010*/  @P3 BRA `(.L_x_1502) ;  /* 0x0000000000203947 */ /* 0x000fea0003800000 */
[----:B------:R-:W-:Y:S01]  /*f020*/  UISETP.NE.AND UP1, UPT, UR7, 0x1, UPT ;  /* 0x000000010700788c */ /* 0x000fe2000bf25270 */
[----:B------:R-:W-:-:S05]  /*f030*/  IMAD.MOV R10, RZ, RZ, -R114 ;  /* 0x000000ffff0a7224 */ /* 0x000fca00078e0a72 */
[----:B------:R-:W-:-:S05]  /*f040*/  PLOP3.LUT P3, PT, PT, PT, UP1, 0x80, 0x0 ;  /* 0x000000000000781c */ /* 0x000fca0003f6f018 */
[----:B------:R-:W-:-:S08]  /*f050*/  @UP1 ULDC.64 UR4, c[0x0][0x9e8] ;  /* 0x00027a0000041ab9 */ /* 0x000fd00000000a00 */
[----:B------:R-:W-:-:S05]  /*f060*/  @P3 IMAD.HI.U32 R11, R10, UR4, RZ ;  /* 0x000000040a0b3c27 */ /* 0x000fca000f8e00ff */
[----:B------:R-:W-:-:S04]  /*f070*/  @P3 SHF.R.U32.HI R10, RZ, UR5, R11 ;  /* 0x00000005ff0a3c19 */ /* 0x000fc8000801160b */
[----:B------:R-:W-:Y:S01]  /*f080*/  LOP3.LUT R10, RZ, R10, RZ, 0x33, !PT ;  /* 0x0000000aff0a7212 */ /* 0x000fe200078e33ff */
[----:B------:R-:W-:Y:S06]  /*f090*/  BRA `(.L_x_1503) ;  /* 0x0000000000147947 */ /* 0x000fec0003800000 */
.L_x_1502:
[----:B------:R-:W-:-:S06]  /*f0a0*/  UISETP.NE.AND UP1, UPT, UR7, 0x1, UPT ;  /* 0x000000010700788c */ /* 0x000fcc000bf25270 */
[----:B------:R-:W-:-:S05]  /*f0b0*/  PLOP3.LUT P3, PT, PT, PT, UP1, 0x80, 0x0 ;  /* 0x000000000000781c */ /* 0x000fca0003f6f018 */
[----:B------:R-:W-:-:S08]  /*f0c0*/  @UP1 ULDC.64 UR4, c[0x0][0x9e8] ;  /* 0x00027a0000041ab9 */ /* 0x000fd00000000a00 */
[----:B------:R-:W-:-:S05]  /*f0d0*/  @P3 IMAD.HI.U32 R11, R10, UR4, RZ ;  /* 0x000000040a0b3c27 */ /* 0x000fca000f8e00ff */
[----:B------:R-:W-:-:S07]  /*f0e0*/  @P3 SHF.R.U32.HI R10, RZ, UR5, R11 ;  /* 0x00000005ff0a3c19 */ /* 0x000fce000801160b */
.L_x_1503:
[----:B------:R-:W-:Y:S05]  /*f0f0*/  BSYNC B0 ;  /* 0x0000000000007941 */ /* 0x000fea0003800000 */
.L_x_1501:
[----:B------:R-:W-:-:S04]  /*f100*/  IMAD.U32 R11, RZ, RZ, UR7 ;  /* 0x00000007ff0b7e24 */ /* 0x000fc8000f8e00ff */
[----:B------:R-:W-:-:S05]  /*f110*/  IMAD R10, R10, R11, UR7 ;  /* 0x000000070a0a7e24 */ /* 0x000fca000f8e020b */
[----:B------:R-:W-:-:S07]  /*f120*/  VIMNMX R5, R5, R10, PT ;  /* 0x0000000a05057248 */ /* 0x000fce0003fe0100 */
.L_x_1500:
[----:B------:R-:W2:Y:S01]  /*f130*/  LDL R11, [R1+0x44] ;  /* 0x00004400010b7983 */ /* 0x000ea20000100800 */
[----:B------:R-:W-:Y:S01]  /*f140*/  SHF.R.S32.HI R10, RZ, 0x1f, R5 ;  /* 0x0000001fff0a7819 */ /* 0x000fe20000011405 */
[----:B------:R-:W-:Y:S01]  /*f150*/  ULDC UR42, c[0x0][0x9e4] ;  /* 0x00027900002a7ab9 */ /* 0x000fe20000000800 */
[----:B------:R-:W-:Y:S01]  /*f160*/  ULDC UR5, c[0x0][0x9e4] ;  /* 0x0002790000057ab9 */ /* 0x000fe20000000800 */
[----:B------:R-:W-:Y:S01]  /*f170*/  ULDC UR48, c[0x0][0x9d8] ;  /* 0x0002760000307ab9 */ /* 0x000fe20000000800 */
[----:B------:R-:W-:Y:S01]  /*f180*/  LEA.HI R10, R10, R5, RZ, 0x7 ;  /* 0x000000050a0a7211 */ /* 0x000fe200078f38ff */
[----:B------:R-:W-:Y:S01]  /*f190*/  ULDC UR51, c[0x0][0x9d8] ;  /* 0x0002760000337ab9 */ /* 0x000fe20000000800 */
[----:B------:R-:W-:Y:S01]  /*f1a0*/  ULDC UR49, c[0x0][0x9d8] ;  /* 0x0002760000317ab9 */ /* 0x000fe20000000800 */
[----:B------:R-:W-:Y:S01]  /*f1b0*/  ULDC UR4, c[0x0][0x988] ;  /* 0x0002620000047ab9 */ /* 0x000fe20000000800 */
[----:B------:R-:W-:Y:S01]  /*f1c0*/  SHF.R.S32.HI R10, RZ, 0x7, R10 ;  /* 0x00000007ff0a7819 */ /* 0x000fe2000001140a */
[----:B------:R-:W-:Y:S01]  /*f1d0*/  ULDC UR7, c[0x0][0x988] ;  /* 0x0002620000077ab9 */ /* 0x000fe20000000800 */
[----:B------:R-:W-:Y:S01]  /*f1e0*/  ULDC UR6, c[0x0][0x988] ;  /* 0x0002620000067ab9 */ /* 0x000fe20000000800 */
[----:B------:R-:W-:Y:S01]  /*f1f0*/  ULDC UR50, c[0x0][0x9e0] ;  /* 0x0002780000327ab9 */ /* 0x000fe20000000800 */
[----:B------:R-:W-:Y:S01]  /*f200*/  ULDC UR43, c[0x0][0x9e0] ;  /* 0x00027800002b7ab9 */ /* 0x000fe20000000800 */
        /* <DEDUP_REMOVED lines=24> */
[----:B--2---:R-:W-:-:S04]  /*f390*/  VIMNMX R11, R11, R10, !PT ;  /* 0x0000000a0b0b7248 */ /* 0x004fc80007fe0100 */
[----:B------:R-:W-:Y:S01]  /*f3a0*/  ISETP.GE.AND P3, PT, R0, R11, PT ;  /* 0x0000000b0000720c */ /* 0x000fe20003f66270 */
[----:B------:R0:W-:-:S12]  /*f3b0*/  STL [R1+0x4], R11 ;  /* 0x0000040b01007387 */ /* 0x0001d80000100800 */
[----:B0-----:R-:W-:Y:S05]  /*f3c0*/  @!P3 BRA `(.L_x_1504) ;  /* 0x0000003800e4b947 */ /* 0x001fea0003800000 */
[----:B------:R-:W-:-:S07]  /*f3d0*/  IMAD.MOV.U32 R135, RZ, RZ, RZ ;  /* 0x000000ffff877224 */ /* 0x000fce00078e00ff */
.L_x_1522:
[----:B------:R-:W-:Y:S01]  /*f3e0*/  ISETP.NE.AND P3, PT, R155, RZ, PT ;  /* 0x000000ff9b00720c */ /* 0x000fe20003f65270 */
[----:B------:R-:W-:Y:S01]  /*f3f0*/  VIADD R20, R16, 0x1 ;  /* 0x0000000110147836 */ /* 0x000fe20000000000 */
[----:B------:R-:W-:Y:S05]  /*f400*/  YIELD ;  /* 0x0000000000007946 */ /* 0x000fea0003800000 */
[----:B------:R-:W-:-:S04]  /*f410*/  ISETP.NE.AND P4, PT, R20, 0x2, PT ;  /* 0x000000021400780c */ /* 0x000fc80003f85270 */
[----:B------:R-:W-:Y:S02]  /*f420*/  SEL R5, RZ, 0x1, P4 ;  /* 0x00000001ff057807 */ /* 0x000fe40002000000 */
[----:B------:R-:W-:Y:S02]  /*f430*/  SEL R20, R20, RZ, P4 ;  /* 0x000000ff14147207 */ /* 0x000fe40002000000 */
[----:B------:R-:W-:Y:S01]  /*f440*/  LOP3.LUT R5, R18, R5, RZ, 0x3c, !PT ;  /* 0x0000000512057212 */ /* 0x000fe200078e3cff */
[----:B------:R-:W-:Y:S06]  /*f450*/  @P3 BRA `(.L_x_1505) ;  /* 0x0000000000303947 */ /* 0x000fec0003800000 */
[----:B------:R-:W-:Y:S05]  /*f460*/  @!P0 BRA `(.L_x_1506) ;  /* 0x0000000000048947 */ /* 0x000fea0003800000 */
[----:B------:R-:W-:Y:S01]  /*f470*/  BPT.TRAP 0x1 ;  /* 0x000000040000795c */ /* 0x000fe20000300000 */
.L_x_1506:
[----:B------:R-:W-:Y:S01]  /*f480*/  IMAD R11, R20, 0x8, R2 ;  /* 0x00000008140b7824 */ /* 0x000fe200078e0202 */
[----:B------:R-:W-:-:S04]  /*f490*/  SHF.L.U32 R10, R5, 0x1f, RZ ;  /* 0x0000001f050a7819 */ /* 0x000fc800000006ff */
[----:B------:R0:W1:Y:S01]  /*f4a0*/  SYNCS.PHASECHK.TRANS64.TRYWAIT P4, [R11+URZ+0x2d830], R10 ;  /* 0x02d8300a0b0075a7 */ /* 0x000062000808017f */
[----:B------:R-:W-:Y:S05]  /*f4b0*/  @!P0 BRA `(.L_x_1507) ;  /* 0x0000000000048947 */ /* 0x000fea0003800000 */
[----:B------:R-:W-:Y:S01]  /*f4c0*/  BPT.TRAP 0x1 ;  /* 0x000000040000795c */ /* 0x000fe20000300000 */
.L_x_1507:
[----:B------:R-:W-:Y:S04]  /*f4d0*/  BSSY B0, `(.L_x_1505) ;  /* 0x0000004000007945 */ /* 0x000fe80003800000 */
[----:B-1----:R-:W-:Y:S05]  /*f4e0*/  @P4 BRA `(.L_x_1508) ;  /* 0x0000000000084947 */ /* 0x002fea0003800000 */
[----:B------:R-:W1:Y:S02]  /*f4f0*/  SYNCS.PHASECHK.TRANS64.TRYWAIT P4, [R11+URZ+0x2d830], R10 ;  /* 0x02d8300a0b0075a7 */ /* 0x000e64000808017f */
[----:B-1----:R-:W-:Y:S05]  /*f500*/  @!P4 BRA `(.L_x_1509) ;  /* 0x00000154009cc947 */ /* 0x002fea0003800000 */
.L_x_1508:
[----:B------:R-:W-:Y:S05]  /*f510*/  BSYNC B0 ;  /* 0x0000000000007941 */ /* 0x000fea0003800000 */
.L_x_1505:
[----:B01----:R-:W0:Y:S01]  /*f520*/  S2R R10, SR_TID.X ;  /* 0x00000000000a7919 */ /* 0x003e220000002100 */
[----:B------:R-:W-:Y:S05]  /*f530*/  WARPSYNC.ALL ;  /* 0x0000000000007948 */ /* 0x000fea0003800000 */
[----:B------:R-:W-:Y:S01]  /*f540*/  IMAD.MOV.U32 R11, RZ, RZ, -0x7fffffe0 ;  /* 0x80000020ff0b7424 */ /* 0x000fe200078e00ff */
[----:B------:R-:W-:Y:S01]  /*f550*/  R2UR UR8, R6 ;  /* 0x00000000060872ca */ /* 0x000fe200000e0000 */
[----:B------:R-:W-:Y:S01]  /*f560*/  IMAD.MOV.U32 R25, RZ, RZ, -0x7fffffe0 ;  /* 0x80000020ff197424 */ /* 0x000fe200078e00ff */
[----:B------:R-:W-:Y:S01]  /*f570*/  R2UR UR9, R7 ;  /* 0x00000000070972ca */ /* 0x000fe200000e0000 */
[----:B------:R-:W-:Y:S01]  /*f580*/  IMAD.MOV.U32 R27, RZ, RZ, -0x7fffffe0 ;  /* 0x80000020ff1b7424 */ /* 0x000fe200078e00ff */
[----:B------:R-:W-:Y:S01]  /*f590*/  R2UR UR11, R11 ;  /* 0x000000000b0b72ca */ /* 0x000fe200000e0000 */
[----:B------:R-:W-:Y:S01]  /*f5a0*/  IMAD.MOV.U32 R15, RZ, RZ, -0x7fffffe0 ;  /* 0x80000020ff0f7424 */ /* 0x000fe200078e00ff */
[----:B------:R-:W-:-:S02]  /*f5b0*/  R2UR UR15, R25 ;  /* 0x00000000190f72ca */ /* 0x000fc400000e0000 */
[----:B------:R-:W-:Y:S02]  /*f5c0*/  R2UR UR23, R25 ;  /* 0x00000000191772ca */ /* 0x000fe400000e0000 */
[----:B------:R-:W-:Y:S02]  /*f5d0*/  R2UR UR27, R27 ;  /* 0x000000001b1b72ca */ /* 0x000fe400000e0000 */
[----:B------:R-:W-:Y:S02]  /*f5e0*/  R2UR UR12, R152 ;  /* 0x00000000980c72ca */ /* 0x000fe400000e0000 */
[----:B------:R-:W-:Y:S02]  /*f5f0*/  R2UR UR13, R153 ;  /* 0x00000000990d72ca */ /* 0x000fe400000e0000 */
[----:B------:R-:W-:Y:S02]  /*f600*/  R2UR UR19, R15 ;  /* 0x000000000f1372ca */ /* 0x000fe400000e0000 */
[----:B------:R-:W-:-:S02]  /*f610*/  R2UR UR16, R150 ;  /* 0x00000000961072ca */ /* 0x000fc400000e0000 */
[----:B------:R-:W-:Y:S02]  /*f620*/  R2UR UR17, R151 ;  /* 0x00000000971172ca */ /* 0x000fe400000e0000 */
[----:B------:R-:W-:Y:S02]  /*f630*/  R2UR UR20, R148 ;  /* 0x00000000941472ca */ /* 0x000fe400000e0000 */
[----:B------:R-:W-:Y:S02]  /*f640*/  R2UR UR21, R149 ;  /* 0x00000000951572ca */ /* 0x000fe400000e0000 */
[----:B0-----:R-:W-:Y:S01]  /*f650*/  SHF.R.U32.HI R14, RZ, 0x7, R10 ;  /* 0x00000007ff0e7819 */ /* 0x001fe2000001160a */
[----:B------:R-:W-:Y:S01]  /*f660*/  IMAD R10, R20, 0x600, R156 ;  /* 0x00000600140a7824 */ /* 0x000fe200078e029c */
[----:B------:R-:W-:Y:S02]  /*f670*/  R2UR UR24, R146 ;  /* 0x00000000921872ca */ /* 0x000fe400000e0000 */
[----:B------:R-:W-:Y:S01]  /*f680*/  R2UR UR25, R147 ;  /* 0x00000000931972ca */ /* 0x000fe200000e0000 */
[----:B------:R-:W-:Y:S01]  /*f690*/  VIADD R21, R14, 0x8 ;  /* 0x000000080e157836 */ /* 0x000fe20000000000 */
[C---:B------:R-:W-:Y:S01]  /*f6a0*/  R2UR UR10, R10.reuse ;  /* 0x000000000a0a72ca */ /* 0x040fe200000e0000 */
[C---:B------:R-:W-:Y:S01]  /*f6b0*/  VIADD R24, R10.reuse, 0x2 ;  /* 0x000000020a187836 */ /* 0x040fe20000000000 */
[----:B------:R-:W-:Y:S01]  /*f6c0*/  R2UR UR31, R11 ;  /* 0x000000000b1f72ca */ /* 0x000fe200000e0000 */
[C---:B------:R-:W-:Y:S01]  /*f6d0*/  VIADD R26, R10.reuse, 0x400 ;  /* 0x000004000a1a7836 */ /* 0x040fe20000000000 */
[----:B------:R0:W-:Y:S01]  /*f6e0*/  BAR.SYNC.DEFER_BLOCKING R21, 0x100 ;  /* 0x000400150000751d */ /* 0x0001e20000010000 */
[----:B------:R-:W-:Y:S01]  /*f6f0*/  VIADD R14, R10, 0x200 ;  /* 0x000002000a0e7836 */ /* 0x000fe20000000000 */
[----:B------:R-:W-:Y:S01]  /*f700*/  R2UR UR14, R24 ;  /* 0x00000000180e72ca */ /* 0x000fe200000e0000 */
[----:B------:R-:W-:Y:S01]  /*f710*/  VIADD R24, R10, 0x202 ;  /* 0x000002020a187836 */ /* 0x000fe20000000000 */
[----:B------:R-:W-:Y:S01]  /*f720*/  R2UR UR26, R26 ;  /* 0x000000001a1a72ca */ /* 0x000fe200000e0000 */
[----:B------:R-:W-:Y:S01]  /*f730*/  VIADD R10, R10, 0x402 ;  /* 0x000004020a0a7836 */ /* 0x000fe20000000000 */
[----:B------:R-:W-:-:S02]  /*f740*/  R2UR UR18, R14 ;  /* 0x000000000e1272ca */ /* 0x000fc400000e0000 */
[----:B------:R-:W-:Y:S02]  /*f750*/  R2UR UR22, R24 ;  /* 0x00000000181672ca */ /* 0x000fe400000e0000 */
[----:B------:R-:W-:Y:S02]  /*f760*/  R2UR UR30, R10 ;  /* 0x000000000a1e72ca */ /* 0x000fe400000e0000 */
[----:B------:R-:W-:Y:S02]  /*f770*/  R2UR UR28, R8 ;  /* 0x00000000081c72ca */ /* 0x000fe400000e0000 */
[----:B------:R-:W-:Y:S01]  /*f780*/  R2UR UR29, R9 ;  /* 0x00000000091d72ca */ /* 0x000fe200000e0000 */
        /* <DEDUP_REMOVED lines=21> */
.L_x_1511:
[----:B------:R-:W-:Y:S01]  /*f8e0*/  SHF.L.U32 R10, R18, 0x1f, RZ ;  /* 0x0000001f120a7819 */ /* 0x000fe200000006ff */
[----:B------:R-:W-:-:S04]  /*f8f0*/  IMAD R11, R16, 0x8, R2 ;  /* 0x00000008100b7824 */ /* 0x000fc800078e0202 */
[----:B------:R0:W1:Y:S01]  /*f900*/  SYNCS.PHASECHK.TRANS64.TRYWAIT P3, [R11+URZ+0x2d850], R10 ;  /* 0x02d8500a0b0075a7 */ /* 0x000062000806017f */
[----:B------:R-:W-:Y:S05]  /*f910*/  @!P0 BRA `(.L_x_1512) ;  /* 0x0000000000048947 */ /* 0x000fea0003800000 */
[----:B------:R-:W-:Y:S01]  /*f920*/  BPT.TRAP 0x1 ;  /* 0x000000040000795c */ /* 0x000fe20000300000 */
.L_x_1512:
[----:B-1----:R-:W-:Y:S05]  /*f930*/  @P3 BRA `(.L_x_1510) ;  /* 0x0000000000083947 */ /* 0x002fea0003800000 */
[----:B------:R-:W1:Y:S02]  /*f940*/  SYNCS.PHASECHK.TRANS64.TRYWAIT P3, [R11+URZ+0x2d850], R10 ;  /* 0x02d8500a0b0075a7 */ /* 0x000e64000806017f */
[----:B-1----:R-:W-:Y:S05]  /*f950*/  @!P3 BRA `(.L_x_1513) ;  /* 0x00000150009cb947 */ /* 0x002fea0003800000 */
.L_x_1510:
[----:B------:R-:W2:Y:S01]  /*f960*/  LDL R18, [R1+0x18] ;  /* 0x0000180001127983 */ /* 0x000ea20000100800 */
[----:B01----:R-:W0:Y:S03]  /*f970*/  @P2 LDC R11, c[0x0][0x44c] ;  /* 0x00011300ff0b2b82 */ /* 0x003e260000000800 */
[----:B------:R-:W2:Y:S04]  /*f980*/  LDL R14, [R1+0x40] ;  /* 0x00004000010e7983 */ /* 0x000ea80000100800 */
[----:B------:R-:W3:Y:S01]  /*f990*/  LDL R21, [R1+0x1c] ;  /* 0x00001c0001157983 */ /* 0x000ee20000100800 */
[----:B------:R-:W1:Y:S01]  /*f9a0*/  @P2 LDC R10, c[0x0][0x450] ;  /* 0x00011400ff0a2b82 */ /* 0x000e620000000800 */
[----:B------:R-:W-:Y:S05]  /*f9b0*/  WARPSYNC.ALL ;  /* 0x0000000000007948 */ /* 0x000fea0003800000 */
[----:B------:R-:W-:Y:S01]  /*f9c0*/  WARPGROUP.ARRIVE ;  /* 0x00000000000079c5 */ /* 0x000fe20000000000 */
[----:B------:R-:W-:Y:S01]  /*f9d0*/  UMOV UR9, 0x40000040 ;  /* 0x4000004000097882 */ /* 0x000fe20000000000 */
[----:B------:R-:W-:Y:S01]  /*f9e0*/  IMAD.MOV.U32 R15, RZ, RZ, -0x7fffffe0 ;  /* 0x80000020ff0f7424 */ /* 0x000fe200078e00ff */
[----:B------:R-:W-:Y:S01]  /*f9f0*/  UMOV UR13, 0x40000040 ;  /* 0x40000040000d7882 */ /* 0x000fe20000000000 */
[----:B------:R-:W-:Y:S01]  /*fa00*/  UMOV UR17, 0x40000040 ;  /* 0x4000004000117882 */ /* 0x000fe20000000000 */
[----:B------:R-:W-:Y:S01]  /*fa10*/  UMOV UR21, 0x40000040 ;  /* 0x4000004000157882 */ /* 0x000fe20000000000 */
[----:B------:R-:W-:Y:S01]  /*fa20*/  UMOV UR25, 0x40000040 ;  /* 0x4000004000197882 */ /* 0x000fe20000000000 */
[C---:B------:R-:W-:Y:S01]  /*fa30*/  R2UR UR15, R15.reuse ;  /* 0x000000000f0f72ca */ /* 0x040fe200000e0000 */
[----:B------:R-:W-:Y:S01]  /*fa40*/  UMOV UR29, 0x40000040 ;  /* 0x40000040001d7882 */ /* 0x000fe20000000000 */
[C---:B------:R-:W-:Y:S01]  /*fa50*/  R2UR UR19, R15.reuse ;  /* 0x000000000f1372ca */ /* 0x040fe200000e0000 */
[----:B------:R-:W-:Y:S01]  /*fa60*/  UMOV UR33, 0x40000040 ;  /* 0x4000004000217882 */ /* 0x000fe20000000000 */
[C---:B------:R-:W-:Y:S01]  /*fa70*/  R2UR UR23, R15.reuse ;  /* 0x000000000f1772ca */ /* 0x040fe200000e0000 */
[----:B------:R-:W4:Y:S01]  /*fa80*/  S2R R143, SR_TID.X ;  /* 0x00000000008f7919 */ /* 0x000f220000002100 */
[C---:B------:R-:W-:Y:S01]  /*fa90*/  R2UR UR27, R15.reuse ;  /* 0x000000000f1b72ca */ /* 0x040fe200000e0000 */
[----:B------:R-:W-:Y:S01]  /*faa0*/  FMUL.FTZ R84, R84, UR51 ;  /* 0x0000003354547c20 */ /* 0x000fe20008410000 */
[----:B------:R-:W-:Y:S01]  /*fab0*/  R2UR UR31, R15 ;  /* 0x000000000f1f72ca */ /* 0x000fe200000e0000 */
[----:B------:R-:W-:Y:S01]  /*fac0*/  FMUL.FTZ R85, R85, UR51 ;  /* 0x0000003355557c20 */ /* 0x000fe20008410000 */
        /* <DEDUP_REMOVED lines=18> */
[----:B------:R-:W0:Y:S08]  /*fbf0*/  MUFU.TANH R15, R15 ;  /* 0x0000000f000f7308 */ /* 0x000e300000002400 */
[----:B------:R-:W0:Y:S01]  /*fc00*/  MUFU.TANH R27, R27 ;  /* 0x0000001b001b7308 */ /* 0x000e220000002400 */
[----:B----4-:R-:W-:-:S02]  /*fc10*/  SHF.R.U32.HI R142, RZ, 0x7, R143 ;  /* 0x00000007ff8e7819 */ /* 0x010fc4000001168f */
[----:B------:R-:W-:-:S05]  /*fc20*/  ISETP.GE.U32.AND P3, PT, R143, 0x180, PT ;  /* 0x000001808f00780c */ /* 0x000fca0003f66070 */
        /* <DEDUP_REMOVED lines=17> */
[----:B--2---:R-:W-:-:S04]  /*fd40*/  IMAD.IADD R18, R14, 0x1, R18 ;  /* 0x000000010e127824 */ /* 0x004fc800078e0212 */
[----:B0-----:R-:W-:-:S05]  /*fd50*/  @P2 IMAD.HI.U32 R11, R18, R11, RZ ;  /* 0x0000000b120b2227 */ /* 0x001fca00078e00ff */
[----:B-1----:R-:W-:Y:S01]  /*fd60*/  @P2 SHF.R.U32.HI R18, RZ, R10, R11 ;  /* 0x0000000aff122219 */ /* 0x002fe2000001160b */
[----:B------:R-:W-:Y:S02]  /*fd70*/  IMAD.MOV.U32 R11, RZ, RZ, -0x7fffffe0 ;  /* 0x80000020ff0b7424 */ /* 0x000fe400078e00ff */
[----:B------:R-:W-:Y:S02]  /*fd80*/  VIADD R10, R2, 0x400 ;  /* 0x00000400020a7836 */ /* 0x000fe40000000000 */
[----:B------:R-:W0:Y:S01]  /*fd90*/  SHFL.IDX PT, R144, R18, RZ, 0x1c1f ;  /* 0x001c1fff12907589 */ /* 0x000e2200000e0000 */
[----:B------:R-:W-:Y:S01]  /*fda0*/  R2UR UR11, R11 ;  /* 0x000000000b0b72ca */ /* 0x000fe200000e0000 */
[----:B---3--:R-:W-:Y:S01]  /*fdb0*/  IMAD R11, R21, 0x2000, R2 ;  /* 0x00002000150b7824 */ /* 0x008fe200078e0202 */
[----:B------:R-:W-:Y:S01]  /*fdc0*/  SHF.R.U32.HI R10, RZ, 0x4, R10 ;  /* 0x00000004ff0a7819 */ /* 0x000fe2000001160a */
[----:B------:R-:W-:Y:S01]  /*fdd0*/  FMUL.FTZ R21, R28, UR51 ;  /* 0x000000331c157c20 */ /* 0x000fe20008410000 */
[----:B------:R-:W-:Y:S01]  /*fde0*/  FMUL.FTZ R28, R33, UR51 ;  /* 0x00000033211c7c20 */ /* 0x000fe20008410000 */
[----:B------:R-:W-:Y:S01]  /*fdf0*/  FMUL.FTZ R33, R38, UR51 ;  /* 0x0000003326217c20 */ /* 0x000fe20008410000 */
[----:B------:R-:W-:Y:S01]  /*fe00*/  R2UR UR8, R11 ;  /* 0x000000000b0872ca */ /* 0x000fe200000e0000 */
[----:B------:R-:W-:Y:S01]  /*fe10*/  IMAD.MOV.U32 R11, RZ, RZ, -0x7fffffe0 ;  /* 0x80000020ff0b7424 */ /* 0x000fe200078e00ff */
[----:B------:R-:W-:Y:S01]  /*fe20*/  LOP3.LUT R10, R10, 0x3fff, RZ, 0xc0, !PT ;  /* 0x00003fff0a0a7812 */ /* 0x000fe200078ec0ff */
[----:B------:R-:W-:Y:S01]  /*fe30*/  FMUL.FTZ R38, R43, UR51 ;  /* 0x000000332b267c20 */ /* 0x000fe20008410000 */
[----:B------:R-:W-:Y:S01]  /*fe40*/  FMUL.FTZ R43, R48, UR51 ;  /* 0x00000033302b7c20 */ /* 0x000fe20008410000 */
[----:B------:R-:W-:Y:S01]  /*fe50*/  FMUL.FTZ R48, R53, UR51 ;  /* 0x0000003335307c20 */ /* 0x000fe20008410000 */
[----:B------:R-:W-:Y:S01]  /*fe60*/  LOP3.LUT R10, R10, 0x2000000, RZ, 0xfc, !PT ;  /* 0x020000000a0a7812 */ /* 0x000fe200078efcff */
[----:B------:R-:W-:Y:S01]  /*fe70*/  FMUL.FTZ R53, R56, UR51 ;  /* 0x0000003338357c20 */ /* 0x000fe20008410000 */
[----:B------:R-:W-:Y:S01]  /*fe80*/  FMUL.FTZ R56, R59, UR51 ;  /* 0x000000333b387c20 */ /* 0x000fe20008410000 */
[----:B------:R-:W-:Y:S01]  /*fe90*/  FMUL.FTZ R59, R62, UR51 ;  /* 0x000000333e3b7c20 */ /* 0x000fe20008410000 */
[----:B------:R-:W-:Y:S01]  /*fea0*/  FMUL.FTZ R62, R65, UR51 ;  /* 0x00000033413e7c20 */ /* 0x000fe20008410000 */
[----:B------:R-:W-:-:S02]  /*feb0*/  IMAD R10, R16, 0x600, R10 ;  /* 0x00000600100a7824 */ /* 0x000fc400078e020a */
[----:B------:R-:W-:Y:S01]  /*fec0*/  FMUL.FTZ R65, R68, UR51 ;  /* 0x0000003344417c20 */ /* 0x000fe20008410000 */
[----:B------:R-:W-:Y:S01]  /*fed0*/  UIADD3 UR8, UR8, 0x21800, URZ ;  /* 0x0002180008087890 */ /* 0x000fe2000fffe03f */
[----:B------:R-:W-:Y:S01]  /*fee0*/  FMUL.FTZ R68, R71, UR51 ;  /* 0x0000003347447c20 */ /* 0x000fe20008410000 */
[C---:B------:R-:W-:Y:S01]  /*fef0*/  VIADD R14, R10.reuse, 0x40 ;  /* 0x000000400a0e7836 */ /* 0x040fe20000000000 */
[----:B------:R-:W-:Y:S01]  /*ff00*/  R2UR UR10, R10 ;  /* 0x000000000a0a72ca */ /* 0x000fe200000e0000 */
[----:B------:R-:W-:Y:S01]  /*ff10*/  USHF.R.U32.HI UR8, URZ, 0x4, UR8 ;  /* 0x000000043f087899 */ /* 0x000fe20008011608 */
[----:B------:R-:W-:Y:S01]  /*ff20*/  FMUL.FTZ R71, R74, UR51 ;  /* 0x000000334a477c20 */ /* 0x000fe20008410000 */
[----:B------:R-:W-:Y:S01]  /*ff30*/  FMUL.FTZ R74, R77, UR51 ;  /* 0x000000334d4a7c20 */ /* 0x000fe20008410000 */
[----:B------:R-:W-:Y:S01]  /*ff40*/  R2UR UR14, R14 ;  /* 0x000000000e0e72ca */ /* 0x000fe200000e0000 */
[----:B------:R-:W-:Y:S01]  /*ff50*/  ULOP3.LUT UR8, UR8, 0x3fff, URZ, 0xc0, !UPT ;  /* 0x00003fff08087892 */ /* 0x000fe2000f8ec03f */
[----:B------:R-:W-:-:S02]  /*ff60*/  VIADD R14, R10, 0x80 ;  /* 0x000000800a0e7836 */ /* 0x000fc40000000000 */
[----:B------:R-:W-:Y:S01]  /*ff70*/  FMUL.FTZ R77, R80, UR51 ;  /* 0x00000033504d7c20 */ /* 0x000fe20008410000 */
[----:B------:R-:W-:Y:S01]  /*ff80*/  FMUL.FTZ R80, R82, UR51 ;  /* 0x0000003352507c20 */ /* 0x000fe20008410000 */
[----:B------:R-:W-:Y:S01]  /*ff90*/  ULOP3.LUT UR8, UR8, 0x10000, URZ, 0xfc, !UPT ;  /* 0x0001000008087892 */ /* 0x000fe2000f8efc3f */
[----:B------:R-:W-:Y:S01]  /*ffa0*/  IMAD.SHL.U32 R82, R0, 0x80, RZ ;  /* 0x0000008000527824 */ /* 0x000fe200078e00ff */
[----:B------:R-:W-:Y:S01]  /*ffb0*/  R2UR UR18, R14 ;  /* 0x000000000e1272ca */ /* 0x000fe200000e0000 */
[----:B------:R-:W-:Y:S01]  /*ffc0*/  VIADD R14, R10, 0xc0 ;  /* 0x000000c00a0e7836 */ /* 0x000fe20000000000 */
[----:B------:R-:W-:Y:S01]  /*ffd0*/  UIADD3 UR12, UR8, 0x2, URZ ;  /* 0x00000002080c7890 */ /* 0x000fe2000fffe03f */
[----:B------:R-:W1:Y:S01]  /*ffe0*/  MUFU.TANH R21, R21 ;  /* 0x0000001500157308 */ /* 0x000e620000002400 */
[----:B------:R-:W-:Y:S02]  /*fff0*/  UIADD3 UR16, UR8, 0x4, URZ ;  /* 0x0000000408107890 */ /* 0x000fe4000fffe03f */
[----:B------:R-:W-:Y:S01]  /*10000*/  R2UR UR22, R14 ;  /* 0x000000000e1672ca */ /* 0x000fe200000e0000 */
[----:B------:R-:W-:Y:S01]  /*10010*/  HGMMA.64x96x16.F32 R88, gdesc[UR8].tnspB, R88, gsb0 ;  /* 0x41600000085879f0 */ /* 0x000fe20008000858 */
[----:B------:R-:W-:Y:S01]  /*10020*/  UIADD3 UR20, UR8, 0x6, URZ ;  /* 0x0000000608147890 */ /* 0x000fe2000fffe03f */
[----:B------:R-:W-:Y:S01]  /*10030*/  VIADD R14, R10, 0x100 ;  /* 0x000001000a0e7836 */ /* 0x000fe20000000000 */
[----:B------:R-:W-:Y:S01]  /*10040*/  UIADD3 UR24, UR8, 0x600, URZ ;  /* 0x0000060008187890 */ /* 0x000fe2000fffe03f */
[----:B------:R-:W-:Y:S01]  /*10050*/  R2UR UR11, R11 ;  /* 0x000000000b0b72ca */ /* 0x000fe200000e0000 */
[----:B------:R-:W-:Y:S01]  /*10060*/  UIADD3 UR28, UR8, 0x602, URZ ;  /* 0x00000602081c7890 */ /* 0x000fe2000fffe03f */
[----:B------:R-:W-:Y:S01]  /*10070*/  FMUL.FTZ R11, R25, UR51 ;  /* 0x00000033190b7c20 */ /* 0x000fe20008410000 */
[----:B------:R-:W-:Y:S01]  /*10080*/  R2UR UR26, R14 ;  /* 0x000000000e1a72ca */ /* 0x000fe200000e0000 */
[----:B------:R-:W-:Y:S01]  /*10090*/  VIADD R14, R10, 0x140 ;  /* 0x000001400a0e7836 */ /* 0x000fe20000000000 */
[----:B------:R-:W-:Y:S01]  /*100a0*/  UIADD3 UR32, UR8, 0x604, URZ ;  /* 0x0000060408207890 */ /* 0x000fe2000fffe03f */
[----:B------:R-:W-:Y:S01]  /*100b0*/  FMUL.FTZ R25, R30, UR51 ;  /* 0x000000331e197c20 */ /* 0x000fe20008410000 */
[----:B------:R-:W-:Y:S01]  /*100c0*/  UIADD3 UR8, UR8, 0x606, URZ ;  /* 0x0000060608087890 */ /* 0x000fe2000fffe03f */
[----:B------:R-:W-:Y:S01]  /*100d0*/  FMUL.FTZ R30, R35, UR51 ;  /* 0x00000033231e7c20 */ /* 0x000fe20008410000 */
[----:B------:R-:W-:Y:S01]  /*100e0*/  R2UR UR30, R14 ;  /* 0x000000000e1e72ca */ /* 0x000fe200000e0000 */
[C---:B------:R-:W-:Y:S01]  /*100f0*/  VIADD R14, R10.reuse, 0x180 ;  /* 0x000001800a0e7836 */ /* 0x040fe20000000000 */
[----:B------:R-:W-:Y:S01]  /*10100*/  UMOV UR9, 0x40000040 ;  /* 0x4000004000097882 */ /* 0x000fe20000000000 */
[----:B------:R-:W-:-:S02]  /*10110*/  VIADD R10, R10, 0x1c0 ;  /* 0x000001c00a0a7836 */ /* 0x000fc40000000000 */
[----:B------:R-:W-:Y:S01]  /*10120*/  FMUL.FTZ R35, R40, UR51 ;  /* 0x0000003328237c20 */ /* 0x000fe20008410000 */
[----:B------:R-:W-:Y:S01]  /*10130*/  FMUL.FTZ R40, R45, UR51 ;  /* 0x000000332d287c20 */ /* 0x000fe20008410000 */
[----:B------:R-:W-:Y:S01]  /*10140*/  R2UR UR34, R14 ;  /* 0x000000000e2272ca */ /* 0x000fe200000e0000 */
[----:B------:R-:W-:Y:S01]  /*10150*/  FMUL.FTZ R45, R50, UR51 ;  /* 0x00000033322d7c20 */ /* 0x000fe20008410000 */
[----:B------:R-:W-:Y:S01]  /*10160*/  R2UR UR10, R10 ;  /* 0x000000000a0a72ca */ /* 0x000fe200000e0000 */
[----:B------:R-:W-:Y:S02]  /*10170*/  VIADD R50, R142, 0x9 ;  /* 0x000000098e327836 */ /* 0x000fe40000000000 */
[----:B------:R-:W-:Y:S01]  /*10180*/  FMUL.FTZ R10, R24, UR51 ;  /* 0x00000033180a7c20 */ /* 0x000fe20008410000 */
[----:B------:R-:W-:Y:S01]  /*10190*/  FMUL.FTZ R24, R29, UR51 ;  /* 0x000000331d187c20 */ /* 0x000fe20008410000 */
[----:B------:R-:W-:Y:S01]  /*101a0*/  FMUL.FTZ R29, R34, UR51 ;  /* 0x00000033221d7c20 */ /* 0x000fe20008410000 */
[----:B------:R-:W-:Y:S01]  /*101b0*/  FMUL.FTZ R34, R39, UR51 ;  /* 0x0000003327227c20 */ /* 0x000fe20008410000 */
[----:B------:R-:W-:Y:S01]  /*101c0*/  SEL R50, R50, 0x9, !P3 ;  /* 0x0000000932327807 */ /* 0x000fe20005800000 */
        /* <DEDUP_REMOVED lines=19> */
[----:B------:R-:W-:Y:S01]  /*10300*/  PLOP3.LUT P3, PT, PT, PT, UP0, 0x40, 0x0 ;  /* 0x000000000000781c */ /* 0x000fe20003f6e808 */
[----:B------:R-:W2:Y:S08]  /*10310*/  MUFU.TANH R10, R10 ;  /* 0x0000000a000a7308 */ /* 0x000eb00000002400 */
[----:B------:R-:W3:Y:S08]  /*10320*/  MUFU.TANH R11, R11 ;  /* 0x0000000b000b7308 */ /* 0x000ef00000002400 */
        /* <DEDUP_REMOVED lines=8> */
[----:B------:R-:W-:Y:S07]  /*103b0*/  HGMMA.64x96x16.F32 R88, gdesc[UR12].tnspB, R88, gsb0 ;  /* 0x416000000c5879f0 */ /* 0x000fee0008000858 */
        /* <DEDUP_REMOVED lines=43> */
[----:B------:R-:W-:-:S06]  /*10670*/  WARPGROUP.ARRIVE ;  /* 0x00000000000079c5 */ /* 0x000fcc0000000000 */
[----:B------:R-:W-:Y:S03]  /*10680*/  HGMMA.64x96x16.F32 R88, gdesc[UR24].tnspB, R88, gsb0 ;  /* 0x41600000185879f0 */ /* 0x000fe60008000858 */
[----:B------:R-:W-:Y:S02]  /*10690*/  WARPGROUP.DEPBAR.LE gsb0, 0x0 ;  /* 0x00008000000079c5 */ /* 0x000fe40000010000 */
        /* <DEDUP_REMOVED lines=9> */
[----:B------:R5:W-:Y:S06]  /*10730*/  BAR.ARV R50, 0x100 ;  /* 0x000400320000751d */ /* 0x000bec0000002000 */
[----:B-----5:R-:W-:-:S04]  /*10740*/  @!P1 IMAD R50, R20, 0x8, R2 ;  /* 0x0000000814329824 */ /* 0x020fc800078e0202 */
[----:B------:R-:W-:-:S05]  /*10750*/  @!P1 VIADD R50, R50, 0x2d840 ;  /* 0x0002d84032329836 */ /* 0x000fca0000000000 */
[----:B------:R-:W-:-:S04]  /*10760*/  @!P1 PRMT R50, RZ, 0x654, R50 ;  /* 0x00000654ff329816 */ /* 0x000fc80000000032 */
[----:B------:R5:W-:Y:S02]  /*10770*/  @!P1 SYNCS.ARRIVE.TRANS64.RED.A1T0 RZ, [R50+URZ], RZ ;  /* 0x000000ff32ff99a7 */ /* 0x000be4000810043f */
[----:B-----5:R-:W-:-:S05]  /*10780*/  IADD3 R50, -R82, 0x1, RZ ;  /* 0x0000000152327810 */ /* 0x020fca0007ffe1ff */
[----:B------:R-:W-:-:S05]  /*10790*/  IMAD R50, R138, -0x2, R50 ;  /* 0xfffffffe8a327824 */ /* 0x000fca00078e0232 */
[----:B------:R-:W-:-:S05]  /*107a0*/  IADD3 R50, -R136, R50, R137 ;  /* 0x0000003288327210 */ /* 0x000fca0007ffe189 */
[C---:B------:R-:W-:Y:S02]  /*107b0*/  VIADD R143, R50.reuse, UR50 ;  /* 0x00000032328f7c36 */ /* 0x040fe40008000000 */
[----:B------:R-:W-:Y:S02]  /*107c0*/  VIADD R142, R50, UR52 ;  /* 0x00000034328e7c36 */ /* 0x000fe40008000000 */
[C---:B0-----:R-:W-:Y:S02]  /*107d0*/  IMAD.IADD R87, R144.reuse, 0x1, R143 ;  /* 0x0000000190577824 */ /* 0x041fe400078e028f */
[----:B------:R-:W-:Y:S01]  /*107e0*/  IMAD.IADD R86, R144, 0x1, R142 ;  /* 0x0000000190567824 */ /* 0x000fe200078e028e */
[----:B-1234-:R-:W-:Y:S06]  /*107f0*/  @P3 BRA `(.L_x_1514) ;  /* 0x0000000000583947 */ /* 0x01efec0003800000 */
[----:B------:R-:W-:Y:S01]  /*10800*/  IADD3 R144, -R136, R137, R144 ;  /* 0x0000008988907210 */ /* 0x000fe20007ffe190 */
[----:B------:R-:W-:Y:S03]  /*10810*/  BSSY B0, `(.L_x_1515) ;  /* 0x0000010000007945 */ /* 0x000fe60003800000 */
        /* <DEDUP_REMOVED lines=10> */
.L_x_1516:
[----:B------:R-:W-:-:S05]  /*108c0*/  IMAD.U32 R154, RZ, RZ, UR42 ;  /* 0x0000002aff9a7e24 */ /* 0x000fca000f8e00ff */
[----:B------:R-:W-:-:S13]  /*108d0*/  ISETP.NE.AND P3, PT, R154, 0x1, PT ;  /* 0x000000019a00780c */ /* 0x000fda0003f65270 */
[----:B------:R-:W0:Y:S02]  /*108e0*/  @P3 LDC.64 R50, c[0x0][0x9e8] ;  /* 0x00027a00ff323b82 */ /* 0x000e240000000a00 */
[----:B0-----:R-:W-:-:S05]  /*108f0*/  @P3 IMAD.HI.U32 R50, R144, R50, RZ ;  /* 0x0000003290323227 */ /* 0x001fca00078e00ff */
[----:B------:R-:W-:-:S07]  /*10900*/  @P3 SHF.R.U32.HI R144, RZ, R51, R50 ;  /* 0x00000033ff903219 */ /* 0x000fce0000011632 */
.L_x_1517:
[----:B------:R-:W-:Y:S05]  /*10910*/  BSYNC B0 ;  /* 0x0000000000007941 */ /* 0x000fea0003800000 */
.L_x_1515:
[----:B------:R-:W-:-:S04]  /*10920*/  IMAD R144, R144, R154, -R82 ;  /* 0x0000009a90907224 */ /* 0x000fc800078e0a52 */
[----:B------:R-:W-:-:S05]  /*10930*/  IMAD R144, R138, -0x2, R144 ;  /* 0xfffffffe8a907824 */ /* 0x000fca00078e0290 */
[----:B------:R-:W-:Y:S02]  /*10940*/  VIMNMX R86, R86, R144, !PT ;  /* 0x0000009056567248 */ /* 0x000fe40007fe0100 */
[----:B------:R-:W-:-:S07]  /*10950*/  VIADDMNMX R87, R144, R154, R87, PT ;  /* 0x0000009a90577246 */ /* 0x000fce0003800157 */
.L_x_1514:
[----:B------:R-:W-:Y:S01]  /*10960*/  ISETP.GT.AND P3, PT, R0, -0x1, PT ;  /* 0xffffffff0000780c */ /* 0x000fe20003f64270 */
[----:B------:R-:W0:Y:S03]  /*10970*/  SHFL.IDX PT, R18, R18, 0x1, 0x1c1f ;  /* 0x003c1f0012127f89 */ /* 0x000e2600000e0000 */
[C---:B------:R-:W-:Y:S02]  /*10980*/  ISETP.GT.AND P4, PT, R86.reuse, RZ, P3 ;  /* 0x000000ff5600720c */ /* 0x040fe40001f84270 */
[----:B------:R-:W-:Y:S02]  /*10990*/  ISETP.GT.AND P5, PT, R86, 0x1, P3 ;  /* 0x000000015600780c */ /* 0x000fe40001fa4270 */
[C---:B------:R-:W-:Y:S02]  /*109a0*/  ISETP.LT.OR P4, PT, R87.reuse, 0x1, P4 ;  /* 0x000000015700780c */ /* 0x040fe40002781670 */
[----:B------:R-:W-:-:S02]  /*109b0*/  ISETP.LT.OR P5, PT, R87, 0x2, P5 ;  /* 0x000000025700780c */ /* 0x000fc40002fa1670 */
[----:B------:R-:W-:Y:S02]  /*109c0*/  FSEL R50, R10, -INF , !P4 ;  /* 0xff8000000a327808 */ /* 0x000fe40006000000 */
[C---:B------:R-:W-:Y:S02]  /*109d0*/  ISETP.GT.AND P4, PT, R86.reuse, 0x8, P3 ;  /* 0x000000085600780c */ /* 0x040fe40001f84270 */
[----:B------:R-:W-:Y:S02]  /*109e0*/  FSEL R51, R11, -INF , !P5 ;  /* 0xff8000000b337808 */ /* 0x000fe40006800000 */
[----:B------:R-:W-:Y:S02]  /*109f0*/  ISETP.LT.OR P4, PT, R87, 0x9, P4 ;  /* 0x000000095700780c */ /* 0x000fe40002781670 */
[----:B------:R-:W-:Y:S02]  /*10a00*/  ISETP.GT.AND P5, PT, R86, 0x9, P3 ;  /* 0x000000095600780c */ /* 0x000fe40001fa4270 */
[----:B------:R-:W-:-:S02]  /*10a10*/  FSEL R21, R21, -INF , !P4 ;  /* 0xff80000015157808 */ /* 0x000fc40006000000 */
[----:B------:R-:W-:Y:S01]  /*10a20*/  ISETP.GT.AND P4, PT, R86, 0x10, P3 ;  /* 0x000000105600780c */ /* 0x000fe20001f84270 */
[--C-:B0-----:R-:W-:Y:S01]  /*10a30*/  IMAD.IADD R143, R143, 0x1, R18.reuse ;  /* 0x000000018f8f7824 */ /* 0x101fe200078e0212 */
[C---:B------:R-:W-:Y:S01]  /*10a40*/  ISETP.LT.OR P5, PT, R87.reuse, 0xa, P5 ;  /* 0x0000000a5700780c */ /* 0x040fe20002fa1670 */
[----:B------:R-:W-:Y:S01]  /*10a50*/  IMAD.IADD R142, R142, 0x1, R18 ;  /* 0x000000018e8e7824 */ /* 0x000fe200078e0212 */
[----:B------:R-:W-:Y:S02]  /*10a60*/  ISETP.LT.OR P4, PT, R87, 0x11, P4 ;  /* 0x000000115700780c */ /* 0x000fe40002781670 */
[----:B------:R-:W-:Y:S02]  /*10a70*/  FSEL R24, R24, -INF , !P5 ;  /* 0xff80000018187808 */ /* 0x000fe40006800000 */
[----:B------:R-:W-:Y:S02]  /*10a80*/  FSEL R27, R27, -INF , !P4 ;  /* 0xff8000001b1b7808 */ /* 0x000fe40006000000 */
[----:B------:R-:W-:-:S02]  /*10a90*/  ISETP.GT.AND P4, PT, R86, 0x18, P3 ;  /* 0x000000185600780c */ /* 0x000fc40001f84270 */
[C---:B------:R-:W-:Y:S02]  /*10aa0*/  ISETP.GT.AND P5, PT, R86.reuse, 0x11, P3 ;  /* 0x000000115600780c */ /* 0x040fe40001fa4270 */
[C---:B------:R-:W-:Y:S02]  /*10ab0*/  ISETP.LT.OR P4, PT, R87.reuse, 0x19, P4 ;  /* 0x000000195700780c */ /* 0x040fe40002781670 */
[----:B------:R-:W-:Y:S02]  /*10ac0*/  ISETP.LT.OR P5, PT, R87, 0x12, P5 ;  /* 0x000000125700780c */ /* 0x000fe40002fa1670 */
[----:B------:R-:W-:Y:S02]  /*10ad0*/  FSEL R31, R31, -INF , !P4 ;  /* 0xff8000001f1f7808 */ /* 0x000fe40006000000 */
[----:B------:R-:W-:Y:S02]  /*10ae0*/  ISETP.GT.AND P4, PT, R86, 0x20, P3 ;  /* 0x000000205600780c */ /* 0x000fe40001f84270 */
[----:B------:R-:W-:-:S02]  /*10af0*/  FSEL R28, R28, -INF , !P5 ;  /* 0xff8000001c1c7808 */ /* 0x000fc40006800000 */
[----:B------:R-:W-:Y:S02]  /*10b00*/  ISETP.LT.OR P4, PT, R87, 0x21, P4 ;  /* 0x000000215700780c */ /* 0x000fe40002781670 */
[C---:B------:R-:W-:Y:S02]  /*10b10*/  ISETP.GT.AND P5, PT, R86.reuse, 0x19, P3 ;  /* 0x000000195600780c */ /* 0x040fe40001fa4270 */
[----:B------:R-:W-:Y:S02]  /*10b20*/  FSEL R35, R35, -INF , !P4 ;  /* 0xff80000023237808 */ /* 0x000fe40006000000 */
[----:B------:R-:W-:Y:S02]  /*10b30*/  ISETP.GT.AND P4, PT, R86, 0x28, P3 ;  /* 0x000000285600780c */ /* 0x000fe40001f84270 */
[C---:B------:R-:W-:Y:S02]  /*10b40*/  ISETP.LT.OR P5, PT, R87.reuse, 0x1a, P5 ;  /* 0x0000001a5700780c */ /* 0x040fe40002fa1670 */
[----:B------:R-:W-:-:S02]  /*10b50*/  ISETP.LT.OR P4, PT, R87, 0x29, P4 ;  /* 0x000000295700780c */ /* 0x000fc40002781670 */
[----:B------:R-:W-:Y:S02]  /*10b60*/  FSEL R32, R32, -INF , !P5 ;  /* 0xff80000020207808 */ /* 0x000fe40006800000 */
        /* <DEDUP_REMOVED lines=60> */
[----:B------:R-:W-:Y:S02]  /*10f30*/  ISETP.GT.AND P5, PT, R86, 0x71, P3 ;  /* 0x000000715600780c */ /* 0x000fe40001fa4270 */
[----:B------:R-:W-:Y:S02]  /*10f40*/  FSEL R84, R84, -INF , !P4 ;  /* 0xff80000054547808 */ /* 0x000fe40006000000 */
[----:B------:R-:W-:Y:S02]  /*10f50*/  PLOP3.LUT P4, PT, PT, PT, UP0, 0x40, 0x0 ;  /* 0x000000000000781c */ /* 0x000fe40003f8e808 */
[----:B------:R-:W-:-:S04]  /*10f60*/  ISETP.LT.OR P5, PT, R87, 0x72, P5 ;  /* 0x000000725700780c */ /* 0x000fc80002fa1670 */
[----:B------:R-:W-:Y:S02]  /*10f70*/  FSEL R78, R78, -INF , !P5 ;  /* 0xff8000004e4e7808 */ /* 0x000fe40006800000 */
[----:B------:R-:W-:-:S04]  /*10f80*/  ISETP.GT.AND P5, PT, R86, 0x79, P3 ;  /* 0x000000795600780c */ /* 0x000fc80001fa4270 */
[----:B------:R-:W-:-:S04]  /*10f90*/  ISETP.LT.OR P5, PT, R87, 0x7a, P5 ;  /* 0x0000007a5700780c */ /* 0x000fc80002fa1670 */
[----:B------:R-:W-:Y:S01]  /*10fa0*/  FSEL R85, R85, -INF , !P5 ;  /* 0xff80000055557808 */ /* 0x000fe20006800000 */
[----:B------:R-:W-:Y:S08]  /*10fb0*/  @P4 BRA `(.L_x_1518) ;  /* 0x0000000000584947 */ /* 0x000ff00003800000 */
        /* <DEDUP_REMOVED lines=12> */
.L_x_1520:
[----:B------:R-:W-:-:S05]  /*11080*/  IMAD.U32 R86, RZ, RZ, UR42 ;  /* 0x0000002aff567e24 */ /* 0x000fca000f8e00ff */
[----:B------:R-:W-:-:S13]  /*11090*/  ISETP.NE.AND P4, PT, R86, 0x1, PT ;  /* 0x000000015600780c */ /* 0x000fda0003f85270 */
[----:B------:R-:W0:Y:S02]  /*110a0*/  @P4 LDC.64 R10, c[0x0][0x9e8] ;  /* 0x00027a00ff0a4b82 */ /* 0x000e240000000a00 */
[----:B0-----:R-:W-:-:S05]  /*110b0*/  @P4 IMAD.HI.U32 R10, R18, R10, RZ ;  /* 0x0000000a120a4227 */ /* 0x001fca00078e00ff */
[----:B------:R-:W-:-:S07]  /*110c0*/  @P4 SHF.R.U32.HI R18, RZ, R11, R10 ;  /* 0x0000000bff124219 */ /* 0x000fce000001160a */
.L_x_1521:
[----:B------:R-:W-:Y:S05]  /*110d0*/  BSYNC B0 ;  /* 0x0000000000007941 */ /* 0x000fea0003800000 */
.L_x_1519:
[----:B------:R-:W-:-:S04]  /*110e0*/  IMAD R18, R18, R86, -R82 ;  /* 0x0000005612127224 */ /* 0x000fc800078e0a52 */
[----:B------:R-:W-:-:S05]  /*110f0*/  IMAD R18, R138, -0x2, R18 ;  /* 0xfffffffe8a127824 */ /* 0x000fca00078e0212 */
[----:B------:R-:W-:Y:S02]  /*11100*/  VIMNMX R142, R142, R18, !PT ;  /* 0x000000128e8e7248 */ /* 0x000fe40007fe0100 */
[----:B------:R-:W-:-:S07]  /*11110*/  VIADDMNMX R143, R18, R86, R143, PT ;  /* 0x00000056128f7246 */ /* 0x000fce000380018f */
.L_x_1518:
[----:B------:R-:W-:Y:S01]  /*11120*/  @!P1 IMAD R10, R16, 0x8, R2 ;  /* 0x00000008100a9824 */ /* 0x000fe200078e0202 */
[----:B------:R-:W2:Y:S01]  /*11130*/  LDL R86, [R1+0x20] ;  /* 0x0000200001567983 */ /* 0x000ea20000100800 */
[----:B------:R-:W-:Y:S02]  /*11140*/  UMOV UR41, UR7 ;  /* 0x0000000700297c82 */ /* 0x000fe40008000000 */
[----:B------:R-:W-:-:S05]  /*11150*/  @!P1 VIADD R10, R10, 0x2d860 ;  /* 0x0002d8600a0a9836 */ /* 0x000fca0000000000 */
[----:B------:R-:W-:-:S04]  /*11160*/  @!P1 PRMT R10, RZ, 0x654, R10 ;  /* 0x00000654ff0a9816 */ /* 0x000fc8000000000a */
[----:B------:R0:W-:Y:S02]  /*11170*/  @!P1 SYNCS.ARRIVE.TRANS64.RED.A1T0 RZ, [R10+URZ], RZ ;  /* 0x000000ff0aff99a7 */ /* 0x0001e4000810043f */
[----:B0-----:R-:W-:-:S04]  /*11180*/  FMNMX.FTZ R10, R50, R12, !PT ;  /* 0x0000000c320a7209 */ /* 0x001fc80007810000 */
        /* <DEDUP_REMOVED lines=35> */
[----:B------:R-:W-:-:S04]  /*113c0*/  FSETP.NEU.FTZ.AND P4, PT, R10, -INF , PT ;  /* 0xff8000000a00780b */ /* 0x000fc80003f9d000 */
[----:B------:R-:W-:-:S05]  /*113d0*/  FSEL R11, R10, RZ, P4 ;  /* 0x000000ff0a0b7208 */ /* 0x000fca0002000000 */
[----:B------:R-:W-:Y:S01]  /*113e0*/  FADD.FTZ R12, -R11, R12 ;  /* 0x0000000c0b0c7221 */ /* 0x000fe20000010100 */
[----:B------:R-:W-:-:S03]  /*113f0*/  FMUL.FTZ R11, R10, UR41 ;  /* 0x000000290a0b7c20 */ /* 0x000fc60008410000 */
[----:B------:R-:W-:Y:S02]  /*11400*/  FMUL.FTZ R12, R12, UR41 ;  /* 0x000000290c0c7c20 */ /* 0x000fe40008410000 */
[----:B------:R-:W-:Y:S02]  /*11410*/  FSEL R11, R11, RZ, P4 ;  /* 0x000000ff0b0b7208 */ /* 0x000fe40002000000 */
[----:B------:R-:W-:Y:S02]  /*11420*/  ISETP.GT.AND P4, PT, R142, 0x1, P3 ;  /* 0x000000018e00780c */ /* 0x000fe40001f84270 */
[----:B------:R-:W-:Y:S01]  /*11430*/  MUFU.EX2 R12, R12 ;  /* 0x0000000c000c7308 */ /* 0x000fe20000000800 */
[--C-:B------:R-:W-:Y:S01]  /*11440*/  FFMA.FTZ R50, R50, UR41, -R11.reuse ;  /* 0x0000002932327c23 */ /* 0x100fe2000801080b */
[----:B------:R-:W-:Y:S01]  /*11450*/  ISETP.LT.OR P5, PT, R143, 0x2, P4 ;  /* 0x000000028f00780c */ /* 0x000fe200027a1670 */
[--C-:B------:R-:W-:Y:S01]  /*11460*/  FFMA.FTZ R51, R51, UR41, -R11.reuse ;  /* 0x0000002933337c23 */ /* 0x100fe2000801080b */
[--C-:B------:R-:W-:Y:S01]  /*11470*/  FFMA.FTZ R21, R21, UR41, -R11.reuse ;  /* 0x0000002915157c23 */ /* 0x100fe2000801080b */
[--C-:B------:R-:W-:Y:S01]  /*11480*/  FFMA.FTZ R24, R24, UR41, -R11.reuse ;  /* 0x0000002918187c23 */ /* 0x100fe2000801080b */
[----:B------:R-:W-:Y:S01]  /*11490*/  FSEL R15, R15, -INF , !P5 ;  /* 0xff8000000f0f7808 */ /* 0x000fe20006800000 */
[--C-:B------:R-:W-:Y:S01]  /*114a0*/  FFMA.FTZ R27, R27, UR41, -R11.reuse ;  /* 0x000000291b1b7c23 */ /* 0x100fe2000801080b */
[----:B------:R-:W-:Y:S01]  /*114b0*/  ISETP.GT.AND P5, PT, R142, 0x9, P3 ;  /* 0x000000098e00780c */ /* 0x000fe20001fa4270 */
[--C-:B------:R-:W-:Y:S01]  /*114c0*/  FFMA.FTZ R28, R28, UR41, -R11.reuse ;  /* 0x000000291c1c7c23 */ /* 0x100fe2000801080b */
[--C-:B------:R-:W-:Y:S01]  /*114d0*/  FFMA.FTZ R31, R31, UR41, -R11.reuse ;  /* 0x000000291f1f7c23 */ /* 0x100fe2000801080b */
        /* <DEDUP_REMOVED lines=32> */
[----:B------:R-:W-:Y:S01]  /*116e0*/  FSEL R85, R34, -INF , !P5 ;  /* 0xff80000022557808 */ /* 0x000fe20006800000 */
[----:B------:R-:W0:Y:S01]  /*116f0*/  MUFU.EX2 R32, R50 ;  /* 0x0000003200207308 */ /* 0x000e220000000800 */
[----:B------:R-:W-:-:S02]  /*11700*/  ISETP.GT.AND P5, PT, R142, 0x21, P3 ;  /* 0x000000218e00780c */ /* 0x000fc40001fa4270 */
[----:B------:R-:W-:Y:S02]  /*11710*/  ISETP.GT.AND P4, PT, R142, 0x8, P3 ;  /* 0x000000088e00780c */ /* 0x000fe40001f84270 */
[C---:B------:R-:W-:Y:S02]  /*11720*/  ISETP.LT.OR P5, PT, R143.reuse, 0x22, P5 ;  /* 0x000000228f00780c */ /* 0x040fe40002fa1670 */
[----:B------:R-:W-:Y:S01]  /*11730*/  ISETP.LT.OR P4, PT, R143, 0x9, P4 ;  /* 0x000000098f00780c */ /* 0x000fe20002781670 */
[----:B------:R-:W1:Y:S01]  /*11740*/  MUFU.EX2 R51, R51 ;  /* 0x0000003300337308 */ /* 0x000e620000000800 */
[----:B------:R-:W-:Y:S02]  /*11750*/  FSEL R38, R38, -INF , !P5 ;  /* 0xff80000026267808 */ /* 0x000fe40006800000 */
[----:B------:R-:W-:Y:S02]  /*11760*/  ISETP.GT.AND P5, PT, R142, 0x29, P3 ;  /* 0x000000298e00780c */ /* 0x000fe40001fa4270 */
[----:B------:R-:W-:-:S02]  /*11770*/  FSEL R25, R25, -INF , !P4 ;  /* 0xff80000019197808 */ /* 0x000fc40006000000 */
[C---:B------:R-:W-:Y:S01]  /*11780*/  ISETP.LT.OR P5, PT, R143.reuse, 0x2a, P5 ;  /* 0x0000002a8f00780c */ /* 0x040fe20002fa1670 */
[----:B------:R-:W-:Y:S01]  /*11790*/  MUFU.EX2 R24, R24 ;  /* 0x0000001800187308 */ /* 0x000fe20000000800 */
[----:B------:R-:W-:Y:S01]  /*117a0*/  ISETP.GT.AND P4, PT, R142, 0x10, P3 ;  /* 0x000000108e00780c */ /* 0x000fe20001f84270 */
[----:B0-----:R-:W-:Y:S01]  /*117b0*/  FFMA.FTZ R4, R12, R4, R32 ;  /* 0x000000040c047223 */ /* 0x001fe20000010020 */
[----:B------:R-:W-:Y:S02]  /*117c0*/  FSEL R42, R42, -INF , !P5 ;  /* 0xff8000002a2a7808 */ /* 0x000fe40006800000 */
[----:B------:R-:W-:Y:S02]  /*117d0*/  ISETP.GT.AND P5, PT, R142, 0x31, P3 ;  /* 0x000000318e00780c */ /* 0x000fe40001fa4270 */
[C---:B------:R-:W-:Y:S01]  /*117e0*/  ISETP.LT.OR P4, PT, R143.reuse, 0x11, P4 ;  /* 0x000000118f00780c */ /* 0x040fe20002781670 */
[----:B------:R-:W-:Y:S01]  /*117f0*/  MUFU.EX2 R27, R27 ;  /* 0x0000001b001b7308 */ /* 0x000fe20000000800 */
[----:B------:R-:W-:Y:S01]  /*11800*/  ISETP.LT.OR P5, PT, R143, 0x32, P5 ;  /* 0x000000328f00780c */ /* 0x000fe20002fa1670 */
[----:B-1----:R-:W-:Y:S01]  /*11810*/  FADD.FTZ R4, R51, R4 ;  /* 0x0000000433047221 */ /* 0x002fe20000010000 */
[----:B------:R-:W-:-:S02]  /*11820*/  FSEL R29, R29, -INF , !P4 ;  /* 0xff8000001d1d7808 */ /* 0x000fc40006000000 */
[----:B------:R-:W-:Y:S02]  /*11830*/  FSEL R46, R46, -INF , !P5 ;  /* 0xff8000002e2e7808 */ /* 0x000fe40006800000 */
[C---:B------:R-:W-:Y:S01]  /*11840*/  ISETP.GT.AND P5, PT, R142.reuse, 0x39, P3 ;  /* 0x000000398e00780c */ /* 0x040fe20001fa4270 */
[----:B------:R-:W-:Y:S01]  /*11850*/  MUFU.EX2 R28, R28 ;  /* 0x0000001c001c7308 */ /* 0x000fe20000000800 */
[----:B------:R-:W-:Y:S02]  /*11860*/  ISETP.GT.AND P4, PT, R142, 0x18, P3 ;  /* 0x000000188e00780c */ /* 0x000fe40001f84270 */
[C---:B------:R-:W-:Y:S02]  /*11870*/  ISETP.LT.OR P5, PT, R143.reuse, 0x3a, P5 ;  /* 0x0000003a8f00780c */ /* 0x040fe40002fa1670 */
[----:B------:R-:W-:Y:S02]  /*11880*/  ISETP.LT.OR P4, PT, R143, 0x19, P4 ;  /* 0x000000198f00780c */ /* 0x000fe40002781670 */
[----:B------:R-:W-:Y:S01]  /*11890*/  FSEL R52, R52, -INF , !P5 ;  /* 0xff80000034347808 */ /* 0x000fe20006800000 */
[----:B------:R-:W-:Y:S01]  /*118a0*/  MUFU.EX2 R31, R31 ;  /* 0x0000001f001f7308 */ /* 0x000fe20000000800 */
[----:B------:R-:W-:-:S02]  /*118b0*/  ISETP.GT.AND P5, PT, R142, 0x41, P3 ;  /* 0x000000418e00780c */ /* 0x000fc40001fa4270 */
[----:B------:R-:W-:Y:S02]  /*118c0*/  FSEL R82, R33, -INF , !P4 ;  /* 0xff80000021527808 */ /* 0x000fe40006000000 */
[C---:B------:R-:W-:Y:S02]  /*118d0*/  ISETP.LT.OR P5, PT, R143.reuse, 0x42, P5 ;  /* 0x000000428f00780c */ /* 0x040fe40002fa1670 */
[----:B------:R-:W-:Y:S01]  /*118e0*/  ISETP.GT.AND P4, PT, R142, 0x20, P3 ;  /* 0x000000208e00780c */ /* 0x000fe20001f84270 */
[----:B------:R-:W-:Y:S01]  /*118f0*/  MUFU.EX2 R16, R16 ;  /* 0x0000001000107308 */ /* 0x000fe20000000800 */
[----:B------:R-:W-:Y:S02]  /*11900*/  FSEL R56, R56, -INF , !P5 ;  /* 0xff80000038387808 */ /* 0x000fe40006800000 */
[----:B------:R-:W-:Y:S02]  /*11910*/  ISETP.GT.AND P5, PT, R142, 0x49, P3 ;  /* 0x000000498e00780c */ /* 0x000fe40001fa4270 */
[----:B------:R-:W-:-:S02]  /*11920*/  ISETP.LT.OR P4, PT, R143, 0x21, P4 ;  /* 0x000000218f00780c */ /* 0x000fc40002781670 */
[----:B------:R-:W-:Y:S01]  /*11930*/  ISETP.LT.OR P5, PT, R143, 0x4a, P5 ;  /* 0x0000004a8f00780c */ /* 0x000fe20002fa1670 */
[----:B------:R-:W-:Y:S01]  /*11940*/  MUFU.EX2 R18, R18 ;  /* 0x0000001200127308 */ /* 0x000fe20000000800 */
[----:B------:R-:W-:Y:S02]  /*11950*/  FSEL R37, R37, -INF , !P4 ;  /* 0xff80000025257808 */ /* 0x000fe40006000000 */
[----:B------:R-:W-:Y:S02]  /*11960*/  FSEL R60, R60, -INF , !P5 ;  /* 0xff8000003c3c7808 */ /* 0x000fe40006800000 */
[C---:B------:R-:W-:Y:S02]  /*11970*/  ISETP.GT.AND P5, PT, R142.reuse, 0x51, P3 ;  /* 0x000000518e00780c */ /* 0x040fe40001fa4270 */
[----:B------:R-:W-:Y:S01]  /*11980*/  ISETP.GT.AND P4, PT, R142, 0x28, P3 ;  /* 0x000000288e00780c */ /* 0x000fe20001f84270 */
[----:B------:R-:W-:Y:S01]  /*11990*/  MUFU.EX2 R36, R36 ;  /* 0x0000002400247308 */ /* 0x000fe20000000800 */
[----:B------:R-:W-:-:S02]  /*119a0*/  ISETP.LT.OR P5, PT, R143, 0x52, P5 ;  /* 0x000000528f00780c */ /* 0x000fc40002fa1670 */
[----:B------:R-:W-:Y:S02]  /*119b0*/  ISETP.LT.OR P4, PT, R143, 0x29, P4 ;  /* 0x000000298f00780c */ /* 0x000fe40002781670 */
[----:B------:R-:W-:Y:S02]  /*119c0*/  FSEL R64, R64, -INF , !P5 ;  /* 0xff80000040407808 */ /* 0x000fe40006800000 */
[C---:B------:R-:W-:Y:S01]  /*119d0*/  ISETP.GT.AND P5, PT, R142.reuse, 0x59, P3 ;  /* 0x000000598e00780c */ /* 0x040fe20001fa4270 */
[----:B------:R-:W-:Y:S01]  /*119e0*/  MUFU.EX2 R39, R39 ;  /* 0x0000002700277308 */ /* 0x000fe20000000800 */
[----:B------:R-:W-:Y:S02]  /*119f0*/  FSEL R41, R41, -INF , !P4 ;  /* 0xff80000029297808 */ /* 0x000fe40006000000 */
[----:B------:R-:W-:Y:S02]  /*11a00*/  ISETP.LT.OR P5, PT, R143, 0x5a, P5 ;  /* 0x0000005a8f00780c */ /* 0x000fe40002fa1670 */
[----:B------:R-:W-:-:S02]  /*11a10*/  ISETP.GT.AND P4, PT, R142, 0x30, P3 ;  /* 0x000000308e00780c */ /* 0x000fc40001f84270 */
[----:B------:R-:W-:Y:S01]  /*11a20*/  FSEL R68, R68, -INF , !P5 ;  /* 0xff80000044447808 */ /* 0x000fe20006800000 */
[----:B------:R-:W-:Y:S01]  /*11a30*/  MUFU.EX2 R40, R40 ;  /* 0x0000002800287308 */ /* 0x000fe20000000800 */
[----:B------:R-:W-:Y:S02]  /*11a40*/  ISETP.GT.AND P5, PT, R142, 0x61, P3 ;  /* 0x000000618e00780c */ /* 0x000fe40001fa4270 */
[C---:B------:R-:W-:Y:S02]  /*11a50*/  ISETP.LT.OR P4, PT, R143.reuse, 0x31, P4 ;  /* 0x000000318f00780c */ /* 0x040fe40002781670 */
[----:B------:R-:W-:Y:S02]  /*11a60*/  ISETP.LT.OR P5, PT, R143, 0x62, P5 ;  /* 0x000000628f00780c */ /* 0x000fe40002fa1670 */
[----:B------:R-:W-:Y:S01]  /*11a70*/  FSEL R45, R45, -INF , !P4 ;  /* 0xff8000002d2d7808 */ /* 0x000fe20006000000 */
[----:B------:R-:W-:Y:S01]  /*11a80*/  MUFU.EX2 R43, R43 ;  /* 0x0000002b002b7308 */ /* 0x000fe20000000800 */
[----:B------:R-:W-:-:S02]  /*11a90*/  FSEL R72, R72, -INF , !P5 ;  /* 0xff80000048487808 */ /* 0x000fc40006800000 */
[C---:B------:R-:W-:Y:S02]  /*11aa0*/  ISETP.GT.AND P5, PT, R142.reuse, 0x69, P3 ;  /* 0x000000698e00780c */ /* 0x040fe40001fa4270 */
[----:B------:R-:W-:Y:S02]  /*11ab0*/  ISETP.GT.AND P4, PT, R142, 0x38, P3 ;  /* 0x000000388e00780c */ /* 0x000fe40001f84270 */
[C---:B------:R-:W-:Y:S01]  /*11ac0*/  ISETP.LT.OR P5, PT, R143.reuse, 0x6a, P5 ;  /* 0x0000006a8f00780c */ /* 0x040fe20002fa1670 */
[----:B------:R-:W-:Y:S01]  /*11ad0*/  MUFU.EX2 R44, R44 ;  /* 0x0000002c002c7308 */ /* 0x000fe20000000800 */
[----:B------:R-:W-:Y:S02]  /*11ae0*/  ISETP.LT.OR P4, PT, R143, 0x39, P4 ;  /* 0x000000398f00780c */ /* 0x000fe40002781670 */
[----:B------:R-:W-:Y:S02]  /*11af0*/  FSEL R76, R76, -INF , !P5 ;  /* 0xff8000004c4c7808 */ /* 0x000fe40006800000 */
[----:B------:R-:W-:-:S02]  /*11b00*/  ISETP.GT.AND P5, PT, R142, RZ, P3 ;  /* 0x000000ff8e00720c */ /* 0x000fc40001fa4270 */
[----:B------:R-:W-:Y:S01]  /*11b10*/  FSEL R49, R49, -INF , !P4 ;  /* 0xff80000031317808 */ /* 0x000fe20006000000 */
[----:B------:R-:W-:Y:S01]  /*11b20*/  MUFU.EX2 R47, R47 ;  /* 0x0000002f002f7308 */ /* 0x000fe20000000800 */
[C---:B------:R-:W-:Y:S02]  /*11b30*/  ISETP.LT.OR P5, PT, R143.reuse, 0x1, P5 ;  /* 0x000000018f00780c */ /* 0x040fe40002fa1670 */
[----:B------:R-:W-:Y:S02]  /*11b40*/  ISETP.GT.AND P4, PT, R142, 0x40, P3 ;  /* 0x000000408e00780c */ /* 0x000fe40001f84270 */
[----:B------:R-:W-:Y:S02]  /*11b50*/  FSEL R33, R14, -INF , !P5 ;  /* 0xff8000000e217808 */ /* 0x000fe40006800000 */
        /* <DEDUP_REMOVED lines=50> */
[C---:B------:R-:W-:Y:S01]  /*11e80*/  ISETP.GT.AND P4, PT, R142.reuse, 0x71, P3 ;  /* 0x000000718e00780c */ /* 0x040fe20001f84270 */
[----:B------:R-:W-:Y:S01]  /*11e90*/  MUFU.EX2 R70, R70 ;  /* 0x0000004600467308 */ /* 0x000fe20000000800 */
[----:B------:R-:W-:Y:S02]  /*11ea0*/  FMNMX.FTZ R14, R63, R14, !PT ;  /* 0x0000000e3f0e7209 */ /* 0x000fe40007810000 */
[----:B------:R-:W-:Y:S02]  /*11eb0*/  ISETP.GT.AND P5, PT, R142, 0x78, P3 ;  /* 0x000000788e00780c */ /* 0x000fe40001fa4270 */
[----:B------:R-:W-:-:S02]  /*11ec0*/  FMNMX.FTZ R14, R64, R14, !PT ;  /* 0x0000000e400e7209 */ /* 0x000fc40007810000 */
[----:B------:R-:W-:Y:S01]  /*11ed0*/  ISETP.LT.OR P4, PT, R143, 0x72, P4 ;  /* 0x000000728f00780c */ /* 0x000fe20002781670 */
        /* <DEDUP_REMOVED lines=9> */
[----:B------:R-:W-:Y:S01]  /*11f70*/  ISETP.LT.OR P3, PT, R143, 0x7a, P3 ;  /* 0x0000007a8f00780c */ /* 0x000fe20001f61670 */
[----:B------:R-:W-:Y:S01]  /*11f80*/  MUFU.EX2 R77, R77 ;  /* 0x0000004d004d7308 */ /* 0x000fe20000000800 */
[----:B------:R-:W-:Y:S02]  /*11f90*/  FMNMX.FTZ R14, R75, R14, !PT ;  /* 0x0000000e4b0e7209 */ /* 0x000fe40007810000 */
[----:B------:R-:W-:Y:S02]  /*11fa0*/  FSEL R81, R81, -INF , !P5 ;  /* 0xff80000051517808 */ /* 0x000fe40006800000 */
[----:B------:R-:W-:-:S02]  /*11fb0*/  FMNMX.FTZ R14, R76, R14, !PT ;  /* 0x0000000e4c0e7209 */ /* 0x000fc40007810000 */
[----:B------:R-:W-:Y:S01]  /*11fc0*/  FSEL R83, R83, -INF , !P3 ;  /* 0xff80000053537808 */ /* 0x000fe20005800000 */
[----:B------:R-:W-:Y:S01]  /*11fd0*/  MUFU.EX2 R78, R78 ;  /* 0x0000004e004e7308 */ /* 0x000fe20000000800 */
[----:B------:R-:W-:Y:S02]  /*11fe0*/  FMNMX.FTZ R14, R80, R14, !PT ;  /* 0x0000000e500e7209 */ /* 0x000fe40007810000 */
[----:B------:R-:W-:Y:S02]  /*11ff0*/  F2FP.F16.F32.PACK_AB R32, R51, R32 ;  /* 0x000000203320723e */ /* 0x000fe400000000ff */
[----:B------:R-:W-:-:S03]  /*12000*/  FMNMX.FTZ R14, R79, R14, !PT ;  /* 0x0000000e4f0e7209 */ /* 0x000fc60007810000 */
[----:B------:R-:W-:Y:S01]  /*12010*/  MUFU.EX2 R84, R84 ;  /* 0x0000005400547308 */ /* 0x000fe20000000800 */
[----:B------:R-:W-:-:S04]  /*12020*/  FMNMX.FTZ R14, R81, R14, !PT ;  /* 0x0000000e510e7209 */ /* 0x000fc80007810000 */
[----:B------:R-:W-:-:S03]  /*12030*/  FMNMX.FTZ R14, R83, R14, !PT ;  /* 0x0000000e530e7209 */ /* 0x000fc60007810000 */
[----:B------:R-:W-:Y:S02]  /*12040*/  MUFU.EX2 R11, R11 ;  /* 0x0000000b000b7308 */ /* 0x000fe40000000800 */
[----:B------:R-:W0:Y:S02]  /*12050*/  SHFL.BFLY PT, R34, R14, 0x2, 0x1f ;  /* 0x0c401f000e227f89 */ /* 0x000e2400000e0000 */
[----:B0-----:R-:W-:-:S04]  /*12060*/  FMNMX.FTZ R14, R14, R34, !PT ;  /* 0x000000220e0e7209 */ /* 0x001fc80007810000 */
[----:B------:R0:W1:Y:S02]  /*12070*/  MUFU.EX2 R34, R21 ;  /* 0x0000001500227308 */ /* 0x0000640000000800 */
[----:B0-----:R-:W0:Y:S01]  /*12080*/  SHFL.BFLY PT, R21, R14, 0x1, 0x1f ;  /* 0x0c201f000e157f89 */ /* 0x001e2200000e0000 */
[----:B-1----:R-:W-:Y:S01]  /*12090*/  FADD.FTZ R4, R34, R4 ;  /* 0x0000000422047221 */ /* 0x002fe20000010000 */
[----:B------:R-:W-:Y:S02]  /*120a0*/  F2FP.F16.F32.PACK_AB R34, R24, R34 ;  /* 0x000000221822723e */ /* 0x000fe400000000ff */
[----:B0-----:R-:W-:Y:S01]  /*120b0*/  FMNMX.FTZ R14, R14, R21, !PT ;  /* 0x000000150e0e7209 */ /* 0x001fe20007810000 */
[----:B------:R-:W-:-:S03]  /*120c0*/  FADD.FTZ R21, R24, R4 ;  /* 0x0000000418157221 */ /* 0x000fc60000010000 */
[C---:B------:R-:W-:Y:S01]  /*120d0*/  FSETP.NEU.FTZ.AND P3, PT, R14.reuse, -INF , PT ;  /* 0xff8000000e00780b */ /* 0x040fe20003f7d000 */
[----:B------:R-:W-:Y:S01]  /*120e0*/  FMUL.FTZ R4, R14, UR41 ;  /* 0x000000290e047c20 */ /* 0x000fe20008410000 */
[----:B------:R-:W-:-:S04]  /*120f0*/  FADD.FTZ R21, R27, R21 ;  /* 0x000000151b157221 */ /* 0x000fc80000010000 */
[----:B------:R-:W-:Y:S01]  /*12100*/  FSEL R4, R4, RZ, P3 ;  /* 0x000000ff04047208 */ /* 0x000fe20001800000 */
[C---:B------:R-:W-:Y:S01]  /*12110*/  FADD.FTZ R21, R28.reuse, R21 ;  /* 0x000000151c157221 */ /* 0x040fe20000010000 */
[----:B------:R-:W-:-:S03]  /*12120*/  F2FP.F16.F32.PACK_AB R28, R28, R27 ;  /* 0x0000001b1c1c723e */ /* 0x000fc600000000ff */
[--C-:B------:R-:W-:Y:S01]  /*12130*/  FFMA.FTZ R24, R33, UR41, -R4.reuse ;  /* 0x0000002921187c23 */ /* 0x100fe20008010804 */
[--C-:B------:R-:W-:Y:S01]  /*12140*/  FFMA.FTZ R15, R15, UR41, -R4.reuse ;  /* 0x000000290f0f7c23 */ /* 0x100fe20008010804 */
[--C-:B------:R-:W-:Y:S01]  /*12150*/  FFMA.FTZ R25, R25, UR41, -R4.reuse ;  /* 0x0000002919197c23 */ /* 0x100fe20008010804 */
        /* <DEDUP_REMOVED lines=23> */
[----:B------:R-:W-:Y:S01]  /*122d0*/  FFMA.FTZ R81, R81, UR41, -R4 ;  /* 0x0000002951517c23 */ /* 0x000fe20008010804 */
[----:B------:R-:W-:-:S03]  /*122e0*/  F2FP.F16.F32.PACK_AB R38, R40, R39 ;  /* 0x000000272826723e */ /* 0x000fc600000000ff */
[----:B------:R-:W1:Y:S01]  /*122f0*/  MUFU.EX2 R26, R26 ;  /* 0x0000001a001a7308 */ /* 0x000e620000000800 */
[----:B0-----:R-:W-:-:S07]  /*12300*/  F2FP.F16.F32.PACK_AB R33, R15, R24 ;  /* 0x000000180f21723e */ /* 0x001fce00000000ff */
[----:B------:R-:W-:Y:S08]  /*12310*/  MUFU.EX2 R29, R29 ;  /* 0x0000001d001d7308 */ /* 0x000ff00000000800 */
[----:B------:R-:W-:Y:S01]  /*12320*/  MUFU.EX2 R37, R37 ;  /* 0x0000002500257308 */ /* 0x000fe20000000800 */
[----:B-1----:R-:W-:-:S05]  /*12330*/  F2FP.F16.F32.PACK_AB R35, R26, R25 ;  /* 0x000000191a23723e */ /* 0x002fca00000000ff */
[----:B------:R0:W-:Y:S02]  /*12340*/  STSM.16.M88.4 [R139+0x21800], R32 ;  /* 0x021800208b007844 */ /* 0x0001e40000000200 */
[----:B------:R-:W-:Y:S08]  /*12350*/  MUFU.EX2 R50, R50 ;  /* 0x0000003200327308 */ /* 0x000ff00000000800 */
[----:B------:R-:W-:Y:S01]  /*12360*/  MUFU.EX2 R51, R51 ;  /* 0x0000003300337308 */ /* 0x000fe20000000800 */
[--C-:B0-----:R-:W-:Y:S01]  /*12370*/  FFMA.FTZ R32, R30, UR41, -R4.reuse ;  /* 0x000000291e207c23 */ /* 0x101fe20008010804 */
[----:B------:R-:W-:Y:S01]  /*12380*/  FSEL R30, R14, RZ, P3 ;  /* 0x000000ff0e1e7208 */ /* 0x000fe20001800000 */
[--C-:B------:R-:W-:Y:S01]  /*12390*/  FFMA.FTZ R33, R82, UR41, -R4.reuse ;  /* 0x0000002952217c23 */ /* 0x100fe20008010804 */
[----:B------:R-:W-:-:S04]  /*123a0*/  FFMA.FTZ R34, R85, UR41, -R4 ;  /* 0x0000002955227c23 */ /* 0x000fc80008010804 */
[----:B------:R-:W-:Y:S01]  /*123b0*/  MUFU.EX2 R42, R42 ;  /* 0x0000002a002a7308 */ /* 0x000fe20000000800 */
[----:B------:R-:W-:Y:S01]  /*123c0*/  FFMA.FTZ R35, R46, UR41, -R4 ;  /* 0x000000292e237c23 */ /* 0x000fe20008010804 */
[----:B------:R-:W-:-:S04]  /*123d0*/  FADD.FTZ R30, -R30, R13 ;  /* 0x0000000d1e1e7221 */ /* 0x000fc80000010100 */
[----:B------:R-:W-:Y:S01]  /*123e0*/  FMUL.FTZ R13, R30, UR41 ;  /* 0x000000291e0d7c20 */ /* 0x000fe20008410000 */
[----:B------:R-:W-:Y:S01]  /*123f0*/  F2FP.F16.F32.PACK_AB R30, R16, R31 ;  /* 0x0000001f101e723e */ /* 0x000fe200000000ff */
[----:B------:R-:W-:Y:S08]  /*12400*/  MUFU.EX2 R32, R32 ;  /* 0x0000002000207308 */ /* 0x000ff00000000800 */
[----:B------:R-:W0:Y:S08]  /*12410*/  MUFU.EX2 R13, R13 ;  /* 0x0000000d000d7308 */ /* 0x000e300000000800 */
[----:B------:R-:W-:Y:S08]  /*12420*/  MUFU.EX2 R33, R33 ;  /* 0x0000002100217308 */ /* 0x000ff00000000800 */
[----:B------:R-:W1:Y:S01]  /*12430*/  MUFU.EX2 R34, R34 ;  /* 0x0000002200227308 */ /* 0x000e620000000800 */
[----:B0-----:R-:W-:Y:S01]  /*12440*/  FFMA.FTZ R24, R13, R3, R24 ;  /* 0x000000030d187223 */ /* 0x001fe20000010018 */
[--C-:B------:R-:W-:Y:S01]  /*12450*/  FFMA.FTZ R3, R52, UR41, -R4.reuse ;  /* 0x0000002934037c23 */ /* 0x100fe20008010804 */
[----:B------:R-:W-:-:S02]  /*12460*/  FFMA.FTZ R52, R60, UR41, -R4 ;  /* 0x000000293c347c23 */ /* 0x000fc40008010804 */
[----:B------:R-:W-:Y:S01]  /*12470*/  FADD.FTZ R24, R15, R24 ;  /* 0x000000180f187221 */ /* 0x000fe20000010000 */
[----:B------:R-:W-:Y:S02]  /*12480*/  FFMA.FTZ R15, R56, UR41, -R4 ;  /* 0x00000029380f7c23 */ /* 0x000fe40008010804 */
[----:B------:R-:W0:Y:S01]  /*12490*/  MUFU.EX2 R45, R45 ;  /* 0x0000002d002d7308 */ /* 0x000e220000000800 */
[----:B------:R-:W-:-:S07]  /*124a0*/  FADD.FTZ R24, R25, R24 ;  /* 0x0000001819187221 */ /* 0x000fce0000010000 */
[----:B------:R-:W-:Y:S01]  /*124b0*/  MUFU.EX2 R41, R41 ;  /* 0x0000002900297308 */ /* 0x000fe20000000800 */
[----:B------:R-:W-:Y:S01]  /*124c0*/  FADD.FTZ R24, R26, R24 ;  /* 0x000000181a187221 */ /* 0x000fe20000010000 */
[----:B------:R-:W-:Y:S01]  /*124d0*/  FADD.FTZ R26, R31, R21 ;  /* 0x000000151f1a7221 */ /* 0x000fe20000010000 */
[----:B-1----:R-:W-:Y:S01]  /*124e0*/  F2FP.F16.F32.PACK_AB R31, R34, R33 ;  /* 0x00000021221f723e */ /* 0x002fe200000000ff */
[----:B------:R-:W-:Y:S01]  /*124f0*/  FFMA.FTZ R4, R83, UR41, -R4 ;  /* 0x0000002953047c23 */ /* 0x000fe20008010804 */
[----:B------:R-:W-:Y:S01]  /*12500*/  FADD.FTZ R24, R29, R24 ;  /* 0x000000181d187221 */ /* 0x000fe20000010000 */
[----:B------:R-:W-:Y:S01]  /*12510*/  FADD.FTZ R26, R16, R26 ;  /* 0x0000001a101a7221 */ /* 0x000fe20000010000 */
[C---:B------:R-:W-:Y:S01]  /*12520*/  F2FP.F16.F32.PACK_AB R29, R32.reuse, R29 ;  /* 0x0000001d201d723e */ /* 0x040fe200000000ff */
[----:B------:R-:W1:Y:S01]  /*12530*/  MUFU.EX2 R35, R35 ;  /* 0x0000002300237308 */ /* 0x000e620000000800 */
[----:B------:R-:W-:Y:S01]  /*12540*/  FADD.FTZ R24, R32, R24 ;  /* 0x0000001820187221 */ /* 0x000fe20000010000 */
[----:B------:R-:W-:-:S02]  /*12550*/  FADD.FTZ R26, R18, R26 ;  /* 0x0000001a121a7221 */ /* 0x000fc40000010000 */
[----:B--2---:R2:W-:Y:S01]  /*12560*/  STSM.16.M88.4 [R86], R28 ;  /* 0x0000001c56007844 */ /* 0x0045e20000000200 */
[----:B------:R-:W-:Y:S01]  /*12570*/  FADD.FTZ R24, R33, R24 ;  /* 0x0000001821187221 */ /* 0x000fe20000010000 */
[C---:B------:R-:W-:Y:S01]  /*12580*/  FADD.FTZ R26, R36.reuse, R26 ;  /* 0x0000001a241a7221 */ /* 0x040fe20000010000 */
[----:B------:R-:W-:Y:S01]  /*12590*/  F2FP.F16.F32.PACK_AB R36, R36, R18 ;  /* 0x000000122424723e */ /* 0x000fe200000000ff */
[----:B------:R-:W3:Y:S01]  /*125a0*/  MUFU.EX2 R3, R3 ;  /* 0x0000000300037308 */ /* 0x000ee20000000800 */
[----:B------:R-:W-:Y:S01]  /*125b0*/  FADD.FTZ R24, R34, R24 ;  /* 0x0000001822187221 */ /* 0x000fe20000010000 */
[----:B------:R-:W-:Y:S01]  /*125c0*/  FADD.FTZ R26, R39, R26 ;  /* 0x0000001a271a7221 */ /* 0x000fe20000010000 */
[----:B------:R-:W4:Y:S05]  /*125d0*/  LDL R34, [R1+0x24] ;  /* 0x0000240001227983 */ /* 0x000f2a0000100800 */
[----:B------:R-:W-:Y:S01]  /*125e0*/  MUFU.EX2 R49, R49 ;  /* 0x0000003100317308 */ /* 0x000fe20000000800 */
[----:B------:R-:W-:Y:S01]  /*125f0*/  FADD.FTZ R24, R37, R24 ;  /* 0x0000001825187221 */ /* 0x000fe20000010000 */
[----:B------:R-:W-:-:S06]  /*12600*/  FADD.FTZ R26, R40, R26 ;  /* 0x0000001a281a7221 */ /* 0x000fcc0000010000 */
        /* <DEDUP_REMOVED lines=8> */
[----:B------:R-:W-:Y:S01]  /*12690*/  FADD.FTZ R18, R47, R18 ;  /* 0x000000122f127221 */ /* 0x000fe20000010000 */
[C---:B------:R-:W-:Y:S02]  /*126a0*/  F2FP.F16.F32.PACK_AB R46, R48.reuse, R47 ;  /* 0x0000002f302e723e */ /* 0x040fe400000000ff */
[----:B0-----:R-:W-:Y:S01]  /*126b0*/  FADD.FTZ R24, R45, R24 ;  /* 0x000000182d187221 */ /* 0x001fe20000010000 */
[----:B------:R-:W-:Y:S01]  /*126c0*/  FADD.FTZ R26, R48, R18 ;  /* 0x00000012301a7221 */ /* 0x000fe20000010000 */
[----:B------:R-:W-:Y:S01]  /*126d0*/  F2FP.F16.F32.PACK_AB R37, R50, R37 ;  /* 0x000000253225723e */ /* 0x000fe200000000ff */
[----:B------:R-:W0:Y:S01]  /*126e0*/  MUFU.EX2 R25, R55 ;  /* 0x0000003700197308 */ /* 0x000e220000000800 */
[----:B-1----:R-:W-:Y:S01]  /*126f0*/  FADD.FTZ R24, R35, R24 ;  /* 0x0000001823187221 */ /* 0x002fe20000010000 */
[----:B------:R-:W-:Y:S01]  /*12700*/  FADD.FTZ R26, R53, R26 ;  /* 0x0000001a351a7221 */ /* 0x000fe20000010000 */
[----:B------:R-:W-:-:S02]  /*12710*/  F2FP.F16.F32.PACK_AB R39, R42, R51 ;  /* 0x000000332a27723e */ /* 0x000fc400000000ff */
[----:B------:R-:W-:Y:S01]  /*12720*/  FADD.FTZ R24, R41, R24 ;  /* 0x0000001829187221 */ /* 0x000fe20000010000 */
[----:B------:R-:W-:Y:S02]  /*12730*/  FADD.FTZ R26, R54, R26 ;  /* 0x0000001a361a7221 */ /* 0x000fe40000010000 */
[----:B------:R-:W1:Y:S01]  /*12740*/  MUFU.EX2 R15, R15 ;  /* 0x0000000f000f7308 */ /* 0x000e620000000800 */
[----:B---3--:R-:W-:Y:S01]  /*12750*/  FADD.FTZ R24, R3, R24 ;  /* 0x0000001803187221 */ /* 0x008fe20000010000 */
[----:B------:R-:W-:-:S06]  /*12760*/  FADD.FTZ R26, R57, R26 ;  /* 0x0000001a391a7221 */ /* 0x000fcc0000010000 */
[----:B------:R-:W3:Y:S01]  /*12770*/  MUFU.EX2 R52, R52 ;  /* 0x0000003400347308 */ /* 0x000ee20000000800 */
[----:B0-----:R-:W-:Y:S01]  /*12780*/  FADD.FTZ R24, R25, R24 ;  /* 0x0000001819187221 */ /* 0x001fe20000010000 */
[----:B------:R-:W-:-:S06]  /*12790*/  FADD.FTZ R26, R58, R26 ;  /* 0x0000001a3a1a7221 */ /* 0x000fcc0000010000 */
[----:B------:R-:W0:Y:S01]  /*127a0*/  MUFU.EX2 R21, R63 ;  /* 0x0000003f00157308 */ /* 0x000e220000000800 */
[----:B-1----:R-:W-:Y:S01]  /*127b0*/  FADD.FTZ R24, R15, R24 ;  /* 0x000000180f187221 */ /* 0x002fe20000010000 */
[----:B------:R-:W-:-:S06]  /*127c0*/  FADD.FTZ R33, R61, R26 ;  /* 0x0000001a3d217221 */ /* 0x000fcc0000010000 */
[----:B------:R-:W1:Y:S01]  /*127d0*/  MUFU.EX2 R16, R64 ;  /* 0x0000004000107308 */ /* 0x000e620000000800 */
[----:B------:R-:W-:Y:S01]  /*127e0*/  FADD.FTZ R27, R49, R24 ;  /* 0x00000018311b7221 */ /* 0x000fe20000010000 */
[----:B------:R-:W-:-:S03]  /*127f0*/  FADD.FTZ R32, R62, R33 ;  /* 0x000000213e207221 */ /* 0x000fc60000010000 */
[----:B---3--:R-:W-:Y:S01]  /*12800*/  FADD.FTZ R26, R52, R27 ;  /* 0x0000001b341a7221 */ /* 0x008fe20000010000 */
[----:B--2---:R-:W-:Y:S02]  /*12810*/  FADD.FTZ R29, R65, R32 ;  /* 0x00000020411d7221 */ /* 0x004fe40000010000 */
[----:B------:R-:W2:Y:S01]  /*12820*/  MUFU.EX2 R18, R72 ;  /* 0x0000004800127308 */ /* 0x000ea20000000800 */
[----:B0-----:R-:W-:Y:S01]  /*12830*/  FADD.FTZ R27, R21, R26 ;  /* 0x0000001a151b7221 */ /* 0x001fe20000010000 */
[----:B------:R-:W-:Y:S01]  /*12840*/  FADD.FTZ R30, R66, R29 ;  /* 0x0000001d421e7221 */ /* 0x000fe20000010000 */
[----:B------:R-:W-:-:S03]  /*12850*/  F2FP.F16.F32.PACK_AB R47, R3, R41 ;  /* 0x00000029032f723e */ /* 0x000fc600000000ff */
[----:B------:R-:W-:Y:S02]  /*12860*/  FADD.FTZ R29, R69, R30 ;  /* 0x0000001e451d7221 */ /* 0x000fe40000010000 */
[----:B------:R-:W0:Y:S01]  /*12870*/  MUFU.EX2 R75, R75 ;  /* 0x0000004b004b7308 */ /* 0x000e220000000800 */
[----:B-1----:R-:W-:Y:S01]  /*12880*/  FADD.FTZ R28, R16, R27 ;  /* 0x0000001b101c7221 */ /* 0x002fe20000010000 */
[----:B------:R-:W-:-:S03]  /*12890*/  FADD.FTZ R30, R70, R29 ;  /* 0x0000001d461e7221 */ /* 0x000fc60000010000 */
[----:B------:R-:W-:Y:S01]  /*128a0*/  FADD.FTZ R3, R67, R28 ;  /* 0x0000001c43037221 */ /* 0x000fe20000010000 */
[----:B------:R-:W-:Y:S01]  /*128b0*/  F2FP.F16.F32.PACK_AB R25, R15, R25 ;  /* 0x000000190f19723e */ /* 0x000fe200000000ff */
[----:B------:R-:W-:Y:S02]  /*128c0*/  FADD.FTZ R15, R73, R30 ;  /* 0x0000001e490f7221 */ /* 0x000fe40000010000 */
[----:B------:R-:W-:Y:S02]  /*128d0*/  FADD.FTZ R28, R68, R3 ;  /* 0x00000003441c7221 */ /* 0x000fe40000010000 */
[C---:B------:R-:W-:Y:S02]  /*128e0*/  FADD.FTZ R30, R74.reuse, R15 ;  /* 0x0000000f4a1e7221 */ /* 0x040fe40000010000 */
[----:B------:R-:W-:Y:S01]  /*128f0*/  FADD.FTZ R3, R71, R28 ;  /* 0x0000001c47037221 */ /* 0x000fe20000010000 */
[----:B------:R-:W-:Y:S02]  /*12900*/  F2FP.F16.F32.PACK_AB R74, R74, R73 ;  /* 0x000000494a4a723e */ /* 0x000fe400000000ff */
[C---:B--2---:R-:W-:Y:S01]  /*12910*/  F2FP.F16.F32.PACK_AB R73, R18.reuse, R71 ;  /* 0x000000471249723e */ /* 0x044fe200000000ff */
[----:B------:R-:W-:-:S02]  /*12920*/  FADD.FTZ R28, R18, R3 ;  /* 0x00000003121c7221 */ /* 0x000fc40000010000 */
[----:B------:R-:W2:Y:S01]  /*12930*/  LDL R18, [R1+0x4] ;  /* 0x0000040001127983 */ /* 0x000ea20000100800 */
[----:B------:R-:W1:Y:S08]  /*12940*/  MUFU.EX2 R76, R76 ;  /* 0x0000004c004c7308 */ /* 0x000e700000000800 */
[----:B------:R-:W-:Y:S08]  /*12950*/  MUFU.EX2 R80, R80 ;  /* 0x0000005000507308 */ /* 0x000ff00000000800 */
[----:B------:R-:W3:Y:S08]  /*12960*/  MUFU.EX2 R79, R79 ;  /* 0x0000004f004f7308 */ /* 0x000ef00000000800 */
[----:B------:R-:W-:Y:S08]  /*12970*/  MUFU.EX2 R81, R81 ;  /* 0x0000005100517308 */ /* 0x000ff00000000800 */
[----:B------:R-:W5:Y:S01]  /*12980*/  MUFU.EX2 R29, R4 ;  /* 0x00000004001d7308 */ /* 0x000f620000000800 */
[----:B------:R-:W-:-:S02]  /*12990*/  F2FP.F16.F32.PACK_AB R44, R44, R43 ;  /* 0x0000002b2c2c723e */ /* 0x000fc400000000ff */
[----:B------:R-:W-:Y:S02]  /*129a0*/  F2FP.F16.F32.PACK_AB R45, R35, R45 ;  /* 0x0000002d232d723e */ /* 0x000fe400000000ff */
[----:B------:R-:W-:Y:S02]  /*129b0*/  F2FP.F16.F32.PACK_AB R24, R54, R53 ;  /* 0x000000353618723e */ /* 0x000fe400000000ff */
[----:B------:R-:W-:Y:S02]  /*129c0*/  F2FP.F16.F32.PACK_AB R26, R58, R57 ;  /* 0x000000393a1a723e */ /* 0x000fe400000000ff */
[----:B------:R-:W-:Y:S01]  /*129d0*/  F2FP.F16.F32.PACK_AB R27, R52, R49 ;  /* 0x00000031341b723e */ /* 0x000fe200000000ff */
[----:B------:R-:W-:Y:S01]  /*129e0*/  STSM.16.M88.4 [R141], R36 ;  /* 0x000000248d007844 */ /* 0x000fe20000000200 */
[----:B------:R-:W-:Y:S01]  /*129f0*/  F2FP.F16.F32.PACK_AB R66, R66, R65 ;  /* 0x000000414242723e */ /* 0x000fe200000000ff */
[----:B0-----:R-:W-:Y:S01]  /*12a00*/  FADD.FTZ R3, R75, R28 ;  /* 0x0000001c4b037221 */ /* 0x001fe20000010000 */
[----:B------:R-:W-:Y:S01]  /*12a10*/  F2FP.F16.F32.PACK_AB R64, R62, R61 ;  /* 0x0000003d3e40723e */ /* 0x000fe200000000ff */
[----:B------:R-:W-:Y:S01]  /*12a20*/  STSM.16.M88.4 [R140], R44 ;  /* 0x0000002c8c007844 */ /* 0x000fe20000000200 */
[----:B------:R-:W-:-:S02]  /*12a30*/  F2FP.F16.F32.PACK_AB R65, R16, R21 ;  /* 0x000000151041723e */ /* 0x000fc400000000ff */
[----:B------:R-:W-:Y:S01]  /*12a40*/  F2FP.F16.F32.PACK_AB R67, R68, R67 ;  /* 0x000000434443723e */ /* 0x000fe200000000ff */
[----:B------:R0:W-:Y:S01]  /*12a50*/  STSM.16.M88.4 [R139+0x27800], R24 ;  /* 0x027800188b007844 */ /* 0x0001e20000000200 */
[----:B------:R-:W-:Y:S02]  /*12a60*/  F2FP.F16.F32.PACK_AB R72, R70, R69 ;  /* 0x000000454648723e */ /* 0x000fe400000000ff */
[----:B-1----:R-:W-:Y:S02]  /*12a70*/  F2FP.F16.F32.PACK_AB R75, R76, R75 ;  /* 0x0000004b4c4b723e */ /* 0x002fe400000000ff */
[----:B0-----:R-:W-:Y:S02]  /*12a80*/  F2FP.F16.F32.PACK_AB R24, R78, R77 ;  /* 0x0000004d4e18723e */ /* 0x001fe400000000ff */
[----:B---3--:R-:W-:Y:S02]  /*12a90*/  F2FP.F16.F32.PACK_AB R25, R79, R80 ;  /* 0x000000504f19723e */ /* 0x008fe400000000ff */
[----:B------:R-:W-:-:S02]  /*12aa0*/  F2FP.F16.F32.PACK_AB R26, R11, R84 ;  /* 0x000000540b1a723e */ /* 0x000fc400000000ff */
[----:B-----5:R-:W-:Y:S01]  /*12ab0*/  F2FP.F16.F32.PACK_AB R27, R29, R81 ;  /* 0x000000511d1b723e */ /* 0x020fe200000000ff */
[----:B------:R-:W-:Y:S01]  /*12ac0*/  FADD.FTZ R3, R76, R3 ;  /* 0x000000034c037221 */ /* 0x000fe20000010000 */
[----:B------:R-:W-:-:S03]  /*12ad0*/  FADD.FTZ R15, R77, R30 ;  /* 0x0000001e4d0f7221 */ /* 0x000fc60000010000 */
[----:B------:R-:W-:Y:S01]  /*12ae0*/  FADD.FTZ R16, R80, R3 ;  /* 0x0000000350107221 */ /* 0x000fe20000010000 */
[----:B------:R-:W-:-:S03]  /*12af0*/  FADD.FTZ R15, R78, R15 ;  /* 0x0000000f4e0f7221 */ /* 0x000fc60000010000 */
[----:B------:R-:W-:Y:S01]  /*12b00*/  FADD.FTZ R16, R79, R16 ;  /* 0x000000104f107221 */ /* 0x000fe20000010000 */
[----:B------:R-:W-:-:S03]  /*12b10*/  FADD.FTZ R4, R84, R15 ;  /* 0x0000000f54047221 */ /* 0x000fc60000010000 */
[----:B------:R-:W-:Y:S01]  /*12b20*/  FADD.FTZ R16, R81, R16 ;  /* 0x0000001051107221 */ /* 0x000fe20000010000 */
[-C--:B------:R-:W-:Y:S01]  /*12b30*/  FMUL.FTZ R88, R88, R12.reuse ;  /* 0x0000000c58587220 */ /* 0x080fe20000410000 */
[-C--:B------:R-:W-:Y:S01]  /*12b40*/  FMUL.FTZ R89, R89, R12.reuse ;  /* 0x0000000c59597220 */ /* 0x080fe20000410000 */
[-C--:B------:R-:W-:Y:S01]  /*12b50*/  FMUL.FTZ R92, R92, R12.reuse ;  /* 0x0000000c5c5c7220 */ /* 0x080fe20000410000 */
[----:B------:R-:W-:Y:S01]  /*12b60*/  FADD.FTZ R3, R29, R16 ;  /* 0x000000101d037221 */ /* 0x000fe20000010000 */
        /* <DEDUP_REMOVED lines=45> */
[----:B------:R-:W-:Y:S01]  /*12e40*/  FADD.FTZ R4, R11, R4 ;  /* 0x000000040b047221 */ /* 0x000fe20000010000 */
[----:B------:R-:W-:-:S02]  /*12e50*/  IMAD.MOV.U32 R16, RZ, RZ, R20 ;  /* 0x000000ffff107224 */ /* 0x000fc400078e0014 */
[----:B------:R-:W-:Y:S02]  /*12e60*/  IMAD.MOV.U32 R12, RZ, RZ, R10 ;  /* 0x000000ffff0c7224 */ /* 0x000fe400078e000a */
[----:B------:R-:W-:Y:S01]  /*12e70*/  IMAD.MOV.U32 R13, RZ, RZ, R14 ;  /* 0x000000ffff0d7224 */ /* 0x000fe200078e000e */
[----:B----4-:R0:W-:Y:S04]  /*12e80*/  STSM.16.M88.4 [R34], R64 ;  /* 0x0000004022007844 */ /* 0x0101e80000000200 */
[----:B------:R0:W-:Y:S04]  /*12e90*/  STSM.16.M88.4 [R141+0x6000], R72 ;  /* 0x006000488d007844 */ /* 0x0001e80000000200 */
[----:B------:R0:W-:Y:S01]  /*12ea0*/  STSM.16.M88.4 [R140+0x6000], R24 ;  /* 0x006000188c007844 */ /* 0x0001e20000000200 */
[----:B------:R1:W-:Y:S06]  /*12eb0*/  MEMBAR.ALL.CTA ;  /* 0x0000000000007992 */ /* 0x0003ec0000008000 */
[----:B-1----:R-:W1:Y:S01]  /*12ec0*/  FENCE.VIEW.ASYNC.S ;  /* 0x00000000000073c6 */ /* 0x002e620000000000 */
[C---:B--2---:R-:W-:Y:S01]  /*12ed0*/  ISETP.GT.AND P3, PT, R0.reuse, R18, PT ;  /* 0x000000120000720c */ /* 0x044fe20003f64270 */
[----:B------:R-:W-:-:S02]  /*12ee0*/  VIADD R0, R0, 0xffffffff ;  /* 0xffffffff00007836 */ /* 0x000fc40000000000 */
[----:B------:R-:W-:Y:S01]  /*12ef0*/  IMAD.MOV.U32 R18, RZ, RZ, R5 ;  /* 0x000000ffff127224 */ /* 0x000fe200078e0005 */
[----:B-1----:R-:W-:-:S09]  /*12f00*/  NOP ;  /* 0x0000000000007918 */ /* 0x002fd20000000000 */
[----:B0-----:R-:W-:Y:S05]  /*12f10*/  @P3 BRA `(.L_x_1522) ;  /* 0xffffffc400303947 */ /* 0x001fea000383ffff */
[----:B------:R-:W-:Y:S02]  /*12f20*/  IMAD.MOV.U32 R13, RZ, RZ, R14 ;  /* 0x000000ffff0d7224 */ /* 0x000fe400078e000e */
[----:B------:R-:W-:Y:S02]  /*12f30*/  IMAD.MOV.U32 R12, RZ, RZ, R10 ;  /* 0x000000ffff0c7224 */ /* 0x000fe400078e000a */
[----:B------:R-:W-:Y:S02]  /*12f40*/  IMAD.MOV.U32 R16, RZ, RZ, R20 ;  /* 0x000000ffff107224 */ /* 0x000fe400078e0014 */
[----:B------:R-:W-:-:S07]  /*12f50*/  IMAD.MOV.U32 R18, RZ, RZ, R5 ;  /* 0x000000ffff127224 */ /* 0x000fce00078e0005 */
.L_x_1504:
[----:B------:R-:W2:Y:S01]  /*12f60*/  LDL R14, [R1+0x18] ;  /* 0x00001800010e7983 */ /* 0x000ea20000100800 */
[----:B------:R-:W0:Y:S01]  /*12f70*/  LDC R5, c[0x0][0x448] ;  /* 0x00011200ff057b82 */ /* 0x000e220000000800 */
[----:B------:R-:W-:-:S07]  /*12f80*/  ULDC UR8, c[0x0][0x9dc] ;  /* 0x0002770000087ab9 */ /* 0x000fce0000000800 */
[----:B------:R-:W1:Y:S01]  /*12f90*/  LDC R20, c[0x0][0x9e4] ;  /* 0x00027900ff147b82 */ /* 0x000e620000000800 */
[----:B0-----:R-:W-:Y:S02]  /*12fa0*/  ISETP.NE.AND P5, PT, R5, 0x1, PT ;  /* 0x000000010500780c */ /* 0x001fe40003fa5270 */
[----:B-1----:R-:W-:-:S11]  /*12fb0*/  ISETP.GE.AND P4, PT, R20, 0x1, PT ;  /* 0x000000011400780c */ /* 0x002fd60003f86270 */
[----:B------:R-:W0:Y:S08]  /*12fc0*/  @P5 LDC R10, c[0x0][0x44c] ;  /* 0x00011300ff0a5b82 */ /* 0x000e300000000800 */
[----:B------:R-:W1:Y:S01]  /*12fd0*/  @P5 LDC R11, c[0x0][0x450] ;  /* 0x00011400ff0b5b82 */ /* 0x000e620000000800 */
[----:B--2---:R-:W-:Y:S01]  /*12fe0*/  VIADD R5, R14, 0xbf ;  /* 0x000000bf0e057836 */ /* 0x004fe20000000000 */
[----:B------:R-:W-:-:S03]  /*12ff0*/  IADD3 R14, R137, 0x1, -R136 ;  /* 0x00000001890e7810 */ /* 0x000fc60007ffe888 */
        /* <DEDUP_REMOVED lines=15> */
.L_x_1525:
[----:B------:R-:W-:-:S13]  /*130f0*/  ISETP.NE.AND P2, PT, R20, 0x1, PT ;  /* 0x000000011400780c */ /* 0x000fda0003f45270 */
[----:B------:R-:W0:Y:S02]  /*13100*/  @P2 LDC.64 R10, c[0x0][0x9e8] ;  /* 0x00027a00ff0a2b82 */ /* 0x000e240000000a00 */
[----:B0-----:R-:W-:-:S05]  /*13110*/  @P2 IMAD.HI.U32 R10, R5, R10, RZ ;  /* 0x0000000a050a2227 */ /* 0x001fca00078e00ff */
[----:B------:R-:W-:-:S07]  /*13120*/  @P2 SHF.R.U32.HI R5, RZ, R11, R10 ;  /* 0x0000000bff052219 */ /* 0x000fce000001160a */
.L_x_1526:
[----:B------:R-:W-:Y:S05]  /*13130*/  BSYNC B0 ;  /* 0x0000000000007941 */ /* 0x000fea0003800000 */
.L_x_1524:
[----:B------:R-:W-:-:S05]  /*13140*/  IMAD R5, R5, R20, RZ ;  /* 0x0000001405057224 */ /* 0x000fca00078e02ff */
[----:B------:R-:W-:-:S07]  /*13150*/  VIMNMX R14, R14, R5, !PT ;  /* 0x000000050e0e7248 */ /* 0x000fce0007fe0100 */
.L_x_1523:
[----:B------:R-:W2:Y:S01]  /*13160*/  LDL R10, [R1+0x44] ;  /* 0x00004400010a7983 */ /* 0x000ea20000100800 */
[----:B------:R-:W-:-:S05]  /*13170*/  VIADD R14, R14, 0x7f ;  /* 0x0000007f0e0e7836 */ /* 0x000fca0000000000 */
[----:B------:R-:W-:-:S04]  /*13180*/  SHF.R.S32.HI R5, RZ, 0x1f, R14 ;  /* 0x0000001fff057819 */ /* 0x000fc8000001140e */
[----:B------:R-:W-:-:S04]  /*13190*/  LEA.HI R5, R5, R14, RZ, 0x7 ;  /* 0x0000000e05057211 */ /* 0x000fc800078f38ff */
[----:B------:R-:W-:-:S04]  /*131a0*/  SHF.R.S32.HI R5, RZ, 0x7, R5 ;  /* 0x00000007ff057819 */ /* 0x000fc80000011405 */
[----:B--2---:R-:W-:-:S04]  /*131b0*/  VIMNMX R154, R10, R5, !PT ;  /* 0x000000050a9a7248 */ /* 0x004fc80007fe0100 */
[----:B------:R-:W-:-:S13]  /*131c0*/  ISETP.GE.AND P2, PT, R0, R154, PT ;  /* 0x0000009a0000720c */ /* 0x000fda0003f46270 */
[----:B------:R-:W-:Y:S05]  /*131d0*/  @!P2 BRA `(.L_x_1527) ;  /* 0x0000002800eca947 */ /* 0x000fea0003800000 */
[----:B------:R-:W-:Y:S02]  /*131e0*/  IMAD.MOV.U32 R5, RZ, RZ, R13 ;  /* 0x000000ffff057224 */ /* 0x000fe400078e000d */
[----:B------:R-:W-:Y:S02]  /*131f0*/  IMAD.MOV.U32 R11, RZ, RZ, R12 ;  /* 0x000000ffff0b7224 */ /* 0x000fe400078e000c */
[----:B------:R-:W-:Y:S02]  /*13200*/  IMAD.MOV.U32 R14, RZ, RZ, R18 ;  /* 0x000000ffff0e7224 */ /* 0x000fe400078e0012 */
[----:B------:R-:W-:-:S07]  /*13210*/  IMAD.MOV.U32 R10, RZ, RZ, R16 ;  /* 0x000000ffff0a7224 */ /* 0x000fce00078e0010 */
.L_x_1537:
[----:B------:R-:W-:Y:S01]  /*13220*/  VIADD R16, R10, 0x1 ;  /* 0x000000010a107836 */ /* 0x000fe20000000000 */
[----:B------:R-:W-:Y:S05]  /*13230*/  YIELD ;  /* 0x0000000000007946 */ /* 0x000fea0003800000 */
[----:B------:R-:W-:-:S04]  /*13240*/  ISETP.NE.AND P2, PT, R16, 0x2, PT ;  /* 0x000000021000780c */ /* 0x000fc80003f45270 */
[----:B------:R-:W-:Y:S02]  /*13250*/  SEL R13, RZ, 0x1, P2 ;  /* 0x00000001ff0d7807 */ /* 0x000fe40001000000 */
[----:B------:R-:W-:Y:S02]  /*13260*/  SEL R16, R16, RZ, P2 ;  /* 0x000000ff10107207 */ /* 0x000fe40001000000 */
[----:B------:R-:W-:Y:S02]  /*13270*/  ISETP.NE.AND P2, PT, R155, RZ, PT ;  /* 0x000000ff9b00720c */ /* 0x000fe40003f45270 */
[----:B------:R-:W-:-:S11]  /*13280*/  LOP3.LUT R18, R14, R13, RZ, 0x3c, !PT ;  /* 0x0000000d0e127212 */ /* 0x000fd600078e3cff */
[----:B------:R-:W-:Y:S05]  /*13290*/  @P2 BRA `(.L_x_1528) ;  /* 0x0000000000302947 */ /* 0x000fea0003800000 */
[----:B------:R-:W-:Y:S05]  /*132a0*/  @!P0 BRA `(.L_x_1529) ;  /* 0x0000000000048947 */ /* 0x000fea0003800000 */
[----:B------:R-:W-:Y:S01]  /*132b0*/  BPT.TRAP 0x1 ;  /* 0x000000040000795c */ /* 0x000fe20000300000 */
.L_x_1529:
[----:B------:R-:W-:Y:S01]  /*132c0*/  IMAD R12, R16, 0x8, R2 ;  /* 0x00000008100c7824 */ /* 0x000fe200078e0202 */
[----:B------:R-:W-:-:S04]  /*132d0*/  SHF.L.U32 R13, R18, 0x1f, RZ ;  /* 0x0000001f120d7819 */ /* 0x000fc800000006ff */
[----:B------:R0:W1:Y:S01]  /*132e0*/  SYNCS.PHASECHK.TRANS64.TRYWAIT P3, [R12+URZ+0x2d830], R13 ;  /* 0x02d8300d0c0075a7 */ /* 0x000062000806017f */
[----:B------:R-:W-:Y:S05]  /*132f0*/  @!P0 BRA `(.L_x_1530) ;  /* 0x0000000000048947 */ /* 0x000fea0003800000 */
[----:B------:R-:W-:Y:S01]  /*13300*/  BPT.TRAP 0x1 ;  /* 0x000000040000795c */ /* 0x000fe20000300000 */
.L_x_1530:
[----:B------:R-:W-:Y:S04]  /*13310*/  BSSY B0, `(.L_x_1528) ;  /* 0x0000004000007945 */ /* 0x000fe80003800000 */
[----:B-1----:R-:W-:Y:S05]  /*13320*/  @P3 BRA `(.L_x_1531) ;  /* 0x0000000000083947 */ /* 0x002fea0003800000 */
[----:B------:R-:W1:Y:S02]  /*13330*/  SYNCS.PHASECHK.TRANS64.TRYWAIT P3, [R12+URZ+0x2d830], R13 ;  /* 0x02d8300d0c0075a7 */ /* 0x000e64000806017f */
[----:B-1----:R-:W-:Y:S05]  /*13340*/  @!P3 BRA `(.L_x_1532) ;  /* 0x000001180034b947 */ /* 0x002fea0003800000 */
.L_x_1531:
[----:B------:R-:W-:Y:S05]  /*13350*/  BSYNC B0 ;  /* 0x0000000000007941 */ /* 0x000fea0003800000 */
.L_x_1528:
        /* <DEDUP_REMOVED lines=60> */
.L_x_1534:
[----:B------:R-:W-:Y:S01]  /*13720*/  SHF.L.U32 R12, R14, 0x1f, RZ ;  /* 0x0000001f0e0c7819 */ /* 0x000fe200000006ff */
[----:B------:R-:W-:-:S04]  /*13730*/  IMAD R13, R10, 0x8, R2 ;  /* 0x000000080a0d7824 */ /* 0x000fc800078e0202 */
[----:B------:R0:W1:Y:S01]  /*13740*/  SYNCS.PHASECHK.TRANS64.TRYWAIT P2, [R13+URZ+0x2d850], R12 ;  /* 0x02d8500c0d0075a7 */ /* 0x000062000804017f */
[----:B------:R-:W-:Y:S05]  /*13750*/  @!P0 BRA `(.L_x_1535) ;  /* 0x0000000000048947 */ /* 0x000fea0003800000 */
[----:B------:R-:W-:Y:S01]  /*13760*/  BPT.TRAP 0x1 ;  /* 0x000000040000795c */ /* 0x000fe20000300000 */
.L_x_1535:
[----:B-1----:R-:W-:Y:S05]  /*13770*/  @P2 BRA `(.L_x_1533) ;  /* 0x0000000000082947 */ /* 0x002fea0003800000 */
[----:B------:R-:W1:Y:S02]  /*13780*/  SYNCS.PHASECHK.TRANS64.TRYWAIT P2, [R13+URZ+0x2d850], R12 ;  /* 0x02d8500c0d0075a7 */ /* 0x000e64000804017f */
[----:B-1----:R-:W-:Y:S05]  /*13790*/  @!P2 BRA `(.L_x_1536) ;  /* 0x000001140034a947 */ /* 0x002fea0003800000 */
.L_x_1533:
[----:B01----:R-:W-:Y:S01]  /*137a0*/  VIADD R12, R2, 0x400 ;  /* 0x00000400020c7836 */ /* 0x003fe20000000000 */
[----:B------:R-:W-:Y:S05]  /*137b0*/  WARPSYNC.ALL ;  /* 0x0000000000007948 */ /* 0x000fea0003800000 */
[----:B------:R-:W-:-:S04]  /*137c0*/  SHF.R.U32.HI R12, RZ, 0x4, R12 ;  /* 0x00000004ff0c7819 */ /* 0x000fc8000001160c */
[----:B------:R-:W-:-:S04]  /*137d0*/  LOP3.LUT R12, R12, 0x3fff, RZ, 0xc0, !PT ;  /* 0x00003fff0c0c7812 */ /* 0x000fc800078ec0ff */
[----:B------:R-:W-:-:S05]  /*137e0*/  LOP3.LUT R12, R12, 0x2000000, RZ, 0xfc, !PT ;  /* 0x020000000c0c7812 */ /* 0x000fca00078efcff */
[----:B------:R-:W-:Y:S02]  /*137f0*/  IMAD R12, R10, 0x600, R12 ;  /* 0x000006000a0c7824 */ /* 0x000fe400078e020c */
[----:B------:R-:W-:Y:S01]  /*13800*/  FMUL.FTZ R20, R29, UR49 ;  /* 0x000000311d147c20 */ /* 0x000fe20008410000 */
[----:B------:R-:W-:Y:S02]  /*13810*/  IMAD.MOV.U32 R13, RZ, RZ, -0x7fffffe0 ;  /* 0x80000020ff0d7424 */ /* 0x000fe400078e00ff */
[----:B------:R-:W-:Y:S01]  /*13820*/  FMUL.FTZ R21, R32, UR49 ;  /* 0x0000003120157c20 */ /* 0x000fe20008410000 */
[C---:B------:R-:W-:Y:S01]  /*13830*/  VIADD R14, R12.reuse, 0x40 ;  /* 0x000000400c0e7836 */ /* 0x040fe20000000000 */
[----:B------:R-:W-:Y:S01]  /*13840*/  R2UR UR10, R12 ;  /* 0x000000000c0a72ca */ /* 0x000fe200000e0000 */
[----:B------:R-:W-:Y:S01]  /*13850*/  IMAD.MOV.U32 R15, RZ, RZ, -0x7fffffe0 ;  /* 0x80000020ff0f7424 */ /* 0x000fe200078e00ff */
[C---:B------:R-:W-:Y:S01]  /*13860*/  R2UR UR11, R13.reuse ;  /* 0x000000000d0b72ca */ /* 0x040fe200000e0000 */
[----:B------:R-:W-:Y:S01]  /*13870*/  MUFU.TANH R20, R20 ;  /* 0x0000001400147308 */ /* 0x000fe20000002400 */
[----:B------:R-:W-:Y:S01]  /*13880*/  R2UR UR14, R14 ;  /* 0x000000000e0e72ca */ /* 0x000fe200000e0000 */
[----:B------:R-:W-:Y:S01]  /*13890*/  VIADD R14, R12, 0x80 ;  /* 0x000000800c0e7836 */ /* 0x000fe20000000000 */
[----:B------:R-:W-:Y:S01]  /*138a0*/  R2UR UR47, R13 ;  /* 0x000000000d2f72ca */ /* 0x000fe200000e0000 */
[----:B------:R-:W-:Y:S01]  /*138b0*/  FMUL.FTZ R13, R24, UR49 ;  /* 0x00000031180d7c20 */ /* 0x000fe20008410000 */
[----:B------:R-:W-:Y:S01]  /*138c0*/  R2UR UR15, R15 ;  /* 0x000000000f0f72ca */ /* 0x000fe200000e0000 */
[----:B------:R-:W-:Y:S01]  /*138d0*/  FMUL.FTZ R24, R33, UR49 ;  /* 0x0000003121187c20 */ /* 0x000fe20008410000 */
[----:B------:R-:W-:Y:S01]  /*138e0*/  R2UR UR18, R14 ;  /* 0x000000000e1272ca */ /* 0x000fe200000e0000 */
[----:B------:R-:W-:Y:S01]  /*138f0*/  VIADD R14, R12, 0xc0 ;  /* 0x000000c00c0e7836 */ /* 0x000fe20000000000 */
[C---:B------:R-:W-:Y:S01]  /*13900*/  R2UR UR19, R15.reuse ;  /* 0x000000000f1372ca */ /* 0x040fe200000e0000 */
[----:B------:R-:W0:Y:S01]  /*13910*/  MUFU.TANH R13, R13 ;  /* 0x0000000d000d7308 */ /* 0x000e220000002400 */
[C---:B------:R-:W-:Y:S01]  /*13920*/  R2UR UR23, R15.reuse ;  /* 0x000000000f1772ca */ /* 0x040fe200000e0000 */
[----:B------:R-:W-:Y:S01]  /*13930*/  FMUL.FTZ R29, R40, UR49 ;  /* 0x00000031281d7c20 */ /* 0x000fe20008410000 */
[----:B------:R-:W-:Y:S01]  /*13940*/  R2UR UR22, R14 ;  /* 0x000000000e1672ca */ /* 0x000fe200000e0000 */
[----:B------:R-:W-:Y:S01]  /*13950*/  VIADD R14, R12, 0x100 ;  /* 0x000001000c0e7836 */ /* 0x000fe20000000000 */
[----:B------:R-:W-:Y:S01]  /*13960*/  R2UR UR27, R15 ;  /* 0x000000000f1b72ca */ /* 0x000fe200000e0000 */
[----:B------:R-:W-:Y:S01]  /*13970*/  FMUL.FTZ R32, R41, UR49 ;  /* 0x0000003129207c20 */ /* 0x000fe20008410000 */
[C---:B------:R-:W-:Y:S01]  /*13980*/  R2UR UR31, R15.reuse ;  /* 0x000000000f1f72ca */ /* 0x040fe200000e0000 */
[----:B------:R-:W-:Y:S01]  /*13990*/  MUFU.TANH R21, R21 ;  /* 0x0000001500157308 */ /* 0x000fe20000002400 */
[----:B------:R-:W-:Y:S01]  /*139a0*/  R2UR UR26, R14 ;  /* 0x000000000e1a72ca */ /* 0x000fe200000e0000 */
[----:B------:R-:W-:Y:S01]  /*139b0*/  VIADD R14, R12, 0x140 ;  /* 0x000001400c0e7836 */ /* 0x000fe20000000000 */
[----:B------:R-:W-:Y:S01]  /*139c0*/  R2UR UR35, R15 ;  /* 0x000000000f2372ca */ /* 0x000fe200000e0000 */
[----:B------:R-:W-:Y:S01]  /*139d0*/  FMUL.FTZ R15, R28, UR49 ;  /* 0x000000311c0f7c20 */ /* 0x000fe20008410000 */
[----:B------:R-:W-:Y:S01]  /*139e0*/  FMUL.FTZ R28, R37, UR49 ;  /* 0x00000031251c7c20 */ /* 0x000fe20008410000 */
[----:B------:R-:W-:Y:S01]  /*139f0*/  FMUL.FTZ R33, R44, UR49 ;  /* 0x000000312c217c20 */ /* 0x000fe20008410000 */
[----:B------:R-:W-:Y:S01]  /*13a00*/  R2UR UR30, R14 ;  /* 0x000000000e1e72ca */ /* 0x000fe200000e0000 */
[C---:B------:R-:W-:Y:S01]  /*13a10*/  VIADD R14, R12.reuse, 0x180 ;  /* 0x000001800c0e7836 */ /* 0x040fe20000000000 */
[----:B------:R-:W-:Y:S01]  /*13a20*/  MUFU.TANH R24, R24 ;  /* 0x0000001800187308 */ /* 0x000fe20000002400 */
[----:B------:R-:W-:-:S02]  /*13a30*/  VIADD R12, R12, 0x1c0 ;  /* 0x000001c00c0c7836 */ /* 0x000fc40000000000 */
[----:B------:R-:W-:Y:S01]  /*13a40*/  FMUL.FTZ R37, R48, UR49 ;  /* 0x0000003130257c20 */ /* 0x000fe20008410000 */
[----:B------:R-:W-:Y:S01]  /*13a50*/  FMUL.FTZ R40, R49, UR49 ;  /* 0x0000003131287c20 */ /* 0x000fe20008410000 */
[----:B------:R-:W-:Y:S01]  /*13a60*/  R2UR UR34, R14 ;  /* 0x000000000e2272ca */ /* 0x000fe200000e0000 */
[----:B------:R-:W-:Y:S01]  /*13a70*/  FMUL.FTZ R14, R25, UR49 ;  /* 0x00000031190e7c20 */ /* 0x000fe20008410000 */
[----:B------:R-:W-:Y:S01]  /*13a80*/  R2UR UR46, R12 ;  /* 0x000000000c2e72ca */ /* 0x000fe200000e0000 */
[----:B------:R-:W-:Y:S01]  /*13a90*/  FMUL.FTZ R25, R36, UR49 ;  /* 0x0000003124197c20 */ /* 0x000fe20008410000 */
[----:B------:R-:W-:Y:S01]  /*13aa0*/  MUFU.TANH R15, R15 ;  /* 0x0000000f000f7308 */ /* 0x000fe20000002400 */
        /* <DEDUP_REMOVED lines=8> */
[----:B------:R-:W-:Y:S01]  /*13b30*/  FMUL.FTZ R52, R61, UR49 ;  /* 0x000000313d347c20 */ /* 0x000fe20008410000 */
[----:B------:R-:W-:Y:S01]  /*13b40*/  FMUL.FTZ R53, R64, UR49 ;  /* 0x0000003140357c20 */ /* 0x000fe20008410000 */
[----:B------:R-:W-:Y:S01]  /*13b50*/  FMUL.FTZ R56, R65, UR49 ;  /* 0x0000003141387c20 */ /* 0x000fe20008410000 */
[----:B------:R-:W-:Y:S01]  /*13b60*/  FMUL.FTZ R57, R68, UR49 ;  /* 0x0000003144397c20 */ /* 0x000fe20008410000 */
[----:B------:R-:W-:Y:S01]  /*13b70*/  FMUL.FTZ R60, R69, UR49 ;  /* 0x00000031453c7c20 */ /* 0x000fe20008410000 */
[----:B------:R-:W-:Y:S01]  /*13b80*/  FMUL.FTZ R61, R72, UR49 ;  /* 0x00000031483d7c20 */ /* 0x000fe20008410000 */
[----:B------:R-:W-:Y:S01]  /*13b90*/  FMUL.FTZ R64, R73, UR49 ;  /* 0x0000003149407c20 */ /* 0x000fe20008410000 */
[----:B------:R-:W1:Y:S01]  /*13ba0*/  MUFU.TANH R25, R25 ;  /* 0x0000001900197308 */ /* 0x000e620000002400 */
[----:B------:R-:W-:Y:S01]  /*13bb0*/  FMUL.FTZ R65, R76, UR49 ;  /* 0x000000314c417c20 */ /* 0x000fe20008410000 */
        /* <DEDUP_REMOVED lines=10> */
[----:B------:R-:W-:Y:S01]  /*13c60*/  UMOV UR41, UR6 ;  /* 0x0000000600297c82 */ /* 0x000fe20008000000 */
[----:B------:R-:W-:Y:S01]  /*13c70*/  FMNMX.FTZ R12, R15, R12, !PT ;  /* 0x0000000c0f0c7209 */ /* 0x000fe20007810000 */
[----:B------:R-:W-:Y:S01]  /*13c80*/  FMUL.FTZ R143, R31, UR49 ;  /* 0x000000311f8f7c20 */ /* 0x000fe20008410000 */
[----:B------:R-:W-:Y:S01]  /*13c90*/  FMUL.FTZ R84, R27, UR49 ;  /* 0x000000311b547c20 */ /* 0x000fe20008410000 */
[----:B------:R-:W0:Y:S01]  /*13ca0*/  MUFU.TANH R29, R29 ;  /* 0x0000001d001d7308 */ /* 0x000e220000002400 */
[----:B------:R-:W-:Y:S01]  /*13cb0*/  FMNMX.FTZ R12, R20, R12, !PT ;  /* 0x0000000c140c7209 */ /* 0x000fe20007810000 */
[----:B------:R-:W-:Y:S01]  /*13cc0*/  FMUL.FTZ R85, R30, UR49 ;  /* 0x000000311e557c20 */ /* 0x000fe20008410000 */
[----:B------:R-:W-:Y:S01]  /*13cd0*/  FMUL.FTZ R81, R35, UR49 ;  /* 0x0000003123517c20 */ /* 0x000fe20008410000 */
[----:B------:R-:W-:Y:S01]  /*13ce0*/  FMUL.FTZ R142, R38, UR49 ;  /* 0x00000031268e7c20 */ /* 0x000fe20008410000 */
[----:B------:R-:W-:Y:S01]  /*13cf0*/  FMNMX.FTZ R12, R21, R12, !PT ;  /* 0x0000000c150c7209 */ /* 0x000fe20007810000 */
[----:B------:R-:W-:Y:S01]  /*13d00*/  FMUL.FTZ R39, R39, UR49 ;  /* 0x0000003127277c20 */ /* 0x000fe20008410000 */
[----:B------:R-:W-:Y:S01]  /*13d10*/  FMUL.FTZ R38, R42, UR49 ;  /* 0x000000312a267c20 */ /* 0x000fe20008410000 */
[----:B------:R-:W3:Y:S01]  /*13d20*/  MUFU.TANH R32, R32 ;  /* 0x0000002000207308 */ /* 0x000ee20000002400 */
[----:B------:R-:W-:Y:S01]  /*13d30*/  FMNMX.FTZ R12, R24, R12, !PT ;  /* 0x0000000c180c7209 */ /* 0x000fe20007810000 */
[----:B------:R-:W-:Y:S01]  /*13d40*/  FMUL.FTZ R35, R43, UR49 ;  /* 0x000000312b237c20 */ /* 0x000fe20008410000 */
[----:B------:R-:W-:Y:S01]  /*13d50*/  FMUL.FTZ R42, R46, UR49 ;  /* 0x000000312e2a7c20 */ /* 0x000fe20008410000 */
[----:B------:R-:W-:Y:S01]  /*13d60*/  FMUL.FTZ R27, R47, UR49 ;  /* 0x000000312f1b7c20 */ /* 0x000fe20008410000 */
[----:B-1----:R-:W-:Y:S01]  /*13d70*/  FMNMX.FTZ R12, R25, R12, !PT ;  /* 0x0000000c190c7209 */ /* 0x002fe20007810000 */
[----:B------:R-:W-:Y:S01]  /*13d80*/  FMUL.FTZ R46, R51, UR49 ;  /* 0x00000031332e7c20 */ /* 0x000fe20008410000 */
[----:B------:R-:W-:Y:S01]  /*13d90*/  FMUL.FTZ R47, R54, UR49 ;  /* 0x00000031362f7c20 */ /* 0x000fe20008410000 */
[----:B------:R-:W1:Y:S01]  /*13da0*/  MUFU.TANH R33, R33 ;  /* 0x0000002100217308 */ /* 0x000e620000002400 */
[----:B--2---:R-:W-:Y:S01]  /*13db0*/  FMNMX.FTZ R12, R28, R12, !PT ;  /* 0x0000000c1c0c7209 */ /* 0x004fe20007810000 */
[----:B------:R-:W-:Y:S01]  /*13dc0*/  FMUL.FTZ R51, R58, UR49 ;  /* 0x000000313a337c20 */ /* 0x000fe20008410000 */
[----:B------:R-:W-:Y:S01]  /*13dd0*/  FMUL.FTZ R54, R59, UR49 ;  /* 0x000000313b367c20 */ /* 0x000fe20008410000 */
[----:B------:R-:W-:Y:S01]  /*13de0*/  FMUL.FTZ R58, R63, UR49 ;  /* 0x000000313f3a7c20 */ /* 0x000fe20008410000 */
[----:B0-----:R-:W-:Y:S01]  /*13df0*/  FMNMX.FTZ R12, R29, R12, !PT ;  /* 0x0000000c1d0c7209 */ /* 0x001fe20007810000 */
        /* <DEDUP_REMOVED lines=50> */
[----:B------:R-:W-:Y:S01]  /*14120*/  MUFU.TANH R144, R144 ;  /* 0x0000009000907308 */ /* 0x000fe20000002400 */
[----:B--2---:R-:W-:-:S07]  /*14130*/  FMNMX.FTZ R12, R73, R12, !PT ;  /* 0x0000000c490c7209 */ /* 0x004fce0007810000 */
[----:B------:R-:W-:Y:S01]  /*14140*/  MUFU.TANH R84, R84 ;  /* 0x0000005400547308 */ /* 0x000fe20000002400 */
[----:B-1----:R-:W-:-:S05]  /*14150*/  FMNMX.FTZ R12, R76, R12, !PT ;  /* 0x0000000c4c0c7209 */ /* 0x002fca0007810000 */
[----:B------:R-:W0:Y:S02]  /*14160*/  SHFL.BFLY PT, R26, R12, 0x2, 0x1f ;  /* 0x0c401f000c1a7f89 */ /* 0x000e2400000e0000 */
[----:B------:R-:W-:Y:S08]  /*14170*/  MUFU.TANH R85, R85 ;  /* 0x0000005500557308 */ /* 0x000ff00000002400 */
[----:B------:R-:W-:Y:S08]  /*14180*/  MUFU.TANH R143, R143 ;  /* 0x0000008f008f7308 */ /* 0x000ff00000002400 */
[----:B------:R-:W-:Y:S01]  /*14190*/  MUFU.TANH R80, R80 ;  /* 0x0000005000507308 */ /* 0x000fe20000002400 */
[----:B0-----:R-:W-:-:S07]  /*141a0*/  FMNMX.FTZ R12, R12, R26, !PT ;  /* 0x0000001a0c0c7209 */ /* 0x001fce0007810000 */
[----:B------:R-:W-:Y:S01]  /*141b0*/  MUFU.TANH R81, R81 ;  /* 0x0000005100517308 */ /* 0x000fe20000002400 */
[----:B------:R-:W0:Y:S07]  /*141c0*/  SHFL.BFLY PT, R26, R12, 0x1, 0x1f ;  /* 0x0c201f000c1a7f89 */ /* 0x000e2e00000e0000 */
[----:B------:R-:W-:Y:S08]  /*141d0*/  MUFU.TANH R142, R142 ;  /* 0x0000008e008e7308 */ /* 0x000ff00000002400 */
[----:B------:R-:W-:Y:S08]  /*141e0*/  MUFU.TANH R39, R39 ;  /* 0x0000002700277308 */ /* 0x000ff00000002400 */
[----:B------:R-:W-:Y:S01]  /*141f0*/  MUFU.TANH R38, R38 ;  /* 0x0000002600267308 */ /* 0x000fe20000002400 */
[----:B0-----:R-:W-:-:S05]  /*14200*/  FMNMX.FTZ R12, R12, R26, !PT ;  /* 0x0000001a0c0c7209 */ /* 0x001fca0007810000 */
[C---:B------:R-:W-:Y:S01]  /*14210*/  FADD.FTZ R34, -R12.reuse, R11 ;  /* 0x0000000b0c227221 */ /* 0x040fe20000010100 */
[----:B------:R-:W-:Y:S01]  /*14220*/  FMUL.FTZ R26, R12, UR41 ;  /* 0x000000290c1a7c20 */ /* 0x000fe20008410000 */
[----:B------:R0:W-:Y:S02]  /*14230*/  MUFU.TANH R11, R50 ;  /* 0x00000032000b7308 */ /* 0x0001e40000002400 */
[----:B------:R-:W-:Y:S01]  /*14240*/  FMUL.FTZ R34, R34, UR41 ;  /* 0x0000002922227c20 */ /* 0x000fe20008410000 */
[--C-:B------:R-:W-:Y:S01]  /*14250*/  FFMA.FTZ R13, R13, UR41, -R26.reuse ;  /* 0x000000290d0d7c23 */ /* 0x100fe2000801081a */
[--C-:B------:R-:W-:Y:S01]  /*14260*/  FFMA.FTZ R31, R14, UR41, -R26.reuse ;  /* 0x000000290e1f7c23 */ /* 0x100fe2000801081a */
[--C-:B------:R-:W-:Y:S01]  /*14270*/  FFMA.FTZ R14, R24, UR41, -R26.reuse ;  /* 0x00000029180e7c23 */ /* 0x100fe2000801081a */
[--C-:B------:R-:W-:Y:S01]  /*14280*/  FFMA.FTZ R30, R15, UR41, -R26.reuse ;  /* 0x000000290f1e7c23 */ /* 0x100fe2000801081a */
[--C-:B------:R-:W-:Y:S01]  /*14290*/  FFMA.FTZ R20, R20, UR41, -R26.reuse ;  /* 0x0000002914147c23 */ /* 0x100fe2000801081a */
[----:B------:R-:W-:Y:S01]  /*142a0*/  MUFU.EX2 R34, R34 ;  /* 0x0000002200227308 */ /* 0x000fe20000000800 */
[----:B0-----:R-:W-:Y:S01]  /*142b0*/  FMUL.FTZ R50, R55, UR49 ;  /* 0x0000003137327c20 */ /* 0x001fe20008410000 */
[----:B------:R-:W-:Y:S01]  /*142c0*/  FMUL.FTZ R55, R62, UR49 ;  /* 0x000000313e377c20 */ /* 0x000fe20008410000 */
[----:B------:R-:W-:Y:S01]  /*142d0*/  FMUL.FTZ R62, R67, UR49 ;  /* 0x00000031433e7c20 */ /* 0x000fe20008410000 */
[----:B------:R-:W-:Y:S01]  /*142e0*/  FMUL.FTZ R67, R74, UR49 ;  /* 0x000000314a437c20 */ /* 0x000fe20008410000 */
[----:B------:R-:W-:Y:S01]  /*142f0*/  FMUL.FTZ R74, R79, UR49 ;  /* 0x000000314f4a7c20 */ /* 0x000fe20008410000 */
[----:B------:R-:W-:Y:S01]  /*14300*/  FMUL.FTZ R79, R87, UR49 ;  /* 0x00000031574f7c20 */ /* 0x000fe20008410000 */
[--C-:B------:R-:W-:Y:S01]  /*14310*/  FFMA.FTZ R21, R21, UR41, -R26.reuse ;  /* 0x0000002915157c23 */ /* 0x100fe2000801081a */
[----:B------:R-:W2:Y:S01]  /*14320*/  LDL R87, [R1+0x3c] ;  /* 0x00003c0001577983 */ /* 0x000ea20000100800 */
        /* <DEDUP_REMOVED lines=8> */
[----:B------:R-:W1:Y:S01]  /*143b0*/  MUFU.EX2 R24, R31 ;  /* 0x0000001f00187308 */ /* 0x000e620000000800 */
[--C-:B------:R-:W-:Y:S01]  /*143c0*/  FFMA.FTZ R40, R40, UR41, -R26.reuse ;  /* 0x0000002928287c23 */ /* 0x100fe2000801081a */
[--C-:B------:R-:W-:Y:S01]  /*143d0*/  FFMA.FTZ R41, R41, UR41, -R26.reuse ;  /* 0x0000002929297c23 */ /* 0x100fe2000801081a */
[--C-:B------:R-:W-:Y:S01]  /*143e0*/  FFMA.FTZ R44, R44, UR41, -R26.reuse ;  /* 0x000000292c2c7c23 */ /* 0x100fe2000801081a */
[--C-:B------:R-:W-:Y:S01]  /*143f0*/  FFMA.FTZ R45, R45, UR41, -R26.reuse ;  /* 0x000000292d2d7c23 */ /* 0x100fe2000801081a */
[--C-:B------:R-:W-:Y:S01]  /*14400*/  FFMA.FTZ R48, R48, UR41, -R26.reuse ;  /* 0x0000002930307c23 */ /* 0x100fe2000801081a */
[--C-:B------:R-:W-:Y:S01]  /*14410*/  FFMA.FTZ R49, R49, UR41, -R26.reuse ;  /* 0x0000002931317c23 */ /* 0x100fe2000801081a */
[--C-:B------:R-:W-:Y:S01]  /*14420*/  FFMA.FTZ R52, R52, UR41, -R26.reuse ;  /* 0x0000002934347c23 */ /* 0x100fe2000801081a */
[----:B------:R-:W3:Y:S01]  /*14430*/  MUFU.TANH R35, R35 ;  /* 0x0000002300237308 */ /* 0x000ee20000002400 */
[----:B0-----:R-:W-:Y:S01]  /*14440*/  FFMA.FTZ R4, R34, R4, R13 ;  /* 0x0000000422047223 */ /* 0x001fe2000001000d */
[--C-:B------:R-:W-:Y:S01]  /*14450*/  FFMA.FTZ R53, R53, UR41, -R26.reuse ;  /* 0x0000002935357c23 */ /* 0x100fe2000801081a */
[--C-:B------:R-:W-:Y:S01]  /*14460*/  FFMA.FTZ R56, R56, UR41, -R26.reuse ;  /* 0x0000002938387c23 */ /* 0x100fe2000801081a */
[--C-:B------:R-:W-:Y:S01]  /*14470*/  FFMA.FTZ R57, R57, UR41, -R26.reuse ;  /* 0x0000002939397c23 */ /* 0x100fe2000801081a */
[--C-:B------:R-:W-:Y:S01]  /*14480*/  FFMA.FTZ R60, R60, UR41, -R26.reuse ;  /* 0x000000293c3c7c23 */ /* 0x100fe2000801081a */
[--C-:B------:R-:W-:Y:S01]  /*14490*/  FFMA.FTZ R61, R61, UR41, -R26.reuse ;  /* 0x000000293d3d7c23 */ /* 0x100fe2000801081a */
[----:B------:R-:W-:Y:S01]  /*144a0*/  FFMA.FTZ R64, R64, UR41, -R26 ;  /* 0x0000002940407c23 */ /* 0x000fe2000801081a */
[----:B------:R-:W0:Y:S01]  /*144b0*/  MUFU.TANH R42, R42 ;  /* 0x0000002a002a7308 */ /* 0x000e220000002400 */
[C---:B-1----:R-:W-:Y:S01]  /*144c0*/  FADD.FTZ R4, R24.reuse, R4 ;  /* 0x0000000418047221 */ /* 0x042fe20000010000 */
[----:B------:R-:W-:Y:S01]  /*144d0*/  F2FP.F16.F32.PACK_AB R24, R24, R13 ;  /* 0x0000000d1818723e */ /* 0x000fe200000000ff */
[--C-:B------:R-:W-:Y:S01]  /*144e0*/  FFMA.FTZ R65, R65, UR41, -R26.reuse ;  /* 0x0000002941417c23 */ /* 0x100fe2000801081a */
[----:B------:R-:W-:Y:S01]  /*144f0*/  FMNMX.FTZ R13, R144, R5, !PT ;  /* 0x00000005900d7209 */ /* 0x000fe20007810000 */
[--C-:B------:R-:W-:Y:S01]  /*14500*/  FFMA.FTZ R68, R68, UR41, -R26.reuse ;  /* 0x0000002944447c23 */ /* 0x100fe2000801081a */
[--C-:B------:R-:W-:Y:S01]  /*14510*/  FFMA.FTZ R69, R69, UR41, -R26.reuse ;  /* 0x0000002945457c23 */ /* 0x100fe2000801081a */
[--C-:B------:R-:W-:Y:S01]  /*14520*/  FFMA.FTZ R72, R72, UR41, -R26.reuse ;  /* 0x0000002948487c23 */ /* 0x100fe2000801081a */
[----:B------:R-:W-:Y:S01]  /*14530*/  FMNMX.FTZ R13, R84, R13, !PT ;  /* 0x0000000d540d7209 */ /* 0x000fe20007810000 */
[----:B------:R-:W1:Y:S01]  /*14540*/  MUFU.TANH R27, R27 ;  /* 0x0000001b001b7308 */ /* 0x000e620000002400 */
[--C-:B------:R-:W-:Y:S01]  /*14550*/  FFMA.FTZ R73, R73, UR41, -R26.reuse ;  /* 0x0000002949497c23 */ /* 0x100fe2000801081a */
[----:B------:R-:W-:Y:S01]  /*14560*/  FFMA.FTZ R76, R76, UR41, -R26 ;  /* 0x000000294c4c7c23 */ /* 0x000fe2000801081a */
[----:B------:R-:W-:-:S04]  /*14570*/  FMNMX.FTZ R13, R85, R13, !PT ;  /* 0x0000000d550d7209 */ /* 0x000fc80007810000 */
[----:B------:R-:W-:Y:S01]  /*14580*/  FMNMX.FTZ R13, R143, R13, !PT ;  /* 0x0000000d8f0d7209 */ /* 0x000fe20007810000 */
[----:B------:R-:W4:Y:S03]  /*14590*/  MUFU.TANH R46, R46 ;  /* 0x0000002e002e7308 */ /* 0x000f260000002400 */
[----:B------:R-:W-:-:S04]  /*145a0*/  FMNMX.FTZ R13, R80, R13, !PT ;  /* 0x0000000d500d7209 */ /* 0x000fc80007810000 */
[----:B------:R-:W-:Y:S01]  /*145b0*/  FMNMX.FTZ R13, R81, R13, !PT ;  /* 0x0000000d510d7209 */ /* 0x000fe20007810000 */
[----:B------:R-:W5:Y:S03]  /*145c0*/  MUFU.TANH R47, R47 ;  /* 0x0000002f002f7308 */ /* 0x000f660000002400 */
[----:B------:R-:W-:-:S04]  /*145d0*/  FMNMX.FTZ R13, R142, R13, !PT ;  /* 0x0000000d8e0d7209 */ /* 0x000fc80007810000 */
[----:B------:R-:W-:Y:S01]  /*145e0*/  FMNMX.FTZ R13, R39, R13, !PT ;  /* 0x0000000d270d7209 */ /* 0x000fe20007810000 */
[----:B------:R-:W5:Y:S03]  /*145f0*/  MUFU.TANH R50, R50 ;  /* 0x0000003200327308 */ /* 0x000f660000002400 */
[----:B------:R-:W-:-:S04]  /*14600*/  FMNMX.FTZ R13, R38, R13, !PT ;  /* 0x0000000d260d7209 */ /* 0x000fc80007810000 */
[----:B---3--:R-:W-:Y:S01]  /*14610*/  FMNMX.FTZ R13, R35, R13, !PT ;  /* 0x0000000d230d7209 */ /* 0x008fe20007810000 */
[----:B------:R-:W3:Y:S03]  /*14620*/  MUFU.TANH R51, R51 ;  /* 0x0000003300337308 */ /* 0x000ee60000002400 */
[----:B0-----:R-:W-:-:S04]  /*14630*/  FMNMX.FTZ R13, R42, R13, !PT ;  /* 0x0000000d2a0d7209 */ /* 0x001fc80007810000 */
[----:B-1----:R-:W-:Y:S01]  /*14640*/  FMNMX.FTZ R13, R27, R13, !PT ;  /* 0x0000000d1b0d7209 */ /* 0x002fe20007810000 */
[----:B------:R-:W0:Y:S03]  /*14650*/  MUFU.TANH R54, R54 ;  /* 0x0000003600367308 */ /* 0x000e260000002400 */
[----:B------:R-:W-:-:S04]  /*14660*/  FMNMX.FTZ R13, R11, R13, !PT ;  /* 0x0000000d0b0d7209 */ /* 0x000fc80007810000 */
[----:B----4-:R-:W-:Y:S01]  /*14670*/  FMNMX.FTZ R13, R46, R13, !PT ;  /* 0x0000000d2e0d7209 */ /* 0x010fe20007810000 */
[----:B------:R-:W1:Y:S03]  /*14680*/  MUFU.TANH R55, R55 ;  /* 0x0000003700377308 */ /* 0x000e660000002400 */
[----:B-----5:R-:W-:-:S04]  /*14690*/  FMNMX.FTZ R13, R47, R13, !PT ;  /* 0x0000000d2f0d7209 */ /* 0x020fc80007810000 */
[----:B------:R-:W-:Y:S01]  /*146a0*/  FMNMX.FTZ R13, R50, R13, !PT ;  /* 0x0000000d320d7209 */ /* 0x000fe20007810000 */
[----:B------:R-:W4:Y:S03]  /*146b0*/  MUFU.TANH R58, R58 ;  /* 0x0000003a003a7308 */ /* 0x000f260000002400 */
[----:B---3--:R-:W-:-:S04]  /*146c0*/  FMNMX.FTZ R13, R51, R13, !PT ;  /* 0x0000000d330d7209 */ /* 0x008fc80007810000 */
[----:B0-----:R-:W-:Y:S01]  /*146d0*/  FMNMX.FTZ R13, R54, R13, !PT ;  /* 0x0000000d360d7209 */ /* 0x001fe20007810000 */
[----:B------:R-:W0:Y:S03]  /*146e0*/  MUFU.TANH R59, R59 ;  /* 0x0000003b003b7308 */ /* 0x000e260000002400 */
[----:B-1----:R-:W-:-:S05]  /*146f0*/  FMNMX.FTZ R13, R55, R13, !PT ;  /* 0x0000000d370d7209 */ /* 0x002fca0007810000 */
[----:B------:R-:W1:Y:S01]  /*14700*/  MUFU.TANH R62, R62 ;  /* 0x0000003e003e7308 */ /* 0x000e620000002400 */
[----:B----4-:R-:W-:-:S07]  /*14710*/  FMNMX.FTZ R13, R58, R13, !PT ;  /* 0x0000000d3a0d7209 */ /* 0x010fce0007810000 */
[----:B------:R-:W3:Y:S01]  /*14720*/  MUFU.TANH R63, R63 ;  /* 0x0000003f003f7308 */ /* 0x000ee20000002400 */
[----:B0-----:R-:W-:-:S07]  /*14730*/  FMNMX.FTZ R13, R59, R13, !PT ;  /* 0x0000000d3b0d7209 */ /* 0x001fce0007810000 */
[----:B------:R-:W0:Y:S01]  /*14740*/  MUFU.TANH R66, R66 ;  /* 0x0000004200427308 */ /* 0x000e220000002400 */
[----:B-1----:R-:W-:-:S07]  /*14750*/  FMNMX.FTZ R13, R62, R13, !PT ;  /* 0x0000000d3e0d7209 */ /* 0x002fce0007810000 */
[----:B------:R-:W1:Y:S01]  /*14760*/  MUFU.TANH R67, R67 ;  /* 0x0000004300437308 */ /* 0x000e620000002400 */
[----:B---3--:R-:W-:-:S07]  /*14770*/  FMNMX.FTZ R13, R63, R13, !PT ;  /* 0x0000000d3f0d7209 */ /* 0x008fce0007810000 */
        /* <DEDUP_REMOVED lines=12> */
[----:B------:R-:W3:Y:S08]  /*14840*/  MUFU.EX2 R26, R30 ;  /* 0x0000001e001a7308 */ /* 0x000ef00000000800 */
[----:B------:R-:W4:Y:S01]  /*14850*/  MUFU.TANH R79, R79 ;  /* 0x0000004f004f7308 */ /* 0x000f220000002400 */
[----:B0-----:R-:W-:-:S07]  /*14860*/  FMNMX.FTZ R13, R77, R13, !PT ;  /* 0x0000000d4d0d7209 */ /* 0x001fce0007810000 */
[----:B------:R-:W0:Y:S01]  /*14870*/  MUFU.EX2 R20, R20 ;  /* 0x0000001400147308 */ /* 0x000e220000000800 */
[----:B-1----:R-:W-:Y:S01]  /*14880*/  FMNMX.FTZ R13, R78, R13, !PT ;  /* 0x0000000d4e0d7209 */ /* 0x002fe20007810000 */
[----:B---3--:R-:W-:-:S03]  /*14890*/  FADD.FTZ R4, R26, R4 ;  /* 0x000000041a047221 */ /* 0x008fc60000010000 */
[----:B----4-:R-:W-:Y:S01]  /*148a0*/  FMNMX.FTZ R13, R79, R13, !PT ;  /* 0x0000000d4f0d7209 */ /* 0x010fe20007810000 */
[C---:B0-----:R-:W-:Y:S01]  /*148b0*/  FADD.FTZ R4, R20.reuse, R4 ;  /* 0x0000000414047221 */ /* 0x041fe20000010000 */
[----:B------:R-:W-:-:S03]  /*148c0*/  F2FP.F16.F32.PACK_AB R26, R20, R26 ;  /* 0x0000001a141a723e */ /* 0x000fc600000000ff */
[----:B------:R-:W0:Y:S02]  /*148d0*/  SHFL.BFLY PT, R20, R13, 0x2, 0x1f ;  /* 0x0c401f000d147f89 */ /* 0x000e2400000e0000 */
[----:B0-----:R-:W-:-:S05]  /*148e0*/  FMNMX.FTZ R13, R13, R20, !PT ;  /* 0x000000140d0d7209 */ /* 0x001fca0007810000 */
[----:B------:R-:W0:Y:S01]  /*148f0*/  SHFL.BFLY PT, R20, R13, 0x1, 0x1f ;  /* 0x0c201f000d147f89 */ /* 0x000e2200000e0000 */
[----:B------:R-:W-:-:S05]  /*14900*/  IMAD.MOV.U32 R31, RZ, RZ, 0x40000040 ;  /* 0x40000040ff1f7424 */ /* 0x000fca00078e00ff */
[----:B------:R-:W-:Y:S02]  /*14910*/  R2UR UR9, R31 ;  /* 0x000000001f0972ca */ /* 0x000fe400000e0000 */
[----:B0-----:R-:W-:-:S05]  /*14920*/  FMNMX.FTZ R13, R13, R20, !PT ;  /* 0x000000140d0d7209 */ /* 0x001fca0007810000 */
[----:B------:R-:W-:-:S04]  /*14930*/  FMUL.FTZ R30, R13, UR41 ;  /* 0x000000290d1e7c20 */ /* 0x000fc80008410000 */
        /* <DEDUP_REMOVED lines=32> */
[----:B--2---:R-:W-:-:S04]  /*14b40*/  LOP3.LUT R30, R87, 0x10000, RZ, 0xfc, !PT ;  /* 0x00010000571e7812 */ /* 0x004fc800078efcff */
[----:B------:R-:W-:Y:S01]  /*14b50*/  R2UR UR8, R30 ;  /* 0x000000001e0872ca */ /* 0x000fe200000e0000 */
[----:B------:R-:W-:-:S12]  /*14b60*/  WARPGROUP.ARRIVE ;  /* 0x00000000000079c5 */ /* 0x000fd80000000000 */
[----:B------:R-:W-:Y:S01]  /*14b70*/  HGMMA.64x96x16.F32 R88, gdesc[UR8].tnspB, R88, gsb0 ;  /* 0x41600000085879f0 */ /* 0x000fe20008000858 */
[----:B------:R-:W-:Y:S02]  /*14b80*/  VIADD R38, R30, 0x2 ;  /* 0x000000021e267836 */ /* 0x000fe40000000000 */
[----:B------:R-:W-:-:S03]  /*14b90*/  IMAD.MOV.U32 R39, RZ, RZ, 0x40000040 ;  /* 0x40000040ff277424 */ /* 0x000fc600078e00ff */
[----:B------:R-:W-:Y:S02]  /*14ba0*/  R2UR UR12, R38 ;  /* 0x00000000260c72ca */ /* 0x000fe400000e0000 */
[----:B------:R-:W-:Y:S01]  /*14bb0*/  R2UR UR13, R39 ;  /* 0x00000000270d72ca */ /* 0x000fe200000e0000 */
[----:B------:R-:W-:Y:S02]  /*14bc0*/  VIADD R38, R30, 0x4 ;  /* 0x000000041e267836 */ /* 0x000fe40000000000 */
[----:B------:R-:W-:Y:S01]  /*14bd0*/  IMAD.MOV.U32 R39, RZ, RZ, 0x40000040 ;  /* 0x40000040ff277424 */ /* 0x000fe200078e00ff */
[----:B------:R-:W-:Y:S02]  /*14be0*/  WARPGROUP.DEPBAR.LE gsb0, 0x0 ;  /* 0x00008000000079c5 */ /* 0x000fe40000010000 */
[----:B------:R-:W-:-:S07]  /*14bf0*/  WARPGROUP.ARRIVE ;  /* 0x00000000000079c5 */ /* 0x000fce0000000000 */
[----:B------:R-:W-:Y:S01]  /*14c00*/  HGMMA.64x96x16.F32 R88, gdesc[UR12].tnspB, R88, gsb0 ;  /* 0x416000000c5879f0 */ /* 0x000fe20008000858 */
[----:B------:R-:W-:Y:S02]  /*14c10*/  R2UR UR16, R38 ;  /* 0x00000000261072ca */ /* 0x000fe400000e0000 */
[----:B------:R-:W-:Y:S01]  /*14c20*/  R2UR UR17, R39 ;  /* 0x00000000271172ca */ /* 0x000fe200000e0000 */
[----:B------:R-:W-:Y:S02]  /*14c30*/  VIADD R38, R30, 0x6 ;  /* 0x000000061e267836 */ /* 0x000fe40000000000 */
[----:B------:R-:W-:-:S03]  /*14c40*/  IMAD.MOV.U32 R39, RZ, RZ, 0x40000040 ;  /* 0x40000040ff277424 */ /* 0x000fc600078e00ff */
[----:B------:R-:W-:Y:S01]  /*14c50*/  R2UR UR20, R38 ;  /* 0x00000000261472ca */ /* 0x000fe200000e0000 */
[----:B------:R-:W-:Y:S02]  /*14c60*/  WARPGROUP.DEPBAR.LE gsb0, 0x0 ;  /* 0x00008000000079c5 */ /* 0x000fe40000010000 */
[----:B------:R-:W-:-:S06]  /*14c70*/  WARPGROUP.ARRIVE ;  /* 0x00000000000079c5 */ /* 0x000fcc0000000000 */
[----:B------:R-:W-:Y:S01]  /*14c80*/  HGMMA.64x96x16.F32 R88, gdesc[UR16].tnspB, R88, gsb0 ;  /* 0x41600000105879f0 */ /* 0x000fe20008000858 */
[----:B------:R-:W-:Y:S01]  /*14c90*/  R2UR UR21, R39 ;  /* 0x00000000271572ca */ /* 0x000fe200000e0000 */
[----:B------:R-:W-:Y:S02]  /*14ca0*/  VIADD R38, R30, 0x600 ;  /* 0x000006001e267836 */ /* 0x000fe40000000000 */
[----:B------:R-:W-:-:S03]  /*14cb0*/  IMAD.MOV.U32 R39, RZ, RZ, 0x40000040 ;  /* 0x40000040ff277424 */ /* 0x000fc600078e00ff */
[----:B------:R-:W-:Y:S02]  /*14cc0*/  R2UR UR24, R38 ;  /* 0x00000000261872ca */ /* 0x000fe400000e0000 */
[----:B------:R-:W-:Y:S01]  /*14cd0*/  R2UR UR25, R39 ;  /* 0x00000000271972ca */ /* 0x000fe200000e0000 */
[----:B------:R-:W-:Y:S02]  /*14ce0*/  WARPGROUP.DEPBAR.LE gsb0, 0x0 ;  /* 0x00008000000079c5 */ /* 0x000fe40000010000 */
[----:B------:R-:W-:-:S06]  /*14cf0*/  WARPGROUP.ARRIVE ;  /* 0x00000000000079c5 */ /* 0x000fcc0000000000 */
[----:B------:R-:W-:Y:S01]  /*14d00*/  HGMMA.64x96x16.F32 R88, gdesc[UR20].tnspB, R88, gsb0 ;  /* 0x41600000145879f0 */ /* 0x000fe20008000858 */
        /* <DEDUP_REMOVED lines=18> */
[----:B------:R-:W2:Y:S01]  /*14e30*/  LDL R30, [R1+0x20] ;  /* 0x00002000011e7983 */ /* 0x000ea20000100800 */
[----:B------:R-:W-:Y:S02]  /*14e40*/  WARPGROUP.DEPBAR.LE gsb0, 0x0 ;  /* 0x00008000000079c5 */ /* 0x000fe40000010000 */
[----:B------:R-:W-:-:S06]  /*14e50*/  WARPGROUP.ARRIVE ;  /* 0x00000000000079c5 */ /* 0x000fcc0000000000 */
[----:B------:R-:W-:Y:S03]  /*14e60*/  HGMMA.64x96x16.F32 R88, gdesc[UR32].tnspB, R88, gsb0 ;  /* 0x41600000205879f0 */ /* 0x000fe60008000858 */
[----:B------:R-:W0:Y:S01]  /*14e70*/  S2R R87, SR_TID.X ;  /* 0x0000000000577919 */ /* 0x000e220000002100 */
[----:B------:R-:W-:-:S04]  /*14e80*/  FADD.FTZ R5, -R13, R5 ;  /* 0x000000050d057221 */ /* 0x000fc80000010100 */
[----:B------:R-:W-:Y:S01]  /*14e90*/  FMUL.FTZ R5, R5, UR41 ;  /* 0x0000002905057c20 */ /* 0x000fe20008410000 */
[----:B------:R-:W-:Y:S02]  /*14ea0*/  WARPGROUP.DEPBAR.LE gsb0, 0x0 ;  /* 0x00008000000079c5 */ /* 0x000fe40000010000 */
[----:B------:R-:W-:-:S06]  /*14eb0*/  WARPGROUP.ARRIVE ;  /* 0x00000000000079c5 */ /* 0x000fcc0000000000 */
[----:B------:R-:W-:Y:S01]  /*14ec0*/  HGMMA.64x96x16.F32 R88, gdesc[UR44].tnspB, R88, gsb0 ;  /* 0x416000002c5879f0 */ /* 0x000fe20008000858 */
[----:B0-----:R-:W-:Y:S02]  /*14ed0*/  SHF.R.U32.HI R27, RZ, 0x7, R87 ;  /* 0x00000007ff1b7819 */ /* 0x001fe40000011657 */
[----:B------:R-:W-:-:S03]  /*14ee0*/  ISETP.GE.U32.AND P2, PT, R87, 0x180, PT ;  /* 0x000001805700780c */ /* 0x000fc60003f46070 */
[----:B------:R-:W-:Y:S01]  /*14ef0*/  VIADD R27, R27, 0x9 ;  /* 0x000000091b1b7836 */ /* 0x000fe20000000000 */
[----:B------:R-:W-:Y:S04]  /*14f00*/  MUFU.EX2 R5, R5 ;  /* 0x0000000500057308 */ /* 0x000fe80000000800 */
[----:B------:R-:W-:-:S04]  /*14f10*/  SEL R27, R27, 0x9, !P2 ;  /* 0x000000091b1b7807 */ /* 0x000fc80005000000 */
[----:B------:R-:W0:Y:S08]  /*14f20*/  MUFU.EX2 R25, R25 ;  /* 0x0000001900197308 */ /* 0x000e300000000800 */
[----:B------:R-:W1:Y:S08]  /*14f30*/  MUFU.EX2 R84, R84 ;  /* 0x0000005400547308 */ /* 0x000e700000000800 */
[----:B------:R-:W-:Y:S08]  /*14f40*/  MUFU.EX2 R85, R85 ;  /* 0x0000005500557308 */ /* 0x000ff00000000800 */
[----:B------:R-:W-:Y:S01]  /*14f50*/  MUFU.EX2 R86, R86 ;  /* 0x0000005600567308 */ /* 0x000fe20000000800 */
[----:B------:R-:W-:-:S07]  /*14f60*/  @!P1 IMAD R10, R10, 0x8, R2 ;  /* 0x000000080a0a9824 */ /* 0x000fce00078e0202 */
[----:B------:R-:W3:Y:S01]  /*14f70*/  MUFU.EX2 R21, R21 ;  /* 0x0000001500157308 */ /* 0x000ee20000000800 */
[----:B------:R-:W-:-:S07]  /*14f80*/  @!P1 VIADD R10, R10, 0x2d860 ;  /* 0x0002d8600a0a9836 */ /* 0x000fce0000000000 */
[----:B------:R-:W4:Y:S01]  /*14f90*/  MUFU.EX2 R14, R14 ;  /* 0x0000000e000e7308 */ /* 0x000f220000000800 */
[----:B0-----:R-:W-:Y:S01]  /*14fa0*/  FFMA.FTZ R3, R5, R3, R25 ;  /* 0x0000000305037223 */ /* 0x001fe20000010019 */
[----:B------:R-:W-:Y:S02]  /*14fb0*/  @!P1 PRMT R10, RZ, 0x654, R10 ;  /* 0x00000654ff0a9816 */ /* 0x000fe4000000000a */
[----:B-1----:R-:W-:Y:S01]  /*14fc0*/  F2FP.F16.F32.PACK_AB R25, R84, R25 ;  /* 0x000000195419723e */ /* 0x002fe200000000ff */
[----:B---3--:R-:W-:Y:S01]  /*14fd0*/  FADD.FTZ R4, R21, R4 ;  /* 0x0000000415047221 */ /* 0x008fe20000010000 */
[----:B------:R-:W-:Y:S02]  /*14fe0*/  WARPGROUP.DEPBAR.LE gsb0, 0x0 ;  /* 0x00008000000079c5 */ /* 0x000fe40000010000 */
[----:B------:R0:W-:Y:S06]  /*14ff0*/  BAR.ARV R27, 0x100 ;  /* 0x0004001b0000751d */ /* 0x0001ec0000002000 */
[----:B0-----:R-:W-:-:S04]  /*15000*/  @!P1 IMAD R27, R16, 0x8, R2 ;  /* 0x00000008101b9824 */ /* 0x001fc800078e0202 */
[----:B------:R-:W-:-:S05]  /*15010*/  @!P1 VIADD R27, R27, 0x2d840 ;  /* 0x0002d8401b1b9836 */ /* 0x000fca0000000000 */
[----:B------:R-:W-:-:S04]  /*15020*/  @!P1 PRMT R27, RZ, 0x654, R27 ;  /* 0x00000654ff1b9816 */ /* 0x000fc8000000001b */
[----:B------:R0:W-:Y:S02]  /*15030*/  @!P1 SYNCS.ARRIVE.TRANS64.RED.A1T0 RZ, [R27+URZ], RZ ;  /* 0x000000ff1bff99a7 */ /* 0x0001e4000810043f */
[----:B0-----:R-:W-:Y:S01]  /*15040*/  F2FP.F16.F32.PACK_AB R27, R86, R85 ;  /* 0x00000055561b723e */ /* 0x001fe200000000ff */
[----:B------:R0:W-:Y:S04]  /*15050*/  @!P1 SYNCS.ARRIVE.TRANS64.RED.A1T0 RZ, [R10+URZ], RZ ;  /* 0x000000ff0aff99a7 */ /* 0x0001e8000810043f */
[----:B------:R4:W-:Y:S02]  /*15060*/  STSM.16.M88.4 [R139+0x21800], R24 ;  /* 0x021800188b007844 */ /* 0x0009e40000000200 */
[C---:B----4-:R-:W-:Y:S02]  /*15070*/  F2FP.F16.F32.PACK_AB R24, R14.reuse, R21 ;  /* 0x000000150e18723e */ /* 0x050fe400000000ff */
[----:B------:R-:W3:Y:S01]  /*15080*/  LDL R21, [R1+0x24] ;  /* 0x0000240001157983 */ /* 0x000ee20000100800 */
[----:B------:R-:W1:Y:S08]  /*15090*/  MUFU.EX2 R15, R15 ;  /* 0x0000000f000f7308 */ /* 0x000e700000000800 */
[----:B------:R-:W-:Y:S08]  /*150a0*/  MUFU.EX2 R26, R28 ;  /* 0x0000001c001a7308 */ /* 0x000ff00000000800 */
[----:B------:R-:W-:Y:S08]  /*150b0*/  MUFU.EX2 R80, R80 ;  /* 0x0000005000507308 */ /* 0x000ff00000000800 */
[----:B------:R-:W4:Y:S08]  /*150c0*/  MUFU.EX2 R81, R81 ;  /* 0x0000005100517308 */ /* 0x000f300000000800 */
[----:B------:R-:W-:Y:S08]  /*150d0*/  MUFU.EX2 R82, R82 ;  /* 0x0000005200527308 */ /* 0x000ff00000000800 */
[----:B------:R-:W5:Y:S01]  /*150e0*/  MUFU.EX2 R83, R83 ;  /* 0x0000005300537308 */ /* 0x000f620000000800 */
[----:B------:R-:W-:-:S04]  /*150f0*/  FADD.FTZ R4, R14, R4 ;  /* 0x000000040e047221 */ /* 0x000fc80000010000 */
[----:B-1----:R-:W-:Y:S01]  /*15100*/  FADD.FTZ R4, R15, R4 ;  /* 0x000000040f047221 */ /* 0x002fe20000010000 */
[----:B------:R-:W-:Y:S01]  /*15110*/  FADD.FTZ R3, R84, R3 ;  /* 0x0000000354037221 */ /* 0x000fe20000010000 */
[----:B----4-:R-:W-:Y:S02]  /*15120*/  F2FP.F16.F32.PACK_AB R25, R81, R80 ;  /* 0x000000505119723e */ /* 0x010fe400000000ff */
[C---:B------:R-:W-:Y:S01]  /*15130*/  FADD.FTZ R4, R26.reuse, R4 ;  /* 0x000000041a047221 */ /* 0x040fe20000010000 */
[----:B------:R-:W-:Y:S01]  /*15140*/  F2FP.F16.F32.PACK_AB R26, R26, R15 ;  /* 0x0000000f1a1a723e */ /* 0x000fe200000000ff */
[----:B------:R-:W-:Y:S01]  /*15150*/  FADD.FTZ R3, R85, R3 ;  /* 0x0000000355037221 */ /* 0x000fe20000010000 */
[----:B-----5:R-:W-:-:S03]  /*15160*/  F2FP.F16.F32.PACK_AB R27, R83, R82 ;  /* 0x00000052531b723e */ /* 0x020fc600000000ff */
[----:B------:R-:W-:Y:S02]  /*15170*/  FADD.FTZ R3, R86, R3 ;  /* 0x0000000356037221 */ /* 0x000fe40000010000 */
[----:B--2---:R1:W-:Y:S01]  /*15180*/  STSM.16.M88.4 [R30], R24 ;  /* 0x000000181e007844 */ /* 0x0043e20000000200 */
[----:B------:R-:W-:Y:S01]  /*15190*/  MUFU.EX2 R32, R32 ;  /* 0x0000002000207308 */ /* 0x000fe20000000800 */
[----:B------:R-:W-:-:S07]  /*151a0*/  FADD.FTZ R3, R80, R3 ;  /* 0x0000000350037221 */ /* 0x000fce0000010000 */
[----:B------:R-:W-:Y:S08]  /*151b0*/  MUFU.EX2 R20, R20 ;  /* 0x0000001400147308 */ /* 0x000ff00000000800 */
[----:B-1----:R-:W1:Y:S01]  /*151c0*/  MUFU.EX2 R24, R29 ;  /* 0x0000001d00187308 */ /* 0x002e620000000800 */
[----:B------:R-:W-:-:S07]  /*151d0*/  FADD.FTZ R3, R81, R3 ;  /* 0x0000000351037221 */ /* 0x000fce0000010000 */
[----:B------:R-:W2:Y:S01]  /*151e0*/  MUFU.EX2 R26, R33 ;  /* 0x00000021001a7308 */ /* 0x000ea20000000800 */
[----:B------:R-:W-:-:S07]  /*151f0*/  FADD.FTZ R3, R82, R3 ;  /* 0x0000000352037221 */ /* 0x000fce0000010000 */
[----:B------:R-:W4:Y:S01]  /*15200*/  MUFU.EX2 R25, R35 ;  /* 0x0000002300197308 */ /* 0x000f220000000800 */
[----:B-1----:R-:W-:Y:S01]  /*15210*/  FADD.FTZ R4, R24, R4 ;  /* 0x0000000418047221 */ /* 0x002fe20000010000 */
[----:B------:R-:W-:-:S06]  /*15220*/  FADD.FTZ R3, R83, R3 ;  /* 0x0000000353037221 */ /* 0x000fcc0000010000 */
[----:B0-----:R-:W0:Y:S08]  /*15230*/  MUFU.EX2 R10, R36 ;  /* 0x00000024000a7308 */ /* 0x001e300000000800 */
[----:B------:R-:W1:Y:S01]  /*15240*/  MUFU.EX2 R27, R42 ;  /* 0x0000002a001b7308 */ /* 0x000e620000000800 */
[----:B------:R-:W-:Y:S01]  /*15250*/  FADD.FTZ R4, R32, R4 ;  /* 0x0000000420047221 */ /* 0x000fe20000010000 */
[----:B------:R-:W-:-:S06]  /*15260*/  FADD.FTZ R3, R20, R3 ;  /* 0x0000000314037221 */ /* 0x000fcc0000010000 */
[----:B------:R-:W5:Y:S08]  /*15270*/  MUFU.EX2 R28, R37 ;  /* 0x00000025001c7308 */ /* 0x000f700000000800 */
[----:B------:R-:W5:Y:S01]  /*15280*/  MUFU.EX2 R43, R43 ;  /* 0x0000002b002b7308 */ /* 0x000f620000000800 */
[----:B--2---:R-:W-:Y:S01]  /*15290*/  FADD.FTZ R4, R26, R4 ;  /* 0x000000041a047221 */ /* 0x004fe20000010000 */
[----:B----4-:R-:W-:-:S06]  /*152a0*/  FADD.FTZ R3, R25, R3 ;  /* 0x0000000319037221 */ /* 0x010fcc0000010000 */
[----:B------:R-:W2:Y:S08]  /*152b0*/  MUFU.EX2 R14, R40 ;  /* 0x00000028000e7308 */ /* 0x000eb00000000800 */
[----:B------:R-:W4:Y:S01]  /*152c0*/  MUFU.EX2 R11, R11 ;  /* 0x0000000b000b7308 */ /* 0x000f220000000800 */
[----:B0-----:R-:W-:Y:S01]  /*152d0*/  FADD.FTZ R4, R10, R4 ;  /* 0x000000040a047221 */ /* 0x001fe20000010000 */
[----:B-1----:R-:W-:-:S06]  /*152e0*/  FADD.FTZ R3, R27, R3 ;  /* 0x000000031b037221 */ /* 0x002fcc0000010000 */
[----:B------:R-:W0:Y:S08]  /*152f0*/  MUFU.EX2 R30, R41 ;  /* 0x00000029001e7308 */ /* 0x000e300000000800 */
[----:B------:R-:W1:Y:S01]  /*15300*/  MUFU.EX2 R29, R46 ;  /* 0x0000002e001d7308 */ /* 0x000e620000000800 */
[----:B-----5:R-:W-:Y:S01]  /*15310*/  FADD.FTZ R4, R28, R4 ;  /* 0x000000041c047221 */ /* 0x020fe20000010000 */
        /* <DEDUP_REMOVED lines=14> */
[----:B------:R-:W3:Y:S01]  /*15400*/  MUFU.EX2 R54, R54 ;  /* 0x0000003600367308 */ /* 0x000ee20000000800 */
        /* <DEDUP_REMOVED lines=9> */
[----:B---3--:R-:W-:-:S06]  /*154a0*/  FADD.FTZ R4, R54, R4 ;  /* 0x0000000436047221 */ /* 0x008fcc0000010000 */
[----:B------:R-:W3:Y:S08]  /*154b0*/  MUFU.EX2 R56, R56 ;  /* 0x0000003800387308 */ /* 0x000ef00000000800 */
[----:B------:R-:W5:Y:S01]  /*154c0*/  MUFU.EX2 R59, R59 ;  /* 0x0000003b003b7308 */ /* 0x000f620000000800 */
[----:B--2---:R-:W-:Y:S01]  /*154d0*/  FADD.FTZ R3, R52, R3 ;  /* 0x0000000334037221 */ /* 0x004fe20000010000 */
[----:B----4-:R-:W-:-:S06]  /*154e0*/  FADD.FTZ R4, R39, R4 ;  /* 0x0000000427047221 */ /* 0x010fcc0000010000 */
[----:B------:R-:W2:Y:S08]  /*154f0*/  MUFU.EX2 R57, R57 ;  /* 0x0000003900397308 */ /* 0x000eb00000000800 */
[----:B------:R-:W4:Y:S01]  /*15500*/  MUFU.EX2 R62, R62 ;  /* 0x0000003e003e7308 */ /* 0x000f220000000800 */
[----:B0-----:R-:W-:Y:S01]  /*15510*/  FADD.FTZ R3, R53, R3 ;  /* 0x0000000335037221 */ /* 0x001fe20000010000 */
[----:B-1----:R-:W-:-:S06]  /*15520*/  FADD.FTZ R4, R58, R4 ;  /* 0x000000043a047221 */ /* 0x002fcc0000010000 */
[----:B------:R-:W0:Y:S01]  /*15530*/  MUFU.EX2 R63, R63 ;  /* 0x0000003f003f7308 */ /* 0x000e220000000800 */
[----:B------:R-:W-:Y:S01]  /*15540*/  F2FP.F16.F32.PACK_AB R26, R10, R26 ;  /* 0x0000001a0a1a723e */ /* 0x000fe200000000ff */
[----:B---3--:R-:W-:Y:S01]  /*15550*/  FADD.FTZ R10, R56, R3 ;  /* 0x00000003380a7221 */ /* 0x008fe20000010000 */
[----:B-----5:R-:W-:-:S05]  /*15560*/  FADD.FTZ R3, R59, R4 ;  /* 0x000000043b037221 */ /* 0x020fca0000010000 */
[----:B------:R-:W1:Y:S01]  /*15570*/  MUFU.EX2 R60, R60 ;  /* 0x0000003c003c7308 */ /* 0x000e620000000800 */
[----:B------:R-:W-:-:S07]  /*15580*/  F2FP.F16.F32.PACK_AB R29, R29, R11 ;  /* 0x0000000b1d1d723e */ /* 0x000fce00000000ff */
[----:B------:R-:W3:Y:S01]  /*15590*/  MUFU.EX2 R66, R66 ;  /* 0x0000004200427308 */ /* 0x000ee20000000800 */
[----:B--2---:R-:W-:Y:S01]  /*155a0*/  FADD.FTZ R11, R57, R10 ;  /* 0x0000000a390b7221 */ /* 0x004fe20000010000 */
[----:B----4-:R-:W-:-:S06]  /*155b0*/  FADD.FTZ R10, R62, R3 ;  /* 0x000000033e0a7221 */ /* 0x010fcc0000010000 */
[----:B------:R-:W2:Y:S08]  /*155c0*/  MUFU.EX2 R61, R61 ;  /* 0x0000003d003d7308 */ /* 0x000eb00000000800 */
[----:B------:R-:W4:Y:S01]  /*155d0*/  MUFU.EX2 R67, R67 ;  /* 0x0000004300437308 */ /* 0x000f220000000800 */
[----:B0-----:R-:W-:-:S07]  /*155e0*/  FADD.FTZ R3, R63, R10 ;  /* 0x0000000a3f037221 */ /* 0x001fce0000010000 */
[----:B------:R-:W0:Y:S08]  /*155f0*/  MUFU.EX2 R64, R64 ;  /* 0x0000004000407308 */ /* 0x000e300000000800 */
[----:B------:R-:W5:Y:S01]  /*15600*/  MUFU.EX2 R70, R70 ;  /* 0x0000004600467308 */ /* 0x000f620000000800 */
[----:B------:R-:W-:Y:S01]  /*15610*/  F2FP.F16.F32.PACK_AB R28, R14, R28 ;  /* 0x0000001c0e1c723e */ /* 0x000fe200000000ff */
[----:B-1----:R-:W-:Y:S01]  /*15620*/  FADD.FTZ R14, R60, R11 ;  /* 0x0000000b3c0e7221 */ /* 0x002fe20000010000 */
[----:B---3--:R-:W-:-:S05]  /*15630*/  FADD.FTZ R10, R66, R3 ;  /* 0x00000003420a7221 */ /* 0x008fca0000010000 */
[----:B------:R-:W1:Y:S08]  /*15640*/  MUFU.EX2 R65, R65 ;  /* 0x0000004100417308 */ /* 0x000e700000000800 */
[----:B------:R-:W3:Y:S01]  /*15650*/  MUFU.EX2 R71, R71 ;  /* 0x0000004700477308 */ /* 0x000ee20000000800 */
[----:B--2---:R-:W-:Y:S01]  /*15660*/  FADD.FTZ R11, R61, R14 ;  /* 0x0000000e3d0b7221 */ /* 0x004fe20000010000 */
[----:B----4-:R-:W-:-:S06]  /*15670*/  FADD.FTZ R3, R67, R10 ;  /* 0x0000000a43037221 */ /* 0x010fcc0000010000 */
[----:B------:R-:W2:Y:S08]  /*15680*/  MUFU.EX2 R68, R68 ;  /* 0x0000004400447308 */ /* 0x000eb00000000800 */
[----:B------:R-:W4:Y:S01]  /*15690*/  MUFU.EX2 R74, R74 ;  /* 0x0000004a004a7308 */ /* 0x000f220000000800 */
[----:B0-----:R-:W-:Y:S01]  /*156a0*/  FADD.FTZ R14, R64, R11 ;  /* 0x0000000b400e7221 */ /* 0x001fe20000010000 */
[----:B-----5:R-:W-:-:S06]  /*156b0*/  FADD.FTZ R10, R70, R3 ;  /* 0x00000003460a7221 */ /* 0x020fcc0000010000 */
[----:B------:R-:W0:Y:S08]  /*156c0*/  MUFU.EX2 R40, R69 ;  /* 0x0000004500287308 */ /* 0x000e300000000800 */
[----:B------:R-:W5:Y:S08]  /*156d0*/  MUFU.EX2 R41, R75 ;  /* 0x0000004b00297308 */ /* 0x000f700000000800 */
[----:B------:R-:W5:Y:S08]  /*156e0*/  MUFU.EX2 R72, R72 ;  /* 0x0000004800487308 */ /* 0x000f700000000800 */
[----:B------:R-:W-:Y:S08]  /*156f0*/  MUFU.EX2 R73, R73 ;  /* 0x0000004900497308 */ /* 0x000ff00000000800 */
[----:B------:R-:W-:Y:S08]  /*15700*/  MUFU.EX2 R76, R76 ;  /* 0x0000004c004c7308 */ /* 0x000ff00000000800 */
[----:B------:R-:W5:Y:S08]  /*15710*/  MUFU.EX2 R4, R77 ;  /* 0x0000004d00047308 */ /* 0x000f700000000800 */
[----:B------:R-:W-:Y:S08]  /*15720*/  MUFU.EX2 R78, R78 ;  /* 0x0000004e004e7308 */ /* 0x000ff00000000800 */
[----:B------:R-:W5:Y:S01]  /*15730*/  MUFU.EX2 R79, R79 ;  /* 0x0000004f004f7308 */ /* 0x000f620000000800 */
[----:B-1----:R-:W-:Y:S01]  /*15740*/  FADD.FTZ R11, R65, R14 ;  /* 0x0000000e410b7221 */ /* 0x002fe20000010000 */
[----:B---3--:R-:W-:Y:S01]  /*15750*/  FADD.FTZ R3, R71, R10 ;  /* 0x0000000a47037221 */ /* 0x008fe20000010000 */
[----:B------:R-:W-:-:S02]  /*15760*/  F2FP.F16.F32.PACK_AB R24, R32, R24 ;  /* 0x000000182018723e */ /* 0x000fc400000000ff */
[----:B------:R-:W-:Y:S02]  /*15770*/  F2FP.F16.F32.PACK_AB R25, R25, R20 ;  /* 0x000000141919723e */ /* 0x000fe400000000ff */
[----:B------:R-:W-:Y:S02]  /*15780*/  F2FP.F16.F32.PACK_AB R27, R43, R27 ;  /* 0x0000001b2b1b723e */ /* 0x000fe400000000ff */
[----:B------:R-:W-:Y:S02]  /*15790*/  F2FP.F16.F32.PACK_AB R30, R44, R30 ;  /* 0x0000001e2c1e723e */ /* 0x000fe400000000ff */
[----:B------:R-:W-:Y:S01]  /*157a0*/  F2FP.F16.F32.PACK_AB R31, R50, R31 ;  /* 0x0000001f321f723e */ /* 0x000fe200000000ff */
[----:B--2---:R-:W-:Y:S01]  /*157b0*/  FADD.FTZ R11, R68, R11 ;  /* 0x0000000b440b7221 */ /* 0x004fe20000010000 */
[----:B----4-:R-:W-:Y:S01]  /*157c0*/  FADD.FTZ R10, R74, R3 ;  /* 0x000000034a0a7221 */ /* 0x010fe20000010000 */
[----:B------:R1:W-:Y:S01]  /*157d0*/  STSM.16.M88.4 [R141], R24 ;  /* 0x000000188d007844 */ /* 0x0003e20000000200 */
[----:B------:R-:W-:-:S02]  /*157e0*/  F2FP.F16.F32.PACK_AB R36, R48, R36 ;  /* 0x000000243024723e */ /* 0x000fc400000000ff */
[----:B------:R-:W-:Y:S01]  /*157f0*/  F2FP.F16.F32.PACK_AB R37, R54, R37 ;  /* 0x000000253625723e */ /* 0x000fe200000000ff */
[----:B------:R2:W-:Y:S01]  /*15800*/  STSM.16.M88.4 [R140], R28 ;  /* 0x0000001c8c007844 */ /* 0x0005e20000000200 */
[----:B------:R-:W-:Y:S02]  /*15810*/  F2FP.F16.F32.PACK_AB R38, R52, R38 ;  /* 0x000000263426723e */ /* 0x000fe400000000ff */
[----:B------:R-:W-:Y:S01]  /*15820*/  F2FP.F16.F32.PACK_AB R39, R58, R39 ;  /* 0x000000273a27723e */ /* 0x000fe200000000ff */
[----:B0-----:R-:W-:Y:S01]  /*15830*/  FADD.FTZ R11, R40, R11 ;  /* 0x0000000b280b7221 */ /* 0x001fe20000010000 */
[----:B-----5:R-:W-:Y:S01]  /*15840*/  FADD.FTZ R3, R41, R10 ;  /* 0x0000000a29037221 */ /* 0x020fe20000010000 */
[----:B------:R-:W-:Y:S02]  /*15850*/  F2FP.F16.F32.PACK_AB R40, R72, R40 ;  /* 0x000000284828723e */ /* 0x000fe400000000ff */
[----:B------:R-:W-:Y:S02]  /*15860*/  F2FP.F16.F32.PACK_AB R41, R4, R41 ;  /* 0x000000290429723e */ /* 0x000fe400000000ff */
[----:B------:R-:W-:-:S02]  /*15870*/  F2FP.F16.F32.PACK_AB R42, R76, R73 ;  /* 0x000000494c2a723e */ /* 0x000fc400000000ff */
[----:B-1----:R-:W-:Y:S02]  /*15880*/  F2FP.F16.F32.PACK_AB R24, R56, R53 ;  /* 0x000000353818723e */ /* 0x002fe400000000ff */
[----:B------:R-:W-:Y:S02]  /*15890*/  F2FP.F16.F32.PACK_AB R25, R62, R59 ;  /* 0x0000003b3e19723e */ /* 0x000fe400000000ff */
[----:B------:R-:W-:Y:S02]  /*158a0*/  F2FP.F16.F32.PACK_AB R26, R60, R57 ;  /* 0x000000393c1a723e */ /* 0x000fe400000000ff */
[----:B------:R-:W-:Y:S02]  /*158b0*/  F2FP.F16.F32.PACK_AB R27, R66, R63 ;  /* 0x0000003f421b723e */ /* 0x000fe400000000ff */
[----:B--2---:R-:W-:Y:S02]  /*158c0*/  F2FP.F16.F32.PACK_AB R28, R64, R61 ;  /* 0x0000003d401c723e */ /* 0x004fe400000000ff */
[----:B------:R-:W-:-:S02]  /*158d0*/  F2FP.F16.F32.PACK_AB R29, R70, R67 ;  /* 0x00000043461d723e */ /* 0x000fc400000000ff */
[----:B------:R-:W-:Y:S02]  /*158e0*/  F2FP.F16.F32.PACK_AB R30, R68, R65 ;  /* 0x00000041441e723e */ /* 0x000fe400000000ff */
[----:B------:R-:W-:Y:S02]  /*158f0*/  F2FP.F16.F32.PACK_AB R31, R74, R71 ;  /* 0x000000474a1f723e */ /* 0x000fe400000000ff */
[----:B------:R-:W-:Y:S01]  /*15900*/  F2FP.F16.F32.PACK_AB R43, R79, R78 ;  /* 0x0000004e4f2b723e */ /* 0x000fe200000000ff */
[----:B------:R0:W-:Y:S04]  /*15910*/  STSM.16.M88.4 [R139+0x27800], R36 ;  /* 0x027800248b007844 */ /* 0x0001e80000000200 */
[----:B------:R0:W-:Y:S04]  /*15920*/  STSM.16.M88.4 [R21], R24 ;  /* 0x0000001815007844 */ /* 0x0001e80000000200 */
[----:B------:R0:W-:Y:S04]  /*15930*/  STSM.16.M88.4 [R141+0x6000], R28 ;  /* 0x0060001c8d007844 */ /* 0x0001e80000000200 */
[----:B------:R0:W-:Y:S01]  /*15940*/  STSM.16.M88.4 [R140+0x6000], R40 ;  /* 0x006000288c007844 */ /* 0x0001e20000000200 */
[----:B------:R-:W-:Y:S01]  /*15950*/  @!PT LDS RZ, [RZ] ;  /* 0x00000000fffff984 */ /* 0x000fe20000000800 */
[----:B------:R-:W-:Y:S01]  /*15960*/  @!PT LDS RZ, [RZ] ;  /* 0x00000000fffff984 */ /* 0x000fe20000000800 */
[----:B------:R-:W-:Y:S01]  /*15970*/  @!PT LDS RZ, [RZ] ;  /* 0x00000000fffff984 */ /* 0x000fe20000000800 */
[----:B------:R-:W-:Y:S01]  /*15980*/  @!PT LDS RZ, [RZ] ;  /* 0x00000000fffff984 */ /* 0x000fe20000000800 */
[----:B------:R1:W-:Y:S06]  /*15990*/  MEMBAR.ALL.CTA ;  /* 0x0000000000007992 */ /* 0x0003ec0000008000 */
[----:B-1----:R-:W1:Y:S01]  /*159a0*/  FENCE.VIEW.ASYNC.S ;  /* 0x00000000000073c6 */ /* 0x002e620000000000 */
[----:B------:R-:W-:Y:S01]  /*159b0*/  ISETP.GT.AND P2, PT, R0, R154, PT ;  /* 0x0000009a0000720c */ /* 0x000fe20003f44270 */
[----:B------:R-:W-:Y:S01]  /*159c0*/  FADD.FTZ R14, R72, R11 ;  /* 0x0000000b480e7221 */ /* 0x000fe20000010000 */
[----:B------:R-:W-:-:S03]  /*159d0*/  FADD.FTZ R3, R4, R3 ;  /* 0x0000000304037221 */ /* 0x000fc60000010000 */
[----:B------:R-:W-:Y:S01]  /*159e0*/  FADD.FTZ R11, R73, R14 ;  /* 0x0000000e490b7221 */ /* 0x000fe20000010000 */
[----:B------:R-:W-:Y:S01]  /*159f0*/  FADD.FTZ R3, R78, R3 ;  /* 0x000000034e037221 */ /* 0x000fe20000010000 */
        /* <DEDUP_REMOVED lines=50> */
[----:B------:R-:W-:-:S02]  /*15d20*/  VIADD R0, R0, 0xffffffff ;  /* 0xffffffff00007836 */ /* 0x000fc40000000000 */
[----:B------:R-:W-:Y:S02]  /*15d30*/  IMAD.MOV.U32 R14, RZ, RZ, R18 ;  /* 0x000000ffff0e7224 */ /* 0x000fe400078e0012 */
[----:B------:R-:W-:Y:S02]  /*15d40*/  IMAD.MOV.U32 R10, RZ, RZ, R16 ;  /* 0x000000ffff0a7224 */ /* 0x000fe400078e0010 */
[----:B------:R-:W-:Y:S02]  /*15d50*/  IMAD.MOV.U32 R5, RZ, RZ, R13 ;  /* 0x000000ffff057224 */ /* 0x000fe400078e000d */
[----:B------:R-:W-:Y:S01]  /*15d60*/  IMAD.MOV.U32 R11, RZ, RZ, R12 ;  /* 0x000000ffff0b7224 */ /* 0x000fe200078e000c */
[----:B-1----:R-:W-:Y:S01]  /*15d70*/  NOP ;  /* 0x0000000000007918 */ /* 0x002fe20000000000 */
[----:B0-----:R-:W-:Y:S05]  /*15d80*/  @P2 BRA `(.L_x_1537) ;  /* 0xffffffd400242947 */ /* 0x001fea000383ffff */
.L_x_1527:
[----:B------:R-:W2:Y:S02]  /*15d90*/  LDL R5, [R1+0x44] ;  /* 0x0000440001057983 */ /* 0x000ea40000100800 */
[----:B--2---:R-:W-:-:S13]  /*15da0*/  ISETP.GE.AND P2, PT, R0, R5, PT ;  /* 0x000000050000720c */ /* 0x004fda0003f46270 */
[----:B------:R-:W-:Y:S05]  /*15db0*/  @!P2 BRA `(.L_x_1538) ;  /* 0x0000003c0000a947 */ /* 0x000fea0003800000 */
[----:B------:R-:W-:Y:S02]  /*15dc0*/  IMAD.MOV.U32 R5, RZ, RZ, R13 ;  /* 0x000000ffff057224 */ /* 0x000fe400078e000d */
[----:B------:R-:W-:Y:S02]  /*15dd0*/  IMAD.MOV.U32 R10, RZ, RZ, R12 ;  /* 0x000000ffff0a7224 */ /* 0x000fe400078e000c */
[----:B------:R-:W-:Y:S02]  /*15de0*/  IMAD.MOV.U32 R14, RZ, RZ, R18 ;  /* 0x000000ffff0e7224 */ /* 0x000fe400078e0012 */
[----:B------:R-:W-:-:S07]  /*15df0*/  IMAD.MOV.U32 R11, RZ, RZ, R16 ;  /* 0x000000ffff0b7224 */ /* 0x000fce00078e0010 */
.L_x_1556:
        /* <DEDUP_REMOVED lines=10> */
.L_x_1540:
[----:B------:R-:W-:Y:S01]  /*15ea0*/  IMAD R12, R16, 0x8, R2 ;  /* 0x00000008100c7824 */ /* 0x000fe200078e0202 */
[----:B------:R-:W-:-:S04]  /*15eb0*/  SHF.L.U32 R13, R18, 0x1f, RZ ;  /* 0x0000001f120d7819 */ /* 0x000fc800000006ff */
[----:B------:R0:W1:Y:S01]  /*15ec0*/  SYNCS.PHASECHK.TRANS64.TRYWAIT P3, [R12+URZ+0x2d830], R13 ;  /* 0x02d8300d0c0075a7 */ /* 0x000062000806017f */
[----:B------:R-:W-:Y:S05]  /*15ed0*/  @!P0 BRA `(.L_x_1541) ;  /* 0x0000000000048947 */ /* 0x000fea0003800000 */
[----:B------:R-:W-:Y:S01]  /*15ee0*/  BPT.TRAP 0x1 ;  /* 0x000000040000795c */ /* 0x000fe20000300000 */
.L_x_1541:
[----:B------:R-:W-:Y:S04]  /*15ef0*/  BSSY B0, `(.L_x_1539) ;  /* 0x0000004000007945 */ /* 0x000fe80003800000 */
[----:B-1----:R-:W-:Y:S05]  /*15f00*/  @P3 BRA `(.L_x_1542) ;  /* 0x0000000000083947 */ /* 0x002fea0003800000 */
[----:B------:R-:W1:Y:S02]  /*15f10*/  SYNCS.PHASECHK.TRANS64.TRYWAIT P3, [R12+URZ+0x2d830], R13 ;  /* 0x02d8300d0c0075a7 */ /* 0x000e64000806017f */
[----:B-1----:R-:W-:Y:S05]  /*15f20*/  @!P3 BRA `(.L_x_1543) ;  /* 0x000000ec0064b947 */ /* 0x002fea0003800000 */
.L_x_1542:
[----:B------:R-:W-:Y:S05]  /*15f30*/  BSYNC B0 ;  /* 0x0000000000007941 */ /* 0x000fea0003800000 */
.L_x_1539:
        /* <DEDUP_REMOVED lines=60> */
.L_x_1545:
[----:B------:R-:W-:Y:S01]  /*16300*/  SHF.L.U32 R12, R14, 0x1f, RZ ;  /* 0x0000001f0e0c7819 */ /* 0x000fe200000006ff */
[----:B------:R-:W-:-:S04]  /*16310*/  IMAD R13, R11, 0x8, R2 ;  /* 0x000000080b0d7824 */ /* 0x000fc800078e0202 */
[----:B------:R0:W1:Y:S01]  /*16320*/  SYNCS.PHASECHK.TRANS64.TRYWAIT P2, [R13+URZ+0x2d850], R12 ;  /* 0x02d8500c0d0075a7 */ /* 0x000062000804017f */
[----:B------:R-:W-:Y:S05]  /*16330*/  @!P0 BRA `(.L_x_1546) ;  /* 0x0000000000048947 */ /* 0x000fea0003800000 */
[----:B------:R-:W-:Y:S01]  /*16340*/  BPT.TRAP 0x1 ;  /* 0x000000040000795c */ /* 0x000fe20000300000 */
.L_x_1546:
[----:B-1----:R-:W-:Y:S05]  /*16350*/  @P2 BRA `(.L_x_1544) ;  /* 0x0000000000082947 */ /* 0x002fea0003800000 */
[----:B------:R-:W1:Y:S02]  /*16360*/  SYNCS.PHASECHK.TRANS64.TRYWAIT P2, [R13+URZ+0x2d850], R12 ;  /* 0x02d8500c0d0075a7 */ /* 0x000e64000804017f */
[----:B-1----:R-:W-:Y:S05]  /*16370*/  @!P2 BRA `(.L_x_1547) ;  /* 0x000000e80064a947 */ /* 0x002fea0003800000 */
.L_x_1544:
[----:B------:R-:W2:Y:S01]  /*16380*/  LDL R142, [R1+0x18] ;  /* 0x00001800018e7983 */ /* 0x000ea20000100800 */
[----:B------:R-:W3:Y:S03]  /*16390*/  @P5 LDC R14, c[0x0][0x44c] ;  /* 0x00011300ff0e5b82 */ /* 0x000ee60000000800 */
[----:B------:R-:W2:Y:S05]  /*163a0*/  LDL R20, [R1+0x40] ;  /* 0x0000400001147983 */ /* 0x000eaa0000100800 */
[----:B01----:R-:W0:Y:S01]  /*163b0*/  @P5 LDC R13, c[0x0][0x450] ;  /* 0x00011400ff0d5b82 */ /* 0x003e220000000800 */
[----:B------:R-:W-:Y:S05]  /*163c0*/  WARPSYNC.ALL ;  /* 0x0000000000007948 */ /* 0x000fea0003800000 */
[----:B--2---:R-:W-:-:S02]  /*163d0*/  IMAD.IADD R12, R20, 0x1, R142 ;  /* 0x00000001140c7824 */ /* 0x004fc400078e028e */
[----:B------:R-:W2:Y:S01]  /*163e0*/  LDL R142, [R1+0x3c] ;  /* 0x00003c00018e7983 */ /* 0x000ea20000100800 */
[----:B------:R-:W-:Y:S01]  /*163f0*/  IMAD.MOV.U32 R15, RZ, RZ, -0x7fffffe0 ;  /* 0x80000020ff0f7424 */ /* 0x000fe200078e00ff */
[----:B------:R-:W-:Y:S01]  /*16400*/  WARPGROUP.ARRIVE ;  /* 0x00000000000079c5 */ /* 0x000fe20000000000 */
[----:B---3--:R-:W-:-:S05]  /*16410*/  @P5 IMAD.HI.U32 R14, R12, R14, RZ ;  /* 0x0000000e0c0e5227 */ /* 0x008fca00078e00ff */
[----:B------:R-:W1:Y:S01]  /*16420*/  S2R R144, SR_TID.X ;  /* 0x0000000000907919 */ /* 0x000e620000002100 */
[C---:B------:R-:W-:Y:S01]  /*16430*/  R2UR UR11, R15.reuse ;  /* 0x000000000f0b72ca */ /* 0x040fe200000e0000 */
[----:B------:R-:W-:Y:S01]  /*16440*/  IMAD.MOV.U32 R21, RZ, RZ, -0x7fffffe0 ;  /* 0x80000020ff157424 */ /* 0x000fe200078e00ff */
[----:B0-----:R-:W-:Y:S01]  /*16450*/  @P5 SHF.R.U32.HI R12, RZ, R13, R14 ;  /* 0x0000000dff0c5219 */ /* 0x001fe2000001160e */
[----:B------:R-:W-:Y:S01]  /*16460*/  VIADD R13, R2, 0x400 ;  /* 0x00000400020d7836 */ /* 0x000fe20000000000 */
[----:B------:R-:W-:Y:S01]  /*16470*/  R2UR UR47, R15 ;  /* 0x000000000f2f72ca */ /* 0x000fe200000e0000 */
[----:B------:R-:W-:Y:S01]  /*16480*/  IMAD.MOV.U32 R15, RZ, RZ, 0x40000040 ;  /* 0x40000040ff0f7424 */ /* 0x000fe200078e00ff */
[----:B------:R-:W-:Y:S02]  /*16490*/  R2UR UR15, R21 ;  /* 0x00000000150f72ca */ /* 0x000fe400000e0000 */
[----:B------:R-:W-:Y:S02]  /*164a0*/  SHF.R.U32.HI R13, RZ, 0x4, R13 ;  /* 0x00000004ff0d7819 */ /* 0x000fe4000001160d */
[----:B------:R-:W-:Y:S01]  /*164b0*/  R2UR UR9, R15 ;  /* 0x000000000f0972ca */ /* 0x000fe200000e0000 */
[----:B------:R-:W-:Y:S01]  /*164c0*/  IMAD.MOV.U32 R15, RZ, RZ, 0x40000040 ;  /* 0x40000040ff0f7424 */ /* 0x000fe200078e00ff */
[----:B------:R-:W-:-:S02]  /*164d0*/  LOP3.LUT R13, R13, 0x3fff, RZ, 0xc0, !PT ;  /* 0x00003fff0d0d7812 */ /* 0x000fc400078ec0ff */
[----:B------:R-:W-:Y:S02]  /*164e0*/  R2UR UR19, R21 ;  /* 0x00000000151372ca */ /* 0x000fe400000e0000 */
[----:B------:R-:W-:Y:S02]  /*164f0*/  LOP3.LUT R13, R13, 0x2000000, RZ, 0xfc, !PT ;  /* 0x020000000d0d7812 */ /* 0x000fe400078efcff */
[C---:B------:R-:W-:Y:S02]  /*16500*/  R2UR UR23, R21.reuse ;  /* 0x00000000151772ca */ /* 0x040fe400000e0000 */
[----:B------:R-:W-:Y:S01]  /*16510*/  R2UR UR27, R21 ;  /* 0x00000000151b72ca */ /* 0x000fe200000e0000 */
[----:B------:R-:W-:Y:S01]  /*16520*/  IMAD R14, R11, 0x600, R13 ;  /* 0x000006000b0e7824 */ /* 0x000fe200078e020d */
[C---:B------:R-:W-:Y:S01]  /*16530*/  R2UR UR31, R21.reuse ;  /* 0x00000000151f72ca */ /* 0x040fe200000e0000 */
[----:B------:R-:W-:Y:S01]  /*16540*/  FMUL.FTZ R13, R24, UR48 ;  /* 0x00000030180d7c20 */ /* 0x000fe20008410000 */
[----:B------:R-:W-:Y:S01]  /*16550*/  R2UR UR35, R21 ;  /* 0x00000000152372ca */ /* 0x000fe200000e0000 */
[C---:B------:R-:W-:Y:S01]  /*16560*/  VIADD R20, R14.reuse, 0x40 ;  /* 0x000000400e147836 */ /* 0x040fe20000000000 */
[----:B------:R-:W-:Y:S01]  /*16570*/  R2UR UR10, R14 ;  /* 0x000000000e0a72ca */ /* 0x000fe200000e0000 */
[----:B------:R-:W-:Y:S01]  /*16580*/  IMAD.MOV.U32 R21, RZ, RZ, 0x40000040 ;  /* 0x40000040ff157424 */ /* 0x000fe200078e00ff */
[----:B------:R-:W-:Y:S01]  /*16590*/  R2UR UR45, R15 ;  /* 0x000000000f2d72ca */ /* 0x000fe200000e0000 */
[----:B------:R-:W-:Y:S01]  /*165a0*/  FMUL.FTZ R15, R25, UR48 ;  /* 0x00000030190f7c20 */ /* 0x000fe20008410000 */
[----:B------:R-:W-:Y:S01]  /*165b0*/  R2UR UR14, R20 ;  /* 0x00000000140e72ca */ /* 0x000fe200000e0000 */
[----:B------:R-:W-:Y:S01]  /*165c0*/  VIADD R20, R14, 0x80 ;  /* 0x000000800e147836 */ /* 0x000fe20000000000 */
[----:B------:R-:W-:Y:S01]  /*165d0*/  R2UR UR13, R21 ;  /* 0x00000000150d72ca */ /* 0x000fe200000e0000 */
[----:B------:R-:W-:Y:S01]  /*165e0*/  IMAD.MOV.U32 R21, RZ, RZ, 0x40000040 ;  /* 0x40000040ff157424 */ /* 0x000fe200078e00ff */
[----:B-1----:R-:W-:Y:S01]  /*165f0*/  SHF.R.U32.HI R143, RZ, 0x7, R144 ;  /* 0x00000007ff8f7819 */ /* 0x002fe20000011690 */
[----:B------:R-:W-:Y:S01]  /*16600*/  FMUL.FTZ R25, R29, UR48 ;  /* 0x000000301d197c20 */ /* 0x000fe20008410000 */
[----:B------:R-:W-:Y:S01]  /*16610*/  R2UR UR18, R20 ;  /* 0x00000000141272ca */ /* 0x000fe200000e0000 */
[----:B------:R-:W-:Y:S01]  /*16620*/  VIADD R20, R14, 0xc0 ;  /* 0x000000c00e147836 */ /* 0x000fe20000000000 */
[----:B------:R-:W-:Y:S01]  /*16630*/  R2UR UR17, R21 ;  /* 0x00000000151172ca */ /* 0x000fe200000e0000 */
[----:B------:R-:W-:Y:S01]  /*16640*/  IMAD.MOV.U32 R21, RZ, RZ, 0x40000040 ;  /* 0x40000040ff157424 */ /* 0x000fe200078e00ff */
[----:B------:R-:W-:Y:S01]  /*16650*/  ISETP.GE.U32.AND P2, PT, R144, 0x180, PT ;  /* 0x000001809000780c */ /* 0x000fe20003f46070 */
[----:B------:R-:W-:Y:S01]  /*16660*/  FMUL.FTZ R29, R33, UR48 ;  /* 0x00000030211d7c20 */ /* 0x000fe20008410000 */
[----:B------:R-:W-:Y:S01]  /*16670*/  R2UR UR22, R20 ;  /* 0x00000000141672ca */ /* 0x000fe200000e0000 */
[----:B------:R-:W-:Y:S01]  /*16680*/  VIADD R20, R14, 0x100 ;  /* 0x000001000e147836 */ /* 0x000fe20000000000 */
[----:B------:R-:W-:Y:S01]  /*16690*/  R2UR UR21, R21 ;  /* 0x00000000151572ca */ /* 0x000fe200000e0000 */
[----:B------:R-:W-:-:S02]  /*166a0*/  IMAD.MOV.U32 R21, RZ, RZ, 0x40000040 ;  /* 0x40000040ff157424 */ /* 0x000fc400078e00ff */
[----:B------:R-:W-:Y:S01]  /*166b0*/  FMUL.FTZ R33, R38, UR48 ;  /* 0x0000003026217c20 */ /* 0x000fe20008410000 */
[----:B------:R-:W-:Y:S01]  /*166c0*/  FMUL.FTZ R38, R43, UR48 ;  /* 0x000000302b267c20 */ /* 0x000fe20008410000 */
[----:B------:R-:W-:Y:S01]  /*166d0*/  R2UR UR26, R20 ;  /* 0x00000000141a72ca */ /* 0x000fe200000e0000 */
[----:B------:R-:W-:Y:S01]  /*166e0*/  VIADD R20, R14, 0x140 ;  /* 0x000001400e147836 */ /* 0x000fe20000000000 */
[----:B------:R-:W-:Y:S01]  /*166f0*/  R2UR UR25, R21 ;  /* 0x00000000151972ca */ /* 0x000fe200000e0000 */
[----:B------:R-:W-:Y:S02]  /*16700*/  IMAD.MOV.U32 R21, RZ, RZ, 0x40000040 ;  /* 0x40000040ff157424 */ /* 0x000fe400078e00ff */
[----:B------:R-:W-:Y:S01]  /*16710*/  FMUL.FTZ R43, R48, UR48 ;  /* 0x00000030302b7c20 */ /* 0x000fe20008410000 */
[----:B------:R-:W-:Y:S01]  /*16720*/  FMUL.FTZ R48, R54, UR48 ;  /* 0x0000003036307c20 */ /* 0x000fe20008410000 */
[----:B------:R-:W-:Y:S01]  /*16730*/  R2UR UR30, R20 ;  /* 0x00000000141e72ca */ /* 0x000fe200000e0000 */
[C---:B------:R-:W-:Y:S01]  /*16740*/  VIADD R20, R14.reuse, 0x180 ;  /* 0x000001800e147836 */ /* 0x040fe20000000000 */
[----:B------:R-:W-:Y:S01]  /*16750*/  R2UR UR29, R21 ;  /* 0x00000000151d72ca */ /* 0x000fe200000e0000 */
[----:B------:R-:W-:-:S02]  /*16760*/  VIADD R14, R14, 0x1c0 ;  /* 0x000001c00e0e7836 */ /* 0x000fc40000000000 */
[----:B------:R-:W-:Y:S01]  /*16770*/  FMUL.FTZ R54, R58, UR48 ;  /* 0x000000303a367c20 */ /* 0x000fe20008410000 */
[----:B------:R-:W-:Y:S01]  /*16780*/  IMAD.MOV.U32 R21, RZ, RZ, 0x40000040 ;  /* 0x40000040ff157424 */ /* 0x000fe200078e00ff */
[----:B------:R-:W-:Y:S01]  /*16790*/  R2UR UR34, R20 ;  /* 0x00000000142272ca */ /* 0x000fe200000e0000 */
[----:B------:R-:W-:Y:S01]  /*167a0*/  FMUL.FTZ R58, R62, UR48 ;  /* 0x000000303e3a7c20 */ /* 0x000fe20008410000 */
[----:B------:R-:W-:Y:S01]  /*167b0*/  R2UR UR46, R14 ;  /* 0x000000000e2e72ca */ /* 0x000fe200000e0000 */
[----:B------:R-:W0:Y:S01]  /*167c0*/  SHFL.IDX PT, R144, R12, RZ, 0x1c1f ;  /* 0x001c1fff0c907589 */ /* 0x000e2200000e0000 */
[----:B------:R-:W-:Y:S01]  /*167d0*/  R2UR UR33, R21 ;  /* 0x00000000152172ca */ /* 0x000fe200000e0000 */
        /* <DEDUP_REMOVED lines=18> */
[----:B------:R-:W1:Y:S08]  /*16900*/  MUFU.TANH R13, R13 ;  /* 0x0000000d000d7308 */ /* 0x000e700000002400 */
[----:B------:R-:W3:Y:S08]  /*16910*/  MUFU.TANH R15, R15 ;  /* 0x0000000f000f7308 */ /* 0x000ef00000002400 */
        /* <DEDUP_REMOVED lines=24> */
[----:B--2---:R-:W-:Y:S01]  /*16aa0*/  LOP3.LUT R14, R142, 0x10000, RZ, 0xfc, !PT ;  /* 0x000100008e0e7812 */ /* 0x004fe200078efcff */
[----:B------:R-:W-:Y:S01]  /*16ab0*/  FMUL.FTZ R142, R81, UR48 ;  /* 0x00000030518e7c20 */ /* 0x000fe20008410000 */
[----:B------:R-:W-:-:S02]  /*16ac0*/  IMAD.SHL.U32 R81, R0, 0x80, RZ ;  /* 0x0000008000517824 */ /* 0x000fc400078e00ff */
[C---:B------:R-:W-:Y:S01]  /*16ad0*/  R2UR UR8, R14.reuse ;  /* 0x000000000e0872ca */ /* 0x040fe200000e0000 */
[----:B------:R-:W-:Y:S02]  /*16ae0*/  VIADD R20, R14, 0x2 ;  /* 0x000000020e147836 */ /* 0x000fe40000000000 */
[----:B------:R-:W2:Y:S03]  /*16af0*/  MUFU.TANH R142, R142 ;  /* 0x0000008e008e7308 */ /* 0x000ea60000002400 */
[----:B------:R-:W-:Y:S01]  /*16b00*/  R2UR UR12, R20 ;  /* 0x00000000140c72ca */ /* 0x000fe200000e0000 */
[----:B------:R-:W-:-:S05]  /*16b10*/  VIADD R20, R14, 0x4 ;  /* 0x000000040e147836 */ /* 0x000fca0000000000 */
[----:B------:R-:W-:Y:S01]  /*16b20*/  R2UR UR16, R20 ;  /* 0x00000000141072ca */ /* 0x000fe200000e0000 */
[----:B------:R-:W-:Y:S01]  /*16b30*/  HGMMA.64x96x16.F32 R88, gdesc[UR8].tnspB, R88, gsb0 ;  /* 0x41600000085879f0 */ /* 0x000fe20008000858 */
[----:B------:R-:W-:-:S05]  /*16b40*/  VIADD R20, R14, 0x6 ;  /* 0x000000060e147836 */ /* 0x000fca0000000000 */
[----:B------:R-:W-:Y:S01]  /*16b50*/  R2UR UR20, R20 ;  /* 0x00000000141472ca */ /* 0x000fe200000e0000 */
[----:B------:R-:W-:-:S05]  /*16b60*/  VIADD R20, R14, 0x600 ;  /* 0x000006000e147836 */ /* 0x000fca0000000000 */
[----:B------:R-:W-:Y:S01]  /*16b70*/  R2UR UR24, R20 ;  /* 0x00000000141872ca */ /* 0x000fe200000e0000 */
[----:B------:R-:W-:-:S05]  /*16b80*/  VIADD R20, R14, 0x602 ;  /* 0x000006020e147836 */ /* 0x000fca0000000000 */
[----:B------:R-:W-:Y:S01]  /*16b90*/  R2UR UR28, R20 ;  /* 0x00000000141c72ca */ /* 0x000fe200000e0000 */
[C---:B------:R-:W-:Y:S02]  /*16ba0*/  VIADD R20, R14.reuse, 0x604 ;  /* 0x000006040e147836 */ /* 0x040fe40000000000 */
[----:B------:R-:W-:-:S03]  /*16bb0*/  VIADD R14, R14, 0x606 ;  /* 0x000006060e0e7836 */ /* 0x000fc60000000000 */
        /* <DEDUP_REMOVED lines=110> */
[----:B-1234-:R-:W-:Y:S06]  /*172a0*/  @!P4 BRA `(.L_x_1548) ;  /* 0x000000000058c947 */ /* 0x01efec0003800000 */
        /* <DEDUP_REMOVED lines=12> */
.L_x_1550:
[----:B------:R-:W-:-:S05]  /*17370*/  IMAD.U32 R154, RZ, RZ, UR5 ;  /* 0x00000005ff9a7e24 */ /* 0x000fca000f8e00ff */
[----:B------:R-:W-:-:S13]  /*17380*/  ISETP.NE.AND P2, PT, R154, 0x1, PT ;  /* 0x000000019a00780c */ /* 0x000fda0003f45270 */
[----:B------:R-:W0:Y:S02]  /*17390*/  @P2 LDC.64 R50, c[0x0][0x9e8] ;  /* 0x00027a00ff322b82 */ /* 0x000e240000000a00 */
[----:B0-----:R-:W-:-:S05]  /*173a0*/  @P2 IMAD.HI.U32 R50, R144, R50, RZ ;  /* 0x0000003290322227 */ /* 0x001fca00078e00ff */
[----:B------:R-:W-:-:S07]  /*173b0*/  @P2 SHF.R.U32.HI R144, RZ, R51, R50 ;  /* 0x00000033ff902219 */ /* 0x000fce0000011632 */
.L_x_1551:
[----:B------:R-:W-:Y:S05]  /*173c0*/  BSYNC B0 ;  /* 0x0000000000007941 */ /* 0x000fea0003800000 */
.L_x_1549:
[----:B------:R-:W-:-:S04]  /*173d0*/  IMAD R144, R144, R154, -R81 ;  /* 0x0000009a90907224 */ /* 0x000fc800078e0a51 */
[----:B------:R-:W-:-:S05]  /*173e0*/  IMAD R144, R138, -0x2, R144 ;  /* 0xfffffffe8a907824 */ /* 0x000fca00078e0290 */
[----:B------:R-:W-:Y:S02]  /*173f0*/  VIMNMX R85, R85, R144, !PT ;  /* 0x0000009055557248 */ /* 0x000fe40007fe0100 */
[----:B------:R-:W-:-:S07]  /*17400*/  VIADDMNMX R86, R144, R154, R86, PT ;  /* 0x0000009a90567246 */ /* 0x000fce0003800156 */
.L_x_1548:
[----:B------:R-:W-:Y:S01]  /*17410*/  ISETP.GT.AND P3, PT, R0, -0x1, PT ;  /* 0xffffffff0000780c */ /* 0x000fe20003f64270 */
[----:B------:R-:W0:Y:S03]  /*17420*/  SHFL.IDX PT, R12, R12, 0x1, 0x1c1f ;  /* 0x003c1f000c0c7f89 */ /* 0x000e2600000e0000 */
[----:B------:R-:W-:-:S04]  /*17430*/  ISETP.GT.AND P2, PT, R85, RZ, P3 ;  /* 0x000000ff5500720c */ /* 0x000fc80001f44270 */
[----:B------:R-:W-:-:S04]  /*17440*/  ISETP.LT.OR P2, PT, R86, 0x1, P2 ;  /* 0x000000015600780c */ /* 0x000fc80001741670 */
[----:B------:R-:W-:Y:S02]  /*17450*/  FSEL R50, R13, -INF , !P2 ;  /* 0xff8000000d327808 */ /* 0x000fe40005000000 */
[----:B------:R-:W-:-:S04]  /*17460*/  ISETP.GT.AND P2, PT, R85, 0x1, P3 ;  /* 0x000000015500780c */ /* 0x000fc80001f44270 */
[----:B------:R-:W-:-:S04]  /*17470*/  ISETP.LT.OR P2, PT, R86, 0x2, P2 ;  /* 0x000000025600780c */ /* 0x000fc80001741670 */
[----:B------:R-:W-:Y:S02]  /*17480*/  FSEL R15, R15, -INF , !P2 ;  /* 0xff8000000f0f7808 */ /* 0x000fe40005000000 */
[----:B------:R-:W-:Y:S01]  /*17490*/  ISETP.GT.AND P2, PT, R85, 0x8, P3 ;  /* 0x000000085500780c */ /* 0x000fe20001f44270 */
[--C-:B0-----:R-:W-:Y:S02]  /*174a0*/  IMAD.IADD R143, R143, 0x1, R12.reuse ;  /* 0x000000018f8f7824 */ /* 0x101fe400078e020c */
[----:B------:R-:W-:Y:S01]  /*174b0*/  IMAD.IADD R87, R87, 0x1, R12 ;  /* 0x0000000157577824 */ /* 0x000fe200078e020c */
[----:B------:R-:W-:-:S04]  /*174c0*/  ISETP.LT.OR P2, PT, R86, 0x9, P2 ;  /* 0x000000095600780c */ /* 0x000fc80001741670 */
[----:B------:R-:W-:Y:S02]  /*174d0*/  FSEL R21, R21, -INF , !P2 ;  /* 0xff80000015157808 */ /* 0x000fe40005000000 */
[----:B------:R-:W-:-:S04]  /*174e0*/  ISETP.GT.AND P2, PT, R85, 0x9, P3 ;  /* 0x000000095500780c */ /* 0x000fc80001f44270 */
        /* <DEDUP_REMOVED lines=85> */
[----:B------:R-:W-:Y:S01]  /*17a40*/  FSEL R84, R84, -INF , !P2 ;  /* 0xff80000054547808 */ /* 0x000fe20005000000 */
[----:B------:R-:W-:Y:S08]  /*17a50*/  @!P4 BRA `(.L_x_1552) ;  /* 0x000000000058c947 */ /* 0x000ff00003800000 */
        /* <DEDUP_REMOVED lines=12> */
.L_x_1554:
[----:B------:R-:W-:-:S05]  /*17b20*/  IMAD.U32 R85, RZ, RZ, UR5 ;  /* 0x00000005ff557e24 */ /* 0x000fca000f8e00ff */
[----:B------:R-:W-:-:S13]  /*17b30*/  ISETP.NE.AND P2, PT, R85, 0x1, PT ;  /* 0x000000015500780c */ /* 0x000fda0003f45270 */
[----:B------:R-:W0:Y:S02]  /*17b40*/  @P2 LDC.64 R12, c[0x0][0x9e8] ;  /* 0x00027a00ff0c2b82 */ /* 0x000e240000000a00 */
[----:B0-----:R-:W-:-:S05]  /*17b50*/  @P2 IMAD.HI.U32 R12, R51, R12, RZ ;  /* 0x0000000c330c2227 */ /* 0x001fca00078e00ff */
[----:B------:R-:W-:-:S07]  /*17b60*/  @P2 SHF.R.U32.HI R51, RZ, R13, R12 ;  /* 0x0000000dff332219 */ /* 0x000fce000001160c */
.L_x_1555:
[----:B------:R-:W-:Y:S05]  /*17b70*/  BSYNC B0 ;  /* 0x0000000000007941 */ /* 0x000fea0003800000 */
.L_x_1553:
[----:B------:R-:W-:-:S04]  /*17b80*/  IMAD R51, R51, R85, -R81 ;  /* 0x0000005533337224 */ /* 0x000fc800078e0a51 */
[----:B------:R-:W-:-:S05]  /*17b90*/  IMAD R51, R138, -0x2, R51 ;  /* 0xfffffffe8a337824 */ /* 0x000fca00078e0233 */
[----:B------:R-:W-:Y:S02]  /*17ba0*/  VIMNMX R87, R87, R51, !PT ;  /* 0x0000003357577248 */ /* 0x000fe40007fe0100 */
[----:B------:R-:W-:-:S07]  /*17bb0*/  VIADDMNMX R143, R51, R85, R143, PT ;  /* 0x00000055338f7246 */ /* 0x000fce000380018f */
.L_x_1552:
        /* <DEDUP_REMOVED lines=94> */
[----:B------:R-:W-:Y:S01]  /*181a0*/  FFMA.FTZ R10, R84, UR41, -R10 ;  /* 0x00000029540a7c23 */ /* 0x000fe2000801080a */
[----:B------:R-:W-:Y:S01]  /*181b0*/  FSEL R30, R30, -INF , !P2 ;  /* 0xff8000001e1e7808 */ /* 0x000fe20005000000 */
[----:B------:R-:W0:Y:S01]  /*181c0*/  MUFU.EX2 R32, R50 ;  /* 0x0000003200207308 */ /* 0x000e220000000800 */
[----:B------:R-:W-:-:S04]  /*181d0*/  ISETP.GT.AND P2, PT, R87, 0x18, P3 ;  /* 0x000000185700780c */ /* 0x000fc80001f44270 */
[----:B------:R-:W-:-:S03]  /*181e0*/  ISETP.LT.OR P2, PT, R143, 0x19, P2 ;  /* 0x000000198f00780c */ /* 0x000fc60001741670 */
[----:B------:R-:W1:Y:S01]  /*181f0*/  MUFU.EX2 R15, R15 ;  /* 0x0000000f000f7308 */ /* 0x000e620000000800 */
[----:B------:R-:W-:Y:S02]  /*18200*/  FSEL R84, R33, -INF , !P2 ;  /* 0xff80000021547808 */ /* 0x000fe40005000000 */
[----:B------:R-:W-:-:S04]  /*18210*/  ISETP.GT.AND P2, PT, R87, 0x19, P3 ;  /* 0x000000195700780c */ /* 0x000fc80001f44270 */
[----:B------:R-:W-:Y:S01]  /*18220*/  ISETP.LT.OR P2, PT, R143, 0x1a, P2 ;  /* 0x0000001a8f00780c */ /* 0x000fe20001741670 */
[----:B------:R-:W3:Y:S01]  /*18230*/  MUFU.EX2 R21, R21 ;  /* 0x0000001500157308 */ /* 0x000ee20000000800 */
[----:B0-----:R-:W-:Y:S02]  /*18240*/  FFMA.FTZ R4, R11, R4, R32 ;  /* 0x000000040b047223 */ /* 0x001fe40000010020 */
[----:B------:R-:W-:Y:S02]  /*18250*/  FSEL R85, R34, -INF , !P2 ;  /* 0xff80000022557808 */ /* 0x000fe40005000000 */
[----:B------:R-:W-:-:S03]  /*18260*/  ISETP.GT.AND P2, PT, R87, 0x20, P3 ;  /* 0x000000205700780c */ /* 0x000fc60001f44270 */
[----:B------:R-:W0:Y:S01]  /*18270*/  MUFU.EX2 R25, R25 ;  /* 0x0000001900197308 */ /* 0x000e220000000800 */
[----:B------:R-:W-:Y:S01]  /*18280*/  ISETP.LT.OR P2, PT, R143, 0x21, P2 ;  /* 0x000000218f00780c */ /* 0x000fe20001741670 */
[C---:B-1----:R-:W-:Y:S01]  /*18290*/  FADD.FTZ R4, R15.reuse, R4 ;  /* 0x000000040f047221 */ /* 0x042fe20000010000 */
[----:B------:R-:W-:Y:S02]  /*182a0*/  F2FP.F16.F32.PACK_AB R32, R15, R32 ;  /* 0x000000200f20723e */ /* 0x000fe400000000ff */
[----:B------:R-:W-:Y:S02]  /*182b0*/  FSEL R36, R36, -INF , !P2 ;  /* 0xff80000024247808 */ /* 0x000fe40005000000 */
[----:B------:R-:W-:Y:S01]  /*182c0*/  ISETP.GT.AND P2, PT, R87, 0x21, P3 ;  /* 0x000000215700780c */ /* 0x000fe20001f44270 */
[----:B------:R-:W1:Y:S01]  /*182d0*/  MUFU.EX2 R27, R27 ;  /* 0x0000001b001b7308 */ /* 0x000e620000000800 */
[----:B---3--:R-:W-:Y:S02]  /*182e0*/  FADD.FTZ R4, R21, R4 ;  /* 0x0000000415047221 */ /* 0x008fe40000010000 */
[----:B------:R-:W-:-:S04]  /*182f0*/  ISETP.LT.OR P2, PT, R143, 0x22, P2 ;  /* 0x000000228f00780c */ /* 0x000fc80001741670 */
[----:B------:R-:W-:Y:S01]  /*18300*/  FSEL R38, R38, -INF , !P2 ;  /* 0xff80000026267808 */ /* 0x000fe20005000000 */
[----:B------:R-:W3:Y:S01]  /*18310*/  MUFU.EX2 R29, R29 ;  /* 0x0000001d001d7308 */ /* 0x000ee20000000800 */
[----:B------:R-:W-:Y:S01]  /*18320*/  ISETP.GT.AND P2, PT, R87, 0x28, P3 ;  /* 0x000000285700780c */ /* 0x000fe20001f44270 */
[C---:B0-----:R-:W-:Y:S01]  /*18330*/  FADD.FTZ R4, R25.reuse, R4 ;  /* 0x0000000419047221 */ /* 0x041fe20000010000 */
[----:B------:R-:W-:Y:S02]  /*18340*/  F2FP.F16.F32.PACK_AB R34, R25, R21 ;  /* 0x000000151922723e */ /* 0x000fe400000000ff */
[----:B------:R-:W-:-:S03]  /*18350*/  ISETP.LT.OR P2, PT, R143, 0x29, P2 ;  /* 0x000000298f00780c */ /* 0x000fc60001741670 */
[----:B------:R-:W-:Y:S01]  /*18360*/  MUFU.EX2 R31, R31 ;  /* 0x0000001f001f7308 */ /* 0x000fe20000000800 */
[----:B------:R-:W-:Y:S01]  /*18370*/  FSEL R40, R40, -INF , !P2 ;  /* 0xff80000028287808 */ /* 0x000fe20005000000 */
[----:B-1----:R-:W-:Y:S01]  /*18380*/  FADD.FTZ R4, R27, R4 ;  /* 0x000000041b047221 */ /* 0x002fe20000010000 */
[----:B------:R-:W-:-:S04]  /*18390*/  ISETP.GT.AND P2, PT, R87, 0x29, P3 ;  /* 0x000000295700780c */ /* 0x000fc80001f44270 */
[----:B------:R-:W-:Y:S01]  /*183a0*/  ISETP.LT.OR P2, PT, R143, 0x2a, P2 ;  /* 0x0000002a8f00780c */ /* 0x000fe20001741670 */
[----:B------:R-:W-:Y:S01]  /*183b0*/  MUFU.EX2 R51, R51 ;  /* 0x0000003300337308 */ /* 0x000fe20000000800 */
[----:B---3--:R-:W-:Y:S02]  /*183c0*/  FADD.FTZ R4, R29, R4 ;  /* 0x000000041d047221 */ /* 0x008fe40000010000 */
[----:B------:R-:W-:Y:S02]  /*183d0*/  FSEL R42, R42, -INF , !P2 ;  /* 0xff8000002a2a7808 */ /* 0x000fe40005000000 */
[----:B------:R-:W-:-:S03]  /*183e0*/  ISETP.GT.AND P2, PT, R87, 0x30, P3 ;  /* 0x000000305700780c */ /* 0x000fc60001f44270 */
[----:B------:R-:W-:Y:S01]  /*183f0*/  MUFU.EX2 R81, R81 ;  /* 0x0000005100517308 */ /* 0x000fe20000000800 */
[----:B------:R-:W-:-:S04]  /*18400*/  ISETP.LT.OR P2, PT, R143, 0x31, P2 ;  /* 0x000000318f00780c */ /* 0x000fc80001741670 */
[----:B------:R-:W-:Y:S02]  /*18410*/  FSEL R44, R44, -INF , !P2 ;  /* 0xff8000002c2c7808 */ /* 0x000fe40005000000 */
[----:B------:R-:W-:Y:S01]  /*18420*/  ISETP.GT.AND P2, PT, R87, 0x31, P3 ;  /* 0x000000315700780c */ /* 0x000fe20001f44270 */
[----:B------:R-:W-:Y:S03]  /*18430*/  MUFU.EX2 R37, R37 ;  /* 0x0000002500257308 */ /* 0x000fe60000000800 */
[----:B------:R-:W-:-:S04]  /*18440*/  ISETP.LT.OR P2, PT, R143, 0x32, P2 ;  /* 0x000000328f00780c */ /* 0x000fc80001741670 */
[----:B------:R-:W-:Y:S01]  /*18450*/  FSEL R46, R46, -INF , !P2 ;  /* 0xff8000002e2e7808 */ /* 0x000fe20005000000 */
[----:B------:R-:W-:Y:S01]  /*18460*/  MUFU.EX2 R39, R39 ;  /* 0x0000002700277308 */ /* 0x000fe20000000800 */
[----:B------:R-:W-:-:S04]  /*18470*/  ISETP.GT.AND P2, PT, R87, 0x38, P3 ;  /* 0x000000385700780c */ /* 0x000fc80001f44270 */
[----:B------:R-:W-:-:S03]  /*18480*/  ISETP.LT.OR P2, PT, R143, 0x39, P2 ;  /* 0x000000398f00780c */ /* 0x000fc60001741670 */
[----:B------:R-:W-:Y:S01]  /*18490*/  MUFU.EX2 R41, R41 ;  /* 0x0000002900297308 */ /* 0x000fe20000000800 */
[----:B------:R-:W-:Y:S02]  /*184a0*/  FSEL R48, R48, -INF , !P2 ;  /* 0xff80000030307808 */ /* 0x000fe40005000000 */
[----:B------:R-:W-:-:S04]  /*184b0*/  ISETP.GT.AND P2, PT, R87, 0x39, P3 ;  /* 0x000000395700780c */ /* 0x000fc80001f44270 */
[----:B------:R-:W-:Y:S01]  /*184c0*/  ISETP.LT.OR P2, PT, R143, 0x3a, P2 ;  /* 0x0000003a8f00780c */ /* 0x000fe20001741670 */
[----:B------:R-:W-:Y:S03]  /*184d0*/  MUFU.EX2 R43, R43 ;  /* 0x0000002b002b7308 */ /* 0x000fe60000000800 */
        /* <DEDUP_REMOVED lines=61> */
[----:B------:R-:W-:-:S04]  /*188b0*/  ISETP.GT.AND P2, PT, R87, RZ, P3 ;  /* 0x000000ff5700720c */ /* 0x000fc80001f44270 */
[----:B------:R-:W-:-:S03]  /*188c0*/  ISETP.LT.OR P2, PT, R143, 0x1, P2 ;  /* 0x000000018f00780c */ /* 0x000fc60001741670 */
[----:B------:R-:W-:Y:S01]  /*188d0*/  MUFU.EX2 R10, R10 ;  /* 0x0000000a000a7308 */ /* 0x000fe20000000800 */
[----:B------:R-:W-:Y:S02]  /*188e0*/  FSEL R14, R14, -INF , !P2 ;  /* 0xff8000000e0e7808 */ /* 0x000fe40005000000 */
        /* <DEDUP_REMOVED lines=10> */
[----:B------:R-:W-:-:S02]  /*18990*/  FSEL R82, R82, -INF , !P3 ;  /* 0xff80000052527808 */ /* 0x000fc40005800000 */
        /* <DEDUP_REMOVED lines=36> */
[--C-:B------:R-:W-:Y:S01]  /*18be0*/  FFMA.FTZ R14, R14, UR41, -R15.reuse ;  /* 0x000000290e0e7c23 */ /* 0x100fe2000801080f */
[--C-:B------:R-:W-:Y:S01]  /*18bf0*/  FFMA.FTZ R20, R20, UR41, -R15.reuse ;  /* 0x0000002914147c23 */ /* 0x100fe2000801080f */
[----:B------:R-:W-:Y:S01]  /*18c00*/  FSEL R26, R13, RZ, P2 ;  /* 0x000000ff0d1a7208 */ /* 0x000fe20001000000 */
[--C-:B------:R-:W-:Y:S01]  /*18c10*/  FFMA.FTZ R25, R28, UR41, -R15.reuse ;  /* 0x000000291c197c23 */ /* 0x100fe2000801080f */
[----:B------:R-:W-:Y:S01]  /*18c20*/  MUFU.EX2 R21, R21 ;  /* 0x0000001500157308 */ /* 0x000fe20000000800 */
[--C-:B------:R-:W-:Y:S01]  /*18c30*/  FFMA.FTZ R36, R36, UR41, -R15.reuse ;  /* 0x0000002924247c23 */ /* 0x100fe2000801080f */
[----:B------:R-:W-:Y:S01]  /*18c40*/  FFMA.FTZ R50, R38, UR41, -R15 ;  /* 0x0000002926327c23 */ /* 0x000fe2000801080f */
[----:B------:R-:W-:Y:S01]  /*18c50*/  FADD.FTZ R26, -R26, R5 ;  /* 0x000000051a1a7221 */ /* 0x000fe20000010100 */
[--C-:B------:R-:W-:Y:S01]  /*18c60*/  FFMA.FTZ R42, R42, UR41, -R15.reuse ;  /* 0x000000292a2a7c23 */ /* 0x100fe2000801080f */
[--C-:B------:R-:W-:Y:S01]  /*18c70*/  FFMA.FTZ R38, R46, UR41, -R15.reuse ;  /* 0x000000292e267c23 */ /* 0x100fe2000801080f */
[--C-:B------:R-:W-:Y:S01]  /*18c80*/  FFMA.FTZ R54, R54, UR41, -R15.reuse ;  /* 0x0000002936367c23 */ /* 0x100fe2000801080f */
[----:B------:R-:W-:Y:S01]  /*18c90*/  FMUL.FTZ R5, R26, UR41 ;  /* 0x000000291a057c20 */ /* 0x000fe20008410000 */
        /* <DEDUP_REMOVED lines=10> */
[----:B------:R-:W-:-:S06]  /*18d40*/  FFMA.FTZ R80, R80, UR41, -R15 ;  /* 0x0000002950507c23 */ /* 0x000fcc000801080f */
[----:B------:R-:W1:Y:S08]  /*18d50*/  MUFU.EX2 R24, R24 ;  /* 0x0000001800187308 */ /* 0x000e700000000800 */
[----:B------:R-:W3:Y:S01]  /*18d60*/  MUFU.EX2 R5, R5 ;  /* 0x0000000500057308 */ /* 0x000ee20000000800 */
[----:B0-----:R-:W-:-:S07]  /*18d70*/  F2FP.F16.F32.PACK_AB R33, R20, R14 ;  /* 0x0000000e1421723e */ /* 0x001fce00000000ff */
[----:B------:R-:W0:Y:S01]  /*18d80*/  MUFU.EX2 R25, R25 ;  /* 0x0000001900197308 */ /* 0x000e220000000800 */
[----:B-1----:R-:W-:-:S05]  /*18d90*/  F2FP.F16.F32.PACK_AB R35, R24, R21 ;  /* 0x000000151823723e */ /* 0x002fca00000000ff */
[----:B------:R1:W-:Y:S02]  /*18da0*/  STSM.16.M88.4 [R139+0x21800], R32 ;  /* 0x021800208b007844 */ /* 0x0003e40000000200 */
[----:B------:R-:W-:Y:S01]  /*18db0*/  MUFU.EX2 R36, R36 ;  /* 0x0000002400247308 */ /* 0x000fe20000000800 */
[----:B---3--:R-:W-:Y:S01]  /*18dc0*/  FFMA.FTZ R14, R5, R3, R14 ;  /* 0x00000003050e7223 */ /* 0x008fe2000001000e */
[--C-:B------:R-:W-:Y:S01]  /*18dd0*/  FFMA.FTZ R3, R52, UR41, -R15.reuse ;  /* 0x0000002934037c23 */ /* 0x100fe2000801080f */
[--C-:B------:R-:W-:Y:S02]  /*18de0*/  FFMA.FTZ R52, R60, UR41, -R15.reuse ;  /* 0x000000293c347c23 */ /* 0x100fe4000801080f */
[----:B------:R-:W-:Y:S01]  /*18df0*/  FADD.FTZ R14, R20, R14 ;  /* 0x0000000e140e7221 */ /* 0x000fe20000010000 */
[--C-:B------:R-:W-:Y:S02]  /*18e00*/  FFMA.FTZ R20, R56, UR41, -R15.reuse ;  /* 0x0000002938147c23 */ /* 0x100fe4000801080f */
[----:B------:R-:W-:Y:S01]  /*18e10*/  MUFU.EX2 R50, R50 ;  /* 0x0000003200327308 */ /* 0x000fe20000000800 */
[----:B------:R-:W-:Y:S01]  /*18e20*/  FADD.FTZ R26, R21, R14 ;  /* 0x0000000e151a7221 */ /* 0x000fe20000010000 */
[----:B------:R-:W-:-:S03]  /*18e30*/  FFMA.FTZ R21, R58, UR41, -R15 ;  /* 0x000000293a157c23 */ /* 0x000fc6000801080f */
[----:B------:R-:W-:Y:S01]  /*18e40*/  FADD.FTZ R26, R24, R26 ;  /* 0x0000001a181a7221 */ /* 0x000fe20000010000 */
[--C-:B-1----:R-:W-:Y:S01]  /*18e50*/  FFMA.FTZ R32, R30, UR41, -R15.reuse ;  /* 0x000000291e207c23 */ /* 0x102fe2000801080f */
[--C-:B------:R-:W-:Y:S01]  /*18e60*/  FFMA.FTZ R33, R84, UR41, -R15.reuse ;  /* 0x0000002954217c23 */ /* 0x100fe2000801080f */
[--C-:B------:R-:W-:Y:S01]  /*18e70*/  FFMA.FTZ R35, R85, UR41, -R15.reuse ;  /* 0x0000002955237c23 */ /* 0x100fe2000801080f */
[----:B0-----:R-:W-:Y:S01]  /*18e80*/  FADD.FTZ R28, R25, R26 ;  /* 0x0000001a191c7221 */ /* 0x001fe20000010000 */
[--C-:B------:R-:W-:Y:S01]  /*18e90*/  FFMA.FTZ R84, R40, UR41, -R15.reuse ;  /* 0x0000002928547c23 */ /* 0x100fe2000801080f */
[----:B------:R-:W-:Y:S01]  /*18ea0*/  F2FP.F16.F32.PACK_AB R24, R29, R27 ;  /* 0x0000001b1d18723e */ /* 0x000fe200000000ff */
[----:B------:R-:W0:Y:S01]  /*18eb0*/  MUFU.EX2 R32, R32 ;  /* 0x0000002000207308 */ /* 0x000e220000000800 */
[----:B------:R-:W-:Y:S01]  /*18ec0*/  FADD.FTZ R27, R31, R4 ;  /* 0x000000041f1b7221 */ /* 0x000fe20000010000 */
[--C-:B------:R-:W-:Y:S01]  /*18ed0*/  FFMA.FTZ R34, R44, UR41, -R15.reuse ;  /* 0x000000292c227c23 */ /* 0x100fe2000801080f */
[----:B------:R-:W-:Y:S01]  /*18ee0*/  FFMA.FTZ R40, R48, UR41, -R15 ;  /* 0x0000002930287c23 */ /* 0x000fe2000801080f */
[C---:B------:R-:W-:Y:S01]  /*18ef0*/  F2FP.F16.F32.PACK_AB R26, R51.reuse, R31 ;  /* 0x0000001f331a723e */ /* 0x040fe200000000ff */
[----:B------:R-:W-:Y:S01]  /*18f00*/  FADD.FTZ R27, R51, R27 ;  /* 0x0000001b331b7221 */ /* 0x000fe20000010000 */
[--C-:B------:R-:W-:Y:S01]  /*18f10*/  FFMA.FTZ R44, R64, UR41, -R15.reuse ;  /* 0x00000029402c7c23 */ /* 0x100fe2000801080f */
[----:B------:R-:W-:Y:S01]  /*18f20*/  FFMA.FTZ R48, R68, UR41, -R15 ;  /* 0x0000002944307c23 */ /* 0x000fe2000801080f */
[----:B------:R-:W1:Y:S01]  /*18f30*/  MUFU.EX2 R33, R33 ;  /* 0x0000002100217308 */ /* 0x000e620000000800 */
[----:B------:R-:W-:Y:S01]  /*18f40*/  FADD.FTZ R27, R81, R27 ;  /* 0x0000001b511b7221 */ /* 0x000fe20000010000 */
[----:B------:R-:W-:-:S03]  /*18f50*/  FFMA.FTZ R15, R82, UR41, -R15 ;  /* 0x00000029520f7c23 */ /* 0x000fc6000801080f */
[----:B------:R-:W-:-:S03]  /*18f60*/  FADD.FTZ R27, R37, R27 ;  /* 0x0000001b251b7221 */ /* 0x000fc60000010000 */
[----:B------:R-:W3:Y:S01]  /*18f70*/  MUFU.EX2 R35, R35 ;  /* 0x0000002300237308 */ /* 0x000ee20000000800 */
[C---:B0-----:R-:W-:Y:S01]  /*18f80*/  FADD.FTZ R28, R32.reuse, R28 ;  /* 0x0000001c201c7221 */ /* 0x041fe20000010000 */
[----:B------:R-:W-:Y:S01]  /*18f90*/  FADD.FTZ R30, R39, R27 ;  /* 0x0000001b271e7221 */ /* 0x000fe20000010000 */
[----:B------:R-:W-:-:S05]  /*18fa0*/  F2FP.F16.F32.PACK_AB R25, R32, R25 ;  /* 0x000000192019723e */ /* 0x000fca00000000ff */
[----:B------:R-:W0:Y:S01]  /*18fb0*/  MUFU.EX2 R84, R84 ;  /* 0x0000005400547308 */ /* 0x000e220000000800 */
[----:B-1----:R-:W-:Y:S01]  /*18fc0*/  FADD.FTZ R29, R33, R28 ;  /* 0x0000001c211d7221 */ /* 0x002fe20000010000 */
[----:B------:R-:W-:-:S06]  /*18fd0*/  F2FP.F16.F32.PACK_AB R28, R37, R81 ;  /* 0x00000051251c723e */ /* 0x000fcc00000000ff */
[----:B------:R-:W1:Y:S01]  /*18fe0*/  MUFU.EX2 R42, R42 ;  /* 0x0000002a002a7308 */ /* 0x000e620000000800 */
[----:B---3--:R-:W-:-:S04]  /*18ff0*/  FADD.FTZ R29, R35, R29 ;  /* 0x0000001d231d7221 */ /* 0x008fc80000010000 */
[----:B------:R-:W-:-:S03]  /*19000*/  FADD.FTZ R29, R36, R29 ;  /* 0x0000001d241d7221 */ /* 0x000fc60000010000 */
[----:B------:R-:W3:Y:S01]  /*19010*/  MUFU.EX2 R34, R34 ;  /* 0x0000002200227308 */ /* 0x000ee20000000800 */
[----:B------:R-:W-:Y:S01]  /*19020*/  FADD.FTZ R27, R50, R29 ;  /* 0x0000001d321b7221 */ /* 0x000fe20000010000 */
[----:B------:R-:W-:-:S03]  /*19030*/  FADD.FTZ R29, R41, R30 ;  /* 0x0000001e291d7221 */ /* 0x000fc60000010000 */
[----:B0-----:R-:W-:Y:S01]  /*19040*/  FADD.FTZ R27, R84, R27 ;  /* 0x0000001b541b7221 */ /* 0x001fe20000010000 */
[----:B------:R-:W-:Y:S02]  /*19050*/  FADD.FTZ R30, R43, R29 ;  /* 0x0000001d2b1e7221 */ /* 0x000fe40000010000 */
[----:B------:R-:W0:Y:S01]  /*19060*/  MUFU.EX2 R38, R38 ;  /* 0x0000002600267308 */ /* 0x000e220000000800 */
[----:B-1----:R-:W-:Y:S01]  /*19070*/  FADD.FTZ R29, R42, R27 ;  /* 0x0000001b2a1d7221 */ /* 0x002fe20000010000 */
[----:B------:R-:W-:Y:S01]  /*19080*/  FADD.FTZ R27, R45, R30 ;  /* 0x0000001e2d1b7221 */ /* 0x000fe20000010000 */
[----:B------:R-:W-:Y:S02]  /*19090*/  F2FP.F16.F32.PACK_AB R30, R41, R39 ;  /* 0x00000027291e723e */ /* 0x000fe400000000ff */
[----:B------:R-:W4:Y:S01]  /*190a0*/  LDL R39, [R1+0x24] ;  /* 0x0000240001277983 */ /* 0x000f220000100800 */
[----:B------:R-:W-:Y:S02]  /*190b0*/  FADD.FTZ R27, R47, R27 ;  /* 0x0000001b2f1b7221 */ /* 0x000fe40000010000 */
[----:B------:R-:W1:Y:S01]  /*190c0*/  MUFU.EX2 R40, R40 ;  /* 0x0000002800287308 */ /* 0x000e620000000800 */
[----:B---3--:R-:W-:Y:S01]  /*190d0*/  FADD.FTZ R29, R34, R29 ;  /* 0x0000001d221d7221 */ /* 0x008fe20000010000 */
[----:B------:R-:W-:-:S04]  /*190e0*/  FADD.FTZ R27, R49, R27 ;  /* 0x0000001b311b7221 */ /* 0x000fc80000010000 */
[----:B------:R-:W-:Y:S01]  /*190f0*/  FADD.FTZ R31, R53, R27 ;  /* 0x0000001b351f7221 */ /* 0x000fe20000010000 */
[----:B------:R-:W-:Y:S01]  /*19100*/  F2FP.F16.F32.PACK_AB R27, R35, R33 ;  /* 0x00000021231b723e */ /* 0x000fe200000000ff */
[----:B------:R-:W3:Y:S01]  /*19110*/  MUFU.EX2 R3, R3 ;  /* 0x0000000300037308 */ /* 0x000ee20000000800 */
[----:B0-----:R-:W-:Y:S01]  /*19120*/  FADD.FTZ R29, R38, R29 ;  /* 0x0000001d261d7221 */ /* 0x001fe20000010000 */
[----:B------:R-:W-:Y:S02]  /*19130*/  FADD.FTZ R31, R55, R31 ;  /* 0x0000001f371f7221 */ /* 0x000fe40000010000 */
[----:B--2---:R0:W-:Y:S02]  /*19140*/  STSM.16.M88.4 [R86], R24 ;  /* 0x0000001856007844 */ /* 0x0041e40000000200 */
[----:B------:R-:W-:Y:S01]  /*19150*/  FADD.FTZ R33, R57, R31 ;  /* 0x0000001f39217221 */ /* 0x000fe20000010000 */
[----:B------:R-:W-:Y:S01]  /*19160*/  F2FP.F16.F32.PACK_AB R31, R42, R84 ;  /* 0x000000542a1f723e */ /* 0x000fe200000000ff */
[----:B------:R-:W2:Y:S01]  /*19170*/  MUFU.EX2 R14, R54 ;  /* 0x00000036000e7308 */ /* 0x000ea20000000800 */
[----:B-1----:R-:W-:-:S07]  /*19180*/  FADD.FTZ R29, R40, R29 ;  /* 0x0000001d281d7221 */ /* 0x002fce0000010000 */
[----:B------:R-:W1:Y:S01]  /*19190*/  MUFU.EX2 R20, R20 ;  /* 0x0000001400147308 */ /* 0x000e620000000800 */
[----:B---3--:R-:W-:Y:S01]  /*191a0*/  FADD.FTZ R32, R3, R29 ;  /* 0x0000001d03207221 */ /* 0x008fe20000010000 */
[----:B------:R-:W-:-:S06]  /*191b0*/  F2FP.F16.F32.PACK_AB R29, R50, R36 ;  /* 0x00000024321d723e */ /* 0x000fcc00000000ff */
[----:B------:R-:W3:Y:S01]  /*191c0*/  MUFU.EX2 R21, R21 ;  /* 0x0000001500157308 */ /* 0x000ee20000000800 */
[----:B--2---:R-:W-:-:S07]  /*191d0*/  FADD.FTZ R32, R14, R32 ;  /* 0x000000200e207221 */ /* 0x004fce0000010000 */
[----:B------:R-:W2:Y:S01]  /*191e0*/  MUFU.EX2 R52, R52 ;  /* 0x0000003400347308 */ /* 0x000ea20000000800 */
[----:B-1----:R-:W-:-:S07]  /*191f0*/  FADD.FTZ R32, R20, R32 ;  /* 0x0000002014207221 */ /* 0x002fce0000010000 */
[----:B------:R-:W1:Y:S01]  /*19200*/  MUFU.EX2 R4, R62 ;  /* 0x0000003e00047308 */ /* 0x000e620000000800 */
[----:B------:R-:W-:Y:S01]  /*19210*/  FADD.FTZ R36, R59, R33 ;  /* 0x000000213b247221 */ /* 0x000fe20000010000 */
[----:B---3--:R-:W-:-:S06]  /*19220*/  FADD.FTZ R33, R21, R32 ;  /* 0x0000002015217221 */ /* 0x008fcc0000010000 */
[----:B------:R-:W3:Y:S01]  /*19230*/  MUFU.EX2 R44, R44 ;  /* 0x0000002c002c7308 */ /* 0x000ee20000000800 */
[----:B--2---:R-:W-:-:S07]  /*19240*/  FADD.FTZ R35, R52, R33 ;  /* 0x0000002134237221 */ /* 0x004fce0000010000 */
[----:B------:R-:W2:Y:S01]  /*19250*/  MUFU.EX2 R46, R46 ;  /* 0x0000002e002e7308 */ /* 0x000ea20000000800 */
[----:B-1----:R-:W-:-:S07]  /*19260*/  FADD.FTZ R35, R4, R35 ;  /* 0x0000002304237221 */ /* 0x002fce0000010000 */
[----:B------:R-:W1:Y:S01]  /*19270*/  MUFU.EX2 R48, R48 ;  /* 0x0000003000307308 */ /* 0x000e620000000800 */
[----:B---3--:R-:W-:-:S07]  /*19280*/  FADD.FTZ R35, R44, R35 ;  /* 0x000000232c237221 */ /* 0x008fce0000010000 */
[----:B------:R-:W3:Y:S01]  /*19290*/  MUFU.EX2 R37, R70 ;  /* 0x0000004600257308 */ /* 0x000ee20000000800 */
[----:B--2---:R-:W-:-:S07]  /*192a0*/  FADD.FTZ R35, R46, R35 ;  /* 0x000000232e237221 */ /* 0x004fce0000010000 */
[----:B------:R-:W2:Y:S01]  /*192b0*/  MUFU.EX2 R72, R72 ;  /* 0x0000004800487308 */ /* 0x000ea20000000800 */
[----:B------:R5:W-:Y:S07]  /*192c0*/  STSM.16.M88.4 [R141], R28 ;  /* 0x0000001c8d007844 */ /* 0x000bee0000000200 */
[----:B------:R-:W2:Y:S01]  /*192d0*/  MUFU.EX2 R74, R74 ;  /* 0x0000004a004a7308 */ /* 0x000ea20000000800 */
[----:B0-----:R-:W-:-:S07]  /*192e0*/  F2FP.F16.F32.PACK_AB R27, R3, R40 ;  /* 0x00000028031b723e */ /* 0x001fce00000000ff */
[----:B------:R-:W0:Y:S01]  /*192f0*/  MUFU.EX2 R76, R76 ;  /* 0x0000004c004c7308 */ /* 0x000e220000000800 */
[----:B-----5:R-:W-:Y:S01]  /*19300*/  F2FP.F16.F32.PACK_AB R29, R20, R14 ;  /* 0x0000000e141d723e */ /* 0x020fe200000000ff */
[----:B-1----:R-:W-:-:S04]  /*19310*/  FADD.FTZ R14, R48, R35 ;  /* 0x00000023300e7221 */ /* 0x002fc80000010000 */
[----:B---3--:R-:W-:Y:S02]  /*19320*/  FADD.FTZ R3, R37, R14 ;  /* 0x0000000e25037221 */ /* 0x008fe40000010000 */
[----:B------:R-:W1:Y:S02]  /*19330*/  MUFU.EX2 R33, R78 ;  /* 0x0000004e00217308 */ /* 0x000e640000000800 */
[----:B--2---:R-:W-:-:S04]  /*19340*/  FADD.FTZ R3, R72, R3 ;  /* 0x0000000348037221 */ /* 0x004fc80000010000 */
[----:B------:R-:W-:-:S04]  /*19350*/  FADD.FTZ R3, R74, R3 ;  /* 0x000000034a037221 */ /* 0x000fc80000010000 */
[----:B0-----:R-:W-:-:S04]  /*19360*/  FADD.FTZ R14, R76, R3 ;  /* 0x000000034c0e7221 */ /* 0x001fc80000010000 */
[----:B-1----:R-:W-:Y:S02]  /*19370*/  FADD.FTZ R3, R33, R14 ;  /* 0x0000000e21037221 */ /* 0x002fe40000010000 */
[----:B------:R-:W2:Y:S01]  /*19380*/  LDL R14, [R1+0x44] ;  /* 0x00004400010e7983 */ /* 0x000ea20000100800 */
[----:B------:R-:W-:Y:S01]  /*19390*/  F2FP.F16.F32.PACK_AB R25, R38, R34 ;  /* 0x000000222619723e */ /* 0x000fe200000000ff */
[----:B------:R-:W-:Y:S01]  /*193a0*/  MUFU.EX2 R80, R80 ;  /* 0x0000005000507308 */ /* 0x000fe20000000800 */
[----:B------:R-:W-:-:S07]  /*193b0*/  FADD.FTZ R36, R61, R36 ;  /* 0x000000243d247221 */ /* 0x000fce0000010000 */
[----:B------:R-:W0:Y:S08]  /*193c0*/  MUFU.EX2 R34, R79 ;  /* 0x0000004f00227308 */ /* 0x000e300000000800 */
[----:B------:R-:W1:Y:S01]  /*193d0*/  MUFU.EX2 R15, R15 ;  /* 0x0000000f000f7308 */ /* 0x000e620000000800 */
[----:B------:R-:W-:Y:S01]  /*193e0*/  F2FP.F16.F32.PACK_AB R24, R45, R43 ;  /* 0x0000002b2d18723e */ /* 0x000fe200000000ff */
[----:B------:R-:W-:Y:S01]  /*193f0*/  FADD.FTZ R36, R63, R36 ;  /* 0x000000243f247221 */ /* 0x000fe20000010000 */
[----:B------:R-:W-:-:S02]  /*19400*/  F2FP.F16.F32.PACK_AB R26, R49, R47 ;  /* 0x0000002f311a723e */ /* 0x000fc400000000ff */
[----:B------:R-:W-:Y:S02]  /*19410*/  F2FP.F16.F32.PACK_AB R28, R55, R53 ;  /* 0x00000035371c723e */ /* 0x000fe400000000ff */
[----:B------:R-:W-:Y:S02]  /*19420*/  F2FP.F16.F32.PACK_AB R30, R59, R57 ;  /* 0x000000393b1e723e */ /* 0x000fe400000000ff */
[----:B------:R-:W-:Y:S01]  /*19430*/  F2FP.F16.F32.PACK_AB R31, R52, R21 ;  /* 0x00000015341f723e */ /* 0x000fe200000000ff */
[----:B------:R-:W-:Y:S01]  /*19440*/  FADD.FTZ R36, R65, R36 ;  /* 0x0000002441247221 */ /* 0x000fe20000010000 */
[----:B------:R3:W-:Y:S01]  /*19450*/  STSM.16.M88.4 [R140], R24 ;  /* 0x000000188c007844 */ /* 0x0007e20000000200 */
[C---:B0-----:R-:W-:Y:S01]  /*19460*/  FADD.FTZ R3, R34.reuse, R3 ;  /* 0x0000000322037221 */ /* 0x041fe20000010000 */
[----:B------:R-:W-:Y:S02]  /*19470*/  F2FP.F16.F32.PACK_AB R33, R34, R33 ;  /* 0x000000212221723e */ /* 0x000fe400000000ff */
[----:B------:R0:W-:Y:S01]  /*19480*/  STSM.16.M88.4 [R139+0x27800], R28 ;  /* 0x0278001c8b007844 */ /* 0x0001e20000000200 */
[----:B------:R-:W-:Y:S01]  /*19490*/  FADD.FTZ R36, R67, R36 ;  /* 0x0000002443247221 */ /* 0x000fe20000010000 */
[----:B------:R-:W-:-:S02]  /*194a0*/  F2FP.F16.F32.PACK_AB R32, R142, R77 ;  /* 0x0000004d8e20723e */ /* 0x000fc400000000ff */
[----:B------:R-:W-:Y:S02]  /*194b0*/  F2FP.F16.F32.PACK_AB R34, R10, R83 ;  /* 0x000000530a22723e */ /* 0x000fe400000000ff */
[----:B-1----:R-:W-:Y:S02]  /*194c0*/  F2FP.F16.F32.PACK_AB R35, R15, R80 ;  /* 0x000000500f23723e */ /* 0x002fe400000000ff */
[----:B---3--:R-:W-:Y:S02]  /*194d0*/  F2FP.F16.F32.PACK_AB R24, R63, R61 ;  /* 0x0000003d3f18723e */ /* 0x008fe400000000ff */
[----:B------:R-:W-:Y:S02]  /*194e0*/  F2FP.F16.F32.PACK_AB R26, R67, R65 ;  /* 0x00000041431a723e */ /* 0x000fe400000000ff */
[----:B------:R-:W-:Y:S02]  /*194f0*/  F2FP.F16.F32.PACK_AB R25, R44, R4 ;  /* 0x000000042c19723e */ /* 0x000fe400000000ff */
[----:B------:R-:W-:-:S02]  /*19500*/  F2FP.F16.F32.PACK_AB R27, R48, R46 ;  /* 0x0000002e301b723e */ /* 0x000fc400000000ff */
[----:B0-----:R-:W-:Y:S02]  /*19510*/  F2FP.F16.F32.PACK_AB R28, R71, R69 ;  /* 0x00000045471c723e */ /* 0x001fe400000000ff */
[----:B------:R-:W-:Y:S02]  /*19520*/  F2FP.F16.F32.PACK_AB R30, R75, R73 ;  /* 0x000000494b1e723e */ /* 0x000fe400000000ff */
[----:B------:R-:W-:Y:S02]  /*19530*/  F2FP.F16.F32.PACK_AB R29, R72, R37 ;  /* 0x00000025481d723e */ /* 0x000fe400000000ff */
[----:B------:R-:W-:Y:S01]  /*19540*/  F2FP.F16.F32.PACK_AB R31, R76, R74 ;  /* 0x0000004a4c1f723e */ /* 0x000fe200000000ff */
[----:B------:R-:W-:-:S04]  /*19550*/  FADD.FTZ R36, R69, R36 ;  /* 0x0000002445247221 */ /* 0x000fc80000010000 */
[----:B------:R-:W-:-:S04]  /*19560*/  FADD.FTZ R36, R71, R36 ;  /* 0x0000002447247221 */ /* 0x000fc80000010000 */
[----:B------:R-:W-:-:S04]  /*19570*/  FADD.FTZ R36, R73, R36 ;  /* 0x0000002449247221 */ /* 0x000fc80000010000 */
[----:B------:R-:W-:-:S04]  /*19580*/  FADD.FTZ R36, R75, R36 ;  /* 0x000000244b247221 */ /* 0x000fc80000010000 */
[----:B------:R-:W-:-:S04]  /*19590*/  FADD.FTZ R21, R77, R36 ;  /* 0x000000244d157221 */ /* 0x000fc80000010000 */
        /* <DEDUP_REMOVED lines=53> */
[----:B------:R-:W-:Y:S01]  /*198f0*/  IMAD.MOV.U32 R11, RZ, RZ, R16 ;  /* 0x000000ffff0b7224 */ /* 0x000fe200078e0010 */
[----:B----4-:R0:W-:Y:S04]  /*19900*/  STSM.16.M88.4 [R39], R24 ;  /* 0x0000001827007844 */ /* 0x0101e80000000200 */
[----:B------:R0:W-:Y:S04]  /*19910*/  STSM.16.M88.4 [R141+0x6000], R28 ;  /* 0x0060001c8d007844 */ /* 0x0001e80000000200 */
[----:B------:R0:W-:Y:S01]  /*19920*/  STSM.16.M88.4 [R140+0x6000], R32 ;  /* 0x006000208c007844 */ /* 0x0001e20000000200 */
[----:B------:R1:W-:Y:S06]  /*19930*/  MEMBAR.ALL.CTA ;  /* 0x0000000000007992 */ /* 0x0003ec0000008000 */
[----:B-1----:R-:W1:Y:S01]  /*19940*/  FENCE.VIEW.ASYNC.S ;  /* 0x00000000000073c6 */ /* 0x002e620000000000 */
[----:B------:R-:W-:-:S02]  /*19950*/  IMAD.MOV.U32 R10, RZ, RZ, R12 ;  /* 0x000000ffff0a7224 */ /* 0x000fc400078e000c */
[----:B------:R-:W-:Y:S01]  /*19960*/  IMAD.MOV.U32 R5, RZ, RZ, R13 ;  /* 0x000000ffff057224 */ /* 0x000fe200078e000d */
[C---:B--2---:R-:W-:Y:S01]  /*19970*/  ISETP.GT.AND P2, PT, R0.reuse, R14, PT ;  /* 0x0000000e0000720c */ /* 0x044fe20003f44270 */
[----:B------:R-:W-:Y:S02]  /*19980*/  VIADD R0, R0, 0xffffffff ;  /* 0xffffffff00007836 */ /* 0x000fe40000000000 */
[----:B------:R-:W-:Y:S01]  /*19990*/  IMAD.MOV.U32 R14, RZ, RZ, R18 ;  /* 0x000000ffff0e7224 */ /* 0x000fe200078e0012 */
[----:B-1----:R-:W-:-:S09]  /*199a0*/  NOP ;  /* 0x0000000000007918 */ /* 0x002fd20000000000 */
[----:B0-----:R-:W-:Y:S05]  /*199b0*/  @P2 BRA `(.L_x_1556) ;  /* 0xffffffc400102947 */ /* 0x001fea000383ffff */
.L_x_1538:
[----:B------:R-:W-:Y:S05]  /*199c0*/  WARPSYNC.ALL ;  /* 0x0000000000007948 */ /* 0x000fea0003800000 */
[----:B------:R-:W-:Y:S06]  /*199d0*/  BAR.ARV 0x8, 0x200 ;  /* 0x0208000000007b1d */ /* 0x000fec0000002000 */
[----:B------:R-:W-:Y:S05]  /*199e0*/  @!P0 BRA `(.L_x_1557) ;  /* 0x0000000000048947 */ /* 0x000fea0003800000 */
[----:B------:R-:W-:Y:S01]  /*199f0*/  BPT.TRAP 0x1 ;  /* 0x000000040000795c */ /* 0x000fe20000300000 */
.L_x_1557:
[----:B------:R-:W-:Y:S01]  /*19a00*/  IMAD R11, R16, 0x8, R2 ;  /* 0x00000008100b7824 */ /* 0x000fe200078e0202 */
[----:B------:R-:W-:-:S04]  /*19a10*/  SHF.L.U32 R0, R18, 0x1f, RZ ;  /* 0x0000001f12007819 */ /* 0x000fc800000006ff */
[----:B------:R0:W1:Y:S01]  /*19a20*/  SYNCS.PHASECHK.TRANS64.TRYWAIT P2, [R11+URZ+0x2d850], R0 ;  /* 0x02d850000b0075a7 */ /* 0x000062000804017f */
[----:B------:R-:W-:Y:S05]  /*19a30*/  @!P0 BRA `(.L_x_1558) ;  /* 0x0000000000048947 */ /* 0x000fea0003800000 */
[----:B------:R-:W-:Y:S01]  /*19a40*/  BPT.TRAP 0x1 ;  /* 0x000000040000795c */ /* 0x000fe20000300000 */
.L_x_1558:
[----:B------:R-:W2:Y:S01]  /*19a50*/  LDL.LU R5, [R1+0x3c] ;  /* 0x00003c0001057983 */ /* 0x000ea20000300800 */
[----:B------:R-:W-:Y:S02]  /*19a60*/  VIADD R2, R2, 0x400 ;  /* 0x0000040002027836 */ /* 0x000fe40000000000 */
[----:B------:R-:W-:-:S03]  /*19a70*/  IMAD.MOV.U32 R7, RZ, RZ, 0x40000040 ;  /* 0x40000040ff077424 */ /* 0x000fc600078e00ff */
[----:B------:R-:W-:-:S04]  /*19a80*/  SHF.R.U32.HI R2, RZ, 0x4, R2 ;  /* 0x00000004ff027819 */ /* 0x000fc80000011602 */
[----:B------:R-:W-:-:S04]  /*19a90*/  LOP3.LUT R2, R2, 0x3fff, RZ, 0xc0, !PT ;  /* 0x00003fff02027812 */ /* 0x000fc800078ec0ff */
[----:B------:R-:W-:Y:S02]  /*19aa0*/  LOP3.LUT R9, R2, 0x2000000, RZ, 0xfc, !PT ;  /* 0x0200000002097812 */ /* 0x000fe400078efcff */
[----:B--2---:R-:W-:Y:S01]  /*19ab0*/  LOP3.LUT R6, R5, 0x10000, RZ, 0xfc, !PT ;  /* 0x0001000005067812 */ /* 0x004fe200078efcff */
[----:B-1----:R-:W-:Y:S06]  /*19ac0*/  @P2 BRA `(.L_x_1559) ;  /* 0x0000000000082947 */ /* 0x002fec0003800000 */
[----:B------:R-:W1:Y:S02]  /*19ad0*/  SYNCS.PHASECHK.TRANS64.TRYWAIT P0, [R11+URZ+0x2d850], R0 ;  /* 0x02d850000b0075a7 */ /* 0x000e64000800017f */
[----:B-1----:R-:W-:Y:S05]  /*19ae0*/  @!P0 BRA `(.L_x_1560) ;  /* 0x000000b0009c8947 */ /* 0x002fea0003800000 */
.L_x_1559:
[----:B------:R-:W-:Y:S01]  /*19af0*/  IMAD R8, R16, 0x600, R9 ;  /* 0x0000060010087824 */ /* 0x000fe200078e0209 */
[----:B------:R-:W2:Y:S01]  /*19b00*/  LDL.LU R24, [R1+0x54] ;  /* 0x0000540001187983 */ /* 0x000ea20000300800 */
[----:B------:R-:W-:Y:S01]  /*19b10*/  IMAD.MOV.U32 R9, RZ, RZ, -0x7fffffe0 ;  /* 0x80000020ff097424 */ /* 0x000fe200078e00ff */
[----:B------:R-:W-:Y:S05]  /*19b20*/  WARPSYNC.ALL ;  /* 0x0000000000007948 */ /* 0x000fea0003800000 */
[C---:B------:R-:W-:Y:S01]  /*19b30*/  R2UR UR4, R6.reuse ;  /* 0x00000000060472ca */ /* 0x040fe200000e0000 */
[----:B------:R-:W-:Y:S01]  /*19b40*/  WARPGROUP.ARRIVE ;  /* 0x00000000000079c5 */ /* 0x000fe20000000000 */
[----:B------:R-:W-:Y:S01]  /*19b50*/  R2UR UR5, R7 ;  /* 0x00000000070572ca */ /* 0x000fe200000e0000 */
[----:B------:R-:W-:Y:S01]  /*19b60*/  VIADD R20, R6, 0x2 ;  /* 0x0000000206147836 */ /* 0x000fe20000000000 */
[C---:B------:R-:W-:Y:S01]  /*19b70*/  R2UR UR6, R8.reuse ;  /* 0x00000000080672ca */ /* 0x040fe200000e0000 */
[----:B------:R-:W-:Y:S01]  /*19b80*/  VIADD R14, R8, 0x40 ;  /* 0x00000040080e7836 */ /* 0x000fe20000000000 */
[----:B------:R-:W-:Y:S01]  /*19b90*/  R2UR UR7, R9 ;  /* 0x00000000090772ca */ /* 0x000fe200000e0000 */
[----:B------:R-:W-:Y:S01]  /*19ba0*/  IMAD.MOV.U32 R21, RZ, RZ, 0x40000040 ;  /* 0x40000040ff157424 */ /* 0x000fe200078e00ff */
[----:B------:R-:W3:Y:S01]  /*19bb0*/  SHFL.BFLY PT, R5, R4, 0x2, 0x1f ;  /* 0x0c401f0004057f89 */ /* 0x000ee200000e0000 */
[----:B------:R-:W-:-:S02]  /*19bc0*/  IMAD.MOV.U32 R15, RZ, RZ, -0x7fffffe0 ;  /* 0x80000020ff0f7424 */ /* 0x000fc400078e00ff */
[----:B------:R-:W-:Y:S01]  /*19bd0*/  IMAD.MOV.U32 R7, RZ, RZ, 0x40000040 ;  /* 0x40000040ff077424 */ /* 0x000fe200078e00ff */
[----:B01----:R-:W0:Y:S01]  /*19be0*/  SHFL.BFLY PT, R0, R3, 0x2, 0x1f ;  /* 0x0c401f0003007f89 */ /* 0x003e2200000e0000 */
[----:B------:R-:W-:Y:S02]  /*19bf0*/  IMAD.MOV.U32 R9, RZ, RZ, -0x7fffffe0 ;  /* 0x80000020ff097424 */ /* 0x000fe400078e00ff */
[----:B------:R-:W-:-:S04]  /*19c00*/  VIADD R16, R16, 0x1 ;  /* 0x0000000110107836 */ /* 0x000fc80000000000 */
[----:B------:R-:W-:Y:S01]  /*19c10*/  HGMMA.64x96x16.F32 R88, gdesc[UR4].tnspB, R88, gsb0 ;  /* 0x41600000045879f0 */ /* 0x000fe20008000858 */
[----:B------:R-:W-:Y:S01]  /*19c20*/  R2UR UR4, R20 ;  /* 0x00000000140472ca */ /* 0x000fe200000e0000 */
[----:B------:R-:W-:Y:S01]  /*19c30*/  VIADD R20, R6, 0x4 ;  /* 0x0000000406147836 */ /* 0x000fe20000000000 */
[----:B------:R-:W-:Y:S01]  /*19c40*/  R2UR UR5, R21 ;  /* 0x00000000150572ca */ /* 0x000fe200000e0000 */
[----:B------:R-:W-:Y:S01]  /*19c50*/  IMAD.MOV.U32 R21, RZ, RZ, 0x40000040 ;  /* 0x40000040ff157424 */ /* 0x000fe200078e00ff */
[----:B------:R-:W-:Y:S01]  /*19c60*/  R2UR UR6, R14 ;  /* 0x000000000e0672ca */ /* 0x000fe200000e0000 */
[----:B------:R-:W-:Y:S01]  /*19c70*/  VIADD R14, R8, 0x80 ;  /* 0x00000080080e7836 */ /* 0x000fe20000000000 */
[----:B------:R-:W-:Y:S01]  /*19c80*/  R2UR UR7, R15 ;  /* 0x000000000f0772ca */ /* 0x000fe200000e0000 */
[----:B------:R-:W-:Y:S01]  /*19c90*/  IMAD.MOV.U32 R15, RZ, RZ, -0x7fffffe0 ;  /* 0x80000020ff0f7424 */ /* 0x000fe200078e00ff */
[----:B------:R-:W-:Y:S01]  /*19ca0*/  ISETP.NE.AND P2, PT, R16, 0x2, PT ;  /* 0x000000021000780c */ /* 0x000fe20003f45270 */
[----:B---3--:R-:W-:Y:S01]  /*19cb0*/  FADD.FTZ R5, R5, R4 ;  /* 0x0000000405057221 */ /* 0x008fe20000010000 */
[----:B------:R-:W-:-:S02]  /*19cc0*/  IMAD.MOV.U32 R4, RZ, RZ, RZ ;  /* 0x000000ffff047224 */ /* 0x000fc400078e00ff */
[----:B------:R-:W-:Y:S01]  /*19cd0*/  SEL R16, R16, RZ, P2 ;  /* 0x000000ff10107207 */ /* 0x000fe20001000000 */
[----:B0-----:R-:W-:Y:S01]  /*19ce0*/  FADD.FTZ R2, R0, R3 ;  /* 0x0000000300027221 */ /* 0x001fe20000010000 */
[----:B------:R-:W-:Y:S01]  /*19cf0*/  SEL R3, RZ, 0x1, P2 ;  /* 0x00000001ff037807 */ /* 0x000fe20001000000 */
[----:B------:R-:W0:Y:S03]  /*19d00*/  SHFL.BFLY PT, R0, R5, 0x1, 0x1f ;  /* 0x0c201f0005007f89 */ /* 0x000e2600000e0000 */
[----:B------:R-:W-:Y:S01]  /*19d10*/  LOP3.LUT R18, R18, R3, RZ, 0x3c, !PT ;  /* 0x0000000312127212 */ /* 0x000fe200078e3cff */
[----:B------:R-:W-:Y:S01]  /*19d20*/  IMAD.MOV.U32 R3, RZ, RZ, -0x800000 ;  /* 0xff800000ff037424 */ /* 0x000fe200078e00ff */
[----:B------:R-:W-:Y:S02]  /*19d30*/  WARPGROUP.DEPBAR.LE gsb0, 0x0 ;  /* 0x00008000000079c5 */ /* 0x000fe40000010000 */
[----:B------:R-:W-:-:S06]  /*19d40*/  WARPGROUP.ARRIVE ;  /* 0x00000000000079c5 */ /* 0x000fcc0000000000 */
        /* <DEDUP_REMOVED lines=19> */
[----:B------:R-:W-:Y:S02]  /*19e80*/  IMAD.MOV.U32 R15, RZ, RZ, -0x7fffffe0 ;  /* 0x80000020ff0f7424 */ /* 0x000fe400078e00ff */
[----:B--2---:R-:W-:-:S05]  /*19e90*/  VIADD R24, R24, 0x1 ;  /* 0x0000000118187836 */ /* 0x004fca0000000000 */
[----:B------:R-:W-:Y:S01]  /*19ea0*/  STL [R1+0x54], R24 ;  /* 0x0000541801007387 */ /* 0x000fe20000100800 */
        /* <DEDUP_REMOVED lines=35> */
[----:B------:R-:W-:Y:S02]  /*1a0e0*/  R2UR UR5, R7 ;  /* 0x00000000070572ca */ /* 0x000fe400000e0000 */
[----:B------:R-:W-:Y:S01]  /*1a0f0*/  R2UR UR6, R8 ;  /* 0x00000000080672ca */ /* 0x000fe200000e0000 */
[----:B------:R-:W1:Y:S01]  /*1a100*/  SHFL.BFLY PT, R7, R2, 0x1, 0x1f ;  /* 0x0c201f0002077f89 */ /* 0x000e6200000e0000 */
[----:B------:R-:W-:Y:S01]  /*1a110*/  R2UR UR7, R9 ;  /* 0x00000000090772ca */ /* 0x000fe200000e0000 */
[----:B0-----:R-:W-:Y:S01]  /*1a120*/  FADD.FTZ R8, R5, R0 ;  /* 0x0000000005087221 */ /* 0x001fe20000010000 */
[----:B------:R-:W-:Y:S02]  /*1a130*/  @!P1 VIADD R9, R11, 0x2d860 ;  /* 0x0002d8600b099836 */ /* 0x000fe40000000000 */
[----:B------:R-:W-:-:S02]  /*1a140*/  IMAD.U32 R5, RZ, RZ, UR41 ;  /* 0x00000029ff057e24 */ /* 0x000fc4000f8e00ff */
[----:B------:R-:W-:Y:S01]  /*1a150*/  FSETP.NE.FTZ.AND P0, PT, R8, RZ, PT ;  /* 0x000000ff0800720b */ /* 0x000fe20003f15000 */
[----:B------:R-:W-:Y:S01]  /*1a160*/  IMAD.U32 R11, RZ, RZ, UR41 ;  /* 0x00000029ff0b7e24 */ /* 0x000fe2000f8e00ff */
[----:B------:R-:W-:Y:S01]  /*1a170*/  @!P1 PRMT R9, RZ, 0x654, R9 ;  /* 0x00000654ff099816 */ /* 0x000fe20000000009 */
[----:B------:R-:W-:-:S10]  /*1a180*/  IMAD.MOV.U32 R0, RZ, RZ, -0x800000 ;  /* 0xff800000ff007424 */ /* 0x000fd400078e00ff */
[----:B------:R-:W0:Y:S01]  /*1a190*/  @P0 MUFU.LG2 R6, R8 ;  /* 0x0000000800060308 */ /* 0x000e220000000c00 */
[----:B------:R-:W-:Y:S01]  /*1a1a0*/  @P0 FMUL.FTZ R5, R5, 0.69314718246459960938 ;  /* 0x3f31721805050820 */ /* 0x000fe20000410000 */
[----:B-1----:R-:W-:Y:S01]  /*1a1b0*/  FADD.FTZ R10, R2, R7 ;  /* 0x00000007020a7221 */ /* 0x002fe20000010000 */
[----:B------:R-:W-:-:S05]  /*1a1c0*/  IMAD.MOV.U32 R2, RZ, RZ, RZ ;  /* 0x000000ffff027224 */ /* 0x000fca00078e00ff */
[----:B------:R-:W-:Y:S01]  /*1a1d0*/  @P0 MUFU.RCP R4, R8 ;  /* 0x0000000800040308 */ /* 0x000fe20000001000 */
[----:B------:R-:W-:Y:S01]  /*1a1e0*/  FSETP.NE.FTZ.AND P3, PT, R10, RZ, PT ;  /* 0x000000ff0a00720b */ /* 0x000fe20003f75000 */
[----:B0-----:R-:W-:-:S04]  /*1a1f0*/  @P0 FMUL.FTZ R6, R6, 0.69314718246459960938 ;  /* 0x3f31721806060820 */ /* 0x001fc80000410000 */
[----:B------:R-:W-:-:S08]  /*1a200*/  @P0 FFMA.FTZ R0, R5, R12, R6 ;  /* 0x0000000c05000223 */ /* 0x000fd00000010006 */
[----:B------:R-:W0:Y:S01]  /*1a210*/  @P3 MUFU.LG2 R7, R10 ;  /* 0x0000000a00073308 */ /* 0x000e220000000c00 */
[----:B------:R-:W-:Y:S01]  /*1a220*/  @P3 FMUL.FTZ R11, R11, 0.69314718246459960938 ;  /* 0x3f3172180b0b3820 */ /* 0x000fe20000410000 */
[----:B------:R-:W-:-:S06]  /*1a230*/  PLOP3.LUT P0, PT, PT, PT, PT, 0x8, 0x0 ;  /* 0x000000000000781c */ /* 0x000fcc0003f0e170 */
[----:B------:R-:W1:Y:S01]  /*1a240*/  @P3 MUFU.RCP R2, R10 ;  /* 0x0000000a00023308 */ /* 0x000e620000001000 */
[----:B0-----:R-:W-:-:S04]  /*1a250*/  @P3 FMUL.FTZ R8, R7, 0.69314718246459960938 ;  /* 0x3f31721807083820 */ /* 0x001fc80000410000 */
[----:B------:R-:W-:Y:S01]  /*1a260*/  @P3 FFMA.FTZ R3, R11, R13, R8 ;  /* 0x0000000d0b033223 */ /* 0x000fe20000010008 */
[----:B------:R-:W-:Y:S02]  /*1a270*/  WARPGROUP.DEPBAR.LE gsb0, 0x0 ;  /* 0x00008000000079c5 */ /* 0x000fe40000010000 */
[----:B------:R-:W-:-:S06]  /*1a280*/  WARPGROUP.ARRIVE ;  /* 0x00000000000079c5 */ /* 0x000fcc0000000000 */
[----:B------:R-:W-:Y:S03]  /*1a290*/  HGMMA.64x96x16.F32 R88, gdesc[UR4].tnspB, R88, gsb0 ;  /* 0x41600000045879f0 */ /* 0x000fe60008000858 */
        /* <DEDUP_REMOVED lines=49> */
[----:B0-----:R-:W-:-:S07]  /*1a5b0*/  FMUL.FTZ R135, R135, R2 ;  /* 0x0000000287877220 */ /* 0x001fce0000410000 */
.L_x_1451:
[----:B------:R-:W0:Y:S01]  /*1a5c0*/  S2R R2, SR_TID.X ;  /* 0x0000000000027919 */ /* 0x000e220000002100 */
[----:B------:R-:W-:Y:S05]  /*1a5d0*/  WARPSYNC.ALL ;  /* 0x0000000000007948 */ /* 0x000fea0003800000 */
[----:B------:R-:W1:Y:S08]  /*1a5e0*/  S2UR UR5, SR_CgaCtaId ;  /* 0x00000000000579c3 */ /* 0x000e700000008800 */
[----:B------:R-:W-:Y:S06]  /*1a5f0*/  BAR.SYNC.DEFER_BLOCKING 0x5, 0x200 ;  /* 0x0148000000007b1d */ /* 0x000fec0000010000 */
[----:B------:R-:W-:Y:S01]  /*1a600*/  UMOV UR4, 0x400 ;  /* 0x0000040000047882 */ /* 0x000fe20000000000 */
[----:B------:R-:W-:Y:S01]  /*1a610*/  BSSY B0, `(.L_x_1561) ;  /* 0x00001cc000007945 */ /* 0x000fe20003800000 */
[----:B-1----:R-:W-:Y:S01]  /*1a620*/  ULEA UR4, UR5, UR4, 0x18 ;  /* 0x0000000405047291 */ /* 0x002fe2000f8ec03f */
[----:B0-----:R-:W-:-:S05]  /*1a630*/  VIADD R52, R2, 0xffffff80 ;  /* 0xffffff8002347836 */ /* 0x001fca0000000000 */
[----:B------:R-:W-:Y:S01]  /*1a640*/  IMAD.U32 R2, RZ, RZ, UR4 ;  /* 0x00000004ff027e24 */ /* 0x000fe2000f8e00ff */
[----:B------:R-:W-:-:S04]  /*1a650*/  SHF.R.S32.HI R4, RZ, 0x1f, R52 ;  /* 0x0000001fff047819 */ /* 0x000fc80000011434 */
[----:B------:R-:W-:Y:S01]  /*1a660*/  LEA.HI R30, R4, R52, RZ, 0x2 ;  /* 0x00000034041e7211 */ /* 0x000fe200078f10ff */
[----:B------:R0:W1:Y:S03]  /*1a670*/  LDS.128 R72, [R2+0x2d8d0] ;  /* 0x02d8d00002487984 */ /* 0x0000660000000c00 */
[----:B------:R-:W-:-:S05]  /*1a680*/  LOP3.LUT R39, R30, 0xfffffffc, RZ, 0xc0, !PT ;  /* 0xfffffffc1e277812 */ /* 0x000fca00078ec0ff */
[----:B------:R-:W-:-:S04]  /*1a690*/  IMAD.IADD R39, R52, 0x1, -R39 ;  /* 0x0000000134277824 */ /* 0x000fc800078e0a27 */
[----:B------:R-:W-:-:S04]  /*1a6a0*/  IMAD.SHL.U32 R36, R39, 0x8, RZ ;  /* 0x0000000827247824 */ /* 0x000fc800078e00ff */
[C---:B------:R-:W-:Y:S02]  /*1a6b0*/  VIADD R37, R36.reuse, 0x20 ;  /* 0x0000002024257836 */ /* 0x040fe40000000000 */
[----:B------:R-:W-:Y:S01]  /*1a6c0*/  VIADD R38, R36, 0x40 ;  /* 0x0000004024267836 */ /* 0x000fe20000000000 */
[----:B------:R-:W-:Y:S06]  /*1a6d0*/  BAR.ARV 0x4, 0x200 ;  /* 0x0108000000007b1d */ /* 0x000fec0000002000 */
[----:B0-----:R-:W-:Y:S05]  /*1a6e0*/  @P0 BRA `(.L_x_1562) ;  /* 0x0000001000800947 */ /* 0x001fea0003800000 */
[----:B------:R-:W2:Y:S01]  /*1a6f0*/  LDL R46, [R1+0x50] ;  /* 0x00005000012e7983 */ /* 0x000ea20000100800 */
[----:B------:R-:W0:Y:S01]  /*1a700*/  S2R R5, SR_SWINHI ;  /* 0x0000000000057919 */ /* 0x000e220000002f00 */
[-C--:B------:R-:W-:Y:S02]  /*1a710*/  LEA.HI R8, R4, R52.reuse, RZ, 0x4 ;  /* 0x0000003404087211 */ /* 0x080fe400078f20ff */
[----:B------:R-:W3:Y:S02]  /*1a720*/  LDL R54, [R1+0x4c] ;  /* 0x00004c0001367983 */ /* 0x000ee40000100800 */
[----:B------:R-:W-:Y:S01]  /*1a730*/  SHF.R.S32.HI R9, RZ, 0x4, R8 ;  /* 0x00000004ff097819 */ /* 0x000fe20000011408 */
[----:B------:R-:W-:Y:S05]  /*1a740*/  WARPSYNC.ALL ;  /* 0x0000000000007948 */ /* 0x000fea0003800000 */
[----:B------:R-:W-:Y:S01]  /*1a750*/  LEA.HI R10, R8, R9, RZ, 0x1 ;  /* 0x00000009080a7211 */ /* 0x000fe200078f08ff */
[----:B------:R-:W-:Y:S01]  /*1a760*/  ULDC.64 UR4, c[0x0][0xc00] ;  /* 0x0003000000047ab9 */ /* 0x000fe20000000a00 */
[----:B------:R-:W-:-:S02]  /*1a770*/  LEA.HI R4, R4, R52, RZ, 0x5 ;  /* 0x0000003404047211 */ /* 0x000fc400078f28ff */
[----:B------:R-:W-:Y:S02]  /*1a780*/  LOP3.LUT R8, R8, 0xfffffff0, RZ, 0xc0, !PT ;  /* 0xfffffff008087812 */ /* 0x000fe400078ec0ff */
[----:B------:R-:W-:Y:S02]  /*1a790*/  LOP3.LUT R10, R10, 0x1ffffffe, RZ, 0xc0, !PT ;  /* 0x1ffffffe0a0a7812 */ /* 0x000fe400078ec0ff */
[----:B------:R-:W-:Y:S01]  /*1a7a0*/  SHF.R.S32.HI R11, RZ, 0x5, R4 ;  /* 0x00000005ff0b7819 */ /* 0x000fe20000011404 */
[----:B------:R-:W-:Y:S01]  /*1a7b0*/  IMAD.IADD R8, R52, 0x1, -R8 ;  /* 0x0000000134087824 */ /* 0x000fe200078e0a08 */
[----:B------:R-:W-:Y:S01]  /*1a7c0*/  F2FP.F16.F32.PACK_AB R6, R93, R6 ;  /* 0x000000065d06723e */ /* 0x000fe200000000ff */
[----:B------:R-:W-:Y:S01]  /*1a7d0*/  IMAD.IADD R10, R9, 0x1, -R10 ;  /* 0x00000001090a7824 */ /* 0x000fe200078e0a0a */
[----:B------:R-:W-:Y:S01]  /*1a7e0*/  F2FP.F16.F32.PACK_AB R26, R109, R26 ;  /* 0x0000001a6d1a723e */ /* 0x000fe200000000ff */
[----:B------:R-:W-:Y:S02]  /*1a7f0*/  IMAD R11, R11, 0x10, R8 ;  /* 0x000000100b0b7824 */ /* 0x000fe400078e0208 */
[----:B------:R-:W-:Y:S01]  /*1a800*/  IMAD.SHL.U32 R10, R10, 0x8, RZ ;  /* 0x000000080a0a7824 */ /* 0x000fe200078e00ff */
[----:B------:R-:W-:-:S02]  /*1a810*/  MOV R20, R2 ;  /* 0x0000000200147202 */ /* 0x000fc40000000f00 */
[----:B0-----:R-:W-:Y:S01]  /*1a820*/  MOV R21, R5 ;  /* 0x0000000500157202 */ /* 0x001fe20000000f00 */
[----:B------:R-:W-:-:S04]  /*1a830*/  IMAD.U32 R5, R11, 0x20, R10 ;  /* 0x000000200b057824 */ /* 0x000fc800078e000a */
[----:B------:R-:W-:-:S03]  /*1a840*/  IMAD.WIDE R4, R5, 0x2, R20 ;  /* 0x0000000205047825 */ /* 0x000fc600078e0214 */
[C---:B------:R-:W-:Y:S01]  /*1a850*/  LOP3.LUT R9, R4.reuse, 0x180, RZ, 0xc0, !PT ;  /* 0x0000018004097812 */ /* 0x040fe200078ec0ff */
[----:B------:R-:W-:Y:S01]  /*1a860*/  BAR.SYNC.DEFER_BLOCKING 0x1, 0x180 ;  /* 0x0046000000007b1d */ /* 0x000fe20000010000 */
[C---:B------:R-:W-:Y:S02]  /*1a870*/  IADD3 R29, P4, R4.reuse, 0x20, RZ ;  /* 0x00000020041d7810 */ /* 0x040fe40007f9e0ff */
[C---:B------:R-:W-:Y:S02]  /*1a880*/  IADD3 R40, P0, R4.reuse, 0x6020, RZ ;  /* 0x0000602004287810 */ /* 0x040fe40007f1e0ff */
[----:B------:R-:W-:Y:S01]  /*1a890*/  SHF.R.U64 R9, R9, 0x3, RZ ;  /* 0x0000000309097819 */ /* 0x000fe200000012ff */
[----:B------:R-:W-:Y:S01]  /*1a8a0*/  IMAD.X R11, RZ, RZ, R5, P4 ;  /* 0x000000ffff0b7224 */ /* 0x000fe200020e0605 */
[----:B------:R-:W-:Y:S02]  /*1a8b0*/  LOP3.LUT R8, R29, 0x180, RZ, 0xc0, !PT ;  /* 0x000001801d087812 */ /* 0x000fe400078ec0ff */
[----:B------:R-:W-:-:S02]  /*1a8c0*/  IADD3 R33, P3, R4, 0x3000, RZ ;  /* 0x0000300004217810 */ /* 0x000fc40007f7e0ff */
[C---:B------:R-:W-:Y:S02]  /*1a8d0*/  IADD3 R35, P2, R4.reuse, 0x3020, RZ ;  /* 0x0000302004237810 */ /* 0x040fe40007f5e0ff */
[----:B------:R-:W-:Y:S01]  /*1a8e0*/  IADD3 R41, P1, R4, 0x6000, RZ ;  /* 0x0000600004297810 */ /* 0x000fe20007f3e0ff */
[--C-:B------:R-:W-:Y:S01]  /*1a8f0*/  IMAD.X R13, RZ, RZ, R5.reuse, P3 ;  /* 0x000000ffff0d7224 */ /* 0x100fe200018e0605 */
[----:B------:R-:W-:Y:S01]  /*1a900*/  LOP3.LUT R4, R9, R4, RZ, 0x3c, !PT ;  /* 0x0000000409047212 */ /* 0x000fe200078e3cff */
[--C-:B------:R-:W-:Y:S01]  /*1a910*/  IMAD.X R9, RZ, RZ, R5.reuse, P0 ;  /* 0x000000ffff097224 */ /* 0x100fe200000e0605 */
[----:B------:R-:W-:Y:S01]  /*1a920*/  SHF.R.U64 R8, R8, 0x3, RZ ;  /* 0x0000000308087819 */ /* 0x000fe200000012ff */
[--C-:B------:R-:W-:Y:S01]  /*1a930*/  IMAD.X R15, RZ, RZ, R5.reuse, P2 ;  /* 0x000000ffff0f7224 */ /* 0x100fe200010e0605 */
[----:B------:R-:W-:Y:S01]  /*1a940*/  ISETP.NE.U32.AND P0, PT, RZ, UR4, PT ;  /* 0x00000004ff007c0c */ /* 0x000fe2000bf05070 */
[----:B------:R-:W-:Y:S01]  /*1a950*/  IMAD.X R25, RZ, RZ, R5, P1 ;  /* 0x000000ffff197224 */ /* 0x000fe200008e0605 */
[----:B------:R-:W-:-:S02]  /*1a960*/  LOP3.LUT R10, R8, R29, RZ, 0x3c, !PT ;  /* 0x0000001d080a7212 */ /* 0x000fc400078e3cff */
[----:B------:R-:W-:Y:S02]  /*1a970*/  LOP3.LUT R8, R33, 0x180, RZ, 0xc0, !PT ;  /* 0x0000018021087812 */ /* 0x000fe400078ec0ff */
[----:B------:R-:W-:Y:S02]  /*1a980*/  LOP3.LUT R14, R35, 0x180, RZ, 0xc0, !PT ;  /* 0x00000180230e7812 */ /* 0x000fe400078ec0ff */
[----:B------:R-:W-:Y:S02]  /*1a990*/  LOP3.LUT R24, R41, 0x180, RZ, 0xc0, !PT ;  /* 0x0000018029187812 */ /* 0x000fe400078ec0ff */
[----:B------:R-:W-:Y:S01]  /*1a9a0*/  ISETP.NE.AND.EX P0, PT, RZ, UR5, PT, P0 ;  /* 0x00000005ff007c0c */ /* 0x000fe2000bf05300 */
[----:B------:R-:W-:Y:S01]  /*1a9b0*/  ULDC.64 UR4, c[0x0][0xc08] ;  /* 0x0003020000047ab9 */ /* 0x000fe20000000a00 */
[----:B------:R-:W-:Y:S02]  /*1a9c0*/  LOP3.LUT R29, R40, 0x180, RZ, 0xc0, !PT ;  /* 0x00000180281d7812 */ /* 0x000fe400078ec0ff */
[----:B------:R-:W-:-:S02]  /*1a9d0*/  ISETP.NE.U32.AND P2, PT, RZ, UR4, PT ;  /* 0x00000004ff007c0c */ /* 0x000fc4000bf45070 */
[----:B------:R-:W-:Y:S02]  /*1a9e0*/  SHF.R.U64 R8, R8, 0x3, RZ ;  /* 0x0000000308087819 */ /* 0x000fe400000012ff */
[----:B------:R-:W-:Y:S02]  /*1a9f0*/  SHF.R.U64 R14, R14, 0x3, RZ ;  /* 0x000000030e0e7819 */ /* 0x000fe400000012ff */
[----:B------:R-:W-:Y:S02]  /*1aa00*/  SHF.R.U64 R24, R24, 0x3, RZ ;  /* 0x0000000318187819 */ /* 0x000fe400000012ff */
[----:B------:R-:W-:Y:S02]  /*1aa10*/  SHF.R.U64 R29, R29, 0x3, RZ ;  /* 0x000000031d1d7819 */ /* 0x000fe400000012ff */
[----:B------:R-:W-:Y:S02]  /*1aa20*/  ISETP.NE.AND.EX P2, PT, RZ, UR5, PT, P2 ;  /* 0x00000005ff007c0c */ /* 0x000fe4000bf45320 */
[----:B------:R-:W-:-:S02]  /*1aa30*/  LOP3.LUT R12, R8, R33, RZ, 0x3c, !PT ;  /* 0x00000021080c7212 */ /* 0x000fc400078e3cff */
[----:B------:R-:W-:Y:S02]  /*1aa40*/  LOP3.LUT R14, R14, R35, RZ, 0x3c, !PT ;  /* 0x000000230e0e7212 */ /* 0x000fe400078e3cff */
[----:B------:R-:W-:Y:S02]  /*1aa50*/  LOP3.LUT R24, R24, R41, RZ, 0x3c, !PT ;  /* 0x0000002918187212 */ /* 0x000fe400078e3cff */
[----:B------:R-:W-:Y:S02]  /*1aa60*/  MOV R33, R4 ;  /* 0x0000000400217202 */ /* 0x000fe40000000f00 */
[----:B------:R-:W-:Y:S02]  /*1aa70*/  F2FP.F16.F32.PACK_AB R4, R28, R7 ;  /* 0x000000071c04723e */ /* 0x000fe400000000ff */
[----:B------:R-:W-:Y:S02]  /*1aa80*/  LOP3.LUT R8, R29, R40, RZ, 0x3c, !PT ;  /* 0x000000281d087212 */ /* 0x000fe400078e3cff */
[----:B------:R-:W-:Y:S01]  /*1aa90*/  F2FP.F16.F32.PACK_AB R5, R91, R90 ;  /* 0x0000005a5b05723e */ /* 0x000fe200000000ff */
[----:B------:R-:W2:Y:S01]  /*1aaa0*/  LDC.64 R28, c[0x0][0xc00] ;  /* 0x00030000ff1c7b82 */ /* 0x000ea20000000a00 */
[----:B------:R-:W-:-:S02]  /*1aab0*/  F2FP.F16.F32.PACK_AB R7, R95, R94 ;  /* 0x0000005e5f07723e */ /* 0x000fc400000000ff */
[----:B------:R-:W-:Y:S02]  /*1aac0*/  MOV R40, R12 ;  /* 0x0000000c00287202 */ /* 0x000fe40000000f00 */
[----:B------:R-:W-:Y:S01]  /*1aad0*/  MOV R41, R14 ;  /* 0x0000000e00297202 */ /* 0x000fe20000000f00 */
[----:B------:R0:W-:Y:S01]  /*1aae0*/  STSM.16.M88.4 [R33], R4 ;  /* 0x0000000421007844 */ /* 0x0001e20000000200 */
[----:B------:R-:W-:Y:S02]  /*1aaf0*/  MOV R35, R24 ;  /* 0x0000001800237202 */ /* 0x000fe40000000f00 */
[----:B------:R-:W-:Y:S02]  /*1ab00*/  MOV R42, R10 ;  /* 0x0000000a002a7202 */ /* 0x000fe40000000f00 */
        /* <DEDUP_REMOVED lines=8> */
[----:B0-----:R-:W-:-:S02]  /*1ab90*/  MOV R33, R8 ;  /* 0x0000000800217202 */ /* 0x001fc40000000f00 */
[----:B------:R-:W-:Y:S01]  /*1aba0*/  F2FP.F16.F32.PACK_AB R4, R113, R112 ;  /* 0x000000707104723e */ /* 0x000fe200000000ff */
[----:B------:R0:W-:Y:S01]  /*1abb0*/  STSM.16.M88.4 [R40], R24 ;  /* 0x0000001828007844 */ /* 0x0001e20000000200 */
[----:B------:R-:W-:Y:S02]  /*1abc0*/  F2FP.F16.F32.PACK_AB R5, R32, R31 ;  /* 0x0000001f2005723e */ /* 0x000fe400000000ff */
[----:B------:R-:W-:Y:S02]  /*1abd0*/  F2FP.F16.F32.PACK_AB R6, R117, R116 ;  /* 0x000000747506723e */ /* 0x000fe400000000ff */
[----:B------:R-:W-:Y:S02]  /*1abe0*/  F2FP.F16.F32.PACK_AB R7, R119, R118 ;  /* 0x000000767707723e */ /* 0x000fe400000000ff */
[----:B------:R-:W-:Y:S02]  /*1abf0*/  F2FP.F16.F32.PACK_AB R8, R121, R120 ;  /* 0x000000787908723e */ /* 0x000fe400000000ff */
[----:B------:R-:W-:Y:S01]  /*1ac00*/  F2FP.F16.F32.PACK_AB R9, R123, R122 ;  /* 0x0000007a7b09723e */ /* 0x000fe200000000ff */
[----:B------:R1:W-:Y:S01]  /*1ac10*/  STSM.16.M88.4 [R41], R4 ;  /* 0x0000000429007844 */ /* 0x0003e20000000200 */
[----:B------:R-:W-:Y:S01]  /*1ac20*/  F2FP.F16.F32.PACK_AB R10, R125, R124 ;  /* 0x0000007c7d0a723e */ /* 0x000fe200000000ff */
[----:B------:R-:W-:Y:S01]  /*1ac30*/  ULDC UR4, c[0x0][0xa88] ;  /* 0x0002a20000047ab9 */ /* 0x000fe20000000800 */
[----:B------:R-:W-:Y:S01]  /*1ac40*/  F2FP.F16.F32.PACK_AB R11, R127, R126 ;  /* 0x0000007e7f0b723e */ /* 0x000fe200000000ff */
[----:B----4-:R-:W4:Y:S01]  /*1ac50*/  LDC R42, c[0x0][0xbe8] ;  /* 0x0002fa00ff2a7b82 */ /* 0x010f220000000800 */
[----:B------:R-:W-:Y:S01]  /*1ac60*/  F2FP.F16.F32.PACK_AB R12, R129, R128 ;  /* 0x00000080810c723e */ /* 0x000fe200000000ff */
[----:B0-----:R-:W-:Y:S01]  /*1ac70*/  IMAD.MOV.U32 R40, RZ, RZ, RZ ;  /* 0x000000ffff287224 */ /* 0x001fe200078e00ff */
[----:B------:R-:W-:Y:S01]  /*1ac80*/  F2FP.F16.F32.PACK_AB R13, R131, R130 ;  /* 0x00000082830d723e */ /* 0x000fe200000000ff */
[----:B------:R0:W-:Y:S01]  /*1ac90*/  STSM.16.M88.4 [R35], R8 ;  /* 0x0000000823007844 */ /* 0x0001e20000000200 */
[----:B------:R-:W-:-:S02]  /*1aca0*/  F2FP.F16.F32.PACK_AB R14, R133, R132 ;  /* 0x00000084850e723e */ /* 0x000fc400000000ff */
[----:B------:R-:W-:Y:S01]  /*1acb0*/  F2FP.F16.F32.PACK_AB R15, R135, R134 ;  /* 0x00000086870f723e */ /* 0x000fe200000000ff */
[----:B------:R-:W1:Y:S04]  /*1acc0*/  @P2 LDC.64 R24, c[0x0][0xc08] ;  /* 0x00030200ff182b82 */ /* 0x000e680000000a00 */
[----:B------:R0:W-:Y:S01]  /*1acd0*/  STSM.16.M88.4 [R33], R12 ;  /* 0x0000000c21007844 */ /* 0x0001e20000000200 */
[----:B------:R-:W-:Y:S02]  /*1ace0*/  IMAD.U32 R45, RZ, RZ, UR4 ;  /* 0x00000004ff2d7e24 */ /* 0x000fe4000f8e00ff */
[C---:B--2---:R-:W-:Y:S01]  /*1acf0*/  IMAD.WIDE R28, R46.reuse, 0x4, R28 ;  /* 0x000000042e1c7825 */ /* 0x044fe200078e021c */
[----:B------:R-:W-:Y:S03]  /*1ad00*/  BAR.SYNC.DEFER_BLOCKING 0x1, 0x180 ;  /* 0x0046000000007b1d */ /* 0x000fe60000010000 */
[----:B-1----:R-:W-:-:S03]  /*1ad10*/  @P2 IMAD.WIDE R4, R46, 0x4, R24 ;  /* 0x000000042e042825 */ /* 0x002fc600078e0218 */
[----:B------:R1:W5:Y:S01]  /*1ad20*/  @P0 LDG.E R40, desc[UR38][R28.64] ;  /* 0x000000261c280981 */ /* 0x000362000c1e1900 */
[----:B----4-:R-:W-:Y:S02]  /*1ad30*/  ISETP.NE.AND P1, PT, R42, 0x1, PT ;  /* 0x000000012a00780c */ /* 0x010fe40003f25270 */
[----:B---3--:R-:W-:Y:S01]  /*1ad40*/  SHF.R.S32.HI R44, RZ, 0x1f, R54 ;  /* 0x0000001fff2c7819 */ /* 0x008fe20000011436 */
[----:B------:R1:W5:Y:S10]  /*1ad50*/  @P2 LDG.E R45, desc[UR38][R4.64] ;  /* 0x00000026042d2981 */ /* 0x000374000c1e1900 */
[----:B------:R-:W2:Y:S08]  /*1ad60*/  @P1 LDC R6, c[0x0][0xbec] ;  /* 0x0002fb00ff061b82 */ /* 0x000eb00000000800 */
[----:B0-----:R-:W0:Y:S01]  /*1ad70*/  @P1 LDC R9, c[0x0][0xbf0] ;  /* 0x0002fc00ff091b82 */ /* 0x001e220000000800 */
[----:B-1----:R-:W-:Y:S05]  /*1ad80*/  @P2 BRA `(.L_x_1563) ;  /* 0x0000000000102947 */ /* 0x002fea0003800000 */
[----:B------:R-:W-:Y:S05]  /*1ad90*/  @!P0 BRA `(.L_x_1563) ;  /* 0x00000000000c8947 */ /* 0x000fea0003800000 */
[----:B------:R-:W3:Y:S04]  /*1ada0*/  LDG.E R4, desc[UR38][R28.64] ;  /* 0x000000261c047981 */ /* 0x000ee8000c1e1900 */
[----:B-----5:R-:W3:Y:S02]  /*1adb0*/  LDG.E R45, desc[UR38][R28.64+0x4] ;  /* 0x000004261c2d7981 */ /* 0x020ee4000c1e1900 */
[----:B---3--:R-:W-:-:S07]  /*1adc0*/  IMAD.IADD R45, R45, 0x1, -R4 ;  /* 0x000000012d2d7824 */ /* 0x008fce00078e0a04 */
.L_x_1563:
[----:B------:R-:W3:Y:S01]  /*1add0*/  LDL R5, [R1+0x40] ;  /* 0x0000400001057983 */ /* 0x000ee20000100800 */
[----:B------:R-:W-:Y:S01]  /*1ade0*/  ULDC.64 UR4, c[0x0][0xb90] ;  /* 0x0002e40000047ab9 */ /* 0x000fe20000000a00 */
[----:B------:R-:W1:Y:S01]  /*1adf0*/  S2R R10, SR_TID.X ;  /* 0x00000000000a7919 */ /* 0x000e620000002100 */
[----:B-----5:R-:W-:Y:S02]  /*1ae00*/  SHF.R.S32.HI R41, RZ, 0x1f, R40 ;  /* 0x0000001fff297819 */ /* 0x020fe40000011428 */
[----:B------:R-:W-:Y:S01]  /*1ae10*/  SHF.R.S32.HI R43, RZ, 0x2, R30 ;  /* 0x00000002ff2b7819 */ /* 0x000fe2000001141e */
[----:B------:R-:W3:Y:S01]  /*1ae20*/  LDL.LU R52, [R1+0x18] ;  /* 0x0000180001347983 */ /* 0x000ee20000300800 */
[----:B------:R-:W-:Y:S01]  /*1ae30*/  IMAD R4, R44, UR4, RZ ;  /* 0x000000042c047c24 */ /* 0x000fe2000f8e02ff */
[----:B------:R-:W-:Y:S01]  /*1ae40*/  SHF.R.S32.HI R47, RZ, 0x1f, R46 ;  /* 0x0000001fff2f7819 */ /* 0x000fe2000001142e */
[----:B------:R-:W-:Y:S01]  /*1ae50*/  IMAD R45, R45, R42, RZ ;  /* 0x0000002a2d2d7224 */ /* 0x000fe200078e02ff */
[----:B------:R-:W4:Y:S01]  /*1ae60*/  LDL R14, [R1+0x58] ;  /* 0x00005800010e7983 */ /* 0x000f220000100800 */
[----:B------:R-:W-:Y:S01]  /*1ae70*/  IMAD R11, R54, UR5, R4 ;  /* 0x00000005360b7c24 */ /* 0x000fe2000f8e0204 */
[----:B------:R-:W-:Y:S01]  /*1ae80*/  SEL R47, R47, RZ, !P0 ;  /* 0x000000ff2f2f7207 */ /* 0x000fe20004000000 */
[----:B------:R-:W4:Y:S01]  /*1ae90*/  @P1 LDC R53, c[0x0][0xbec] ;  /* 0x0002fb00ff351b82 */ /* 0x000f220000000800 */
[----:B------:R-:W-:Y:S01]  /*1aea0*/  SEL R46, R46, RZ, !P0 ;  /* 0x000000ff2e2e7207 */ /* 0x000fe20004000000 */
[----:B-1----:R-:W-:-:S05]  /*1aeb0*/  VIADD R10, R10, 0xffffff80 ;  /* 0xffffff800a0a7836 */ /* 0x002fca0000000000 */
[----:B------:R-:W-:-:S04]  /*1aec0*/  SHF.R.S32.HI R26, RZ, 0x1f, R10 ;  /* 0x0000001fff1a7819 */ /* 0x000fc8000001140a */
[----:B------:R-:W-:-:S04]  /*1aed0*/  LEA.HI R26, R26, R10, RZ, 0x7 ;  /* 0x0000000a1a1a7211 */ /* 0x000fc800078f38ff */
[----:B------:R-:W-:-:S05]  /*1aee0*/  LOP3.LUT R26, R26, 0xffffff80, RZ, 0xc0, !PT ;  /* 0xffffff801a1a7812 */ /* 0x000fca00078ec0ff */
[----:B------:R-:W-:Y:S02]  /*1aef0*/  IMAD.IADD R26, R10, 0x1, -R26 ;  /* 0x000000010a1a7824 */ /* 0x000fe400078e0a1a */
[----:B------:R-:W-:Y:S01]  /*1af00*/  IMAD R39, R39, 0x60, R43 ;  /* 0x0000006027277824 */ /* 0x000fe200078e022b */
[----:B------:R-:W-:Y:S01]  /*1af10*/  BSSY B1, `(.L_x_1564) ;  /* 0x000008a000017945 */ /* 0x000fe20003800000 */
[----:B---3--:R-:W-:Y:S02]  /*1af20*/  IMAD.IADD R15, R5, 0x1, R52 ;  /* 0x00000001050f7824 */ /* 0x008fe400078e0234 */
[----:B------:R-:W-:Y:S01]  /*1af30*/  IMAD.WIDE.U32 R4, R54, UR4, R40 ;  /* 0x0000000436047c25 */ /* 0x000fe2000f8e0028 */
[----:B------:R-:W-:-:S03]  /*1af40*/  ULDC.64 UR4, c[0x0][0xb98] ;  /* 0x0002e60000047ab9 */ /* 0x000fc60000000a00 */
[----:B--2---:R-:W-:-:S04]  /*1af50*/  @P1 IMAD.HI.U32 R6, R15, R6, RZ ;  /* 0x000000060f061227 */ /* 0x004fc800078e00ff */
[----:B------:R-:W-:Y:S01]  /*1af60*/  IMAD.MOV.U32 R7, RZ, RZ, R15 ;  /* 0x000000ffff077224 */ /* 0x000fe200078e000f */
[----:B0-----:R-:W-:Y:S01]  /*1af70*/  @P1 SHF.R.U32.HI R7, RZ, R9, R6 ;  /* 0x00000009ff071219 */ /* 0x001fe20000011606 */
[----:B------:R-:W-:Y:S02]  /*1af80*/  IMAD R9, R43, 0x20, R36 ;  /* 0x000000202b097824 */ /* 0x000fe400078e0224 */
[----:B------:R-:W-:Y:S02]  /*1af90*/  IMAD.IADD R5, R5, 0x1, R11 ;  /* 0x0000000105057824 */ /* 0x000fe400078e020b */
[----:B------:R-:W-:Y:S02]  /*1afa0*/  IMAD.MOV R13, RZ, RZ, -R7 ;  /* 0x000000ffff0d7224 */ /* 0x000fe400078e0a07 */
[----:B------:R-:W-:-:S04]  /*1afb0*/  IMAD.WIDE R20, R9, 0x2, R20 ;  /* 0x0000000209147825 */ /* 0x000fc800078e0214 */
        /* <DEDUP_REMOVED lines=18> */
[----:B----4-:R-:W-:Y:S01]  /*1b0e0*/  IMAD.IADD R4, R14, 0x1, R52 ;  /* 0x000000010e047824 */ /* 0x010fe200078e0234 */
[----:B------:R-:W-:Y:S01]  /*1b0f0*/  IADD3 R13, P3, R20, 0x3000, RZ ;  /* 0x00003000140d7810 */ /* 0x000fe20007f7e0ff */
[----:B------:R-:W0:Y:S01]  /*1b100*/  SHFL.IDX PT, R49, R10, RZ, 0x1c1f ;  /* 0x001c1fff0a317589 */ /* 0x000e2200000e0000 */
[----:B------:R-:W-:Y:S01]  /*1b110*/  LOP3.LUT P0, RZ, R26, 0x3, RZ, 0xc0, !PT ;  /* 0x000000031aff7812 */ /* 0x000fe2000780c0ff */
[----:B------:R-:W-:Y:S02]  /*1b120*/  ULDC.64 UR4, c[0x0][0xaa0] ;  /* 0x0002a80000047ab9 */ /* 0x000fe40000000a00 */
[----:B------:R-:W-:Y:S04]  /*1b130*/  SHFL.IDX PT, R50, R6, 0x1, 0x1c1f ;  /* 0x003c1f0006327f89 */ /* 0x000fe800000e0000 */
[----:B------:R-:W1:Y:S01]  /*1b140*/  SHFL.IDX PT, R51, R10, 0x1, 0x1c1f ;  /* 0x003c1f000a337f89 */ /* 0x000e6200000e0000 */
[----:B------:R-:W-:Y:S01]  /*1b150*/  IMAD.X R9, RZ, RZ, R21, P2 ;  /* 0x000000ffff097224 */ /* 0x000fe200010e0615 */
[C---:B------:R-:W-:Y:S01]  /*1b160*/  ISETP.GE.OR P2, PT, R4.reuse, R45, P0 ;  /* 0x0000002d0400720c */ /* 0x040fe20000746670 */
[----:B------:R-:W-:Y:S01]  /*1b170*/  VIADD R4, R4, 0x8 ;  /* 0x0000000804047836 */ /* 0x000fe20000000000 */
[----:B------:R-:W-:-:S04]  /*1b180*/  LOP3.LUT R12, R13, 0x180, RZ, 0xc0, !PT ;  /* 0x000001800d0c7812 */ /* 0x000fc800078ec0ff */
[----:B------:R-:W-:Y:S02]  /*1b190*/  ISETP.GE.OR P0, PT, R4, R45, P0 ;  /* 0x0000002d0400720c */ /* 0x000fe40000706670 */
[----:B------:R-:W-:Y:S02]  /*1b1a0*/  LOP3.LUT R8, R7, 0x180, RZ, 0xc0, !PT ;  /* 0x0000018007087812 */ /* 0x000fe400078ec0ff */
[----:B------:R-:W-:Y:S02]  /*1b1b0*/  SHF.R.U64 R12, R12, 0x3, RZ ;  /* 0x000000030c0c7819 */ /* 0x000fe400000012ff */
[----:B------:R-:W-:Y:S02]  /*1b1c0*/  SHF.R.U64 R8, R8, 0x3, RZ ;  /* 0x0000000308087819 */ /* 0x000fe400000012ff */
[----:B------:R-:W-:Y:S01]  /*1b1d0*/  LOP3.LUT R12, R12, R13, RZ, 0x3c, !PT ;  /* 0x0000000d0c0c7212 */ /* 0x000fe200078e3cff */
[----:B------:R-:W-:Y:S01]  /*1b1e0*/  IMAD.X R13, RZ, RZ, R21, P3 ;  /* 0x000000ffff0d7224 */ /* 0x000fe200018e0615 */
[----:B0-----:R-:W-:Y:S01]  /*1b1f0*/  @!P2 ST.E desc[UR38][R48.64], R0 ;  /* 0x000000003000a985 */ /* 0x001fe2000c101926 */
[----:B------:R-:W-:-:S02]  /*1b200*/  LOP3.LUT R8, R8, R7, RZ, 0x3c, !PT ;  /* 0x0000000708087212 */ /* 0x000fc400078e3cff */
[C---:B------:R-:W-:Y:S02]  /*1b210*/  IADD3 R5, P3, R20.reuse, 0x7800, RZ ;  /* 0x0000780014057810 */ /* 0x040fe40007f7e0ff */
[C---:B------:R-:W-:Y:S01]  /*1b220*/  IADD3 R25, P5, R20.reuse, 0x4800, RZ ;  /* 0x0000480014197810 */ /* 0x040fe20007fbe0ff */
[----:B-1----:R0:W-:Y:S01]  /*1b230*/  @!P0 ST.E desc[UR38][R50.64], R3 ;  /* 0x0000000332008985 */ /* 0x0021e2000c101926 */
[C---:B------:R-:W-:Y:S02]  /*1b240*/  IADD3 R29, P4, R20.reuse, 0x6000, RZ ;  /* 0x00006000141d7810 */ /* 0x040fe40007f9e0ff */
[----:B------:R-:W-:Y:S01]  /*1b250*/  LOP3.LUT R7, R20, 0x180, RZ, 0xc0, !PT ;  /* 0x0000018014077812 */ /* 0x000fe200078ec0ff */
[----:B------:R-:W-:Y:S01]  /*1b260*/  IMAD R41, R41, UR4, RZ ;  /* 0x0000000429297c24 */ /* 0x000fe2000f8e02ff */
[----:B------:R-:W-:Y:S01]  /*1b270*/  LOP3.LUT R4, R5, 0x180, RZ, 0xc0, !PT ;  /* 0x0000018005047812 */ /* 0x000fe200078ec0ff */
[----:B------:R-:W-:Y:S01]  /*1b280*/  IMAD.X R33, RZ, RZ, R21, P3 ;  /* 0x000000ffff217224 */ /* 0x000fe200018e0615 */
[----:B------:R-:W-:Y:S01]  /*1b290*/  LOP3.LUT R24, R25, 0x180, RZ, 0xc0, !PT ;  /* 0x0000018019187812 */ /* 0x000fe200078ec0ff */
[----:B------:R-:W5:Y:S01]  /*1b2a0*/  LD.E.128 R8, desc[UR38][R8.64] ;  /* 0x0000002608087980 */ /* 0x000f62000c101d00 */
[----:B0-----:R-:W0:Y:S01]  /*1b2b0*/  @P1 LDC R51, c[0x0][0xbf0] ;  /* 0x0002fc00ff331b82 */ /* 0x001e220000000800 */
[----:B------:R-:W-:-:S02]  /*1b2c0*/  LOP3.LUT R28, R29, 0x180, RZ, 0xc0, !PT ;  /* 0x000001801d1c7812 */ /* 0x000fc400078ec0ff */
[----:B------:R-:W5:Y:S01]  /*1b2d0*/  LD.E.128 R12, desc[UR38][R12.64] ;  /* 0x000000260c0c7980 */ /* 0x000f62000c101d00 */
[----:B------:R-:W-:Y:S02]  /*1b2e0*/  SHF.R.U64 R7, R7, 0x3, RZ ;  /* 0x0000000307077819 */ /* 0x000fe400000012ff */
[----:B------:R-:W-:Y:S01]  /*1b2f0*/  SHF.R.U64 R4, R4, 0x3, RZ ;  /* 0x0000000304047819 */ /* 0x000fe200000012ff */
[----:B------:R-:W-:Y:S01]  /*1b300*/  IMAD R49, R40, UR5, R41 ;  /* 0x0000000528317c24 */ /* 0x000fe2000f8e0229 */
[----:B------:R-:W-:Y:S02]  /*1b310*/  SHF.R.U64 R24, R24, 0x3, RZ ;  /* 0x0000000318187819 */ /* 0x000fe400000012ff */
[----:B------:R-:W-:Y:S02]  /*1b320*/  SHF.R.U64 R28, R28, 0x3, RZ ;  /* 0x000000031c1c7819 */ /* 0x000fe400000012ff */
        /* <DEDUP_REMOVED lines=8> */
[----:B------:R1:W5:Y:S01]  /*1b3b0*/  LD.E.128 R4, desc[UR38][R20.64] ;  /* 0x0000002614047980 */ /* 0x000362000c101d00 */
[----:B------:R-:W-:-:S03]  /*1b3c0*/  IMAD R44, R44, UR4, RZ ;  /* 0x000000042c2c7c24 */ /* 0x000fc6000f8e02ff */
[----:B------:R-:W5:Y:S01]  /*1b3d0*/  LD.E.128 R24, desc[UR38][R24.64] ;  /* 0x0000002618187980 */ /* 0x000f62000c101d00 */
[----:B------:R-:W-:-:S03]  /*1b3e0*/  IMAD R3, R54, UR5, R44 ;  /* 0x0000000536037c24 */ /* 0x000fc6000f8e022c */
[----:B------:R-:W5:Y:S01]  /*1b3f0*/  LD.E.128 R28, desc[UR38][R28.64] ;  /* 0x000000261c1c7980 */ /* 0x000f62000c101d00 */
[----:B-1----:R-:W-:Y:S02]  /*1b400*/  IMAD.IADD R21, R41, 0x1, R49 ;  /* 0x0000000129157824 */ /* 0x002fe400078e0231 */
[----:B------:R-:W-:Y:S01]  /*1b410*/  IMAD.MOV.U32 R20, RZ, RZ, R40 ;  /* 0x000000ffff147224 */ /* 0x000fe200078e0028 */
[----:B------:R-:W5:Y:S01]  /*1b420*/  LD.E.128 R32, desc[UR38][R32.64] ;  /* 0x0000002620207980 */ /* 0x000f62000c101d00 */
[----:B------:R-:W-:Y:S02]  /*1b430*/  IMAD.IADD R40, R52, 0x1, R39 ;  /* 0x0000000134287824 */ /* 0x000fe400078e0227 */
[----:B------:R-:W-:Y:S01]  /*1b440*/  IMAD.WIDE.U32 R20, R54, UR4, R20 ;  /* 0x0000000436147c25 */ /* 0x000fe2000f8e0014 */
[----:B------:R-:W-:Y:S01]  /*1b450*/  ULDC.64 UR4, c[0x0][0xaf0] ;  /* 0x0002bc0000047ab9 */ /* 0x000fe20000000a00 */
[----:B------:R-:W-:Y:S01]  /*1b460*/  @!PT LDS RZ, [RZ] ;  /* 0x00000000fffff984 */ /* 0x000fe20000000800 */
[----:B------:R-:W-:Y:S01]  /*1b470*/  @!PT LDS RZ, [RZ] ;  /* 0x00000000fffff984 */ /* 0x000fe20000000800 */
[----:B------:R-:W-:Y:S01]  /*1b480*/  @!PT LDS RZ, [RZ] ;  /* 0x00000000fffff984 */ /* 0x000fe20000000800 */
[----:B------:R-:W-:Y:S01]  /*1b490*/  @!PT LDS RZ, [RZ] ;  /* 0x00000000fffff984 */ /* 0x000fe20000000800 */
[----:B------:R1:W-:Y:S06]  /*1b4a0*/  MEMBAR.ALL.CTA ;  /* 0x0000000000007992 */ /* 0x0003ec0000008000 */
[----:B-1----:R-:W1:Y:S01]  /*1b4b0*/  FENCE.VIEW.ASYNC.S ;  /* 0x00000000000073c6 */ /* 0x002e620000000000 */
[----:B------:R-:W-:-:S04]  /*1b4c0*/  @P1 IMAD.HI.U32 R0, R40, R53, RZ ;  /* 0x0000003528001227 */ /* 0x000fc800078e00ff */
[----:B------:R-:W-:Y:S02]  /*1b4d0*/  IMAD.IADD R21, R21, 0x1, R3 ;  /* 0x0000000115157824 */ /* 0x000fe400078e0203 */
[----:B------:R-:W-:Y:S01]  /*1b4e0*/  IMAD.MOV.U32 R3, RZ, RZ, R40 ;  /* 0x000000ffff037224 */ /* 0x000fe200078e0028 */
[----:B0-----:R-:W-:Y:S01]  /*1b4f0*/  @P1 SHF.R.U32.HI R3, RZ, R51, R0 ;  /* 0x00000033ff031219 */ /* 0x001fe20000011600 */
[----:B------:R-:W-:-:S03]  /*1b500*/  IMAD R47, R47, UR4, RZ ;  /* 0x000000042f2f7c24 */ /* 0x000fc6000f8e02ff */
        /* <DEDUP_REMOVED lines=14> */
[----:B------:R-:W-:Y:S02]  /*1b5f0*/  IMAD.IADD R44, R43, 0x1, R52 ;  /* 0x000000012b2c7824 */ /* 0x000fe400078e0234 */
        /* <DEDUP_REMOVED lines=12> */
[----:B------:R-:W-:Y:S02]  /*1b6c0*/  SHF.R.S32.HI R48, RZ, 0x1f, R37 ;  /* 0x0000001fff307819 */ /* 0x000fe40000011425 */
[----:B------:R-:W-:Y:S01]  /*1b6d0*/  SHF.R.S32.HI R49, RZ, 0x1f, R38 ;  /* 0x0000001fff317819 */ /* 0x000fe20000011426 */
[----:B------:R-:W-:Y:S06]  /*1b6e0*/  @P0 BRA `(.L_x_1565) ;  /* 0x0000000000300947 */ /* 0x000fec0003800000 */
        /* <DEDUP_REMOVED lines=12> */
.L_x_1565:
[----:B------:R-:W-:Y:S05]  /*1b7b0*/  BSYNC B1 ;  /* 0x0000000000017941 */ /* 0x000fea0003800000 */
.L_x_1564:
[----:B0-----:R-:W-:Y:S01]  /*1b7c0*/  VIADD R0, R44, 0x60 ;  /* 0x000000602c007836 */ /* 0x001fe20000000000 */
[----:B---3-5:R0:W3:Y:S04]  /*1b7d0*/  SHFL.IDX PT, R7, R3, 0x1, 0x1c1f ;  /* 0x003c1f0003077f89 */ /* 0x0280e800000e0000 */
[----:B------:R-:W-:Y:S01]  /*1b7e0*/  ISETP.GE.AND P0, PT, R0, R45, PT ;  /* 0x0000002d0000720c */ /* 0x000fe20003f06270 */
[----:B------:R0:W4:-:S12]  /*1b7f0*/  SHFL.IDX PT, R6, R39, 0x1, 0x1c1f ;  /* 0x003c1f0027067f89 */ /* 0x00011800000e0000 */
[----:B0-----:R-:W-:Y:S05]  /*1b800*/  @P0 BRA `(.L_x_1566) ;  /* 0x0000000800b00947 */ /* 0x001fea0003800000 */
[----:B------:R-:W-:Y:S02]  /*1b810*/  ULDC UR4, c[0x0][0xac8] ;  /* 0x0002b20000047ab9 */ /* 0x000fe40000000800 */
[----:B------:R-:W-:Y:S02]  /*1b820*/  ISETP.GE.AND P2, PT, R37, UR4, PT ;  /* 0x0000000425007c0c */ /* 0x000fe4000bf46270 */
[----:B------:R-:W-:-:S11]  /*1b830*/  ISETP.GE.AND P1, PT, R36, UR4, PT ;  /* 0x0000000424007c0c */ /* 0x000fd6000bf26270 */
[C---:B----4-:R-:W-:Y:S02]  /*1b840*/  @!P2 LEA R12, P0, R37.reuse, R6, 0x1 ;  /* 0x00000006250ca211 */ /* 0x050fe400078008ff */
[----:B---3--:R-:W-:Y:S02]  /*1b850*/  @!P1 IMAD.WIDE R4, R36, 0x2, R6 ;  /* 0x0000000224049825 */ /* 0x008fe400078e0206 */
        /* <DEDUP_REMOVED lines=9> */
.L_x_1562:
[----:B------:R-:W2:Y:S01]  /*1b8f0*/  LDL R10, [R1+0x50] ;  /* 0x00005000010a7983 */ /* 0x000ea20000100800 */
[----:B------:R-:W-:Y:S01]  /*1b900*/  ULDC.64 UR4, c[0x0][0xc00] ;  /* 0x0003000000047ab9 */ /* 0x000fe20000000a00 */
[----:B------:R-:W2:Y:S01]  /*1b910*/  LDC.64 R4, c[0x0][0xc00] ;  /* 0x00030000ff047b82 */ /* 0x000ea20000000a00 */
[----:B------:R-:W-:Y:S01]  /*1b920*/  ISETP.NE.U32.AND P0, PT, RZ, UR4, PT ;  /* 0x00000004ff007c0c */ /* 0x000fe2000bf05070 */
[----:B------:R-:W-:-:S03]  /*1b930*/  IMAD.MOV.U32 R0, RZ, RZ, RZ ;  /* 0x000000ffff007224 */ /* 0x000fc600078e00ff */
[----:B------:R-:W-:Y:S01]  /*1b940*/  ISETP.NE.AND.EX P0, PT, RZ, UR5, PT, P0 ;  /* 0x00000005ff007c0c */ /* 0x000fe2000bf05300 */
[----:B------:R-:W-:Y:S02]  /*1b950*/  ULDC.64 UR4, c[0x0][0xc08] ;  /* 0x0003020000047ab9 */ /* 0x000fe40000000a00 */
[----:B------:R-:W-:Y:S01]  /*1b960*/  ISETP.NE.U32.AND P1, PT, RZ, UR4, PT ;  /* 0x00000004ff007c0c */ /* 0x000fe2000bf25070 */
[----:B------:R-:W0:Y:S03]  /*1b970*/  LDC R25, c[0x0][0xbe8] ;  /* 0x0002fa00ff197b82 */ /* 0x000e260000000800 */
[----:B------:R-:W-:-:S13]  /*1b980*/  ISETP.NE.AND.EX P1, PT, RZ, UR5, PT, P1 ;  /* 0x00000005ff007c0c */ /* 0x000fda000bf25310 */
[----:B------:R-:W3:Y:S01]  /*1b990*/  @P1 LDC.64 R6, c[0x0][0xc08] ;  /* 0x00030200ff061b82 */ /* 0x000ee20000000a00 */
[----:B------:R-:W-:Y:S02]  /*1b9a0*/  ULDC UR4, c[0x0][0xa88] ;  /* 0x0002a20000047ab9 */ /* 0x000fe40000000800 */
[----:B------:R-:W-:Y:S02]  /*1b9b0*/  IMAD.U32 R8, RZ, RZ, UR4 ;  /* 0x00000004ff087e24 */ /* 0x000fe4000f8e00ff */
[----:B--2---:R-:W-:-:S04]  /*1b9c0*/  IMAD.WIDE R4, R10, 0x4, R4 ;  /* 0x000000040a047825 */ /* 0x004fc800078e0204 */
[----:B---3--:R-:W-:Y:S01]  /*1b9d0*/  @P1 IMAD.WIDE R6, R10, 0x4, R6 ;  /* 0x000000040a061825 */ /* 0x008fe200078e0206 */
[----:B------:R2:W5:Y:S04]  /*1b9e0*/  @P0 LDG.E R0, desc[UR38][R4.64] ;  /* 0x0000002604000981 */ /* 0x000568000c1e1900 */
[----:B------:R2:W5:Y:S01]  /*1b9f0*/  @P1 LDG.E R8, desc[UR38][R6.64] ;  /* 0x0000002606081981 */ /* 0x000562000c1e1900 */
[----:B0-----:R-:W-:Y:S02]  /*1ba00*/  ISETP.NE.AND P2, PT, R25, 0x1, PT ;  /* 0x000000011900780c */ /* 0x001fe40003f45270 */
[----:B------:R-:W-:Y:S02]  /*1ba10*/  ISETP.GE.AND P3, PT, R52, 0xc0, PT ;  /* 0x000000c03400780c */ /* 0x000fe40003f66270 */
[----:B------:R-:W-:-:S09]  /*1ba20*/  SHF.R.S32.HI R9, RZ, 0x1f, R10 ;  /* 0x0000001fff097819 */ /* 0x000fd2000001140a */
[----:B------:R-:W0:Y:S08]  /*1ba30*/  @P2 LDC R20, c[0x0][0xbec] ;  /* 0x0002fb00ff142b82 */ /* 0x000e300000000800 */
[----:B------:R-:W3:Y:S01]  /*1ba40*/  @P2 LDC R27, c[0x0][0xbf0] ;  /* 0x0002fc00ff1b2b82 */ /* 0x000ee20000000800 */
[----:B--2---:R-:W-:Y:S05]  /*1ba50*/  @P1 BRA `(.L_x_1567) ;  /* 0x0000000000101947 */ /* 0x004fea0003800000 */
[----:B------:R-:W-:Y:S05]  /*1ba60*/  @!P0 BRA `(.L_x_1567) ;  /* 0x00000000000c8947 */ /* 0x000fea0003800000 */
[----:B------:R-:W2:Y:S04]  /*1ba70*/  LDG.E R3, desc[UR38][R4.64] ;  /* 0x0000002604037981 */ /* 0x000ea8000c1e1900 */
[----:B-----5:R-:W2:Y:S02]  /*1ba80*/  LDG.E R8, desc[UR38][R4.64+0x4] ;  /* 0x0000042604087981 */ /* 0x020ea4000c1e1900 */
[----:B--2---:R-:W-:-:S07]  /*1ba90*/  IMAD.IADD R8, R8, 0x1, -R3 ;  /* 0x0000000108087824 */ /* 0x004fce00078e0a03 */
.L_x_1567:
[----:B------:R-:W2:Y:S04]  /*1baa0*/  LDL R26, [R1+0x4c] ;  /* 0x00004c00011a7983 */ /* 0x000ea80000100800 */
[----:B------:R4:W5:Y:S01]  /*1bab0*/  LDL R24, [R1+0x18] ;  /* 0x0000180001187983 */ /* 0x0009620000100800 */
[----:B------:R-:W-:Y:S01]  /*1bac0*/  BSSY B1, `(.L_x_1568) ;  /* 0x000002d000017945 */ /* 0x000fe20003800000 */
[----:B------:R-:W-:Y:S02]  /*1bad0*/  SEL R13, R10, RZ, !P0 ;  /* 0x000000ff0a0d7207 */ /* 0x000fe40004000000 */
[----:B------:R-:W-:Y:S02]  /*1bae0*/  SEL R14, R9, RZ, !P0 ;  /* 0x000000ff090e7207 */ /* 0x000fe40004000000 */
[----:B-----5:R-:W-:-:S02]  /*1baf0*/  SHF.R.S32.HI R11, RZ, 0x1f, R0 ;  /* 0x0000001fff0b7819 */ /* 0x020fc40000011400 */
[----:B--2---:R-:W-:Y:S01]  /*1bb00*/  SHF.R.S32.HI R12, RZ, 0x1f, R26 ;  /* 0x0000001fff0c7819 */ /* 0x004fe2000001141a */
[----:B----4-:R-:W-:Y:S06]  /*1bb10*/  @P3 BRA `(.L_x_1569) ;  /* 0x00000000009c3947 */ /* 0x010fec0003800000 */
[----:B------:R-:W2:Y:S01]  /*1bb20*/  S2R R4, SR_TID.X ;  /* 0x0000000000047919 */ /* 0x000ea20000002100 */
[----:B------:R-:W4:Y:S02]  /*1bb30*/  LDC R9, c[0x0][0xbe8] ;  /* 0x0002fa00ff097b82 */ /* 0x000f240000000800 */
[----:B----4-:R-:W-:Y:S01]  /*1bb40*/  IMAD R3, R8, R9, RZ ;  /* 0x0000000908037224 */ /* 0x010fe200078e02ff */
[----:B--2---:R-:W-:-:S04]  /*1bb50*/  IADD3 R10, R24, -0x80, R4 ;  /* 0xffffff80180a7810 */ /* 0x004fc80007ffe004 */
        /* <DEDUP_REMOVED lines=9> */
[----:B------:R-:W2:Y:S01]  /*1bbf0*/  @P0 LDC R15, c[0x0][0xbec] ;  /* 0x0002fb00ff0f0b82 */ /* 0x000ea20000000800 */
[----:B------:R-:W-:Y:S01]  /*1bc00*/  IMAD R7, R26, UR5, R7 ;  /* 0x000000051a077c24 */ /* 0x000fe2000f8e0207 */
[----:B------:R-:W-:-:S03]  /*1bc10*/  ULDC.64 UR4, c[0x0][0xb98] ;  /* 0x0002e60000047ab9 */ /* 0x000fc60000000a00 */
[----:B------:R-:W-:-:S03]  /*1bc20*/  IMAD.IADD R5, R5, 0x1, R7 ;  /* 0x0000000105057824 */ /* 0x000fc600078e0207 */
[----:B------:R-:W4:Y:S01]  /*1bc30*/  @P0 LDC R21, c[0x0][0xbf0] ;  /* 0x0002fc00ff150b82 */ /* 0x000f220000000800 */
[----:B------:R-:W-:-:S04]  /*1bc40*/  IMAD.WIDE.U32 R4, R13, UR4, R4 ;  /* 0x000000040d047c25 */ /* 0x000fc8000f8e0004 */
[----:B--2---:R-:W-:-:S05]  /*1bc50*/  @P0 IMAD.HI.U32 R6, R10, R15, RZ ;  /* 0x0000000f0a060227 */ /* 0x004fca00078e00ff */
[----:B----4-:R-:W-:Y:S01]  /*1bc60*/  @P0 SHF.R.U32.HI R3, RZ, R21, R6 ;  /* 0x00000015ff030219 */ /* 0x010fe20000011606 */
[----:B------:R-:W-:-:S03]  /*1bc70*/  IMAD R6, R14, UR4, RZ ;  /* 0x000000040e067c24 */ /* 0x000fc6000f8e02ff */
[----:B------:R-:W-:Y:S01]  /*1bc80*/  IADD3 R4, P0, R3, R4, RZ ;  /* 0x0000000403047210 */ /* 0x000fe20007f1e0ff */
[--C-:B------:R-:W-:Y:S02]  /*1bc90*/  IMAD.MOV R7, RZ, RZ, -R3.reuse ;  /* 0x000000ffff077224 */ /* 0x100fe400078e0a03 */
[----:B------:R-:W-:Y:S01]  /*1bca0*/  IMAD R6, R13, UR5, R6 ;  /* 0x000000050d067c24 */ /* 0x000fe2000f8e0206 */
[----:B------:R-:W-:Y:S01]  /*1bcb0*/  ULDC.64 UR4, c[0x0][0xb88] ;  /* 0x0002e20000047ab9 */ /* 0x000fe20000000a00 */
[----:B------:R-:W-:Y:S01]  /*1bcc0*/  IMAD R7, R9, R7, R10 ;  /* 0x0000000709077224 */ /* 0x000fe200078e020a */
[----:B------:R-:W-:-:S04]  /*1bcd0*/  SHF.R.S32.HI R9, RZ, 0x1f, R3 ;  /* 0x0000001fff097819 */ /* 0x000fc80000011403 */
        /* <DEDUP_REMOVED lines=9> */
[----:B------:R-:W-:-:S05]  /*1bd70*/  IMAD.MOV.U32 R3, RZ, RZ, -0x800000 ;  /* 0xff800000ff037424 */ /* 0x000fca00078e00ff */
[----:B------:R2:W-:Y:S02]  /*1bd80*/  STG.E desc[UR38][R6.64], R3 ;  /* 0x0000000306007986 */ /* 0x0005e4000c101926 */
.L_x_1569:
[----:B------:R-:W-:Y:S05]  /*1bd90*/  BSYNC B1 ;  /* 0x0000000000017941 */ /* 0x000fea0003800000 */
.L_x_1568:
[----:B------:R-:W-:Y:S01]  /*1bda0*/  ULDC.64 UR4, c[0x0][0xaa0] ;  /* 0x0002a80000047ab9 */ /* 0x000fe20000000a00 */
[----:B------:R-:W-:Y:S01]  /*1bdb0*/  SHF.R.S32.HI R30, RZ, 0x2, R30 ;  /* 0x00000002ff1e7819 */ /* 0x000fe2000001141e */
[----:B--2---:R-:W-:Y:S01]  /*1bdc0*/  IMAD R3, R11, UR4, RZ ;  /* 0x000000040b037c24 */ /* 0x004fe2000f8e02ff */
[----:B------:R-:W-:Y:S01]  /*1bdd0*/  SHF.R.S32.HI R10, RZ, 0x1f, R37 ;  /* 0x0000001fff0a7819 */ /* 0x000fe20000011425 */
[----:B------:R-:W-:-:S04]  /*1bde0*/  IMAD.WIDE.U32 R4, R0, UR4, RZ ;  /* 0x0000000400047c25 */ /* 0x000fc8000f8e00ff */
[----:B------:R-:W-:Y:S02]  /*1bdf0*/  IMAD R39, R39, 0x60, R30 ;  /* 0x0000006027277824 */ /* 0x000fe400078e021e */
[----:B------:R-:W-:Y:S01]  /*1be00*/  IMAD R3, R0, UR5, R3 ;  /* 0x0000000500037c24 */ /* 0x000fe2000f8e0203 */
[----:B------:R-:W-:Y:S01]  /*1be10*/  ULDC.64 UR4, c[0x0][0xae8] ;  /* 0x0002ba0000047ab9 */ /* 0x000fe20000000a00 */
[----:B------:R-:W-:Y:S02]  /*1be20*/  IMAD.IADD R39, R24, 0x1, R39 ;  /* 0x0000000118277824 */ /* 0x000fe400078e0227 */
[----:B------:R-:W-:Y:S02]  /*1be30*/  IMAD.IADD R5, R5, 0x1, R3 ;  /* 0x0000000105057824 */ /* 0x000fe400078e0203 */
[----:B------:R-:W-:Y:S02]  /*1be40*/  IMAD R6, R12, UR4, RZ ;  /* 0x000000040c067c24 */ /* 0x000fe4000f8e02ff */
[----:B0-----:R-:W-:-:S04]  /*1be50*/  @P2 IMAD.HI.U32 R0, R39, R20, RZ ;  /* 0x0000001427002227 */ /* 0x001fc800078e00ff */
[C---:B------:R-:W-:Y:S02]  /*1be60*/  IMAD R7, R26.reuse, UR5, R6 ;  /* 0x000000051a077c24 */ /* 0x040fe4000f8e0206 */
[----:B------:R-:W-:Y:S01]  /*1be70*/  IMAD.WIDE.U32 R4, R26, UR4, R4 ;  /* 0x000000041a047c25 */ /* 0x000fe2000f8e0004 */
[----:B------:R-:W-:-:S03]  /*1be80*/  ULDC.64 UR4, c[0x0][0xaf0] ;  /* 0x0002bc0000047ab9 */ /* 0x000fc60000000a00 */
[----:B------:R-:W-:Y:S01]  /*1be90*/  IMAD.MOV.U32 R3, RZ, RZ, R39 ;  /* 0x000000ffff037224 */ /* 0x000fe200078e0027 */
[----:B---3--:R-:W-:Y:S01]  /*1bea0*/  @P2 SHF.R.U32.HI R3, RZ, R27, R0 ;  /* 0x0000001bff032219 */ /* 0x008fe20000011600 */
        /* <DEDUP_REMOVED lines=18> */
[----:B------:R-:W-:Y:S01]  /*1bfd0*/  ULDC.64 UR4, c[0x0][0xa80] ;  /* 0x0002a00000047ab9 */ /* 0x000fe20000000a00 */
[----:B------:R-:W-:Y:S02]  /*1bfe0*/  SHF.R.S32.HI R7, RZ, 0x1f, R38 ;  /* 0x0000001fff077819 */ /* 0x000fe40000011426 */
[----:B------:R-:W-:Y:S01]  /*1bff0*/  IMAD.IADD R3, R5, 0x1, R3 ;  /* 0x0000000105037824 */ /* 0x000fe200078e0203 */
[----:B------:R-:W-:Y:S01]  /*1c000*/  LEA R0, P0, R4, UR4, 0x1 ;  /* 0x0000000404007c11 */ /* 0x000fe2000f8008ff */
[----:B------:R-:W-:-:S03]  /*1c010*/  UMOV UR4, 0xffffffff ;  /* 0xffffffff00047882 */ /* 0x000fc60000000000 */
[----:B------:R-:W-:Y:S01]  /*1c020*/  LEA.HI.X R4, R4, UR5, R3, 0x1, P0 ;  /* 0x0000000504047c11 */ /* 0x000fe200080f0c03 */
[----:B------:R-:W-:Y:S08]  /*1c030*/  BRA.DIV UR4, `(.L_x_1570) ;  /* 0x0000008e045c7947 */ /* 0x000ff0000b800000 */
[----:B------:R0:W2:Y:S04]  /*1c040*/  SHFL.IDX PT, R3, R4, RZ, 0x1c1f ;  /* 0x001c1fff04037589 */ /* 0x0000a800000e0000 */
[----:B------:R0:W3:Y:S02]  /*1c050*/  SHFL.IDX PT, R14, R0, RZ, 0x1c1f ;  /* 0x001c1fff000e7589 */ /* 0x0000e400000e0000 */
.L_x_1778:
[----:B------:R-:W-:Y:S01]  /*1c060*/  IMAD R25, R8, R25, RZ ;  /* 0x0000001908197224 */ /* 0x000fe200078e02ff */
[----:B------:R-:W-:Y:S01]  /*1c070*/  BSSY B1, `(.L_x_1571) ;  /* 0x0000011000017945 */ /* 0x000fe20003800000 */
[----:B------:R-:W-:-:S05]  /*1c080*/  IMAD.IADD R6, R30, 0x1, R24 ;  /* 0x000000011e067824 */ /* 0x000fca00078e0218 */
[----:B------:R-:W-:-:S13]  /*1c090*/  ISETP.GE.AND P0, PT, R6, R25, PT ;  /* 0x000000190600720c */ /* 0x000fda0003f06270 */
[----:B------:R-:W-:Y:S05]  /*1c0a0*/  @P0 BRA `(.L_x_1572) ;  /* 0x0000000000340947 */ /* 0x000fea0003800000 */
[----:B------:R-:W-:Y:S02]  /*1c0b0*/  ULDC UR4, c[0x0][0xac8] ;  /* 0x0002b20000047ab9 */ /* 0x000fe40000000800 */
[----:B------:R-:W-:Y:S02]  /*1c0c0*/  ISETP.GE.AND P2, PT, R36, UR4, PT ;  /* 0x0000000424007c0c */ /* 0x000fe4000bf46270 */
[----:B------:R-:W-:Y:S02]  /*1c0d0*/  ISETP.GE.AND P3, PT, R37, UR4, PT ;  /* 0x0000000425007c0c */ /* 0x000fe4000bf66270 */
[----:B------:R-:W-:-:S09]  /*1c0e0*/  ISETP.GE.AND P4, PT, R38, UR4, PT ;  /* 0x0000000426007c0c */ /* 0x000fd2000bf86270 */
[----:B--2---:R-:W-:Y:S02]  /*1c0f0*/  @!P2 IMAD.MOV.U32 R15, RZ, RZ, R3 ;  /* 0x000000ffff0fa224 */ /* 0x004fe400078e0003 */
[CC--:B---3--:R-:W-:Y:S02]  /*1c100*/  @!P3 LEA R12, P0, R37.reuse, R14.reuse, 0x1 ;  /* 0x0000000e250cb211 */ /* 0x0c8fe400078008ff */
[----:B------:R-:W-:Y:S01]  /*1c110*/  @!P4 LEA R20, P1, R38, R14, 0x1 ;  /* 0x0000000e2614c211 */ /* 0x000fe200078208ff */
[----:B------:R-:W-:Y:S01]  /*1c120*/  @!P2 IMAD.WIDE R8, R36, 0x2, R14 ;  /* 0x000000022408a825 */ /* 0x000fe200078e020e */
[-C--:B------:R-:W-:Y:S02]  /*1c130*/  @!P3 LEA.HI.X R13, R37, R3.reuse, R10, 0x1, P0 ;  /* 0x00000003250db211 */ /* 0x080fe400000f0c0a */
[----:B------:R-:W-:Y:S02]  /*1c140*/  @!P4 LEA.HI.X R21, R38, R3, R7, 0x1, P1 ;  /* 0x000000032615c211 */ /* 0x000fe400008f0c07 */
[----:B------:R4:W-:Y:S04]  /*1c150*/  @!P2 ST.E.128 desc[UR38][R8.64], RZ ;  /* 0x000000ff0800a985 */ /* 0x0009e8000c101d26 */
[----:B------:R4:W-:Y:S04]  /*1c160*/  @!P3 ST.E.128 desc[UR38][R12.64], RZ ;  /* 0x000000ff0c00b985 */ /* 0x0009e8000c101d26 */
[----:B------:R4:W-:Y:S02]  /*1c170*/  @!P4 ST.E.128 desc[UR38][R20.64], RZ ;  /* 0x000000ff1400c985 */ /* 0x0009e4000c101d26 */
.L_x_1572:
[----:B------:R-:W-:Y:S05]  /*1c180*/  BSYNC B1 ;  /* 0x0000000000017941 */ /* 0x000fea0003800000 */
.L_x_1571:
[----:B------:R-:W-:-:S03]  /*1c190*/  UMOV UR4, 0xffffffff ;  /* 0xffffffff00047882 */ /* 0x000fc60000000000 */
[----:B------:R-:W-:Y:S05]  /*1c1a0*/  BRA.DIV UR4, `(.L_x_1573) ;  /* 0x0000008e04347947 */ /* 0x000fea000b800000 */
[----:B--2---:R2:W0:Y:S04]  /*1c1b0*/  SHFL.IDX PT, R3, R4, 0x1, 0x1c1f ;  /* 0x003c1f0004037f89 */ /* 0x00442800000e0000 */
[----:B---3--:R2:W3:Y:S02]  /*1c1c0*/  SHFL.IDX PT, R14, R0, 0x1, 0x1c1f ;  /* 0x003c1f00000e7f89 */ /* 0x0084e400000e0000 */
.L_x_1782:
[----:B0-2---:R-:W-:-:S05]  /*1c1d0*/  VIADD R0, R6, 0x60 ;  /* 0x0000006006007836 */ /* 0x005fca0000000000 */
[----:B------:R-:W-:-:S13]  /*1c1e0*/  ISETP.GE.AND P0, PT, R0, R25, PT ;  /* 0x000000190000720c */ /* 0x000fda0003f06270 */
[----:B------:R-:W-:Y:S05]  /*1c1f0*/  @P0 BRA `(.L_x_1566) ;  /* 0x0000000000340947 */ /* 0x000fea0003800000 */
[----:B------:R-:W-:Y:S02]  /*1c200*/  ULDC UR4, c[0x0][0xac8] ;  /* 0x0002b20000047ab9 */ /* 0x000fe40000000800 */
[----:B------:R-:W-:Y:S02]  /*1c210*/  ISETP.GE.AND P2, PT, R36, UR4, PT ;  /* 0x0000000424007c0c */ /* 0x000fe4000bf46270 */
[----:B------:R-:W-:Y:S02]  /*1c220*/  ISETP.GE.AND P3, PT, R37, UR4, PT ;  /* 0x0000000425007c0c */ /* 0x000fe4000bf66270 */
[----:B------:R-:W-:-:S09]  /*1c230*/  ISETP.GE.AND P4, PT, R38, UR4, PT ;  /* 0x0000000426007c0c */ /* 0x000fd2000bf86270 */
[----:B------:R-:W-:Y:S02]  /*1c240*/  @!P2 IMAD.MOV.U32 R15, RZ, RZ, R3 ;  /* 0x000000ffff0fa224 */ /* 0x000fe400078e0003 */
[CC--:B---34-:R-:W-:Y:S02]  /*1c250*/  @!P3 LEA R8, P0, R37.reuse, R14.reuse, 0x1 ;  /* 0x0000000e2508b211 */ /* 0x0d8fe400078008ff */
[----:B------:R-:W-:Y:S01]  /*1c260*/  @!P4 LEA R6, P1, R38, R14, 0x1 ;  /* 0x0000000e2606c211 */ /* 0x000fe200078208ff */
[----:B------:R-:W-:Y:S01]  /*1c270*/  @!P2 IMAD.WIDE R4, R36, 0x2, R14 ;  /* 0x000000022404a825 */ /* 0x000fe200078e020e */
[-C--:B------:R-:W-:Y:S02]  /*1c280*/  @!P3 LEA.HI.X R9, R37, R3.reuse, R10, 0x1, P0 ;  /* 0x000000032509b211 */ /* 0x080fe400000f0c0a */
[----:B------:R-:W-:Y:S02]  /*1c290*/  @!P4 LEA.HI.X R7, R38, R3, R7, 0x1, P1 ;  /* 0x000000032607c211 */ /* 0x000fe400008f0c07 */
[----:B------:R0:W-:Y:S04]  /*1c2a0*/  @!P2 ST.E.128 desc[UR38][R4.64], RZ ;  /* 0x000000ff0400a985 */ /* 0x0001e8000c101d26 */
[----:B------:R0:W-:Y:S04]  /*1c2b0*/  @!P3 ST.E.128 desc[UR38][R8.64], RZ ;  /* 0x000000ff0800b985 */ /* 0x0001e8000c101d26 */
[----:B------:R0:W-:Y:S02]  /*1c2c0*/  @!P4 ST.E.128 desc[UR38][R6.64], RZ ;  /* 0x000000ff0600c985 */ /* 0x0001e4000c101d26 */
.L_x_1566:
[----:B------:R-:W-:Y:S05]  /*1c2d0*/  BSYNC B0 ;  /* 0x0000000000007941 */ /* 0x000fea0003800000 */
.L_x_1561:
[----:B------:R-:W-:Y:S02]  /*1c2e0*/  ULDC UR4, c[0x0][0xc3c] ;  /* 0x00030f0000047ab9 */ /* 0x000fe40000000800 */
[----:B-1----:R-:W-:-:S13]  /*1c2f0*/  ISETP.GE.AND P0, PT, R75, UR4, PT ;  /* 0x000000044b007c0c */ /* 0x002fda000bf06270 */
[----:B------:R-:W-:Y:S05]  /*1c300*/  @!P0 BRA `(.L_x_1574) ;  /* 0xfffffe4c00c88947 */ /* 0x000fea000383ffff */
[----:B------:R-:W-:Y:S05]  /*1c310*/  BRA `(.L_x_1369) ;  /* 0x0000008000647947 */ /* 0x000fea0003800000 */
.L_x_1367:
        /* <DEDUP_REMOVED lines=18> */
.L_x_1575:
        /* <DEDUP_REMOVED lines=42> */
.L_x_1581:
        /* <DEDUP_REMOVED lines=12> */
.L_x_1580:
[----:B------:R-:W-:Y:S05]  /*1c7a0*/  BSYNC B0 ;  /* 0x0000000000007941 */ /* 0x000fea0003800000 */
.L_x_1579:
        /* <DEDUP_REMOVED lines=21> */
.L_x_1577:
        /* <DEDUP_REMOVED lines=21> */
.L_x_1582:
        /* <DEDUP_REMOVED lines=58> */
.L_x_1578:
[----:B------:R-:W-:Y:S02]  /*1cdf0*/  IMAD.MOV.U32 R17, RZ, RZ, RZ ;  /* 0x000000ffff117224 */ /* 0x000fe400078e00ff */
[----:B------:R-:W-:Y:S02]  /*1ce00*/  IMAD.U32 R16, RZ, RZ, UR6 ;  /* 0x00000006ff107e24 */ /* 0x000fe4000f8e00ff */
[----:B------:R-:W-:-:S07]  /*1ce10*/  IMAD.MOV.U32 R18, RZ, RZ, RZ ;  /* 0x000000ffff127224 */ /* 0x000fce00078e00ff */
.L_x_1583:
[----:B------:R-:W-:-:S13]  /*1ce20*/  ISETP.NE.AND P0, PT, R5, RZ, PT ;  /* 0x000000ff0500720c */ /* 0x000fda0003f05270 */
[----:B------:R-:W0:Y:S01]  /*1ce30*/  @!P0 S2R R3, SR_CgaCtaId ;  /* 0x0000000000038919 */ /* 0x000e220000008800 */
[----:B------:R-:W-:-:S04]  /*1ce40*/  @!P0 MOV R0, 0x400 ;  /* 0x0000040000008802 */ /* 0x000fc80000000f00 */
[----:B0-----:R-:W-:-:S05]  /*1ce50*/  @!P0 LEA R0, R3, R0, 0x18 ;  /* 0x0000000003008211 */ /* 0x001fca00078ec0ff */
[----:B------:R2:W-:Y:S01]  /*1ce60*/  @!P0 STS.128 [R0+0x2d8d0], R16 ;  /* 0x02d8d01000008388 */ /* 0x0005e20000000c00 */
[----:B------:R-:W-:Y:S06]  /*1ce70*/  BAR.ARV 0x5, 0x200 ;  /* 0x0148000000007b1d */ /* 0x000fec0000002000 */
.L_x_1576:
        /* <DEDUP_REMOVED lines=12> */
[----:B------:R-:W-:Y:S01]  /*1cf40*/  ULDC.64 UR40, c[0x0][0x198] ;  /* 0x0000660000287ab9 */ /* 0x000fe20000000a00 */
[----:B------:R-:W-:Y:S01]  /*1cf50*/  IMAD.MOV.U32 R28, RZ, RZ, RZ ;  /* 0x000000ffff1c7224 */ /* 0x000fe200078e00ff */
[----:B------:R-:W-:Y:S01]  /*1cf60*/  ULDC UR37, c[0x0][0xc] ;  /* 0x0000030000257ab9 */ /* 0x000fe20000000800 */
[----:B------:R-:W-:Y:S02]  /*1cf70*/  IMAD.MOV.U32 R23, RZ, RZ, RZ ;  /* 0x000000ffff177224 */ /* 0x000fe400078e00ff */
[----:B------:R-:W-:Y:S01]  /*1cf80*/  IMAD.MOV.U32 R26, RZ, RZ, 0x1 ;  /* 0x00000001ff1a7424 */ /* 0x000fe200078e00ff */
        /* <DEDUP_REMOVED lines=18> */
.L_x_1744:
[----:B------:R-:W-:Y:S05]  /*1d0b0*/  YIELD ;  /* 0x0000000000007946 */ /* 0x000fea0003800000 */
[----:B------:R-:W-:Y:S01]  /*1d0c0*/  ULDC.64 UR4, c[0x0][0xa28] ;  /* 0x00028a0000047ab9 */ /* 0x000fe20000000a00 */
[----:B------:R-:W-:Y:S02]  /*1d0d0*/  CS2R R6, SRZ ;  /* 0x0000000000067805 */ /* 0x000fe4000001ff00 */
[----:B------:R-:W-:Y:S01]  /*1d0e0*/  ISETP.NE.U32.AND P0, PT, RZ, UR4, PT ;  /* 0x00000004ff007c0c */ /* 0x000fe2000bf05070 */
[----:B0-----:R-:W0:Y:S01]  /*1d0f0*/  LDC.64 R8, c[0x0][0xa00] ;  /* 0x00028000ff087b82 */ /* 0x001e220000000a00 */
[----:B------:R-:W-:Y:S01]  /*1d100*/  ULDC.64 UR6, c[0x0][0xa08] ;  /* 0x0002820000067ab9 */ /* 0x000fe20000000a00 */
[----:B------:R-:W-:Y:S01]  /*1d110*/  ULDC.64 UR8, c[0x0][0xa10] ;  /* 0x0002840000087ab9 */ /* 0x000fe20000000a00 */
[----:B------:R-:W-:Y:S01]  /*1d120*/  ISETP.NE.AND.EX P0, PT, RZ, UR5, PT, P0 ;  /* 0x00000005ff007c0c */ /* 0x000fe2000bf05300 */
[----:B------:R-:W-:-:S04]  /*1d130*/  ULDC.64 UR4, c[0x0][0xa18] ;  /* 0x0002860000047ab9 */ /* 0x000fc80000000a00 */
[----:B-1----:R-:W1:Y:S08]  /*1d140*/  LDC.64 R4, c[0x0][0xa08] ;  /* 0x00028200ff047b82 */ /* 0x002e700000000a00 */
[----:B----4-:R-:W2:Y:S02]  /*1d150*/  @P0 LDC.64 R2, c[0x0][0xa28] ;  /* 0x00028a00ff020b82 */ /* 0x010ea40000000a00 */
[----:B--2---:R-:W-:-:S05]  /*1d160*/  @P0 IMAD.WIDE R2, R19, 0x4, R2 ;  /* 0x0000000413020825 */ /* 0x004fca00078e0202 */
[----:B------:R2:W5:Y:S01]  /*1d170*/  @P0 LDG.E R7, desc[UR38][R2.64] ;  /* 0x0000002602070981 */ /* 0x000562000c1e1900 */
[----:B------:R-:W-:Y:S01]  /*1d180*/  ISETP.NE.U32.AND P0, PT, RZ, UR4, PT ;  /* 0x00000004ff007c0c */ /* 0x000fe2000bf05070 */
[----:B0-----:R-:W-:Y:S01]  /*1d190*/  IMAD.WIDE R8, R19, 0x4, R8 ;  /* 0x0000000413087825 */ /* 0x001fe200078e0208 */
[----:B------:R-:W-:Y:S02]  /*1d1a0*/  ISETP.NE.U32.AND P2, PT, RZ, UR6, PT ;  /* 0x00000006ff007c0c */ /* 0x000fe4000bf45070 */
[----:B------:R-:W-:Y:S01]  /*1d1b0*/  ISETP.NE.AND.EX P0, PT, RZ, UR5, PT, P0 ;  /* 0x00000005ff007c0c */ /* 0x000fe2000bf05300 */
[----:B------:R-:W-:Y:S01]  /*1d1c0*/  ULDC.64 UR4, c[0x0][0xa00] ;  /* 0x0002800000047ab9 */ /* 0x000fe20000000a00 */
[----:B------:R-:W-:Y:S01]  /*1d1d0*/  ISETP.NE.U32.AND P4, PT, RZ, UR8, PT ;  /* 0x00000008ff007c0c */ /* 0x000fe2000bf85070 */
[----:B------:R-:W-:Y:S01]  /*1d1e0*/  IMAD.MOV.U32 R27, RZ, RZ, RZ ;  /* 0x000000ffff1b7224 */ /* 0x000fe200078e00ff */
[----:B------:R-:W-:Y:S01]  /*1d1f0*/  ISETP.NE.U32.AND P1, PT, RZ, UR4, PT ;  /* 0x00000004ff007c0c */ /* 0x000fe2000bf25070 */
[----:B--2---:R-:W0:Y:S01]  /*1d200*/  LDC.64 R2, c[0x0][0xa10] ;  /* 0x00028400ff027b82 */ /* 0x004e220000000a00 */
[----:B------:R-:W-:-:S02]  /*1d210*/  IMAD.MOV.U32 R0, RZ, RZ, RZ ;  /* 0x000000ffff007224 */ /* 0x000fc400078e00ff */
[----:B------:R-:W-:Y:S01]  /*1d220*/  ISETP.NE.AND.EX P3, PT, RZ, UR5, PT, P1 ;  /* 0x00000005ff007c0c */ /* 0x000fe2000bf65310 */
[----:B-1----:R-:W-:-:S04]  /*1d230*/  IMAD.WIDE R4, R19, 0x4, R4 ;  /* 0x0000000413047825 */ /* 0x002fc800078e0204 */
[----:B------:R-:W1:Y:S01]  /*1d240*/  @P0 LDC.64 R10, c[0x0][0xa18] ;  /* 0x00028600ff0a0b82 */ /* 0x000e620000000a00 */
[----:B------:R-:W-:Y:S01]  /*1d250*/  ULDC UR4, c[0x0][0x288] ;  /* 0x0000a20000047ab9 */ /* 0x000fe20000000800 */
[----:B------:R-:W-:Y:S02]  /*1d260*/  ISETP.NE.AND.EX P1, PT, RZ, UR7, PT, P2 ;  /* 0x00000007ff007c0c */ /* 0x000fe4000bf25320 */
[----:B------:R-:W-:-:S04]  /*1d270*/  ISETP.NE.AND.EX P2, PT, RZ, UR9, PT, P4 ;  /* 0x00000009ff007c0c */ /* 0x000fc8000bf45340 */
[----:B------:R-:W2:Y:S07]  /*1d280*/  @P3 LDG.E R6, desc[UR38][R8.64] ;  /* 0x0000002608063981 */ /* 0x000eae000c1e1900 */
[----:B------:R-:W5:Y:S01]  /*1d290*/  @P1 LDG.E R27, desc[UR38][R4.64] ;  /* 0x00000026041b1981 */ /* 0x000f62000c1e1900 */
        /* <DEDUP_REMOVED lines=15> */
[----:B--2---:R0:W-:Y:S01]  /*1d390*/  STL [R1+0x1c], R6 ;  /* 0x00001c0601007387 */ /* 0x0041e20000100800 */
[----:B------:R-:W-:Y:S02]  /*1d3a0*/  IMAD.MOV.U32 R12, RZ, RZ, R6 ;  /* 0x000000ffff0c7224 */ /* 0x000fe400078e0006 */
[----:B0-----:R-:W-:Y:S01]  /*1d3b0*/  IMAD.U32 R6, RZ, RZ, UR5 ;  /* 0x00000005ff067e24 */ /* 0x001fe2000f8e00ff */
[----:B---3--:R-:W-:Y:S06]  /*1d3c0*/  @P0 BRA `(.L_x_1585) ;  /* 0x0000000000140947 */ /* 0x008fec0003800000 */
[----:B------:R-:W-:Y:S05]  /*1d3d0*/  @!P3 BRA `(.L_x_1585) ;  /* 0x000000000010b947 */ /* 0x000fea0003800000 */
[----:B------:R-:W2:Y:S04]  /*1d3e0*/  LDG.E R11, desc[UR38][R8.64] ;  /* 0x00000026080b7981 */ /* 0x000ea8000c1e1900 */
[----:B------:R-:W2:Y:S02]  /*1d3f0*/  LDG.E R8, desc[UR38][R8.64+0x4] ;  /* 0x0000042608087981 */ /* 0x000ea4000c1e1900 */
[----:B--2---:R-:W-:-:S05]  /*1d400*/  IMAD.IADD R12, R8, 0x1, -R11 ;  /* 0x00000001080c7824 */ /* 0x004fca00078e0a0b */
[----:B------:R0:W-:Y:S02]  /*1d410*/  STL [R1+0x1c], R12 ;  /* 0x00001c0c01007387 */ /* 0x0001e40000100800 */
.L_x_1585:
[----:B------:R-:W-:Y:S01]  /*1d420*/  ULDC.64 UR4, c[0x0][0xa20] ;  /* 0x0002880000047ab9 */ /* 0x000fe20000000a00 */
[----:B-----5:R-:W-:Y:S01]  /*1d430*/  IMAD.IADD R27, R27, 0x1, R7 ;  /* 0x000000011b1b7824 */ /* 0x020fe200078e0207 */
[----:B------:R-:W-:-:S04]  /*1d440*/  ISETP.NE.U32.AND P0, PT, RZ, UR4, PT ;  /* 0x00000004ff007c0c */ /* 0x000fc8000bf05070 */
[----:B------:R-:W-:-:S13]  /*1d450*/  ISETP.NE.AND.EX P0, PT, RZ, UR5, PT, P0 ;  /* 0x00000005ff007c0c */ /* 0x000fda000bf05300 */
[----:B------:R-:W-:Y:S05]  /*1d460*/  @!P0 BRA `(.L_x_1586) ;  /* 0x0000000000108947 */ /* 0x000fea0003800000 */
[----:B------:R-:W1:Y:S02]  /*1d470*/  LDC.64 R4, c[0x0][0xa20] ;  /* 0x00028800ff047b82 */ /* 0x000e640000000a00 */
[----:B-1----:R-:W-:-:S05]  /*1d480*/  IMAD.WIDE R4, R19, 0x4, R4 ;  /* 0x0000000413047825 */ /* 0x002fca00078e0204 */
[----:B------:R1:W5:Y:S01]  /*1d490*/  LDG.E R10, desc[UR38][R4.64] ;  /* 0x00000026040a7981 */ /* 0x000362000c1e1900 */
[----:B------:R-:W-:Y:S05]  /*1d4a0*/  BRA `(.L_x_1587) ;  /* 0x0000000000107947 */ /* 0x000fea0003800000 */
.L_x_1586:
[----:B------:R-:W-:Y:S05]  /*1d4b0*/  @!P1 BRA `(.L_x_1587) ;  /* 0x00000000000c9947 */ /* 0x000fea0003800000 */
[----:B------:R-:W2:Y:S04]  /*1d4c0*/  LDG.E R10, desc[UR38][R4.64] ;  /* 0x00000026040a7981 */ /* 0x000ea8000c1e1900 */
[----:B------:R-:W2:Y:S02]  /*1d4d0*/  LDG.E R4, desc[UR38][R4.64+0x4] ;  /* 0x0000042604047981 */ /* 0x000ea4000c1e1900 */
[----:B--2---:R-:W-:-:S07]  /*1d4e0*/  IMAD.IADD R10, R4, 0x1, -R10 ;  /* 0x00000001040a7824 */ /* 0x004fce00078e0a0a */
.L_x_1587:
[----:B-1----:R-:W2:Y:S04]  /*1d4f0*/  @P2 LDG.E R4, desc[UR38][R2.64] ;  /* 0x0000002602042981 */ /* 0x002ea8000c1e1900 */
[----:B------:R1:W2:Y:S01]  /*1d500*/  @P2 LDG.E R5, desc[UR38][R2.64+0x4] ;  /* 0x0000042602052981 */ /* 0x0002a2000c1e1900 */
[----:B------:R-:W-:Y:S02]  /*1d510*/  IMAD R13, R17, 0xc0, RZ ;  /* 0x000000c0110d7824 */ /* 0x000fe400078e02ff */
[----:B-----5:R-:W-:Y:S02]  /*1d520*/  IMAD.IADD R8, R10, 0x1, -R7 ;  /* 0x000000010a087824 */ /* 0x020fe400078e0a07 */
[----:B------:R-:W-:Y:S01]  /*1d530*/  VIADD R10, R13, 0xbf ;  /* 0x000000bf0d0a7836 */ /* 0x000fe20000000000 */
[----:B------:R3:W-:Y:S01]  /*1d540*/  STL [R1+0x10], R13 ;  /* 0x0000100d01007387 */ /* 0x0007e20000100800 */
[----:B-1----:R-:W1:Y:S02]  /*1d550*/  LDC R2, c[0x0][0x448] ;  /* 0x00011200ff027b82 */ /* 0x002e640000000800 */
[----:B-1----:R-:W-:-:S13]  /*1d560*/  ISETP.NE.AND P1, PT, R2, 0x1, PT ;  /* 0x000000010200780c */ /* 0x002fda0003f25270 */
[----:B------:R-:W1:Y:S08]  /*1d570*/  @P1 LDC R3, c[0x0][0x44c] ;  /* 0x00011300ff031b82 */ /* 0x000e700000000800 */
[----:B------:R-:W4:Y:S01]  /*1d580*/  @P1 LDC R2, c[0x0][0x450] ;  /* 0x00011400ff021b82 */ /* 0x000f220000000800 */
[----:B-1----:R-:W-:-:S05]  /*1d590*/  @P1 IMAD.HI.U32 R3, R10, R3, RZ ;  /* 0x000000030a031227 */ /* 0x002fca00078e00ff */
[----:B----4-:R-:W-:Y:S01]  /*1d5a0*/  @P1 SHF.R.U32.HI R10, RZ, R2, R3 ;  /* 0x00000002ff0a1219 */ /* 0x010fe20000011603 */
[----:B--2---:R-:W-:-:S04]  /*1d5b0*/  @P2 IMAD.IADD R6, R5, 0x1, -R4 ;  /* 0x0000000105062824 */ /* 0x004fc800078e0a04 */
[----:B------:R-:W-:-:S04]  /*1d5c0*/  IMAD.IADD R9, R8, 0x1, R6 ;  /* 0x0000000108097824 */ /* 0x000fc800078e0206 */
[C---:B------:R-:W-:Y:S01]  /*1d5d0*/  VIADD R17, R9.reuse, 0x7f ;  /* 0x0000007f09117836 */ /* 0x040fe20000000000 */
[----:B------:R-:W-:-:S04]  /*1d5e0*/  IADD3 R7, R9, 0x1, -R12 ;  /* 0x0000000109077810 */ /* 0x000fc80007ffe80c */
[----:B------:R-:W-:Y:S01]  /*1d5f0*/  SHF.R.S32.HI R2, RZ, 0x1f, R17 ;  /* 0x0000001fff027819 */ /* 0x000fe20000011411 */
[----:B------:R-:W-:-:S03]  /*1d600*/  IMAD.IADD R10, R7, 0x1, R10 ;  /* 0x00000001070a7824 */ /* 0x000fc600078e020a */
[----:B------:R-:W-:Y:S02]  /*1d610*/  LEA.HI R17, R2, R17, RZ, 0x7 ;  /* 0x0000001102117211 */ /* 0x000fe400078f38ff */
[----:B------:R-:W1:Y:S02]  /*1d620*/  LDC.64 R2, c[0x0][0x9e0] ;  /* 0x00027800ff027b82 */ /* 0x000e640000000a00 */
[----:B------:R-:W-:Y:S02]  /*1d630*/  SHF.R.S32.HI R17, RZ, 0x7, R17 ;  /* 0x00000007ff117819 */ /* 0x000fe40000011411 */
[----:B-1----:R-:W-:Y:S01]  /*1d640*/  ISETP.GE.AND P3, PT, R3, 0x1, PT ;  /* 0x000000010300780c */ /* 0x002fe20003f66270 */
[----:B------:R-:W-:-:S12]  /*1d650*/  IMAD.IADD R2, R10, 0x1, R2 ;  /* 0x000000010a027824 */ /* 0x000fd800078e0202 */
[----:B---3--:R-:W-:Y:S05]  /*1d660*/  @!P3 BRA `(.L_x_1588) ;  /* 0x000000000048b947 */ /* 0x008fea0003800000 */
[C---:B------:R-:W-:Y:S01]  /*1d670*/  ISETP.GT.AND P0, PT, R10.reuse, RZ, PT ;  /* 0x000000ff0a00720c */ /* 0x040fe20003f04270 */
[----:B------:R-:W-:Y:S01]  /*1d680*/  BSSY B0, `(.L_x_1589) ;  /* 0x000000e000007945 */ /* 0x000fe20003800000 */
[----:B------:R-:W-:-:S11]  /*1d690*/  VIADD R11, R10, 0xffffffff ;  /* 0xffffffff0a0b7836 */ /* 0x000fd60000000000 */
[----:B------:R-:W-:Y:S05]  /*1d6a0*/  @P0 BRA `(.L_x_1590) ;  /* 0x00000000001c0947 */ /* 0x000fea0003800000 */
[----:B------:R-:W-:Y:S01]  /*1d6b0*/  ISETP.NE.AND P0, PT, R3, 0x1, PT ;  /* 0x000000010300780c */ /* 0x000fe20003f05270 */
[----:B------:R-:W-:-:S12]  /*1d6c0*/  IMAD.MOV R10, RZ, RZ, -R10 ;  /* 0x000000ffff0a7224 */ /* 0x000fd800078e0a0a */
[----:B------:R-:W1:Y:S02]  /*1d6d0*/  @P0 LDC.64 R4, c[0x0][0x9e8] ;  /* 0x00027a00ff040b82 */ /* 0x000e640000000a00 */
[----:B-1----:R-:W-:-:S05]  /*1d6e0*/  @P0 IMAD.HI.U32 R4, R10, R4, RZ ;  /* 0x000000040a040227 */ /* 0x002fca00078e00ff */
[----:B------:R-:W-:-:S04]  /*1d6f0*/  @P0 SHF.R.U32.HI R10, RZ, R5, R4 ;  /* 0x00000005ff0a0219 */ /* 0x000fc80000011604 */
[----:B------:R-:W-:Y:S01]  /*1d700*/  LOP3.LUT R11, RZ, R10, RZ, 0x33, !PT ;  /* 0x0000000aff0b7212 */ /* 0x000fe200078e33ff */
[----:B------:R-:W-:Y:S06]  /*1d710*/  BRA `(.L_x_1591) ;  /* 0x0000000000107947 */ /* 0x000fec0003800000 */
.L_x_1590:
[----:B------:R-:W-:-:S13]  /*1d720*/  ISETP.NE.AND P0, PT, R3, 0x1, PT ;  /* 0x000000010300780c */ /* 0x000fda0003f05270 */
[----:B------:R-:W1:Y:S02]  /*1d730*/  @P0 LDC.64 R4, c[0x0][0x9e8] ;  /* 0x00027a00ff040b82 */ /* 0x000e640000000a00 */
[----:B-1----:R-:W-:-:S05]  /*1d740*/  @P0 IMAD.HI.U32 R4, R11, R4, RZ ;  /* 0x000000040b040227 */ /* 0x002fca00078e00ff */
[----:B------:R-:W-:-:S07]  /*1d750*/  @P0 SHF.R.U32.HI R11, RZ, R5, R4 ;  /* 0x00000005ff0b0219 */ /* 0x000fce0000011604 */
.L_x_1591:
[----:B------:R-:W-:Y:S05]  /*1d760*/  BSYNC B0 ;  /* 0x0000000000007941 */ /* 0x000fea0003800000 */
.L_x_1589:
[----:B------:R-:W-:-:S05]  /*1d770*/  IMAD R11, R11, R3, R3 ;  /* 0x000000030b0b7224 */ /* 0x000fca00078e0203 */
[----:B------:R-:W-:-:S07]  /*1d780*/  VIMNMX R2, R2, R11, PT ;  /* 0x0000000b02027248 */ /* 0x000fce0003fe0100 */
.L_x_1588:
[----:B------:R-:W1:Y:S01]  /*1d790*/  @P1 LDC R10, c[0x0][0x44c] ;  /* 0x00011300ff0a1b82 */ /* 0x000e620000000800 */
[----:B------:R-:W-:Y:S01]  /*1d7a0*/  IMAD.MOV.U32 R4, RZ, RZ, R13 ;  /* 0x000000ffff047224 */ /* 0x000fe200078e000d */
[----:B------:R-:W-:Y:S01]  /*1d7b0*/  ULDC UR4, c[0x0][0x9dc] ;  /* 0x0002770000047ab9 */ /* 0x000fe20000000800 */
[----:B------:R-:W-:-:S05]  /*1d7c0*/  IMAD.IADD R9, R9, 0x1, -R12 ;  /* 0x0000000109097824 */ /* 0x000fca00078e0a0c */
[----:B------:R-:W2:Y:S01]  /*1d7d0*/  @P1 LDC R5, c[0x0][0x450] ;  /* 0x00011400ff051b82 */ /* 0x000ea20000000800 */
[----:B-1----:R-:W-:-:S05]  /*1d7e0*/  @P1 IMAD.HI.U32 R10, R13, R10, RZ ;  /* 0x0000000a0d0a1227 */ /* 0x002fca00078e00ff */
        /* <DEDUP_REMOVED lines=9> */
[----:B------:R-:W1:Y:S02]  /*1d880*/  @P0 LDC.64 R4, c[0x0][0x9e8] ;  /* 0x00027a00ff040b82 */ /* 0x000e640000000a00 */
[----:B-1----:R-:W-:-:S05]  /*1d890*/  @P0 IMAD.HI.U32 R4, R11, R4, RZ ;  /* 0x000000040b040227 */ /* 0x002fca00078e00ff */
[----:B------:R-:W-:-:S04]  /*1d8a0*/  @P0 SHF.R.U32.HI R11, RZ, R5, R4 ;  /* 0x00000005ff0b0219 */ /* 0x000fc80000011604 */
[----:B------:R-:W-:Y:S01]  /*1d8b0*/  LOP3.LUT R11, RZ, R11, RZ, 0x33, !PT ;  /* 0x0000000bff0b7212 */ /* 0x000fe200078e33ff */
[----:B------:R-:W-:Y:S06]  /*1d8c0*/  BRA `(.L_x_1595) ;  /* 0x0000000000107947 */ /* 0x000fec0003800000 */
.L_x_1594:
[----:B------:R-:W-:-:S13]  /*1d8d0*/  ISETP.NE.AND P0, PT, R3, 0x1, PT ;  /* 0x000000010300780c */ /* 0x000fda0003f05270 */
[----:B------:R-:W1:Y:S02]  /*1d8e0*/  @P0 LDC.64 R4, c[0x0][0x9e8] ;  /* 0x00027a00ff040b82 */ /* 0x000e640000000a00 */
[----:B-1----:R-:W-:-:S05]  /*1d8f0*/  @P0 IMAD.HI.U32 R4, R11, R4, RZ ;  /* 0x000000040b040227 */ /* 0x002fca00078e00ff */
[----:B------:R-:W-:-:S07]  /*1d900*/  @P0 SHF.R.U32.HI R11, RZ, R5, R4 ;  /* 0x00000005ff0b0219 */ /* 0x000fce0000011604 */
.L_x_1595:
[----:B------:R-:W-:Y:S05]  /*1d910*/  BSYNC B0 ;  /* 0x0000000000007941 */ /* 0x000fea0003800000 */
.L_x_1593:
[----:B------:R-:W-:-:S05]  /*1d920*/  IMAD R3, R11, R3, RZ ;  /* 0x000000030b037224 */ /* 0x000fca00078e02ff */
[----:B------:R-:W-:-:S07]  /*1d930*/  VIMNMX R10, R10, R3, !PT ;  /* 0x000000030a0a7248 */ /* 0x000fce0007fe0100 */
.L_x_1592:
[----:B------:R-:W-:Y:S01]  /*1d940*/  VIADD R2, R2, 0x7f ;  /* 0x0000007f02027836 */ /* 0x000fe20000000000 */
[----:B------:R-:W-:Y:S04]  /*1d950*/  BSSY B0, `(.L_x_1596) ;  /* 0x0000157000007945 */ /* 0x000fe80003800000 */
[----:B------:R-:W-:-:S04]  /*1d960*/  SHF.R.S32.HI R3, RZ, 0x1f, R2 ;  /* 0x0000001fff037819 */ /* 0x000fc80000011402 */
[----:B------:R-:W-:Y:S02]  /*1d970*/  LEA.HI R3, R3, R2, RZ, 0x7 ;  /* 0x0000000203037211 */ /* 0x000fe400078f38ff */
[----:B------:R-:W-:Y:S02]  /*1d980*/  SHF.R.S32.HI R2, RZ, 0x1f, R10 ;  /* 0x0000001fff027819 */ /* 0x000fe4000001140a */
[----:B------:R-:W-:Y:S02]  /*1d990*/  SHF.R.S32.HI R3, RZ, 0x7, R3 ;  /* 0x00000007ff037819 */ /* 0x000fe40000011403 */
[----:B------:R-:W-:Y:S02]  /*1d9a0*/  LEA.HI R2, R2, R10, RZ, 0x7 ;  /* 0x0000000a02027211 */ /* 0x000fe400078f38ff */
[----:B------:R-:W-:Y:S02]  /*1d9b0*/  VIMNMX R3, R17, R3, PT ;  /* 0x0000000311037248 */ /* 0x000fe40003fe0100 */
[----:B------:R-:W-:-:S03]  /*1d9c0*/  SHF.R.S32.HI R2, RZ, 0x7, R2 ;  /* 0x00000007ff027819 */ /* 0x000fc60000011402 */
[----:B------:R-:W-:Y:S01]  /*1d9d0*/  IMAD R3, R3, 0x80, -R8 ;  /* 0x0000008003037824 */ /* 0x000fe200078e0a08 */
[----:B------:R-:W-:-:S04]  /*1d9e0*/  VIMNMX R2, RZ, R2, !PT ;  /* 0x00000002ff027248 */ /* 0x000fc80007fe0100 */
[----:B------:R-:W-:Y:S01]  /*1d9f0*/  VIMNMX R3, R3, R6, PT ;  /* 0x0000000603037248 */ /* 0x000fe20003fe0100 */
[----:B------:R-:W-:-:S05]  /*1da00*/  IMAD R2, R2, 0x80, -R8 ;  /* 0x0000008002027824 */ /* 0x000fca00078e0a08 */
[----:B------:R-:W-:-:S04]  /*1da10*/  VIMNMX R5, RZ, R2, !PT ;  /* 0x00000002ff057248 */ /* 0x000fc80007fe0100 */
[----:B------:R-:W-:Y:S02]  /*1da20*/  ISETP.GT.AND P0, PT, R3, R5, PT ;  /* 0x000000050300720c */ /* 0x000fe40003f04270 */
[----:B------:R-:W-:-:S11]  /*1da30*/  SHF.R.U32.HI R5, RZ, 0x7, R5 ;  /* 0x00000007ff057819 */ /* 0x000fd60000011605 */
[----:B------:R-:W-:-:S05]  /*1da40*/  @P0 VIADD R2, R3, 0x7f ;  /* 0x0000007f03020836 */ /* 0x000fca0000000000 */
[----:B------:R-:W-:-:S04]  /*1da50*/  @P0 SHF.R.S32.HI R3, RZ, 0x1f, R2 ;  /* 0x0000001fff030819 */ /* 0x000fc80000011402 */
[----:B------:R-:W-:Y:S01]  /*1da60*/  @P0 LEA.HI R3, R3, R2, RZ, 0x7 ;  /* 0x0000000203030211 */ /* 0x000fe200078f38ff */
[----:B------:R-:W-:-:S03]  /*1da70*/  IMAD.MOV.U32 R2, RZ, RZ, R5 ;  /* 0x000000ffff027224 */ /* 0x000fc600078e0005 */
[----:B------:R-:W-:Y:S02]  /*1da80*/  @P0 SHF.R.S32.HI R2, RZ, 0x7, R3 ;  /* 0x00000007ff020819 */ /* 0x000fe40000011403 */
[----:B------:R-:W-:Y:S02]  /*1da90*/  PLOP3.LUT P0, PT, PT, PT, PT, 0x80, 0x0 ;  /* 0x000000000000781c */ /* 0x000fe40003f0f070 */
[----:B------:R-:W-:-:S13]  /*1daa0*/  ISETP.GT.AND P1, PT, R2, R5, PT ;  /* 0x000000050200720c */ /* 0x000fda0003f24270 */
[----:B------:R-:W-:Y:S05]  /*1dab0*/  @!P1 BRA `(.L_x_1597) ;  /* 0x0000001400009947 */ /* 0x000fea0003800000 */
[----:B------:R-:W-:Y:S01]  /*1dac0*/  UMOV UR4, 0xffffffff ;  /* 0xffffffff00047882 */ /* 0x000fe20000000000 */
[----:B------:R-:W-:Y:S02]  /*1dad0*/  SEL R4, R19, RZ, !P2 ;  /* 0x000000ff13047207 */ /* 0x000fe40005000000 */
[----:B------:R-:W-:Y:S05]  /*1dae0*/  BRA.DIV UR4, `(.L_x_1598) ;  /* 0x00000076042c7947 */ /* 0x000fea000b800000 */
[----:B------:R-:W1:Y:S02]  /*1daf0*/  S2R R3, SR_TID.X ;  /* 0x0000000000037919 */ /* 0x000e640000002100 */
[----:B-1----:R-:W-:-:S04]  /*1db00*/  SHF.R.U32.HI R3, RZ, 0x5, R3 ;  /* 0x00000005ff037819 */ /* 0x002fc80000011603 */
[----:B------:R-:W-:-:S05]  /*1db10*/  LOP3.LUT R3, R3, 0x3, RZ, 0xc0, !PT ;  /* 0x0000000303037812 */ /* 0x000fca00078ec0ff */
[----:B------:R1:W2:Y:S02]  /*1db20*/  SHFL.IDX PT, R14, R3, RZ, 0x1f ;  /* 0x00001fff030e7589 */ /* 0x0002a400000e0000 */
.L_x_1785:
[----:B--2---:R-:W-:Y:S02]  /*1db30*/  ISETP.NE.AND P0, PT, R14, RZ, PT ;  /* 0x000000ff0e00720c */ /* 0x004fe40003f05270 */
[----:B------:R-:W-:-:S11]  /*1db40*/  PLOP3.LUT P6, PT, PT, PT, PT, 0x8, 0x0 ;  /* 0x000000000000781c */ /* 0x000fd60003fce170 */
[----:B------:R-:W-:Y:S05]  /*1db50*/  @P0 BRA `(.L_x_1599) ;  /* 0x00000000000c0947 */ /* 0x000fea0003800000 */
[----:B------:R-:W-:-:S03]  /*1db60*/  UMOV UR4, 0xffffffff ;  /* 0xffffffff00047882 */ /* 0x000fc60000000000 */
[----:B------:R-:W-:Y:S05]  /*1db70*/  BRA.DIV UR4, `(.L_x_1600) ;  /* 0x00000076043c7947 */ /* 0x000fea000b800000 */
[----:B------:R-:W-:-:S13]  /*1db80*/  ELECT P6, URZ, PT ;  /* 0x00000000003f782f */ /* 0x000fda00038c0000 */
.L_x_1599:
[----:B-1----:R-:W2:Y:S01]  /*1db90*/  LDL R3, [R1+0x24] ;  /* 0x0000240001037983 */ /* 0x002ea20000100800 */
[----:B------:R-:W-:Y:S01]  /*1dba0*/  BSSY B1, `(.L_x_1601) ;  /* 0x0000008000017945 */ /* 0x000fe20003800000 */
[----:B--2---:R-:W-:-:S05]  /*1dbb0*/  VIADD R3, R3, 0x1 ;  /* 0x0000000103037836 */ /* 0x004fca0000000000 */
[----:B------:R-:W-:-:S04]  /*1dbc0*/  LEA.HI R6, R3, R3, RZ, 0x1 ;  /* 0x0000000303067211 */ /* 0x000fc800078f08ff */
[----:B------:R-:W-:-:S05]  /*1dbd0*/  LOP3.LUT R6, R6, 0xfffffffe, RZ, 0xc0, !PT ;  /* 0xfffffffe06067812 */ /* 0x000fca00078ec0ff */
[----:B------:R-:W-:-:S05]  /*1dbe0*/  IMAD.IADD R3, R3, 0x1, -R6 ;  /* 0x0000000103037824 */ /* 0x000fca00078e0a06 */
[----:B------:R-:W-:-:S04]  /*1dbf0*/  SHF.L.U32 R3, R3, 0x1f, RZ ;  /* 0x0000001f03037819 */ /* 0x000fc800000006ff */
[----:B------:R-:W1:Y:S02]  /*1dc00*/  SYNCS.PHASECHK.TRANS64.TRYWAIT P0, [R22+URZ+0x2d820], R3 ;  /* 0x02d82003160075a7 */ /* 0x000e64000800017f */
[----:B-1----:R-:W-:Y:S05]  /*1dc10*/  @!P0 BRA `(.L_x_1602) ;  /* 0x0000007400348947 */ /* 0x002fea0003800000 */
.L_x_1788:
[----:B------:R-:W-:Y:S05]  /*1dc20*/  BSYNC B1 ;  /* 0x0000000000017941 */ /* 0x000fea0003800000 */
.L_x_1601:
[----:B------:R-:W-:Y:S04]  /*1dc30*/  BSSY B1, `(.L_x_1603) ;  /* 0x000008b000017945 */ /* 0x000fe80003800000 */
[----:B------:R-:W-:Y:S05]  /*1dc40*/  @!P6 BRA `(.L_x_1604) ;  /* 0x000000080024e947 */ /* 0x000fea0003800000 */
[----:B------:R-:W-:Y:S01]  /*1dc50*/  IMAD R11, R28, 0x8, R22 ;  /* 0x000000081c0b7824 */ /* 0x000fe200078e0216 */
[----:B------:R-:W-:Y:S01]  /*1dc60*/  SHF.L.U32 R10, R29, 0x1f, RZ ;  /* 0x0000001f1d0a7819 */ /* 0x000fe200000006ff */
[----:B------:R-:W2:Y:S01]  /*1dc70*/  S2R R6, SR_TID.X ;  /* 0x0000000000067919 */ /* 0x000ea20000002100 */
[----:B------:R-:W-:Y:S02]  /*1dc80*/  BSSY B2, `(.L_x_1605) ;  /* 0x0000005000027945 */ /* 0x000fe40003800000 */
[----:B------:R-:W3:Y:S01]  /*1dc90*/  SYNCS.PHASECHK.TRANS64.TRYWAIT P0, [R11+URZ+0x2d8a0], R10 ;  /* 0x02d8a00a0b0075a7 */ /* 0x000ee2000800017f */
[----:B--2---:R-:W-:-:S04]  /*1dca0*/  LOP3.LUT R6, R6, 0x7f, RZ, 0xc0, !PT ;  /* 0x0000007f06067812 */ /* 0x004fc800078ec0ff */
[----:B------:R-:W-:Y:S01]  /*1dcb0*/  ISETP.NE.AND P1, PT, R6, RZ, PT ;  /* 0x000000ff0600720c */ /* 0x000fe20003f25270 */
[----:B---3--:R-:W-:-:S12]  /*1dcc0*/  @!P0 BRA `(.L_x_1606) ;  /* 0x00000074001c8947 */ /* 0x008fd80003800000 */
.L_x_1789:
[----:B------:R-:W-:Y:S05]  /*1dcd0*/  BSYNC B2 ;  /* 0x0000000000027941 */ /* 0x000fea0003800000 */
.L_x_1605:
[----:B------:R-:W-:Y:S04]  /*1dce0*/  BSSY B2, `(.L_x_1607) ;  /* 0x0000009000027945 */ /* 0x000fe80003800000 */
[----:B------:R-:W-:Y:S05]  /*1dcf0*/  @P1 BRA `(.L_x_1608) ;  /* 0x00000000001c1947 */ /* 0x000fea0003800000 */
[----:B-1----:R-:W1:Y:S02]  /*1dd00*/  S2R R3, SR_TID.X ;  /* 0x0000000000037919 */ /* 0x002e640000002100 */
[----:B-1----:R-:W-:Y:S01]  /*1dd10*/  LOP3.LUT R6, R3, 0x1f, RZ, 0xc0, !PT ;  /* 0x0000001f03067812 */ /* 0x002fe200078ec0ff */
[----:B------:R-:W-:-:S03]  /*1dd20*/  IMAD.MOV.U32 R3, RZ, RZ, 0x6000 ;  /* 0x00006000ff037424 */ /* 0x000fc600078e00ff */
[----:B------:R-:W-:Y:S01]  /*1dd30*/  ISETP.NE.AND P0, PT, R6, RZ, PT ;  /* 0x000000ff0600720c */ /* 0x000fe20003f05270 */
[----:B------:R3:W-:-:S12]  /*1dd40*/  SYNCS.ARRIVE.TRANS64 RZ, [R11+URZ+0x2d890], R3 ;  /* 0x02d890030bff79a7 */ /* 0x0007d8000800003f */
[----:B---3--:R-:W-:Y:S05]  /*1dd50*/  @!P0 BRA `(.L_x_1608) ;  /* 0x0000000000048947 */ /* 0x008fea0003800000 */
[----:B------:R-:W-:Y:S01]  /*1dd60*/  BPT.TRAP 0x1 ;  /* 0x000000040000795c */ /* 0x000fe20000300000 */
.L_x_1608:
[----:B------:R-:W-:Y:S05]  /*1dd70*/  BSYNC B2 ;  /* 0x0000000000027941 */ /* 0x000fea0003800000 */
.L_x_1607:
        /* <DEDUP_REMOVED lines=8> */
[----:B-1----:R-:W-:Y:S01]  /*1de00*/  VIADD R3, R11, 0x2d890 ;  /* 0x0002d8900b037836 */ /* 0x002fe20000000000 */
[----:B------:R-:W-:Y:S01]  /*1de10*/  UMOV UR6, 0x0 ;  /* 0x0000000000067882 */ /* 0x000fe20000000000 */
[----:B0-----:R-:W-:Y:S01]  /*1de20*/  VIADD R12, R8, 0x15400 ;  /* 0x00015400080c7836 */ /* 0x001fe20000000000 */
[----:B------:R-:W-:-:S09]  /*1de30*/  UMOV UR7, 0x12f00000 ;  /* 0x12f0000000077882 */ /* 0x000fd20000000000 */
.L_x_1609:
        /* <DEDUP_REMOVED lines=16> */
.L_x_1610:
        /* <DEDUP_REMOVED lines=16> */
.L_x_1611:
        /* <DEDUP_REMOVED lines=13> */
.L_x_1790:
[----:B------:R-:W-:Y:S05]  /*1e110*/  BSYNC B2 ;  /* 0x0000000000027941 */ /* 0x000fea0003800000 */
.L_x_1612:
        /* <DEDUP_REMOVED lines=11> */
.L_x_1615:
[----:B------:R-:W-:Y:S05]  /*1e1d0*/  BSYNC B2 ;  /* 0x0000000000027941 */ /* 0x000fea0003800000 */
.L_x_1614:
[----:B------:R-:W-:Y:S01]  /*1e1e0*/  R2UR UR10, R20 ;  /* 0x00000000140a72ca */ /* 0x000fe200000e0000 */
[----:B------:R-:W-:Y:S01]  /*1e1f0*/  UIADD3 UR4, UP0, UR40, 0x670, URZ ;  /* 0x0000067028047890 */ /* 0x000fe2000ff1e03f */
[----:B------:R-:W-:Y:S01]  /*1e200*/  R2UR UR6, R12 ;  /* 0x000000000c0672ca */ /* 0x000fe200000e0000 */
[----:B0-2---:R-:W-:Y:S01]  /*1e210*/  VIADD R11, R11, 0x2d8b0 ;  /* 0x0002d8b00b0b7836 */ /* 0x005fe20000000000 */
[----:B------:R-:W-:Y:S01]  /*1e220*/  R2UR UR7, R13 ;  /* 0x000000000d0772ca */ /* 0x000fe200000e0000 */
[----:B------:R-:W-:Y:S01]  /*1e230*/  VIADD R3, R8, 0x400 ;  /* 0x0000040008037836 */ /* 0x000fe20000000000 */
[----:B------:R-:W-:Y:S01]  /*1e240*/  PLOP3.LUT P0, PT, PT, PT, PT, 0x80, 0x0 ;  /* 0x000000000000781c */ /* 0x000fe20003f0f070 */
[----:B------:R-:W-:-:S12]  /*1e250*/  UIADD3.X UR5, URZ, UR41, URZ, UP0, !UPT ;  /* 0x000000293f057290 */ /* 0x000fd800087fe43f */
.L_x_1616:
        /* <DEDUP_REMOVED lines=15> */
.L_x_1617:
        /* <DEDUP_REMOVED lines=15> */
.L_x_1618:
        /* <DEDUP_REMOVED lines=10> */
.L_x_1604:
[----:B------:R-:W-:Y:S05]  /*1e4e0*/  BSYNC B1 ;  /* 0x0000000000017941 */ /* 0x000fea0003800000 */
.L_x_1603:
[----:B------:R-:W-:Y:S01]  /*1e4f0*/  VIADD R8, R2, 0xfffffffe ;  /* 0xfffffffe02087836 */ /* 0x000fe20000000000 */
[----:B------:R-:W-:Y:S01]  /*1e500*/  PLOP3.LUT P0, PT, PT, PT, PT, 0x8, 0x0 ;  /* 0x000000000000781c */ /* 0x000fe20003f0e170 */
[----:B------:R-:W-:-:S03]  /*1e510*/  VIADD R28, R28, 0x1 ;  /* 0x000000011c1c7836 */ /* 0x000fc60000000000 */
[----:B------:R-:W-:Y:S02]  /*1e520*/  ISETP.GE.AND P2, PT, R8, R5, PT ;  /* 0x000000050800720c */ /* 0x000fe40003f46270 */
[----:B------:R-:W-:-:S04]  /*1e530*/  ISETP.NE.AND P1, PT, R28, 0x2, PT ;  /* 0x000000021c00780c */ /* 0x000fc80003f25270 */
[----:B------:R-:W-:Y:S02]  /*1e540*/  SEL R2, RZ, 0x1, P1 ;  /* 0x00000001ff027807 */ /* 0x000fe40000800000 */
[----:B------:R-:W-:Y:S02]  /*1e550*/  SEL R28, R28, RZ, P1 ;  /* 0x000000ff1c1c7207 */ /* 0x000fe40000800000 */
[----:B------:R-:W-:-:S03]  /*1e560*/  LOP3.LUT R29, R29, R2, RZ, 0x3c, !PT ;  /* 0x000000021d1d7212 */ /* 0x000fc600078e3cff */
[----:B------:R-:W-:Y:S05]  /*1e570*/  @!P2 BRA `(.L_x_1597) ;  /* 0x000000080050a947 */ /* 0x000fea0003800000 */
.L_x_1635:
[----:B------:R-:W-:Y:S05]  /*1e580*/  YIELD ;  /* 0x0000000000007946 */ /* 0x000fea0003800000 */
[----:B------:R-:W-:Y:S04]  /*1e590*/  BSSY B1, `(.L_x_1619) ;  /* 0x000008a000017945 */ /* 0x000fe80003800000 */
[----:B------:R-:W-:Y:S05]  /*1e5a0*/  @!P6 BRA `(.L_x_1620) ;  /* 0x000000080020e947 */ /* 0x000fea0003800000 */
[----:B------:R-:W-:Y:S01]  /*1e5b0*/  IMAD R6, R28, 0x8, R22 ;  /* 0x000000081c067824 */ /* 0x000fe200078e0216 */
[----:B-1----:R-:W-:Y:S01]  /*1e5c0*/  SHF.L.U32 R3, R29, 0x1f, RZ ;  /* 0x0000001f1d037819 */ /* 0x002fe200000006ff */
[----:B------:R-:W1:Y:S01]  /*1e5d0*/  S2R R2, SR_TID.X ;  /* 0x0000000000027919 */ /* 0x000e620000002100 */
[----:B------:R-:W-:Y:S02]  /*1e5e0*/  BSSY B2, `(.L_x_1621) ;  /* 0x0000005000027945 */ /* 0x000fe40003800000 */
[----:B------:R-:W2:Y:S01]  /*1e5f0*/  SYNCS.PHASECHK.TRANS64.TRYWAIT P1, [R6+URZ+0x2d8a0], R3 ;  /* 0x02d8a003060075a7 */ /* 0x000ea2000802017f */
[----:B-1----:R-:W-:-:S04]  /*1e600*/  LOP3.LUT R2, R2, 0x7f, RZ, 0xc0, !PT ;  /* 0x0000007f02027812 */ /* 0x002fc800078ec0ff */
[----:B------:R-:W-:Y:S01]  /*1e610*/  ISETP.NE.AND P2, PT, R2, RZ, PT ;  /* 0x000000ff0200720c */ /* 0x000fe20003f45270 */
[----:B--2---:R-:W-:-:S12]  /*1e620*/  @!P1 BRA `(.L_x_1622) ;  /* 0x0000006800ec9947 */ /* 0x004fd80003800000 */
.L_x_1791:
[----:B------:R-:W-:Y:S05]  /*1e630*/  BSYNC B2 ;  /* 0x0000000000027941 */ /* 0x000fea0003800000 */
.L_x_1621:
[----:B------:R-:W-:Y:S04]  /*1e640*/  BSSY B2, `(.L_x_1623) ;  /* 0x0000009000027945 */ /* 0x000fe80003800000 */
[----:B------:R-:W-:Y:S05]  /*1e650*/  @P2 BRA `(.L_x_1624) ;  /* 0x00000000001c2947 */ /* 0x000fea0003800000 */
[----:B------:R-:W2:Y:S02]  /*1e660*/  S2R R2, SR_TID.X ;  /* 0x0000000000027919 */ /* 0x000ea40000002100 */
[----:B--2---:R-:W-:Y:S01]  /*1e670*/  LOP3.LUT R10, R2, 0x1f, RZ, 0xc0, !PT ;  /* 0x0000001f020a7812 */ /* 0x004fe200078ec0ff */
[----:B------:R-:W-:-:S03]  /*1e680*/  IMAD.MOV.U32 R2, RZ, RZ, 0x6000 ;  /* 0x00006000ff027424 */ /* 0x000fc600078e00ff */
[----:B------:R-:W-:Y:S01]  /*1e690*/  ISETP.NE.AND P1, PT, R10, RZ, PT ;  /* 0x000000ff0a00720c */ /* 0x000fe20003f25270 */
[----:B------:R2:W-:-:S12]  /*1e6a0*/  SYNCS.ARRIVE.TRANS64 RZ, [R6+URZ+0x2d890], R2 ;  /* 0x02d8900206ff79a7 */ /* 0x0005d8000800003f */
[----:B--2---:R-:W-:Y:S05]  /*1e6b0*/  @!P1 BRA `(.L_x_1624) ;  /* 0x0000000000049947 */ /* 0x004fea0003800000 */
[----:B------:R-:W-:Y:S01]  /*1e6c0*/  BPT.TRAP 0x1 ;  /* 0x000000040000795c */ /* 0x000fe20000300000 */
.L_x_1624:
[----:B------:R-:W-:Y:S05]  /*1e6d0*/  BSYNC B2 ;  /* 0x0000000000027941 */ /* 0x000fea0003800000 */
.L_x_1623:
        /* <DEDUP_REMOVED lines=10> */
[----:B------:R-:W-:-:S10]  /*1e780*/  UMOV UR7, 0x12f00000 ;  /* 0x12f0000000077882 */ /* 0x000fd40000000000 */
.L_x_1625:
        /* <DEDUP_REMOVED lines=16> */
.L_x_1626:
        /* <DEDUP_REMOVED lines=16> */
.L_x_1627:
        /* <DEDUP_REMOVED lines=13> */
.L_x_1792:
[----:B------:R-:W-:Y:S05]  /*1ea60*/  BSYNC B2 ;  /* 0x0000000000027941 */ /* 0x000fea0003800000 */
.L_x_1628:
[----:B------:R-:W-:Y:S01]  /*1ea70*/  BSSY B2, `(.L_x_1630) ;  /* 0x000000b000027945 */ /* 0x000fe20003800000 */
[----:B------:R-:W-:Y:S02]  /*1ea80*/  IMAD.MOV.U32 R2, RZ, RZ, 0x0 ;  /* 0x00000000ff027424 */ /* 0x000fe400078e00ff */
[----:B01----:R-:W-:Y:S01]  /*1ea90*/  IMAD.MOV.U32 R3, RZ, RZ, 0x12f00000 ;  /* 0x12f00000ff037424 */ /* 0x003fe200078e00ff */
        /* <DEDUP_REMOVED lines=8> */
.L_x_1631:
[----:B------:R-:W-:Y:S05]  /*1eb20*/  BSYNC B2 ;  /* 0x0000000000027941 */ /* 0x000fea0003800000 */
.L_x_1630:
        /* <DEDUP_REMOVED lines=8> */
.L_x_1632:
        /* <DEDUP_REMOVED lines=15> */
.L_x_1633:
        /* <DEDUP_REMOVED lines=15> */
.L_x_1634:
        /* <DEDUP_REMOVED lines=10> */
.L_x_1620:
[----:B------:R-:W-:Y:S05]  /*1ee30*/  BSYNC B1 ;  /* 0x0000000000017941 */ /* 0x000fea0003800000 */
.L_x_1619:
[----:B------:R-:W-:Y:S01]  /*1ee40*/  ISETP.GT.AND P2, PT, R8, R5, PT ;  /* 0x000000050800720c */ /* 0x000fe20003f44270 */
[----:B------:R-:W-:Y:S02]  /*1ee50*/  VIADD R28, R28, 0x1 ;  /* 0x000000011c1c7836 */ /* 0x000fe40000000000 */
[----:B------:R-:W-:-:S03]  /*1ee60*/  VIADD R8, R8, 0xffffffff ;  /* 0xffffffff08087836 */ /* 0x000fc60000000000 */
[----:B------:R-:W-:-:S04]  /*1ee70*/  ISETP.NE.AND P1, PT, R28, 0x2, PT ;  /* 0x000000021c00780c */ /* 0x000fc80003f25270 */
[----:B------:R-:W-:Y:S02]  /*1ee80*/  SEL R2, RZ, 0x1, P1 ;  /* 0x00000001ff027807 */ /* 0x000fe40000800000 */
[----:B------:R-:W-:Y:S02]  /*1ee90*/  SEL R28, R28, RZ, P1 ;  /* 0x000000ff1c1c7207 */ /* 0x000fe40000800000 */
[----:B------:R-:W-:Y:S01]  /*1eea0*/  LOP3.LUT R29, R29, R2, RZ, 0x3c, !PT ;  /* 0x000000021d1d7212 */ /* 0x000fe200078e3cff */
[----:B------:R-:W-:Y:S06]  /*1eeb0*/  @P2 BRA `(.L_x_1635) ;  /* 0xfffffff400b02947 */ /* 0x000fec000383ffff */
.L_x_1597:
[----:B------:R-:W-:Y:S05]  /*1eec0*/  BSYNC B0 ;  /* 0x0000000000007941 */ /* 0x000fea0003800000 */
.L_x_1596:
[----:B------:R-:W2:Y:S01]  /*1eed0*/  LDL R6, [R1+0x10] ;  /* 0x0000100001067983 */ /* 0x000ea20000100800 */
[----:B------:R-:W3:Y:S01]  /*1eee0*/  LDC R0, c[0x0][0x448] ;  /* 0x00011200ff007b82 */ /* 0x000ee20000000800 */
[----:B------:R-:W-:Y:S07]  /*1eef0*/  @!P0 WARPSYNC.ALL ;  /* 0x0000000000008948 */ /* 0x000fee0003800000 */
[----:B------:R-:W-:Y:S01]  /*1ef00*/  @!P0 BAR.SYNC.DEFER_BLOCKING 0xc, 0x200 ;  /* 0x0308000000008b1d */ /* 0x000fe20000010000 */
[----:B---3--:R-:W-:-:S13]  /*1ef10*/  ISETP.NE.AND P1, PT, R0, 0x1, PT ;  /* 0x000000010000780c */ /* 0x008fda0003f25270 */
[----:B------:R-:W3:Y:S08]  /*1ef20*/  @P1 LDC R5, c[0x0][0x44c] ;  /* 0x00011300ff051b82 */ /* 0x000ef00000000800 */
[----:B-1----:R-:W1:Y:S01]  /*1ef30*/  @P1 LDC R3, c[0x0][0x450] ;  /* 0x00011400ff031b82 */ /* 0x002e620000000800 */
[----:B--2---:R-:W-:-:S04]  /*1ef40*/  VIADD R2, R6, 0xbf ;  /* 0x000000bf06027836 */ /* 0x004fc80000000000 */
[----:B---3--:R-:W-:-:S05]  /*1ef50*/  @P1 IMAD.HI.U32 R0, R2, R5, RZ ;  /* 0x0000000502001227 */ /* 0x008fca00078e00ff */
[----:B-1----:R-:W-:-:S05]  /*1ef60*/  @P1 SHF.R.U32.HI R2, RZ, R3, R0 ;  /* 0x00000003ff021219 */ /* 0x002fca0000011600 */
[----:B------:R-:W-:Y:S02]  /*1ef70*/  IMAD.IADD R7, R7, 0x1, R2 ;  /* 0x0000000107077824 */ /* 0x000fe400078e0202 */
[----:B------:R-:W1:Y:S02]  /*1ef80*/  LDC.64 R2, c[0x0][0x9e0] ;  /* 0x00027800ff027b82 */ /* 0x000e640000000a00 */
[----:B-1----:R-:W-:Y:S01]  /*1ef90*/  ISETP.GE.AND P2, PT, R3, 0x1, PT ;  /* 0x000000010300780c */ /* 0x002fe20003f46270 */
[----:B------:R-:W-:-:S12]  /*1efa0*/  IMAD.IADD R2, R7, 0x1, R2 ;  /* 0x0000000107027824 */ /* 0x000fd800078e0202 */
[----:B------:R-:W-:Y:S05]  /*1efb0*/  @!P2 BRA `(.L_x_1636) ;  /* 0x000000000048a947 */ /* 0x000fea0003800000 */
        /* <DEDUP_REMOVED lines=11> */
.L_x_1638:
[----:B------:R-:W-:-:S13]  /*1f070*/  ISETP.NE.AND P0, PT, R3, 0x1, PT ;  /* 0x000000010300780c */ /* 0x000fda0003f05270 */
[----:B------:R-:W1:Y:S02]  /*1f080*/  @P0 LDC.64 R4, c[0x0][0x9e8] ;  /* 0x00027a00ff040b82 */ /* 0x000e640000000a00 */
[----:B-1----:R-:W-:-:S05]  /*1f090*/  @P0 IMAD.HI.U32 R4, R0, R4, RZ ;  /* 0x0000000400040227 */ /* 0x002fca00078e00ff */
[----:B------:R-:W-:-:S07]  /*1f0a0*/  @P0 SHF.R.U32.HI R0, RZ, R5, R4 ;  /* 0x00000005ff000219 */ /* 0x000fce0000011604 */
.L_x_1639:
[----:B------:R-:W-:Y:S05]  /*1f0b0*/  BSYNC B0 ;  /* 0x0000000000007941 */ /* 0x000fea0003800000 */
.L_x_1637:
[----:B------:R-:W-:-:S05]  /*1f0c0*/  IMAD R5, R0, R3, R3 ;  /* 0x0000000300057224 */ /* 0x000fca00078e0203 */
[----:B------:R-:W-:-:S07]  /*1f0d0*/  VIMNMX R2, R2, R5, PT ;  /* 0x0000000502027248 */ /* 0x000fce0003fe0100 */
.L_x_1636:
[----:B------:R-:W-:Y:S01]  /*1f0e0*/  VIADD R2, R2, 0x7f ;  /* 0x0000007f02027836 */ /* 0x000fe20000000000 */
[----:B------:R-:W-:-:S04]  /*1f0f0*/  ULDC UR4, c[0x0][0x9dc] ;  /* 0x0002770000047ab9 */ /* 0x000fc80000000800 */
[----:B------:R-:W-:-:S04]  /*1f100*/  SHF.R.S32.HI R5, RZ, 0x1f, R2 ;  /* 0x0000001fff057819 */ /* 0x000fc80000011402 */
[----:B------:R-:W-:Y:S02]  /*1f110*/  LEA.HI R5, R5, R2, RZ, 0x7 ;  /* 0x0000000205057211 */ /* 0x000fe400078f38ff */
[----:B------:R-:W1:Y:S02]  /*1f120*/  @P1 LDC R2, c[0x0][0x44c] ;  /* 0x00011300ff021b82 */ /* 0x000e640000000800 */
[----:B------:R-:W-:-:S04]  /*1f130*/  SHF.R.S32.HI R0, RZ, 0x7, R5 ;  /* 0x00000007ff007819 */ /* 0x000fc80000011405 */
[----:B------:R-:W-:Y:S02]  /*1f140*/  VIMNMX R24, R17, R0, PT ;  /* 0x0000000011187248 */ /* 0x000fe40003fe0100 */
[----:B------:R-:W2:Y:S03]  /*1f150*/  @P1 LDC R0, c[0x0][0x450] ;  /* 0x00011400ff001b82 */ /* 0x000ea60000000800 */
[----:B------:R3:W-:Y:S01]  /*1f160*/  STL [R1+0x14], R24 ;  /* 0x0000141801007387 */ /* 0x0007e20000100800 */
[----:B-1----:R-:W-:-:S04]  /*1f170*/  @P1 IMAD.HI.U32 R5, R6, R2, RZ ;  /* 0x0000000206051227 */ /* 0x002fc800078e00ff */
[----:B------:R-:W-:Y:S01]  /*1f180*/  IMAD.MOV.U32 R2, RZ, RZ, R6 ;  /* 0x000000ffff027224 */ /* 0x000fe200078e0006 */
[----:B--2---:R-:W-:-:S05]  /*1f190*/  @P1 SHF.R.U32.HI R2, RZ, R0, R5 ;  /* 0x00000000ff021219 */ /* 0x004fca0000011605 */
[----:B------:R-:W-:-:S04]  /*1f1a0*/  IMAD.IADD R2, R9, 0x1, R2 ;  /* 0x0000000109027824 */ /* 0x000fc800078e0202 */
[----:B------:R-:W-:Y:S01]  /*1f1b0*/  VIADD R0, R2, -UR4 ;  /* 0x8000000402007c36 */ /* 0x000fe20008000000 */
[----:B---3--:R-:W-:Y:S06]  /*1f1c0*/  @!P2 BRA `(.L_x_1640) ;  /* 0x000000000044a947 */ /* 0x008fec0003800000 */
        /* <DEDUP_REMOVED lines=10> */
.L_x_1642:
[----:B------:R-:W-:-:S13]  /*1f270*/  ISETP.NE.AND P0, PT, R3, 0x1, PT ;  /* 0x000000010300780c */ /* 0x000fda0003f05270 */
[----:B------:R-:W1:Y:S02]  /*1f280*/  @P0 LDC.64 R4, c[0x0][0x9e8] ;  /* 0x00027a00ff040b82 */ /* 0x000e640000000a00 */
[----:B-1----:R-:W-:-:S05]  /*1f290*/  @P0 IMAD.HI.U32 R4, R2, R4, RZ ;  /* 0x0000000402040227 */ /* 0x002fca00078e00ff */
[----:B------:R-:W-:-:S07]  /*1f2a0*/  @P0 SHF.R.U32.HI R2, RZ, R5, R4 ;  /* 0x00000005ff020219 */ /* 0x000fce0000011604 */
.L_x_1643:
[----:B------:R-:W-:Y:S05]  /*1f2b0*/  BSYNC B0 ;  /* 0x0000000000007941 */ /* 0x000fea0003800000 */
.L_x_1641:
[----:B------:R-:W-:-:S05]  /*1f2c0*/  IMAD R3, R2, R3, RZ ;  /* 0x0000000302037224 */ /* 0x000fca00078e02ff */
[----:B------:R-:W-:-:S07]  /*1f2d0*/  VIMNMX R0, R0, R3, !PT ;  /* 0x0000000300007248 */ /* 0x000fce0007fe0100 */
.L_x_1640:
[----:B------:R-:W-:Y:S01]  /*1f2e0*/  SHF.R.S32.HI R3, RZ, 0x1f, R0 ;  /* 0x0000001fff037819 */ /* 0x000fe20000011400 */
[----:B------:R-:W-:Y:S03]  /*1f2f0*/  BSSY B7, `(.L_x_1644) ;  /* 0x0000421000077945 */ /* 0x000fe60003800000 */
[----:B------:R-:W-:-:S04]  /*1f300*/  LEA.HI R3, R3, R0, RZ, 0x7 ;  /* 0x0000000003037211 */ /* 0x000fc800078f38ff */
[----:B------:R-:W-:-:S04]  /*1f310*/  SHF.R.S32.HI R3, RZ, 0x7, R3 ;  /* 0x00000007ff037819 */ /* 0x000fc80000011403 */
[----:B------:R-:W-:-:S04]  /*1f320*/  VIMNMX R2, RZ, R3, !PT ;  /* 0x00000003ff027248 */ /* 0x000fc80007fe0100 */
[----:B------:R-:W-:Y:S01]  /*1f330*/  ISETP.GT.AND P0, PT, R24, R2, PT ;  /* 0x000000021800720c */ /* 0x000fe20003f04270 */
[----:B------:R1:W-:-:S12]  /*1f340*/  STL [R1+0x8], R2 ;  /* 0x0000080201007387 */ /* 0x0003d80000100800 */
[----:B-1----:R-:W-:Y:S05]  /*1f350*/  @P0 BRA `(.L_x_1645) ;  /* 0x0000000000440947 */ /* 0x002fea0003800000 */
[----:B------:R-:W1:Y:S02]  /*1f360*/  S2R R2, SR_TID.X ;  /* 0x0000000000027919 */ /* 0x000e640000002100 */
[----:B-1----:R-:W-:-:S04]  /*1f370*/  LOP3.LUT R2, R2, 0x7f, RZ, 0xc0, !PT ;  /* 0x0000007f02027812 */ /* 0x002fc800078ec0ff */
[----:B------:R-:W-:-:S13]  /*1f380*/  ISETP.NE.AND P0, PT, R2, RZ, PT ;  /* 0x000000ff0200720c */ /* 0x000fda0003f05270 */
[----:B------:R-:W-:Y:S05]  /*1f390*/  @P0 BRA `(.L_x_1646) ;  /* 0x0000004000580947 */ /* 0x000fea0003800000 */
[----:B------:R-:W1:Y:S01]  /*1f3a0*/  S2R R5, SR_LANEID ;  /* 0x0000000000057919 */ /* 0x000e620000000000 */
[----:B------:R-:W-:Y:S01]  /*1f3b0*/  VOTEU.ANY UR4, UPT, PT ;  /* 0x0000000000047886 */ /* 0x000fe200038e0100 */
[----:B------:R-:W2:Y:S01]  /*1f3c0*/  LDC.64 R2, c[0x0][0xc60] ;  /* 0x00031800ff027b82 */ /* 0x000ea20000000a00 */
[----:B------:R-:W1:Y:S02]  /*1f3d0*/  FLO.U32 R0, UR4 ;  /* 0x0000000400007d00 */ /* 0x000e6400080e0000 */
[----:B-1----:R-:W-:-:S06]  /*1f3e0*/  ISETP.EQ.U32.AND P0, PT, R0, R5, PT ;  /* 0x000000050000720c */ /* 0x002fcc0003f02070 */
[----:B------:R-:W2:Y:S07]  /*1f3f0*/  POPC R5, UR4 ;  /* 0x0000000400057d09 */ /* 0x000eae0008000000 */
[----:B--2---:R-:W2:Y:S01]  /*1f400*/  @P0 ATOMG.E.ADD.STRONG.GPU PT, R3, desc[UR38][R2.64], R5 ;  /* 0x00000005020309a8 */ /* 0x004ea200081ee1e6 */
[----:B------:R-:W1:Y:S02]  /*1f410*/  S2R R4, SR_LTMASK ;  /* 0x0000000000047919 */ /* 0x000e640000003900 */
[----:B-1----:R-:W-:-:S04]  /*1f420*/  LOP3.LUT R4, R4, UR4, RZ, 0xc0, !PT ;  /* 0x0000000404047c12 */ /* 0x002fc8000f8ec0ff */
[----:B------:R-:W1:Y:S01]  /*1f430*/  POPC R7, R4 ;  /* 0x0000000400077309 */ /* 0x000e620000000000 */
[----:B--2---:R-:W1:Y:S02]  /*1f440*/  SHFL.IDX PT, R0, R3, R0, 0x1f ;  /* 0x00001f0003007589 */ /* 0x004e6400000e0000 */
[----:B-1----:R-:W-:Y:S01]  /*1f450*/  IADD3 R16, R0, UR37, R7 ;  /* 0x0000002500107c10 */ /* 0x002fe2000fffe007 */
[----:B------:R-:W-:Y:S06]  /*1f460*/  BRA `(.L_x_1646) ;  /* 0x0000004000247947 */ /* 0x000fec0003800000 */
.L_x_1645:
        /* <DEDUP_REMOVED lines=16> */
[----:B0-----:R-:W-:Y:S02]  /*1f570*/  IMAD.MOV.U32 R12, RZ, RZ, 0x1 ;  /* 0x00000001ff0c7424 */ /* 0x001fe400078e00ff */
[----:B------:R-:W-:-:S07]  /*1f580*/  IMAD.MOV.U32 R13, RZ, RZ, RZ ;  /* 0x000000ffff0d7224 */ /* 0x000fce00078e00ff */
[----:B------:R-:W-:-:S07]  /*1f590*/  LEPC R20, `(.L_x_1648) ;  /* 0x000000001014794e */ /* 0x000fce0000000000 */
[----:B-1----:R-:W-:Y:S05]  /*1f5a0*/  CALL.ABS.NOINC R2 ;  /* 0x0000000002007343 */ /* 0x002fea0003c00000 */
.L_x_1648:
[----:B------:R-:W-:Y:S05]  /*1f5b0*/  BSYNC B6 ;  /* 0x0000000000067941 */ /* 0x000fea0003800000 */
.L_x_1647:
        /* <DEDUP_REMOVED lines=9> */
[----:B------:R-:W-:Y:S02]  /*1f650*/  IMAD.U32 R4, RZ, RZ, UR6 ;  /* 0x00000006ff047e24 */ /* 0x000fe4000f8e00ff */
[----:B------:R-:W-:Y:S02]  /*1f660*/  IMAD.U32 R5, RZ, RZ, UR7 ;  /* 0x00000007ff057e24 */ /* 0x000fe4000f8e00ff */
[----:B------:R-:W-:Y:S02]  /*1f670*/  IMAD.U32 R6, RZ, RZ, UR8 ;  /* 0x00000008ff067e24 */ /* 0x000fe4000f8e00ff */
[----:B------:R-:W-:-:S02]  /*1f680*/  IMAD.U32 R7, RZ, RZ, UR9 ;  /* 0x00000009ff077e24 */ /* 0x000fc4000f8e00ff */
[----:B------:R-:W-:Y:S02]  /*1f690*/  IMAD.U32 R10, RZ, RZ, UR4 ;  /* 0x00000004ff0a7e24 */ /* 0x000fe4000f8e00ff */
[----:B------:R-:W-:Y:S02]  /*1f6a0*/  IMAD.U32 R11, RZ, RZ, UR5 ;  /* 0x00000005ff0b7e24 */ /* 0x000fe4000f8e00ff */
[----:B------:R-:W-:Y:S02]  /*1f6b0*/  IMAD.MOV.U32 R8, RZ, RZ, 0x70 ;  /* 0x00000070ff087424 */ /* 0x000fe400078e00ff */
[----:B0-----:R-:W-:Y:S02]  /*1f6c0*/  IMAD.MOV.U32 R12, RZ, RZ, 0x1 ;  /* 0x00000001ff0c7424 */ /* 0x001fe400078e00ff */
[----:B-1----:R-:W-:-:S07]  /*1f6d0*/  IMAD.MOV.U32 R13, RZ, RZ, RZ ;  /* 0x000000ffff0d7224 */ /* 0x002fce00078e00ff */
[----:B------:R-:W-:-:S07]  /*1f6e0*/  LEPC R20, `(.L_x_1651) ;  /* 0x000000001014794e */ /* 0x000fce0000000000 */
[----:B--2---:R-:W-:Y:S05]  /*1f6f0*/  CALL.ABS.NOINC R2 ;  /* 0x0000000002007343 */ /* 0x004fea0003c00000 */
.L_x_1651:
        /* <DEDUP_REMOVED lines=15> */
.L_x_1650:
[----:B------:R-:W-:Y:S05]  /*1f7f0*/  BSYNC B6 ;  /* 0x0000000000067941 */ /* 0x000fea0003800000 */
.L_x_1649:
[----:B------:R-:W-:Y:S01]  /*1f800*/  ULDC.64 UR4, c[0x0][0x9f8] ;  /* 0x00027e0000047ab9 */ /* 0x000fe20000000a00 */
[----:B------:R-:W-:Y:S01]  /*1f810*/  IMAD.MOV.U32 R25, RZ, RZ, R19 ;  /* 0x000000ffff197224 */ /* 0x000fe200078e0013 */
[----:B------:R-:W-:-:S04]  /*1f820*/  ISETP.NE.U32.AND P0, PT, RZ, UR4, PT ;  /* 0x00000004ff007c0c */ /* 0x000fc8000bf05070 */
[----:B------:R-:W-:Y:S01]  /*1f830*/  ISETP.NE.AND.EX P0, PT, RZ, UR5, PT, P0 ;  /* 0x00000005ff007c0c */ /* 0x000fe2000bf05300 */
[----:B------:R-:W-:-:S12]  /*1f840*/  ULDC.64 UR4, c[0x0][0xa08] ;  /* 0x0002820000047ab9 */ /* 0x000fd80000000a00 */
[----:B------:R-:W1:Y:S02]  /*1f850*/  @P0 LDC.64 R2, c[0x0][0x9f8] ;  /* 0x00027e00ff020b82 */ /* 0x000e640000000a00 */
[----:B-1----:R-:W-:-:S05]  /*1f860*/  @P0 IMAD.WIDE R2, R19, 0x4, R2 ;  /* 0x0000000413020825 */ /* 0x002fca00078e0202 */
[----:B------:R1:W2:Y:S01]  /*1f870*/  @P0 LDG.E R25, desc[UR38][R2.64] ;  /* 0x0000002602190981 */ /* 0x0002a2000c1e1900 */
[----:B------:R-:W-:Y:S01]  /*1f880*/  VIADD R24, R24, 0xffffffff ;  /* 0xffffffff18187836 */ /* 0x000fe20000000000 */
[----:B-1----:R-:W1:Y:S02]  /*1f890*/  LDC.64 R2, c[0x0][0x418] ;  /* 0x00010600ff027b82 */ /* 0x002e640000000a00 */
[----:B-1----:R-:W-:Y:S01]  /*1f8a0*/  LOP3.LUT P0, RZ, R2, UR4, RZ, 0xfc, !PT ;  /* 0x0000000402ff7c12 */ /* 0x002fe2000f80fcff */
[----:B------:R-:W-:-:S03]  /*1f8b0*/  UMOV UR4, 0xffffffff ;  /* 0xffffffff00047882 */ /* 0x000fc60000000000 */
[----:B------:R-:W-:Y:S02]  /*1f8c0*/  LOP3.LUT P0, RZ, R3, UR5, RZ, 0xfc, P0 ;  /* 0x0000000503ff7c12 */ /* 0x000fe4000800fcff */
[----:B--2---:R-:W-:Y:S02]  /*1f8d0*/  SHF.R.S32.HI R7, RZ, 0x1f, R25 ;  /* 0x0000001fff077819 */ /* 0x004fe40000011419 */
[----:B------:R-:W-:-:S03]  /*1f8e0*/  SEL R17, R25, RZ, !P0 ;  /* 0x000000ff19117207 */ /* 0x000fc60004000000 */
[----:B------:R1:W-:Y:S01]  /*1f8f0*/  STL [R1+0x4], R7 ;  /* 0x0000040701007387 */ /* 0x0003e20000100800 */
[----:B------:R-:W-:Y:S05]  /*1f900*/  BRA.DIV UR4, `(.L_x_1652) ;  /* 0x0000005a045c7947 */ /* 0x000fea000b800000 */
[----:B------:R-:W2:Y:S02]  /*1f910*/  S2R R0, SR_TID.X ;  /* 0x0000000000007919 */ /* 0x000ea40000002100 */
[----:B--2---:R-:W-:-:S04]  /*1f920*/  SHF.R.U32.HI R0, RZ, 0x5, R0 ;  /* 0x00000005ff007819 */ /* 0x004fc80000011600 */
[----:B------:R-:W-:-:S05]  /*1f930*/  LOP3.LUT R0, R0, 0x3, RZ, 0xc0, !PT ;  /* 0x0000000300007812 */ /* 0x000fca00078ec0ff */
[----:B------:R2:W3:Y:S02]  /*1f940*/  SHFL.IDX PT, R14, R0, RZ, 0x1f ;  /* 0x00001fff000e7589 */ /* 0x0004e400000e0000 */
.L_x_1795:
[----:B--2---:R-:W2:Y:S01]  /*1f950*/  LDL.LU R0, [R1] ;  /* 0x0000000001007983 */ /* 0x004ea20000300800 */
[----:B------:R-:W-:Y:S02]  /*1f960*/  PLOP3.LUT P1, PT, PT, PT, PT, 0x8, 0x0 ;  /* 0x000000000000781c */ /* 0x000fe40003f2e170 */
[----:B---3--:R-:W-:Y:S02]  /*1f970*/  ISETP.NE.AND P0, PT, R14, RZ, PT ;  /* 0x000000ff0e00720c */ /* 0x008fe40003f05270 */
[----:B--2---:R-:W-:-:S09]  /*1f980*/  LOP3.LUT R0, R0, 0xfffffffe, RZ, 0xc0, !PT ;  /* 0xfffffffe00007812 */ /* 0x004fd200078ec0ff */
[----:B------:R-:W-:-:S05]  /*1f990*/  @P1 LOP3.LUT R0, R0, 0x1, RZ, 0xfc, !PT ;  /* 0x0000000100001812 */ /* 0x000fca00078efcff */
[----:B------:R2:W-:Y:S01]  /*1f9a0*/  STL [R1], R0 ;  /* 0x0000000001007387 */ /* 0x0005e20000100800 */
[----:B------:R-:W-:Y:S05]  /*1f9b0*/  @P0 BRA `(.L_x_1653) ;  /* 0x0000000400200947 */ /* 0x000fea0003800000 */
[----:B------:R-:W-:-:S03]  /*1f9c0*/  UMOV UR4, 0xffffffff ;  /* 0xffffffff00047882 */ /* 0x000fc60000000000 */
[----:B------:R-:W-:Y:S05]  /*1f9d0*/  BRA.DIV UR4, `(.L_x_1654) ;  /* 0x0000005a045c7947 */ /* 0x000fea000b800000 */
[----:B------:R-:W-:-:S13]  /*1f9e0*/  ELECT P6, URZ, PT ;  /* 0x00000000003f782f */ /* 0x000fda00038c0000 */
.L_x_1798:
[----:B------:R-:W-:Y:S05]  /*1f9f0*/  @!P6 BRA `(.L_x_1653) ;  /* 0x000000040010e947 */ /* 0x000fea0003800000 */
[----:B------:R-:W-:-:S04]  /*1fa00*/  ISETP.NE.U32.AND P0, PT, R2, RZ, PT ;  /* 0x000000ff0200720c */ /* 0x000fc80003f05070 */
[----:B------:R-:W-:-:S13]  /*1fa10*/  ISETP.NE.AND.EX P0, PT, R3, RZ, PT, P0 ;  /* 0x000000ff0300720c */ /* 0x000fda0003f05300 */
[----:B------:R-:W-:Y:S05]  /*1fa20*/  @!P0 BRA `(.L_x_1655) ;  /* 0x0000000000448947 */ /* 0x000fea0003800000 */
[----:B------:R-:W3:Y:S01]  /*1fa30*/  LDC R6, c[0x0][0x43c] ;  /* 0x00010f00ff067b82 */ /* 0x000ee20000000800 */
[----:B------:R-:W-:Y:S01]  /*1fa40*/  ULDC.64 UR4, c[0x0][0x428] ;  /* 0x00010a0000047ab9 */ /* 0x000fe20000000a00 */
[----:B---3--:R-:W-:-:S13]  /*1fa50*/  ISETP.NE.AND P0, PT, R6, 0x1, PT ;  /* 0x000000010600780c */ /* 0x008fda0003f05270 */
[----:B------:R-:W2:Y:S02]  /*1fa60*/  @P0 LDC.64 R4, c[0x0][0x440] ;  /* 0x00011000ff040b82 */ /* 0x000ea40000000a00 */
[----:B--2---:R-:W-:-:S04]  /*1fa70*/  @P0 IMAD.HI.U32 R0, R24, R4, RZ ;  /* 0x0000000418000227 */ /* 0x004fc800078e00ff */
        /* <DEDUP_REMOVED lines=12> */
.L_x_1655:
[----:B--2---:R-:W-:Y:S01]  /*1fb40*/  IMAD R0, R23, 0x8, R22 ;  /* 0x0000000817007824 */ /* 0x004fe200078e0216 */
[----:B---3--:R-:W-:-:S04]  /*1fb50*/  SHF.L.U32 R2, R26, 0x1f, RZ ;  /* 0x0000001f1a027819 */ /* 0x008fc800000006ff */
[----:B------:R-:W2:Y:S02]  /*1fb60*/  SYNCS.PHASECHK.TRANS64.TRYWAIT P0, [R0+URZ+0x2d840], R2 ;  /* 0x02d84002000075a7 */ /* 0x000ea4000800017f */
[----:B--2---:R-:W-:Y:S05]  /*1fb70*/  @!P0 BRA `(.L_x_1656) ;  /* 0x0000005800148947 */ /* 0x004fea0003800000 */
.L_x_1799:
[----:B------:R-:W3:Y:S02]  /*1fb80*/  S2R R3, SR_TID.X ;  /* 0x0000000000037919 */ /* 0x000ee40000002100 */
[----:B---3--:R-:W-:-:S04]  /*1fb90*/  LOP3.LUT R3, R3, 0x7f, RZ, 0xc0, !PT ;  /* 0x0000007f03037812 */ /* 0x008fc800078ec0ff */
[----:B------:R-:W-:-:S13]  /*1fba0*/  ISETP.NE.AND P0, PT, R3, RZ, PT ;  /* 0x000000ff0300720c */ /* 0x000fda0003f05270 */
[----:B------:R-:W-:Y:S05]  /*1fbb0*/  @P0 BRA `(.L_x_1657) ;  /* 0x00000000001c0947 */ /* 0x000fea0003800000 */
[----:B------:R-:W3:Y:S01]  /*1fbc0*/  S2R R3, SR_TID.X ;  /* 0x0000000000037919 */ /* 0x000ee20000002100 */
[----:B--2---:R-:W-:-:S04]  /*1fbd0*/  IMAD.MOV.U32 R2, RZ, RZ, 0x6000 ;  /* 0x00006000ff027424 */ /* 0x004fc800078e00ff */
[----:B------:R4:W-:Y:S01]  /*1fbe0*/  SYNCS.ARRIVE.TRANS64 RZ, [R0+URZ+0x2d830], R2 ;  /* 0x02d8300200ff79a7 */ /* 0x0009e2000800003f */
[----:B---3--:R-:W-:-:S04]  /*1fbf0*/  LOP3.LUT R3, R3, 0x1f, RZ, 0xc0, !PT ;  /* 0x0000001f03037812 */ /* 0x008fc800078ec0ff */
[----:B------:R-:W-:-:S13]  /*1fc00*/  ISETP.NE.AND P0, PT, R3, RZ, PT ;  /* 0x000000ff0300720c */ /* 0x000fda0003f05270 */
[----:B----4-:R-:W-:Y:S05]  /*1fc10*/  @!P0 BRA `(.L_x_1657) ;  /* 0x0000000000048947 */ /* 0x010fea0003800000 */
[----:B------:R-:W-:Y:S01]  /*1fc20*/  BPT.TRAP 0x1 ;  /* 0x000000040000795c */ /* 0x000fe20000300000 */
.L_x_1657:
[----:B--2---:R-:W2:Y:S01]  /*1fc30*/  LDL.LU R2, [R1] ;  /* 0x0000000001027983 */ /* 0x004ea20000300800 */
        /* <DEDUP_REMOVED lines=22> */
[----:B---3--:R-:W-:Y:S01]  /*1fda0*/  UMOV UR8, UR15 ;  /* 0x0000000f00087c82 */ /* 0x008fe20008000000 */
[----:B------:R-:W-:Y:S02]  /*1fdb0*/  UMOV UR10, UR17 ;  /* 0x00000011000a7c82 */ /* 0x000fe40008000000 */
[----:B------:R3:W-:Y:S02]  /*1fdc0*/  UTMALDG.4D [UR8], [UR4], desc[UR6] ;  /* 0x00000608040075b4 */ /* 0x0007e40008019000 */
[----:B---3--:R-:W-:Y:S01]  /*1fdd0*/  UMOV UR8, UR16 ;  /* 0x0000001000087c82 */ /* 0x008fe20008000000 */
[----:B------:R-:W-:-:S02]  /*1fde0*/  UMOV UR10, UR14 ;  /* 0x0000000e000a7c82 */ /* 0x000fc40008000000 */
[----:B------:R3:W-:Y:S01]  /*1fdf0*/  UTMALDG.4D [UR8], [UR4], desc[UR6] ;  /* 0x00000608040075b4 */ /* 0x0007e20008019000 */
[----:B--2---:R-:W-:-:S04]  /*1fe00*/  LOP3.LUT R2, R2, 0xfffffffe, RZ, 0xc0, !PT ;  /* 0xfffffffe02027812 */ /* 0x004fc800078ec0ff */
[----:B------:R-:W-:-:S05]  /*1fe10*/  @P0 LOP3.LUT R2, R2, 0x1, RZ, 0xfc, !PT ;  /* 0x0000000102020812 */ /* 0x000fca00078efcff */
[----:B------:R3:W-:Y:S01]  /*1fe20*/  STL [R1], R2 ;  /* 0x0000000201007387 */ /* 0x0007e20000100800 */
[----:B------:R-:W-:Y:S01]  /*1fe30*/  NOP ;  /* 0x0000000000007918 */ /* 0x000fe20000000000 */
.L_x_1653:
[----:B------:R-:W4:Y:S01]  /*1fe40*/  LDL.LU R3, [R1+0x20] ;  /* 0x0000200001037983 */ /* 0x000f220000300800 */
[----:B------:R-:W-:Y:S05]  /*1fe50*/  WARPSYNC.ALL ;  /* 0x0000000000007948 */ /* 0x000fea0003800000 */
[----:B---3--:R-:W-:Y:S01]  /*1fe60*/  ULDC.64 UR4, c[0x0][0x298] ;  /* 0x0000a60000047ab9 */ /* 0x008fe20000000a00 */
[----:B--2---:R-:W-:Y:S01]  /*1fe70*/  VIADD R0, R22, 0xc400 ;  /* 0x0000c40016007836 */ /* 0x004fe20000000000 */
[----:B------:R-:W-:Y:S01]  /*1fe80*/  ULDC.64 UR6, c[0x0][0xa00] ;  /* 0x0002800000067ab9 */ /* 0x000fe20000000a00 */
[----:B------:R-:W-:Y:S01]  /*1fe90*/  BSSY B6, `(.L_x_1658) ;  /* 0x0000024000067945 */ /* 0x000fe20003800000 */
[----:B------:R-:W-:Y:S01]  /*1fea0*/  BAR.SYNC.DEFER_BLOCKING 0x8, 0x200 ;  /* 0x0208000000007b1d */ /* 0x000fe20000010000 */
[----:B------:R-:W-:-:S02]  /*1feb0*/  ISETP.NE.U32.AND P0, PT, RZ, UR6, PT ;  /* 0x00000006ff007c0c */ /* 0x000fc4000bf05070 */
[----:B------:R-:W-:Y:S02]  /*1fec0*/  LOP3.LUT P1, RZ, R0, 0x1bf, RZ, 0xc0, !PT ;  /* 0x000001bf00ff7812 */ /* 0x000fe4000782c0ff */
[----:B------:R-:W-:Y:S02]  /*1fed0*/  ISETP.NE.AND.EX P0, PT, RZ, UR7, PT, P0 ;  /* 0x00000007ff007c0c */ /* 0x000fe4000bf05300 */
[----:B----4-:R-:W-:Y:S01]  /*1fee0*/  SHF.R.S32.HI R2, RZ, 0x1f, R3 ;  /* 0x0000001fff027819 */ /* 0x010fe20000011403 */
[----:B------:R-:W-:-:S04]  /*1fef0*/  IMAD.WIDE.U32 R4, R3, UR4, RZ ;  /* 0x0000000403047c25 */ /* 0x000fc8000f8e00ff */
[----:B------:R-:W-:Y:S01]  /*1ff00*/  IMAD R2, R2, UR4, RZ ;  /* 0x0000000402027c24 */ /* 0x000fe2000f8e02ff */
[----:B------:R-:W-:Y:S03]  /*1ff10*/  STL.64 [R1+0x28], R4 ;  /* 0x0000280401007387 */ /* 0x000fe60000100a00 */
[----:B------:R-:W-:Y:S01]  /*1ff20*/  IMAD R0, R3, UR5, R2 ;  /* 0x0000000503007c24 */ /* 0x000fe2000f8e0202 */
[----:B------:R-:W-:-:S03]  /*1ff30*/  SHF.R.S32.HI R2, RZ, 0x1f, R19 ;  /* 0x0000001fff027819 */ /* 0x000fc60000011413 */
[----:B------:R-:W-:Y:S01]  /*1ff40*/  IMAD.IADD R0, R5, 0x1, R0 ;  /* 0x0000000105007824 */ /* 0x000fe200078e0200 */
[----:B------:R-:W-:Y:S02]  /*1ff50*/  SEL R3, R2, RZ, !P0 ;  /* 0x000000ff02037207 */ /* 0x000fe40004000000 */
[----:B------:R-:W-:Y:S02]  /*1ff60*/  SHF.R.S32.HI R2, RZ, 0x1f, R18 ;  /* 0x0000001fff027819 */ /* 0x000fe40000011412 */
[----:B------:R2:W-:Y:S04]  /*1ff70*/  STL [R1+0x30], R0 ;  /* 0x0000300001007387 */ /* 0x0005e80000100800 */
[----:B------:R3:W-:Y:S01]  /*1ff80*/  STL [R1+0x38], R3 ;  /* 0x0000380301007387 */ /* 0x0007e20000100800 */
[----:B--2---:R-:W-:-:S05]  /*1ff90*/  SEL R0, R19, RZ, !P0 ;  /* 0x000000ff13007207 */ /* 0x004fca0004000000 */
[----:B------:R3:W-:Y:S04]  /*1ffa0*/  STL [R1+0x20], R0 ;  /* 0x0000200001007387 */ /* 0x0007e80000100800 */
[----:B------:R3:W-:Y:S01]  /*1ffb0*/  STL [R1+0x34], R2 ;  /* 0x0000340201007387 */ /* 0x0007e20000100800 */
[----:B------:R-:W-:Y:S05]  /*1ffc0*/  @!P1 BRA `(.L_x_1659) ;  /* 0x0000000000409947 */ /* 0x000fea0003800000 */
[----:B---3--:R-:W-:Y:S01]  /*1ffd0*/  MOV R2, 0x0 ;  /* 0x0000000000027802 */ /* 0x008fe20000000f00 */
[----:B------:R-:W-:Y:S01]  /*1ffe0*/  ULDC.64 UR4, c[0x4][0xa8] ;  /* 0x01002a0000047ab9 */ /* 0x000fe20000000a00 */
[----:B------:R-:W-:Y:S01]  /*1fff0*/  ULDC.64 UR6, c[0x4][0xb0] ;  /* 0x01002c0000067ab9 */ /* 0x000fe20000000a00 */
[----:B------:R-:W-:Y:S01]  /*20000*/  ULDC.64 UR8, c[0x4][0x20] ;  /* 0x0100080000087ab9 */ /* 0x000fe20000000a00 */
[----:B------:R-:W-:Y:S02]  /*20010*/  IMAD.U32 R4, RZ, RZ, UR4 ;  /* 0x00000004ff047e24 */ /* 0x000fe4000f8e00ff */
[----:B------:R-:W2:Y:S01]  /*20020*/  LDC.64 R2, c[0x4][R2] ;  /* 0x0100000002027b82 */ /* 0x000ea20000000a00 */
[----:B------:R-:W-:Y:S02]  /*20030*/  IMAD.U32 R5, RZ, RZ, UR5 ;  /* 0x00000005ff057e24 */ /* 0x000fe4000f8e00ff */
[----:B------:R-:W-:Y:S02]  /*20040*/  IMAD.U32 R6, RZ, RZ, UR6 ;  /* 0x00000006ff067e24 */ /* 0x000fe4000f8e00ff */
[----:B-1----:R-:W-:-:S02]  /*20050*/  IMAD.U32 R7, RZ, RZ, UR7 ;  /* 0x00000007ff077e24 */ /* 0x002fc4000f8e00ff */
[----:B------:R-:W-:Y:S02]  /*20060*/  IMAD.U32 R10, RZ, RZ, UR8 ;  /* 0x00000008ff0a7e24 */ /* 0x000fe4000f8e00ff */
[----:B------:R-:W-:Y:S02]  /*20070*/  IMAD.U32 R11, RZ, RZ, UR9 ;  /* 0x00000009ff0b7e24 */ /* 0x000fe4000f8e00ff */
[----:B------:R-:W-:Y:S02]  /*20080*/  IMAD.MOV.U32 R8, RZ, RZ, 0x70 ;  /* 0x00000070ff087424 */ /* 0x000fe400078e00ff */
[----:B0-----:R-:W-:Y:S02]  /*20090*/  IMAD.MOV.U32 R12, RZ, RZ, 0x1 ;  /* 0x00000001ff0c7424 */ /* 0x001fe400078e00ff */
[----:B------:R-:W-:-:S07]  /*200a0*/  IMAD.MOV.U32 R13, RZ, RZ, RZ ;  /* 0x000000ffff0d7224 */ /* 0x000fce00078e00ff */
[----:B------:R-:W-:-:S07]  /*200b0*/  LEPC R20, `(.L_x_1659) ;  /* 0x000000001014794e */ /* 0x000fce0000000000 */
[----:B--2---:R-:W-:Y:S05]  /*200c0*/  CALL.ABS.NOINC R2 ;  /* 0x0000000002007343 */ /* 0x004fea0003c00000 */
.L_x_1659:
[----:B------:R-:W-:Y:S05]  /*200d0*/  BSYNC B6 ;  /* 0x0000000000067941 */ /* 0x000fea0003800000 */
.L_x_1658:
[----:B---3--:R-:W2:Y:S01]  /*200e0*/  LDL.LU R0, [R1+0x30] ;  /* 0x0000300001007983 */ /* 0x008ea20000300800 */
[----:B------:R-:W3:Y:S01]  /*200f0*/  LDC R10, c[0x0][0x448] ;  /* 0x00011200ff0a7b82 */ /* 0x000ee20000000800 */
[----:B------:R-:W-:Y:S01]  /*20100*/  ULDC.64 UR4, c[0x0][0x2d8] ;  /* 0x0000b60000047ab9 */ /* 0x000fe20000000a00 */
[----:B------:R-:W-:Y:S01]  /*20110*/  ULDC.64 UR6, c[0x0][0x2c8] ;  /* 0x0000b20000067ab9 */ /* 0x000fe20000000a00 */
[----:B------:R-:W2:Y:S01]  /*20120*/  LDL.LU.64 R2, [R1+0x28] ;  /* 0x0000280001027983 */ /* 0x000ea20000300a00 */
[----:B------:R-:W-:-:S03]  /*20130*/  ULDC.64 UR8, c[0x0][0x280] ;  /* 0x0000a00000087ab9 */ /* 0x000fc60000000a00 */
[----:B------:R-:W4:Y:S04]  /*20140*/  LDL.LU R20, [R1+0x34] ;  /* 0x0000340001147983 */ /* 0x000f280000300800 */
[----:B------:R-:W4:Y:S04]  /*20150*/  LDL.LU R21, [R1+0x38] ;  /* 0x0000380001157983 */ /* 0x000f280000300800 */
[----:B------:R-:W4:Y:S04]  /*20160*/  LDL.LU R4, [R1+0x20] ;  /* 0x0000200001047983 */ /* 0x000f280000300800 */
[----:B0-----:R-:W4:Y:S01]  /*20170*/  LDL R12, [R1+0x10] ;  /* 0x00001000010c7983 */ /* 0x001f220000100800 */
[----:B---3--:R-:W-:-:S13]  /*20180*/  ISETP.NE.AND P1, PT, R10, 0x1, PT ;  /* 0x000000010a00780c */ /* 0x008fda0003f25270 */
[----:B------:R-:W0:Y:S01]  /*20190*/  @P1 LDC R5, c[0x0][0x450] ;  /* 0x00011400ff051b82 */ /* 0x000e220000000800 */
[----:B--2---:R-:W-:Y:S02]  /*201a0*/  IMAD.MOV.U32 R3, RZ, RZ, R0 ;  /* 0x000000ffff037224 */ /* 0x004fe400078e0000 */
[----:B----4-:R-:W-:Y:S02]  /*201b0*/  IMAD R0, R20, UR4, RZ ;  /* 0x0000000414007c24 */ /* 0x010fe4000f8e02ff */
[C---:B------:R-:W-:Y:S01]  /*201c0*/  IMAD.WIDE.U32 R2, R18.reuse, UR4, R2 ;  /* 0x0000000412027c25 */ /* 0x040fe2000f8e0002 */
[----:B------:R-:W2:Y:S03]  /*201d0*/  S2R R20, SR_TID.X ;  /* 0x0000000000147919 */ /* 0x000ea60000002100 */
[----:B------:R-:W-:Y:S01]  /*201e0*/  IMAD R0, R18, UR5, R0 ;  /* 0x0000000512007c24 */ /* 0x000fe2000f8e0200 */
[----:B------:R-:W-:-:S03]  /*201f0*/  ULDC.64 UR4, c[0x0][0x2e0] ;  /* 0x0000b80000047ab9 */ /* 0x000fc60000000a00 */
[----:B------:R-:W-:Y:S02]  /*20200*/  IMAD.IADD R3, R3, 0x1, R0 ;  /* 0x0000000103037824 */ /* 0x000fe400078e0200 */
[----:B------:R-:W-:Y:S02]  /*20210*/  IMAD R0, R21, UR4, RZ ;  /* 0x0000000415007c24 */ /* 0x000fe4000f8e02ff */
[----:B------:R-:W3:Y:S01]  /*20220*/  S2R R21, SR_TID.X ;  /* 0x0000000000157919 */ /* 0x000ee20000002100 */
[----:B------:R-:W-:-:S04]  /*20230*/  IMAD.WIDE.U32 R2, R4, UR4, R2 ;  /* 0x0000000404027c25 */ /* 0x000fc8000f8e0002 */
[----:B------:R-:W-:Y:S01]  /*20240*/  IMAD R0, R4, UR5, R0 ;  /* 0x0000000504007c24 */ /* 0x000fe2000f8e0200 */
[----:B------:R-:W-:Y:S01]  /*20250*/  ULDC.64 UR4, c[0x0][0x2d0] ;  /* 0x0000b40000047ab9 */ /* 0x000fe20000000a00 */
[----:B------:R-:W4:Y:S01]  /*20260*/  @P1 LDC R4, c[0x0][0x44c] ;  /* 0x00011300ff041b82 */ /* 0x000f220000000800 */
[----:B--2---:R-:W-:-:S04]  /*20270*/  LOP3.LUT R20, R20, 0x7f, RZ, 0xc0, !PT ;  /* 0x0000007f14147812 */ /* 0x004fc800078ec0ff */
[----:B------:R-:W-:Y:S01]  /*20280*/  SHF.R.U32.HI R20, RZ, 0x2, R20 ;  /* 0x00000002ff147819 */ /* 0x000fe20000011614 */
[----:B---3--:R-:W-:-:S05]  /*20290*/  IMAD.SHL.U32 R6, R21, 0x20, RZ ;  /* 0x0000002015067824 */ /* 0x008fca00078e00ff */
[----:B------:R-:W-:Y:S01]  /*202a0*/  LOP3.LUT R6, R20, 0x60, R6, 0xf8, !PT ;  /* 0x0000006014067812 */ /* 0x000fe200078ef806 */
[----:B------:R-:W-:-:S04]  /*202b0*/  IMAD.IADD R3, R3, 0x1, R0 ;  /* 0x0000000103037824 */ /* 0x000fc800078e0200 */
[----:B------:R-:W-:-:S04]  /*202c0*/  IMAD.IADD R8, R6, 0x1, R12 ;  /* 0x0000000106087824 */ /* 0x000fc800078e020c */
[----:B----4-:R-:W-:-:S04]  /*202d0*/  @P1 IMAD.HI.U32 R0, R8, R4, RZ ;  /* 0x0000000408001227 */ /* 0x010fc800078e00ff */
[----:B------:R-:W-:Y:S01]  /*202e0*/  IMAD.MOV.U32 R4, RZ, RZ, R8 ;  /* 0x000000ffff047224 */ /* 0x000fe200078e0008 */
[----:B0-----:R-:W-:-:S04]  /*202f0*/  @P1 SHF.R.U32.HI R4, RZ, R5, R0 ;  /* 0x00000005ff041219 */ /* 0x001fc80000011600 */
[----:B------:R-:W-:-:S05]  /*20300*/  SHF.R.S32.HI R0, RZ, 0x1f, R4 ;  /* 0x0000001fff007819 */ /* 0x000fca0000011404 */
[----:B------:R-:W-:-:S04]  /*20310*/  IMAD R0, R0, UR4, RZ ;  /* 0x0000000400007c24 */ /* 0x000fc8000f8e02ff */
[----:B------:R-:W-:Y:S02]  /*20320*/  IMAD R6, R4, UR5, R0 ;  /* 0x0000000504067c24 */ /* 0x000fe4000f8e0200 */
[----:B------:R-:W-:-:S04]  /*20330*/  IMAD.MOV R0, RZ, RZ, -R4 ;  /* 0x000000ffff007224 */ /* 0x000fc800078e0a04 */
[----:B------:R-:W-:Y:S02]  /*20340*/  IMAD R0, R10, R0, R8 ;  /* 0x000000000a007224 */ /* 0x000fe400078e0208 */
[----:B------:R-:W-:-:S03]  /*20350*/  IMAD.WIDE.U32 R4, R4, UR4, R2 ;  /* 0x0000000404047c25 */ /* 0x000fc6000f8e0002 */
[----:B------:R-:W-:Y:S01]  /*20360*/  SHF.R.S32.HI R9, RZ, 0x1f, R0 ;  /* 0x0000001fff097819 */ /* 0x000fe20000011400 */
[----:B------:R-:W-:-:S04]  /*20370*/  IMAD.IADD R5, R5, 0x1, R6 ;  /* 0x0000000105057824 */ /* 0x000fc800078e0206 */
[----:B------:R-:W-:Y:S02]  /*20380*/  IMAD R9, R9, UR6, RZ ;  /* 0x0000000609097c24 */ /* 0x000fe4000f8e02ff */
[C---:B-1----:R-:W-:Y:S02]  /*20390*/  IMAD.WIDE.U32 R6, R0.reuse, UR6, R4 ;  /* 0x0000000600067c25 */ /* 0x042fe4000f8e0004 */
[----:B------:R-:W0:Y:S02]  /*203a0*/  @P1 LDC R5, c[0x0][0x450] ;  /* 0x00011400ff051b82 */ /* 0x000e240000000800 */
[----:B------:R-:W-:Y:S02]  /*203b0*/  IMAD R0, R0, UR7, R9 ;  /* 0x0000000700007c24 */ /* 0x000fe4000f8e0209 */
[----:B------:R1:W5:Y:S01]  /*203c0*/  LDL R9, [R1+0xc] ;  /* 0x00000c0001097983 */ /* 0x0003620000100800 */
[----:B------:R-:W-:Y:S01]  /*203d0*/  LEA R4, P0, R6, UR8, 0x1 ;  /* 0x0000000806047c11 */ /* 0x000fe2000f8008ff */
[----:B------:R-:W-:-:S05]  /*203e0*/  IMAD.IADD R0, R7, 0x1, R0 ;  /* 0x0000000107007824 */ /* 0x000fca00078e0200 */
[----:B------:R-:W-:Y:S02]  /*203f0*/  LEA.HI.X R0, R6, UR9, R0, 0x1, P0 ;  /* 0x0000000906007c11 */ /* 0x000fe400080f0c00 */
[----:B------:R-:W2:Y:S01]  /*20400*/  @P1 LDC R6, c[0x0][0x44c] ;  /* 0x00011300ff061b82 */ /* 0x000ea20000000800 */
[----:B------:R-:W3:Y:S01]  /*20410*/  S2R R13, SR_TID.X ;  /* 0x00000000000d7919 */ /* 0x000ee20000002100 */
[----:B------:R-:W-:Y:S01]  /*20420*/  VIADD R8, R8, 0x80 ;  /* 0x0000008008087836 */ /* 0x000fe20000000000 */
[----:B------:R-:W4:Y:S03]  /*20430*/  S2R R11, SR_TID.X ;  /* 0x00000000000b7919 */ /* 0x000f260000002100 */
[----:B--2---:R-:W-:-:S04]  /*20440*/  @P1 IMAD.HI.U32 R7, R8, R6, RZ ;  /* 0x0000000608071227 */ /* 0x004fc800078e00ff */
[----:B------:R-:W-:Y:S01]  /*20450*/  IMAD.MOV.U32 R6, RZ, RZ, R8 ;  /* 0x000000ffff067224 */ /* 0x000fe200078e0008 */
[----:B0-----:R-:W-:-:S04]  /*20460*/  @P1 SHF.R.U32.HI R6, RZ, R5, R7 ;  /* 0x00000005ff061219 */ /* 0x001fc80000011607 */
[--C-:B------:R-:W-:Y:S01]  /*20470*/  SHF.R.S32.HI R7, RZ, 0x1f, R6.reuse ;  /* 0x0000001fff077819 */ /* 0x100fe20000011406 */
[----:B------:R-:W-:-:S04]  /*20480*/  IMAD.MOV R5, RZ, RZ, -R6 ;  /* 0x000000ffff057224 */ /* 0x000fc800078e0a06 */
[----:B------:R-:W-:Y:S02]  /*20490*/  IMAD R5, R10, R5, R8 ;  /* 0x000000050a057224 */ /* 0x000fe400078e0208 */
[----:B------:R-:W-:Y:S02]  /*204a0*/  IMAD R7, R7, UR4, RZ ;  /* 0x0000000407077c24 */ /* 0x000fe4000f8e02ff */
[----:B------:R-:W-:Y:S01]  /*204b0*/  IMAD.WIDE.U32 R2, R6, UR4, R2 ;  /* 0x0000000406027c25 */ /* 0x000fe2000f8e0002 */
[----:B------:R-:W-:-:S03]  /*204c0*/  ULDC UR4, c[0x0][0x2b8] ;  /* 0x0000ae0000047ab9 */ /* 0x000fc60000000800 */
[----:B------:R-:W-:Y:S01]  /*204d0*/  IMAD R7, R6, UR5, R7 ;  /* 0x0000000506077c24 */ /* 0x000fe2000f8e0207 */
[----:B------:R-:W-:Y:S01]  /*204e0*/  SHF.R.S32.HI R6, RZ, 0x1f, R5 ;  /* 0x0000001fff067819 */ /* 0x000fe20000011405 */
[----:B---3--:R-:W-:Y:S02]  /*204f0*/  IMAD.SHL.U32 R21, R13, 0x8, RZ ;  /* 0x000000080d157824 */ /* 0x008fe400078e00ff */
[----:B------:R-:W-:Y:S02]  /*20500*/  IMAD.IADD R3, R3, 0x1, R7 ;  /* 0x0000000103037824 */ /* 0x000fe400078e0207 */
[----:B------:R-:W-:Y:S01]  /*20510*/  IMAD R6, R6, UR6, RZ ;  /* 0x0000000606067c24 */ /* 0x000fe2000f8e02ff */
[----:B------:R-:W-:Y:S01]  /*20520*/  LOP3.LUT R21, R21, 0x18, RZ, 0xc0, !PT ;  /* 0x0000001815157812 */ /* 0x000fe200078ec0ff */
[----:B----4-:R-:W-:Y:S02]  /*20530*/  IMAD.SHL.U32 R20, R11, 0x8, RZ ;  /* 0x000000080b147824 */ /* 0x010fe400078e00ff */
[----:B------:R-:W-:Y:S01]  /*20540*/  IMAD.WIDE.U32 R2, R5, UR6, R2 ;  /* 0x0000000605027c25 */ /* 0x000fe2000f8e0002 */
[----:B------:R-:W-:-:S03]  /*20550*/  LOP3.LUT R14, R21, 0x20, RZ, 0xfc, !PT ;  /* 0x00000020150e7812 */ /* 0x000fc600078efcff */
[----:B------:R-:W-:Y:S01]  /*20560*/  IMAD R6, R5, UR7, R6 ;  /* 0x0000000705067c24 */ /* 0x000fe2000f8e0206 */
[----:B------:R-:W-:Y:S02]  /*20570*/  LOP3.LUT R20, R20, 0x18, RZ, 0xc0, !PT ;  /* 0x0000001814147812 */ /* 0x000fe400078ec0ff */
[----:B------:R-:W-:Y:S01]  /*20580*/  LOP3.LUT R13, R21, 0x40, RZ, 0xfc, !PT ;  /* 0x00000040150d7812 */ /* 0x000fe200078efcff */
[----:B------:R-:W-:Y:S01]  /*20590*/  IMAD.IADD R6, R3, 0x1, R6 ;  /* 0x0000000103067824 */ /* 0x000fe200078e0206 */
[----:B------:R-:W-:Y:S02]  /*205a0*/  LEA R8, P3, R2, UR8, 0x1 ;  /* 0x0000000802087c11 */ /* 0x000fe4000f8608ff */
[----:B------:R-:W-:Y:S02]  /*205b0*/  ISETP.GE.AND P2, PT, R20, UR4, PT ;  /* 0x0000000414007c0c */ /* 0x000fe4000bf46270 */
[----:B------:R-:W-:Y:S02]  /*205c0*/  ISETP.GE.AND P1, PT, R14, UR4, PT ;  /* 0x000000040e007c0c */ /* 0x000fe4000bf26270 */
[----:B------:R-:W-:Y:S01]  /*205d0*/  ISETP.GE.AND P0, PT, R13, UR4, PT ;  /* 0x000000040d007c0c */ /* 0x000fe2000bf06270 */
[----:B------:R-:W-:Y:S01]  /*205e0*/  UMOV UR4, 0xffffffff ;  /* 0xffffffff00047882 */ /* 0x000fe20000000000 */
[----:B------:R-:W-:-:S02]  /*205f0*/  LOP3.LUT R21, R11, 0x7f, RZ, 0xc0, !PT ;  /* 0x0000007f0b157812 */ /* 0x000fc400078ec0ff */
[----:B------:R-:W-:Y:S02]  /*20600*/  LEA.HI.X R7, R2, UR9, R6, 0x1, P3 ;  /* 0x0000000902077c11 */ /* 0x000fe400098f0c06 */
[----:B------:R-:W-:Y:S01]  /*20610*/  SHF.R.U32.HI R21, RZ, 0x2, R21 ;  /* 0x00000002ff157819 */ /* 0x000fe20000011615 */
[----:B-1----:R-:W-:Y:S06]  /*20620*/  BRA.DIV UR4, `(.L_x_1660) ;  /* 0x0000004e047c7947 */ /* 0x002fec000b800000 */
[----:B------:R-:W2:Y:S04]  /*20630*/  LDL.LU R3, [R1+0x1c] ;  /* 0x00001c0001037983 */ /* 0x000ea80000300800 */
[----:B------:R-:W3:Y:S04]  /*20640*/  LDL.LU R11, [R1+0x10] ;  /* 0x00001000010b7983 */ /* 0x000ee80000300800 */
[----:B------:R-:W-:Y:S01]  /*20650*/  SHFL.IDX PT, R2, R0, RZ, 0x1c1f ;  /* 0x001c1fff00027589 */ /* 0x000fe200000e0000 */
[----:B--2---:R-:W-:-:S03]  /*20660*/  IMAD R5, R3, R10, RZ ;  /* 0x0000000a03057224 */ /* 0x004fc600078e02ff */
[----:B------:R-:W0:Y:S01]  /*20670*/  SHFL.IDX PT, R3, R4, RZ, 0x1c1f ;  /* 0x001c1fff04037589 */ /* 0x000e2200000e0000 */
[----:B---3--:R-:W-:-:S05]  /*20680*/  IMAD.IADD R6, R21, 0x1, R11 ;  /* 0x0000000115067824 */ /* 0x008fca00078e020b */
        /* <DEDUP_REMOVED lines=56> */
.L_x_1812:
[----:B------:R-:W-:Y:S02]  /*20a10*/  VIADD R6, R6, 0xa0 ;  /* 0x000000a006067836 */ /* 0x000fe40000000000 */
[----:B0-----:R-:W-:-:S03]  /*20a20*/  VIADD R8, R22, 0x2d800 ;  /* 0x0002d80016087836 */ /* 0x001fc60000000000 */
        /* <DEDUP_REMOVED lines=11> */
.L_x_1661:
        /* <DEDUP_REMOVED lines=18> */
.L_x_1813:
[----:B------:R-:W-:Y:S05]  /*20c00*/  BSYNC B0 ;  /* 0x0000000000007941 */ /* 0x000fea0003800000 */
.L_x_1662:
[----:B------:R-:W2:Y:S04]  /*20c10*/  LDL R4, [R1+0x14] ;  /* 0x0000140001047983 */ /* 0x000ea80000100800 */
[----:B------:R-:W3:Y:S01]  /*20c20*/  LDL R2, [R1+0x8] ;  /* 0x0000080001027983 */ /* 0x000ee20000100800 */
[----:B------:R-:W-:Y:S01]  /*20c30*/  BSSY B0, `(.L_x_1664) ;  /* 0x000022d000007945 */ /* 0x000fe20003800000 */
[----:B--2---:R-:W-:-:S05]  /*20c40*/  VIADD R0, R4, 0xfffffffe ;  /* 0xfffffffe04007836 */ /* 0x004fca0000000000 */
[----:B---3--:R-:W-:-:S13]  /*20c50*/  ISETP.GE.AND P0, PT, R0, R2, PT ;  /* 0x000000020000720c */ /* 0x008fda0003f06270 */
[----:B------:R-:W-:Y:S05]  /*20c60*/  @!P0 BRA `(.L_x_1665) ;  /* 0x0000002000a48947 */ /* 0x000fea0003800000 */
[----:B------:R-:W-:Y:S01]  /*20c70*/  LOP3.LUT R7, RZ, R2, RZ, 0x33, !PT ;  /* 0x00000002ff077212 */ /* 0x000fe200078e33ff */
[----:B------:R-:W-:Y:S01]  /*20c80*/  IMAD.MOV R2, RZ, RZ, -R4 ;  /* 0x000000ffff027224 */ /* 0x000fe200078e0a04 */
[----:B------:R-:W-:Y:S04]  /*20c90*/  BSSY B2, `(.L_x_1666) ;  /* 0x00000bb000027945 */ /* 0x000fe80003800000 */
        /* <DEDUP_REMOVED lines=20> */
[----:B------:R-:W1:Y:S01]  /*20de0*/  LDC R5, c[0x0][0x43c] ;  /* 0x00010f00ff057b82 */ /* 0x000e620000000800 */
[----:B------:R-:W-:Y:S01]  /*20df0*/  ULDC.64 UR6, c[0x0][0x428] ;  /* 0x00010a0000067ab9 */ /* 0x000fe20000000a00 */
[----:B-1----:R-:W-:-:S13]  /*20e00*/  ISETP.NE.AND P0, PT, R5, 0x1, PT ;  /* 0x000000010500780c */ /* 0x002fda0003f05270 */
[----:B0-----:R-:W0:Y:S02]  /*20e10*/  @P0 LDC.64 R2, c[0x0][0x440] ;  /* 0x00011000ff020b82 */ /* 0x001e240000000a00 */
        /* <DEDUP_REMOVED lines=13> */
.L_x_1670:
[----:B0-----:R-:W-:Y:S01]  /*20ef0*/  IMAD R3, R6, 0x8, R22 ;  /* 0x0000000806037824 */ /* 0x001fe200078e0216 */
[----:B------:R-:W-:Y:S01]  /*20f00*/  SHF.L.U32 R2, R9, 0x1f, RZ ;  /* 0x0000001f09027819 */ /* 0x000fe200000006ff */
[----:B------:R-:W-:Y:S03]  /*20f10*/  BSSY B3, `(.L_x_1671) ;  /* 0x0000003000037945 */ /* 0x000fe60003800000 */
[----:B------:R-:W0:Y:S02]  /*20f20*/  SYNCS.PHASECHK.TRANS64.TRYWAIT P0, [R3+URZ+0x2d840], R2 ;  /* 0x02d84002030075a7 */ /* 0x000e24000800017f */
[----:B0-----:R-:W-:Y:S05]  /*20f30*/  @!P0 BRA `(.L_x_1672) ;  /* 0x0000004c00608947 */ /* 0x001fea0003800000 */
.L_x_1814:
[----:B------:R-:W-:Y:S05]  /*20f40*/  BSYNC B3 ;  /* 0x0000000000037941 */ /* 0x000fea0003800000 */
.L_x_1671:
[----:B-1----:R-:W1:Y:S01]  /*20f50*/  S2R R4, SR_TID.X ;  /* 0x0000000000047919 */ /* 0x002e620000002100 */
[----:B------:R-:W-:Y:S01]  /*20f60*/  BSSY B3, `(.L_x_1673) ;  /* 0x000000b000037945 */ /* 0x000fe20003800000 */
[----:B-1----:R-:W-:-:S04]  /*20f70*/  LOP3.LUT R4, R4, 0x7f, RZ, 0xc0, !PT ;  /* 0x0000007f04047812 */ /* 0x002fc800078ec0ff */
[----:B------:R-:W-:-:S13]  /*20f80*/  ISETP.NE.AND P1, PT, R4, RZ, PT ;  /* 0x000000ff0400720c */ /* 0x000fda0003f25270 */
        /* <DEDUP_REMOVED lines=8> */
.L_x_1674:
[----:B------:R-:W-:Y:S05]  /*21010*/  BSYNC B3 ;  /* 0x0000000000037941 */ /* 0x000fea0003800000 */
.L_x_1673:
[----:B------:R-:W-:Y:S01]  /*21020*/  IMAD.MOV.U32 R11, RZ, RZ, RZ ;  /* 0x000000ffff0b7224 */ /* 0x000fe200078e00ff */
[----:B------:R-:W-:Y:S01]  /*21030*/  UIADD3 UR4, UP0, UR40, 0x370, URZ ;  /* 0x0000037028047890 */ /* 0x000fe2000ff1e03f */
[----:B------:R-:W-:Y:S01]  /*21040*/  IMAD R4, R6, 0x6000, R22 ;  /* 0x0000600006047824 */ /* 0x000fe200078e0216 */
[----:B------:R-:W-:Y:S01]  /*21050*/  PLOP3.LUT P0, PT, PT, PT, PT, 0x80, 0x0 ;  /* 0x000000000000781c */ /* 0x000fe20003f0f070 */
[----:B0-----:R-:W-:Y:S01]  /*21060*/  VIADD R3, R3, 0x2d830 ;  /* 0x0002d83003037836 */ /* 0x001fe20000000000 */
[----:B------:R-:W-:Y:S01]  /*21070*/  R2UR UR10, R11 ;  /* 0x000000000b0a72ca */ /* 0x000fe200000e0000 */
[----:B------:R-:W-:Y:S01]  /*21080*/  IMAD R2, R0, 0x80, R27 ;  /* 0x0000008000027824 */ /* 0x000fe200078e021b */
[----:B------:R-:W-:Y:S01]  /*21090*/  UIADD3.X UR5, URZ, UR41, URZ, UP0, !UPT ;  /* 0x000000293f057290 */ /* 0x000fe200087fe43f */
[----:B------:R-:W-:Y:S01]  /*210a0*/  VIADD R10, R4, 0x15400 ;  /* 0x00015400040a7836 */ /* 0x000fe20000000000 */
[----:B------:R-:W-:Y:S01]  /*210b0*/  UMOV UR6, 0x0 ;  /* 0x0000000000067882 */ /* 0x000fe20000000000 */
[----:B------:R-:W-:-:S10]  /*210c0*/  UMOV UR7, 0x14f00000 ;  /* 0x14f0000000077882 */ /* 0x000fd40000000000 */
.L_x_1675:
        /* <DEDUP_REMOVED lines=16> */
.L_x_1676:
        /* <DEDUP_REMOVED lines=16> */
.L_x_1677:
        /* <DEDUP_REMOVED lines=15> */
.L_x_1815:
[----:B------:R-:W-:Y:S05]  /*213c0*/  BSYNC B3 ;  /* 0x0000000000037941 */ /* 0x000fea0003800000 */
.L_x_1678:
        /* <DEDUP_REMOVED lines=12> */
.L_x_1681:
[----:B------:R-:W-:Y:S05]  /*21490*/  BSYNC B3 ;  /* 0x0000000000037941 */ /* 0x000fea0003800000 */
.L_x_1680:
        /* <DEDUP_REMOVED lines=11> */
.L_x_1682:
        /* <DEDUP_REMOVED lines=15> */
.L_x_1683:
        /* <DEDUP_REMOVED lines=15> */
.L_x_1684:
        /* <DEDUP_REMOVED lines=12> */
.L_x_1669:
[----:B------:R-:W-:Y:S05]  /*217f0*/  BSYNC B1 ;  /* 0x0000000000017941 */ /* 0x000fea0003800000 */
.L_x_1668:
[----:B------:R-:W2:Y:S01]  /*21800*/  LDL R0, [R1+0x14] ;  /* 0x0000140001007983 */ /* 0x000ea20000100800 */
[----:B------:R-:W-:Y:S02]  /*21810*/  IMAD.MOV.U32 R23, RZ, RZ, R6 ;  /* 0x000000ffff177224 */ /* 0x000fe400078e0006 */
[----:B------:R-:W-:Y:S02]  /*21820*/  IMAD.MOV.U32 R26, RZ, RZ, R9 ;  /* 0x000000ffff1a7224 */ /* 0x000fe400078e0009 */
[----:B--2---:R-:W-:-:S07]  /*21830*/  VIADD R0, R0, 0xfffffffd ;  /* 0xfffffffd00007836 */ /* 0x004fce0000000000 */
.L_x_1667:
[----:B------:R-:W-:Y:S05]  /*21840*/  BSYNC B2 ;  /* 0x0000000000027941 */ /* 0x000fea0003800000 */
.L_x_1666:
[----:B------:R-:W2:Y:S01]  /*21850*/  LDL.LU R2, [R1+0x14] ;  /* 0x0000140001027983 */ /* 0x000ea20000300800 */
[----:B------:R-:W-:Y:S01]  /*21860*/  VIADD R7, R7, 0xfffffffe ;  /* 0xfffffffe07077836 */ /* 0x000fe20000000000 */
[----:B--2---:R-:W-:-:S04]  /*21870*/  LOP3.LUT R2, RZ, R2, RZ, 0x33, !PT ;  /* 0x00000002ff027212 */ /* 0x004fc800078e33ff */
[----:B------:R-:W-:-:S13]  /*21880*/  ISETP.NE.AND P0, PT, R7, R2, PT ;  /* 0x000000020700720c */ /* 0x000fda0003f05270 */
[----:B------:R-:W-:Y:S05]  /*21890*/  @!P0 BRA `(.L_x_1665) ;  /* 0x0000001400988947 */ /* 0x000fea0003800000 */
[----:B------:R-:W-:-:S07]  /*218a0*/  IMAD.MOV.U32 R4, RZ, RZ, R17 ;  /* 0x000000ffff047224 */ /* 0x000fce00078e0011 */
.L_x_1719:
        /* <DEDUP_REMOVED lines=33> */
.L_x_1687:
[----:B0-----:R-:W-:Y:S01]  /*21ac0*/  IMAD R3, R6, 0x8, R22 ;  /* 0x0000000806037824 */ /* 0x001fe200078e0216 */
[----:B------:R-:W-:Y:S01]  /*21ad0*/  SHF.L.U32 R2, R7, 0x1f, RZ ;  /* 0x0000001f07027819 */ /* 0x000fe200000006ff */
[----:B------:R-:W-:Y:S03]  /*21ae0*/  BSSY B2, `(.L_x_1688) ;  /* 0x0000003000027945 */ /* 0x000fe60003800000 */
[----:B------:R-:W0:Y:S02]  /*21af0*/  SYNCS.PHASECHK.TRANS64.TRYWAIT P0, [R3+URZ+0x2d840], R2 ;  /* 0x02d84002030075a7 */ /* 0x000e24000800017f */
[----:B0-----:R-:W-:Y:S05]  /*21b00*/  @!P0 BRA `(.L_x_1689) ;  /* 0x0000004000948947 */ /* 0x001fea0003800000 */
.L_x_1816:
[----:B------:R-:W-:Y:S05]  /*21b10*/  BSYNC B2 ;  /* 0x0000000000027941 */ /* 0x000fea0003800000 */
.L_x_1688:
        /* <DEDUP_REMOVED lines=12> */
.L_x_1691:
[----:B------:R-:W-:Y:S05]  /*21be0*/  BSYNC B2 ;  /* 0x0000000000027941 */ /* 0x000fea0003800000 */
.L_x_1690:
        /* <DEDUP_REMOVED lines=11> */
.L_x_1692:
        /* <DEDUP_REMOVED lines=16> */
.L_x_1693:
        /* <DEDUP_REMOVED lines=16> */
.L_x_1694:
        /* <DEDUP_REMOVED lines=15> */
.L_x_1817:
[----:B------:R-:W-:Y:S05]  /*21f90*/  BSYNC B2 ;  /* 0x0000000000027941 */ /* 0x000fea0003800000 */
.L_x_1695:
        /* <DEDUP_REMOVED lines=11> */
.L_x_1698:
[----:B------:R-:W-:Y:S05]  /*22050*/  BSYNC B2 ;  /* 0x0000000000027941 */ /* 0x000fea0003800000 */
.L_x_1697:
        /* <DEDUP_REMOVED lines=10> */
.L_x_1699:
        /* <DEDUP_REMOVED lines=15> */
.L_x_1700:
        /* <DEDUP_REMOVED lines=15> */
.L_x_1701:
        /* <DEDUP_REMOVED lines=12> */
.L_x_1686:
[----:B------:R-:W-:Y:S05]  /*223a0*/  BSYNC B1 ;  /* 0x0000000000017941 */ /* 0x000fea0003800000 */
.L_x_1685:
        /* <DEDUP_REMOVED lines=33> */
.L_x_1704:
[----:B------:R-:W-:Y:S01]  /*225c0*/  IMAD R2, R23, 0x8, R22 ;  /* 0x0000000817027824 */ /* 0x000fe200078e0216 */
[----:B0-----:R-:W-:Y:S01]  /*225d0*/  SHF.L.U32 R3, R26, 0x1f, RZ ;  /* 0x0000001f1a037819 */ /* 0x001fe200000006ff */
[----:B------:R-:W-:Y:S03]  /*225e0*/  BSSY B2, `(.L_x_1705) ;  /* 0x0000003000027945 */ /* 0x000fe60003800000 */
[----:B------:R-:W0:Y:S02]  /*225f0*/  SYNCS.PHASECHK.TRANS64.TRYWAIT P0, [R2+URZ+0x2d840], R3 ;  /* 0x02d84003020075a7 */ /* 0x000e24000800017f */
[----:B0-----:R-:W-:Y:S05]  /*22600*/  @!P0 BRA `(.L_x_1706) ;  /* 0x0000003400fc8947 */ /* 0x001fea0003800000 */
.L_x_1818:
[----:B------:R-:W-:Y:S05]  /*22610*/  BSYNC B2 ;  /* 0x0000000000027941 */ /* 0x000fea0003800000 */
.L_x_1705:
        /* <DEDUP_REMOVED lines=12> */
.L_x_1708:
[----:B------:R-:W-:Y:S05]  /*226e0*/  BSYNC B2 ;  /* 0x0000000000027941 */ /* 0x000fea0003800000 */
.L_x_1707:
[----:B------:R-:W-:Y:S01]  /*226f0*/  IMAD.MOV.U32 R12, RZ, RZ, RZ ;  /* 0x000000ffff0c7224 */ /* 0x000fe200078e00ff */
[----:B------:R-:W-:Y:S01]  /*22700*/  UIADD3 UR4, UP0, UR40, 0x370, URZ ;  /* 0x0000037028047890 */ /* 0x000fe2000ff1e03f */
[C---:B0-----:R-:W-:Y:S01]  /*22710*/  IMAD R3, R23.reuse, 0x8, R8 ;  /* 0x0000000817037824 */ /* 0x041fe200078e0208 */
        /* <DEDUP_REMOVED lines=9> */
.L_x_1709:
        /* <DEDUP_REMOVED lines=16> */
.L_x_1710:
        /* <DEDUP_REMOVED lines=16> */
.L_x_1711:
        /* <DEDUP_REMOVED lines=15> */
.L_x_1819:
[----:B------:R-:W-:Y:S05]  /*22aa0*/  BSYNC B2 ;  /* 0x0000000000027941 */ /* 0x000fea0003800000 */
.L_x_1712:
        /* <DEDUP_REMOVED lines=11> */
.L_x_1715:
[----:B------:R-:W-:Y:S05]  /*22b60*/  BSYNC B2 ;  /* 0x0000000000027941 */ /* 0x000fea0003800000 */
.L_x_1714:
        /* <DEDUP_REMOVED lines=10> */
.L_x_1716:
        /* <DEDUP_REMOVED lines=15> */
.L_x_1717:
        /* <DEDUP_REMOVED lines=15> */
.L_x_1718:
        /* <DEDUP_REMOVED lines=12> */
.L_x_1703:
[----:B------:R-:W-:Y:S05]  /*22eb0*/  BSYNC B1 ;  /* 0x0000000000017941 */ /* 0x000fea0003800000 */
.L_x_1702:
[----:B------:R-:W2:Y:S01]  /*22ec0*/  LDL R2, [R1+0x8] ;  /* 0x0000080001027983 */ /* 0x000ea20000100800 */
[----:B------:R-:W-:Y:S01]  /*22ed0*/  VIADD R0, R0, 0xfffffffe ;  /* 0xfffffffe00007836 */ /* 0x000fe20000000000 */
[----:B--2---:R-:W-:-:S13]  /*22ee0*/  ISETP.GT.AND P0, PT, R9, R2, PT ;  /* 0x000000020900720c */ /* 0x004fda0003f04270 */
[----:B------:R-:W-:Y:S05]  /*22ef0*/  @P0 BRA `(.L_x_1719) ;  /* 0xffffffe8006c0947 */ /* 0x000fea000383ffff */
.L_x_1665:
[----:B------:R-:W-:Y:S05]  /*22f00*/  BSYNC B0 ;  /* 0x0000000000007941 */ /* 0x000fea0003800000 */
.L_x_1664:
        /* <DEDUP_REMOVED lines=17> */
.L_x_1721:
[----:B------:R-:W-:Y:S05]  /*23020*/  BSYNC B0 ;  /* 0x0000000000007941 */ /* 0x000fea0003800000 */
.L_x_1720:
        /* <DEDUP_REMOVED lines=10> */
.L_x_1820:
[----:B------:R-:W-:Y:S05]  /*230d0*/  BSYNC B1 ;  /* 0x0000000000017941 */ /* 0x000fea0003800000 */
.L_x_1724:
        /* <DEDUP_REMOVED lines=9> */
.L_x_1727:
[----:B------:R-:W-:Y:S05]  /*23170*/  BSYNC B1 ;  /* 0x0000000000017941 */ /* 0x000fea0003800000 */
.L_x_1726:
        /* <DEDUP_REMOVED lines=10> */
.L_x_1728:
        /* <DEDUP_REMOVED lines=15> */
.L_x_1729:
        /* <DEDUP_REMOVED lines=15> */
.L_x_1730:
        /* <DEDUP_REMOVED lines=10> */
.L_x_1723:
[----:B------:R-:W-:Y:S05]  /*234a0*/  BSYNC B0 ;  /* 0x0000000000007941 */ /* 0x000fea0003800000 */
.L_x_1722:
[----:B------:R-:W-:-:S05]  /*234b0*/  VIADD R23, R23, 0x1 ;  /* 0x0000000117177836 */ /* 0x000fca0000000000 */
[----:B------:R-:W-:-:S04]  /*234c0*/  ISETP.NE.AND P0, PT, R23, 0x2, PT ;  /* 0x000000021700780c */ /* 0x000fc80003f05270 */
[----:B0-----:R-:W-:Y:S02]  /*234d0*/  SEL R3, RZ, 0x1, P0 ;  /* 0x00000001ff037807 */ /* 0x001fe40000000000 */
[----:B------:R-:W-:Y:S02]  /*234e0*/  SEL R23, R23, RZ, P0 ;  /* 0x000000ff17177207 */ /* 0x000fe40000000000 */
[----:B------:R-:W-:-:S07]  /*234f0*/  LOP3.LUT R26, R26, R3, RZ, 0x3c, !PT ;  /* 0x000000031a1a7212 */ /* 0x000fce00078e3cff */
.L_x_1646:
[----:B------:R-:W-:Y:S05]  /*23500*/  BSYNC B7 ;  /* 0x0000000000077941 */ /* 0x000fea0003800000 */
.L_x_1644:
[----:B------:R-:W2:Y:S02]  /*23510*/  LDL R0, [R1] ;  /* 0x0000000001007983 */ /* 0x000ea40000100800 */
[----:B--2---:R-:W-:-:S13]  /*23520*/  LOP3.LUT P0, RZ, R0, 0x2, RZ, 0xc0, !PT ;  /* 0x0000000200ff7812 */ /* 0x004fda000780c0ff */
        /* <DEDUP_REMOVED lines=10> */
.L_x_1731:
        /* <DEDUP_REMOVED lines=35> */
[----:B------:R1:W2:Y:S02]  /*23800*/  SHFL.IDX PT, R14, R3, 0x1f, 0x1f ;  /* 0x03e01f00030e7f89 */ /* 0x0002a400000e0000 */
.L_x_1830:
[----:B------:R-:W-:Y:S02]  /*23810*/  ULDC UR4, c[0x0][0xc38] ;  /* 0x00030e0000047ab9 */ /* 0x000fe40000000800 */
[----:B------:R-:W-:-:S04]  /*23820*/  IMAD.U32 R4, RZ, RZ, UR4 ;  /* 0x00000004ff047e24 */ /* 0x000fc8000f8e00ff */
[----:B--2---:R-:W-:-:S04]  /*23830*/  IMAD R5, R14, R4, RZ ;  /* 0x000000040e057224 */ /* 0x004fc800078e02ff */
[----:B------:R-:W-:-:S05]  /*23840*/  IMAD.IADD R16, R16, 0x1, R5 ;  /* 0x0000000110107824 */ /* 0x000fca00078e0205 */
[----:B------:R-:W-:-:S13]  /*23850*/  ISETP.GT.AND P6, PT, R16, R0, PT ;  /* 0x000000001000720c */ /* 0x000fda0003fc4270 */
[----:B------:R-:W-:Y:S05]  /*23860*/  @P6 BRA `(.L_x_1734) ;  /* 0x00000000009c6947 */ /* 0x000fea0003800000 */
.L_x_1739:
[----:B------:R-:W2:Y:S01]  /*23870*/  LDC R4, c[0x0][0xc3c] ;  /* 0x00030f00ff047b82 */ /* 0x000ea20000000800 */
[----:B------:R-:W-:-:S05]  /*23880*/  VIADD R19, R19, 0x1f ;  /* 0x0000001f13137836 */ /* 0x000fca0000000000 */
[----:B--2---:R-:W-:-:S13]  /*23890*/  ISETP.GE.AND P6, PT, R19, R4, PT ;  /* 0x000000041300720c */ /* 0x004fda0003fc6270 */
[----:B------:R-:W-:Y:S05]  /*238a0*/  @P6 BRA `(.L_x_1735) ;  /* 0x0000000400d06947 */ /* 0x000fea0003800000 */
[----:B------:R-:W2:Y:S01]  /*238b0*/  S2R R2, SR_TID.X ;  /* 0x0000000000027919 */ /* 0x000ea20000002100 */
[----:B------:R-:W-:Y:S01]  /*238c0*/  BSSY B0, `(.L_x_1736) ;  /* 0x0000009000007945 */ /* 0x000fe20003800000 */
[----:B--2---:R-:W-:-:S05]  /*238d0*/  LOP3.LUT R2, R2, 0x1f, RZ, 0xc0, !PT ;  /* 0x0000001f02027812 */ /* 0x004fca00078ec0ff */
[----:B------:R-:W-:Y:S02]  /*238e0*/  IMAD.IADD R5, R19, 0x1, R2 ;  /* 0x0000000113057824 */ /* 0x000fe400078e0202 */
[----:B------:R-:W-:-:S03]  /*238f0*/  IMAD.MOV.U32 R2, RZ, RZ, RZ ;  /* 0x000000ffff027224 */ /* 0x000fc600078e00ff */
[----:B------:R-:W-:-:S13]  /*23900*/  ISETP.GE.OR P6, PT, R5, R4, !P0 ;  /* 0x000000040500720c */ /* 0x000fda00047c6670 */
[----:B------:R-:W-:Y:S05]  /*23910*/  @P6 BRA `(.L_x_1737) ;  /* 0x00000000000c6947 */ /* 0x000fea0003800000 */
[----:B-1----:R-:W1:Y:S02]  /*23920*/  LDC.64 R2, c[0x0][0xc80] ;  /* 0x00032000ff027b82 */ /* 0x002e640000000a00 */
[----:B-1----:R-:W-:-:S06]  /*23930*/  IMAD.WIDE R2, R5, 0x4, R2 ;  /* 0x0000000405027825 */ /* 0x002fcc00078e0202 */
[----:B------:R2:W5:Y:S02]  /*23940*/  LDG.E R2, desc[UR38][R2.64] ;  /* 0x0000002602027981 */ /* 0x000564000c1e1900 */
.L_x_1737:
[----:B------:R-:W-:Y:S05]  /*23950*/  BSYNC B0 ;  /* 0x0000000000007941 */ /* 0x000fea0003800000 */
.L_x_1736:
[----:B------:R-:W-:-:S03]  /*23960*/  UMOV UR4, 0xffffffff ;  /* 0xffffffff00047882 */ /* 0x000fc60000000000 */
[----:B------:R-:W-:Y:S05]  /*23970*/  BRA.DIV UR4, `(.L_x_1738) ;  /* 0x0000002a04807947 */ /* 0x000fea000b800000 */
[----:B-----5:R-:W3:Y:S02]  /*23980*/  SHFL.UP PT, R14, R2, 0x1, RZ ;  /* 0x04200000020e7989 */ /* 0x020ee400000e00ff */
[----:B---3--:R-:W-:-:S05]  /*23990*/  SEL R13, R14, RZ, P1 ;  /* 0x000000ff0e0d7207 */ /* 0x008fca0000800000 */
[----:B------:R-:W-:-:S05]  /*239a0*/  IMAD.IADD R13, R2, 0x1, R13 ;  /* 0x00000001020d7824 */ /* 0x000fca00078e020d */
[----:B------:R-:W3:Y:S02]  /*239b0*/  SHFL.UP PT, R14, R13, 0x2, RZ ;  /* 0x044000000d0e7989 */ /* 0x000ee400000e00ff */
[----:B---3--:R-:W-:-:S05]  /*239c0*/  SEL R14, R14, RZ, P2 ;  /* 0x000000ff0e0e7207 */ /* 0x008fca0001000000 */
[----:B-12---:R-:W-:-:S05]  /*239d0*/  IMAD.IADD R3, R13, 0x1, R14 ;  /* 0x000000010d037824 */ /* 0x006fca00078e020e */
        /* <DEDUP_REMOVED lines=10> */
.L_x_1838:
[----:B------:R-:W-:Y:S02]  /*23a80*/  ULDC UR4, c[0x0][0xc38] ;  /* 0x00030e0000047ab9 */ /* 0x000fe40000000800 */
[----:B------:R-:W-:-:S04]  /*23a90*/  IMAD.U32 R4, RZ, RZ, UR4 ;  /* 0x00000004ff047e24 */ /* 0x000fc8000f8e00ff */
[----:B--2---:R-:W-:-:S04]  /*23aa0*/  IMAD R5, R14, R4, RZ ;  /* 0x000000040e057224 */ /* 0x004fc800078e02ff */
[----:B------:R-:W-:-:S05]  /*23ab0*/  IMAD.IADD R16, R5, 0x1, R16 ;  /* 0x0000000105107824 */ /* 0x000fca00078e0210 */
[----:B------:R-:W-:-:S13]  /*23ac0*/  ISETP.GT.AND P6, PT, R16, R0, PT ;  /* 0x000000001000720c */ /* 0x000fda0003fc4270 */
[----:B------:R-:W-:Y:S05]  /*23ad0*/  @!P6 BRA `(.L_x_1739) ;  /* 0xfffffffc0064e947 */ /* 0x000fea000383ffff */
.L_x_1734:
[----:B------:R-:W-:Y:S01]  /*23ae0*/  IMAD.IADD R16, R16, 0x1, -R5 ;  /* 0x0000000110107824 */ /* 0x000fe200078e0a05 */
[----:B------:R-:W-:-:S03]  /*23af0*/  UMOV UR4, 0xffffffff ;  /* 0xffffffff00047882 */ /* 0x000fc60000000000 */
[----:B------:R-:W-:-:S05]  /*23b00*/  IMAD R5, R3, R4, R16 ;  /* 0x0000000403057224 */ /* 0x000fca00078e0210 */
[----:B------:R-:W-:Y:S01]  /*23b10*/  ISETP.GT.AND P6, PT, R5, R0, PT ;  /* 0x000000000500720c */ /* 0x000fe20003fc4270 */
[----:B------:R-:W-:-:S12]  /*23b20*/  BRA.DIV UR4, `(.L_x_1740) ;  /* 0x0000002a04d07947 */ /* 0x000fd8000b800000 */
[----:B------:R-:W-:-:S04]  /*23b30*/  VOTE.ANY R5, PT, !P6 ;  /* 0x0000000000057806 */ /* 0x000fc800070e0100 */
[----:B------:R-:W2:Y:S02]  /*23b40*/  POPC R6, R5 ;  /* 0x0000000500067309 */ /* 0x000ea40000000000 */
[----:B--2---:R2:W3:Y:S02]  /*23b50*/  SHFL.IDX PT, R17, R2, R6, 0x1f ;  /* 0x00001f0602117589 */ /* 0x0044e400000e0000 */
.L_x_1842:
[----:B------:R-:W-:Y:S01]  /*23b60*/  ISETP.NE.AND P0, PT, R5, RZ, PT ;  /* 0x000000ff0500720c */ /* 0x000fe20003f05270 */
[----:B------:R-:W-:-:S12]  /*23b70*/  IMAD.MOV.U32 R5, RZ, RZ, RZ ;  /* 0x000000ffff057224 */ /* 0x000fd800078e00ff */
[----:B------:R-:W-:Y:S05]  /*23b80*/  @!P0 BRA `(.L_x_1741) ;  /* 0x0000000000108947 */ /* 0x000fea0003800000 */
[----:B------:R-:W-:Y:S01]  /*23b90*/  UMOV UR4, 0xffffffff ;  /* 0xffffffff00047882 */ /* 0x000fe20000000000 */
[----:B0-----:R-:W-:Y:S02]  /*23ba0*/  VIADD R12, R6, 0xffffffff ;  /* 0xffffffff060c7836 */ /* 0x001fe40000000000 */
[----:B------:R-:W-:Y:S05]  /*23bb0*/  BRA.DIV UR4, `(.L_x_1742) ;  /* 0x0000002a04f47947 */ /* 0x000fea000b800000 */
[----:B------:R4:W0:Y:S02]  /*23bc0*/  SHFL.IDX PT, R5, R3, R12, 0x1f ;  /* 0x00001f0c03057589 */ /* 0x00082400000e0000 */
.L_x_1741:
[----:B-12-4-:R-:W1:Y:S01]  /*23bd0*/  LDC.64 R2, c[0x0][0xc90] ;  /* 0x00032400ff027b82 */ /* 0x016e620000000a00 */
[----:B------:R-:W-:-:S04]  /*23be0*/  IMAD.IADD R19, R6, 0x1, R19 ;  /* 0x0000000106137824 */ /* 0x000fc800078e0213 */
[----:B-1----:R-:W-:-:S05]  /*23bf0*/  IMAD.WIDE R2, R19, 0x4, R2 ;  /* 0x0000000413027825 */ /* 0x002fca00078e0202 */
[----:B------:R1:W3:Y:S01]  /*23c00*/  LDG.E R7, desc[UR38][R2.64] ;  /* 0x0000002602077981 */ /* 0x0002e2000c1e1900 */
[----:B0-----:R-:W-:Y:S02]  /*23c10*/  IMAD R16, R5, R4, R16 ;  /* 0x0000000405107224 */ /* 0x001fe400078e0210 */
[----:B-1----:R-:W-:Y:S02]  /*23c20*/  IMAD.MOV.U32 R2, RZ, RZ, RZ ;  /* 0x000000ffff027224 */ /* 0x002fe400078e00ff */
[----:B---3--:R-:W-:-:S05]  /*23c30*/  IMAD R6, R17, R7, RZ ;  /* 0x0000000711067224 */ /* 0x008fca00078e02ff */
[----:B------:R-:W-:-:S04]  /*23c40*/  IABS R8, R6 ;  /* 0x0000000600087213 */ /* 0x000fc80000000000 */
[----:B------:R-:W0:Y:S08]  /*23c50*/  I2F.RP R9, R8 ;  /* 0x0000000800097306 */ /* 0x000e300000209400 */
[----:B0-----:R-:W0:Y:S02]  /*23c60*/  MUFU.RCP R9, R9 ;  /* 0x0000000900097308 */ /* 0x001e240000001000 */
[----:B0-----:R-:W-:-:S06]  /*23c70*/  VIADD R10, R9, 0xffffffe ;  /* 0x0ffffffe090a7836 */ /* 0x001fcc0000000000 */
[----:B------:R-:W0:Y:S02]  /*23c80*/  F2I.FTZ.U32.TRUNC.NTZ R3, R10 ;  /* 0x0000000a00037305 */ /* 0x000e24000021f000 */
[----:B0-----:R-:W-:-:S04]  /*23c90*/  IMAD.MOV R11, RZ, RZ, -R3 ;  /* 0x000000ffff0b7224 */ /* 0x001fc800078e0a03 */
[----:B------:R-:W-:-:S04]  /*23ca0*/  IMAD R5, R11, R8, RZ ;  /* 0x000000080b057224 */ /* 0x000fc800078e02ff */
[----:B------:R-:W-:-:S04]  /*23cb0*/  IMAD.HI.U32 R2, R3, R5, R2 ;  /* 0x0000000503027227 */ /* 0x000fc800078e0002 */
[----:B------:R-:W-:Y:S01]  /*23cc0*/  IMAD.IADD R5, R0, 0x1, -R16 ;  /* 0x0000000100057824 */ /* 0x000fe200078e0a10 */
[----:B------:R-:W-:-:S04]  /*23cd0*/  IABS R0, R6 ;  /* 0x0000000600007213 */ /* 0x000fc80000000000 */
[----:B------:R-:W-:Y:S01]  /*23ce0*/  IABS R3, R5 ;  /* 0x0000000500037213 */ /* 0x000fe20000000000 */
[----:B------:R-:W-:-:S04]  /*23cf0*/  IMAD.MOV R0, RZ, RZ, -R0 ;  /* 0x000000ffff007224 */ /* 0x000fc800078e0a00 */
[----:B------:R-:W-:-:S04]  /*23d00*/  IMAD.HI.U32 R2, R2, R3, RZ ;  /* 0x0000000302027227 */ /* 0x000fc800078e00ff */
[----:B------:R-:W-:Y:S01]  /*23d10*/  IMAD R3, R2, R0, R3 ;  /* 0x0000000002037224 */ /* 0x000fe200078e0203 */
[----:B------:R-:W-:-:S04]  /*23d20*/  LOP3.LUT R0, R5, R6, RZ, 0x3c, !PT ;  /* 0x0000000605007212 */ /* 0x000fc800078e3cff */
[----:B------:R-:W-:Y:S02]  /*23d30*/  ISETP.GT.U32.AND P1, PT, R8, R3, PT ;  /* 0x000000030800720c */ /* 0x000fe40003f24070 */
[----:B------:R-:W-:-:S11]  /*23d40*/  ISETP.GE.AND P2, PT, R0, RZ, PT ;  /* 0x000000ff0000720c */ /* 0x000fd60003f46270 */
[----:B------:R-:W-:Y:S02]  /*23d50*/  @!P1 IMAD.IADD R3, R3, 0x1, -R8 ;  /* 0x0000000103039824 */ /* 0x000fe400078e0a08 */
[----:B------:R-:W-:Y:S01]  /*23d60*/  @!P1 VIADD R2, R2, 0x1 ;  /* 0x0000000102029836 */ /* 0x000fe20000000000 */
[----:B------:R-:W-:Y:S02]  /*23d70*/  ISETP.NE.AND P1, PT, R6, RZ, PT ;  /* 0x000000ff0600720c */ /* 0x000fe40003f25270 */
[----:B------:R-:W-:-:S13]  /*23d80*/  ISETP.GE.U32.AND P0, PT, R3, R8, PT ;  /* 0x000000080300720c */ /* 0x000fda0003f06070 */
[----:B------:R-:W-:-:S04]  /*23d90*/  @P0 VIADD R2, R2, 0x1 ;  /* 0x0000000102020836 */ /* 0x000fc80000000000 */
[----:B------:R-:W-:Y:S01]  /*23da0*/  @!P2 IMAD.MOV R2, RZ, RZ, -R2 ;  /* 0x000000ffff02a224 */ /* 0x000fe200078e0a02 */
[----:B------:R-:W-:-:S05]  /*23db0*/  @!P1 LOP3.LUT R2, RZ, R6, RZ, 0x33, !PT ;  /* 0x00000006ff029212 */ /* 0x000fca00078e33ff */
[----:B------:R-:W-:Y:S02]  /*23dc0*/  IMAD R0, R7, R2, RZ ;  /* 0x0000000207007224 */ /* 0x000fe400078e02ff */
[----:B------:R-:W-:Y:S02]  /*23dd0*/  IMAD.MOV R2, RZ, RZ, -R2 ;  /* 0x000000ffff027224 */ /* 0x000fe400078e0a02 */
[----:B------:R-:W-:Y:S02]  /*23de0*/  IMAD.MOV R3, RZ, RZ, -R0 ;  /* 0x000000ffff037224 */ /* 0x000fe400078e0a00 */
[----:B------:R-:W-:-:S03]  /*23df0*/  IMAD R5, R6, R2, R5 ;  /* 0x0000000206057224 */ /* 0x000fc600078e0205 */
[----:B------:R-:W-:-:S04]  /*23e00*/  VIADDMNMX R4, R3, R4, R7, PT ;  /* 0x0000000403047246 */ /* 0x000fc80003800107 */
[-C--:B------:R-:W-:Y:S02]  /*23e10*/  IABS R7, R4.reuse ;  /* 0x0000000400077213 */ /* 0x080fe40000000000 */
[----:B------:R-:W-:Y:S02]  /*23e20*/  IABS R6, R4 ;  /* 0x0000000400067213 */ /* 0x000fe40000000000 */
[----:B------:R-:W0:Y:S03]  /*23e30*/  I2F.RP R8, R7 ;  /* 0x0000000700087306 */ /* 0x000e260000209400 */
[----:B------:R-:W-:-:S05]  /*23e40*/  IMAD.MOV R6, RZ, RZ, -R6 ;  /* 0x000000ffff067224 */ /* 0x000fca00078e0a06 */
[----:B0-----:R-:W0:Y:S02]  /*23e50*/  MUFU.RCP R8, R8 ;  /* 0x0000000800087308 */ /* 0x001e240000001000 */
[----:B0-----:R-:W-:-:S06]  /*23e60*/  VIADD R3, R8, 0xffffffe ;  /* 0x0ffffffe08037836 */ /* 0x001fcc0000000000 */
[----:B------:R-:W0:Y:S02]  /*23e70*/  F2I.FTZ.U32.TRUNC.NTZ R3, R3 ;  /* 0x0000000300037305 */ /* 0x000e24000021f000 */
[----:B0-----:R-:W-:-:S04]  /*23e80*/  IMAD.MOV R2, RZ, RZ, -R3 ;  /* 0x000000ffff027224 */ /* 0x001fc800078e0a03 */
[----:B------:R-:W-:Y:S02]  /*23e90*/  IMAD R9, R2, R7, RZ ;  /* 0x0000000702097224 */ /* 0x000fe400078e02ff */
[----:B------:R-:W-:-:S04]  /*23ea0*/  IMAD.MOV.U32 R2, RZ, RZ, RZ ;  /* 0x000000ffff027224 */ /* 0x000fc800078e00ff */
[----:B------:R-:W-:Y:S01]  /*23eb0*/  IMAD.HI.U32 R2, R3, R9, R2 ;  /* 0x0000000903027227 */ /* 0x000fe200078e0002 */
[----:B------:R-:W-:Y:S02]  /*23ec0*/  IABS R9, R5 ;  /* 0x0000000500097213 */ /* 0x000fe40000000000 */
[C---:B------:R-:W-:Y:S01]  /*23ed0*/  LOP3.LUT R3, R5.reuse, R4, RZ, 0x3c, !PT ;  /* 0x0000000405037212 */ /* 0x040fe200078e3cff */
[----:B------:R-:W-:Y:S02]  /*23ee0*/  IMAD.IADD R5, R5, 0x1, R0 ;  /* 0x0000000105057824 */ /* 0x000fe400078e0200 */
[----:B------:R-:W-:Y:S01]  /*23ef0*/  IMAD.HI.U32 R2, R2, R9, RZ ;  /* 0x0000000902027227 */ /* 0x000fe200078e00ff */
[----:B------:R-:W-:-:S03]  /*23f00*/  ISETP.GE.AND P2, PT, R3, RZ, PT ;  /* 0x000000ff0300720c */ /* 0x000fc60003f46270 */
        /* <DEDUP_REMOVED lines=14> */
.L_x_1735:
[----:B------:R-:W-:Y:S01]  /*23ff0*/  UMOV UR4, URZ ;  /* 0x0000003f00047c82 */ /* 0x000fe20008000000 */
[----:B------:R-:W-:Y:S01]  /*24000*/  UMOV UR5, URZ ;  /* 0x0000003f00057c82 */ /* 0x000fe20008000000 */
[----:B------:R-:W-:Y:S01]  /*24010*/  ULDC UR6, c[0x0][0xc3c] ;  /* 0x00030f0000067ab9 */ /* 0x000fe20000000800 */
[----:B------:R-:W-:Y:S02]  /*24020*/  IMAD.MOV.U32 R16, RZ, RZ, R0 ;  /* 0x000000ffff107224 */ /* 0x000fe400078e0000 */
[----:B------:R-:W-:Y:S02]  /*24030*/  IMAD.U32 R17, RZ, RZ, UR4 ;  /* 0x00000004ff117e24 */ /* 0x000fe4000f8e00ff */
[----:B------:R-:W-:Y:S02]  /*24040*/  IMAD.U32 R18, RZ, RZ, UR5 ;  /* 0x00000005ff127e24 */ /* 0x000fe4000f8e00ff */
[----:B------:R-:W-:-:S07]  /*24050*/  IMAD.U32 R19, RZ, RZ, UR6 ;  /* 0x00000006ff137e24 */ /* 0x000fce000f8e00ff */
.L_x_1743:
[----:B------:R-:W2:Y:S01]  /*24060*/  S2R R0, SR_TID.X ;  /* 0x0000000000007919 */ /* 0x000ea20000002100 */
[----:B------:R-:W-:Y:S05]  /*24070*/  WARPSYNC.ALL ;  /* 0x0000000000007948 */ /* 0x000fea0003800000 */
[----:B------:R-:W-:Y:S01]  /*24080*/  BAR.SYNC.DEFER_BLOCKING 0x4, 0x200 ;  /* 0x0108000000007b1d */ /* 0x000fe20000010000 */
[----:B--2---:R-:W-:-:S04]  /*24090*/  LOP3.LUT R0, R0, 0x1f, RZ, 0xc0, !PT ;  /* 0x0000001f00007812 */ /* 0x004fc800078ec0ff */
[----:B------:R-:W-:-:S13]  /*240a0*/  ISETP.NE.AND P0, PT, R0, RZ, PT ;  /* 0x000000ff0000720c */ /* 0x000fda0003f05270 */
[----:B-1----:R-:W1:Y:S01]  /*240b0*/  @!P0 S2R R3, SR_CgaCtaId ;  /* 0x0000000000038919 */ /* 0x002e620000008800 */
[----:B------:R-:W-:-:S04]  /*240c0*/  @!P0 MOV R0, 0x400 ;  /* 0x0000040000008802 */ /* 0x000fc80000000f00 */
[----:B-1----:R-:W-:-:S05]  /*240d0*/  @!P0 LEA R22, R3, R0, 0x18 ;  /* 0x0000000003168211 */ /* 0x002fca00078ec0ff */
[----:B------:R3:W-:Y:S01]  /*240e0*/  @!P0 STS.128 [R22+0x2d8d0], R16 ;  /* 0x02d8d01016008388 */ /* 0x0007e20000000c00 */
[----:B------:R-:W-:Y:S06]  /*240f0*/  BAR.ARV 0x5, 0x200 ;  /* 0x0148000000007b1d */ /* 0x000fec0000002000 */
.L_x_1732:
[----:B------:R-:W-:Y:S02]  /*24100*/  ULDC UR4, c[0x0][0xc3c] ;  /* 0x00030f0000047ab9 */ /* 0x000fe40000000800 */
[----:B--2---:R-:W-:-:S13]  /*24110*/  ISETP.GE.AND P0, PT, R19, UR4, PT ;  /* 0x0000000413007c0c */ /* 0x004fda000bf06270 */
[----:B------:R-:W-:Y:S05]  /*24120*/  @!P0 BRA `(.L_x_1744) ;  /* 0xffffff8c00e08947 */ /* 0x000fea000383ffff */
[----:B------:R-:W-:Y:S05]  /*24130*/  BSYNC B8 ;  /* 0x0000000000087941 */ /* 0x000fea0003800000 */
.L_x_1584:
        /* <DEDUP_REMOVED lines=12> */
.L_x_1845:
[----:B------:R-:W-:Y:S05]  /*24200*/  BSYNC B0 ;  /* 0x0000000000007941 */ /* 0x000fea0003800000 */
.L_x_1745:
[----:B------:R-:W-:-:S03]  /*24210*/  UMOV UR4, 0xffffffff ;  /* 0xffffffff00047882 */ /* 0x000fc60000000000 */
[----:B------:R-:W-:Y:S05]  /*24220*/  BRA.DIV UR4, `(.L_x_1747) ;  /* 0x0000002604947947 */ /* 0x000fea000b800000 */
[----:B0-----:R-:W0:Y:S02]  /*24230*/  S2R R0, SR_TID.X ;  /* 0x0000000000007919 */ /* 0x001e240000002100 */
[----:B0-----:R-:W-:-:S04]  /*24240*/  SHF.R.U32.HI R0, RZ, 0x5, R0 ;  /* 0x00000005ff007819 */ /* 0x001fc80000011600 */
[----:B------:R-:W-:-:S05]  /*24250*/  LOP3.LUT R0, R0, 0x3, RZ, 0xc0, !PT ;  /* 0x0000000300007812 */ /* 0x000fca00078ec0ff */
[----:B------:R0:W2:Y:S02]  /*24260*/  SHFL.IDX PT, R14, R0, RZ, 0x1f ;  /* 0x00001fff000e7589 */ /* 0x0000a400000e0000 */
.L_x_1848:
[----:B--2---:R-:W-:-:S13]  /*24270*/  ISETP.NE.AND P0, PT, R14, RZ, PT ;  /* 0x000000ff0e00720c */ /* 0x004fda0003f05270 */
[----:B------:R-:W-:Y:S05]  /*24280*/  @P0 BRA `(.L_x_1369) ;  /* 0x0000000000880947 */ /* 0x000fea0003800000 */
[----:B------:R-:W-:-:S03]  /*24290*/  UMOV UR4, 0xffffffff ;  /* 0xffffffff00047882 */ /* 0x000fc60000000000 */
[----:B------:R-:W-:Y:S05]  /*242a0*/  BRA.DIV UR4, `(.L_x_1748) ;  /* 0x0000002604a87947 */ /* 0x000fea000b800000 */
[----:B------:R-:W-:-:S13]  /*242b0*/  ELECT P6, URZ, PT ;  /* 0x00000000003f782f */ /* 0x000fda00038c0000 */
.L_x_1851:
[----:B------:R-:W-:Y:S05]  /*242c0*/  @!P6 BRA `(.L_x_1369) ;  /* 0x000000000078e947 */ /* 0x000fea0003800000 */
[----:B------:R-:W-:-:S06]  /*242d0*/  ULOP3.LUT UR4, UR36, 0x2, URZ, 0xfc, !UPT ;  /* 0x0000000224047892 */ /* 0x000fcc000f8efc3f */
[----:B0-----:R-:W-:-:S05]  /*242e0*/  IMAD.U32 R0, RZ, RZ, UR4 ;  /* 0x00000004ff007e24 */ /* 0x001fca000f8e00ff */
[----:B------:R-:W-:-:S13]  /*242f0*/  ISETP.NE.AND P2, PT, R0, 0x3, PT ;  /* 0x000000030000780c */ /* 0x000fda0003f45270 */
[----:B------:R-:W-:Y:S05]  /*24300*/  @!P2 BRA `(.L_x_1749) ;  /* 0x000000000004a947 */ /* 0x000fea0003800000 */
[----:B------:R-:W-:Y:S01]  /*24310*/  BPT.TRAP 0x1 ;  /* 0x000000040000795c */ /* 0x000fe20000300000 */
.L_x_1749:
        /* <DEDUP_REMOVED lines=12> */
.L_x_1852:
[----:B------:R-:W2:Y:S02]  /*243e0*/  SYNCS.PHASECHK.TRANS64.TRYWAIT P0, [R3+URZ], R2 ;  /* 0x00000002030075a7 */ /* 0x000ea4000800017f */
[----:B--2---:R-:W-:Y:S05]  /*243f0*/  @!P0 BRA `(.L_x_1751) ;  /* 0x0000002400888947 */ /* 0x004fea0003800000 */
.L_x_1853:
[----:B------:R-:W-:Y:S05]  /*24400*/  @!P2 BRA `(.L_x_1752) ;  /* 0x000000000004a947 */ /* 0x000fea0003800000 */
[----:B------:R-:W-:Y:S01]  /*24410*/  BPT.TRAP 0x1 ;  /* 0x000000040000795c */ /* 0x000fe20000300000 */
.L_x_1752:
[----:B------:R-:W-:-:S04]  /*24420*/  VIADD R0, R9, 0x2d860 ;  /* 0x0002d86009007836 */ /* 0x000fc80000000000 */
[----:B------:R-:W-:-:S04]  /*24430*/  IMAD R23, R23, 0x8, R0 ;  /* 0x0000000817177824 */ /* 0x000fc800078e0200 */
[----:B------:R-:W4:Y:S02]  /*24440*/  SYNCS.PHASECHK.TRANS64.TRYWAIT P0, [R23+URZ], R4 ;  /* 0x00000004170075a7 */ /* 0x000f24000800017f */
[----:B----4-:R-:W-:Y:S05]  /*24450*/  @!P0 BRA `(.L_x_1753) ;  /* 0x0000002400848947 */ /* 0x010fea0003800000 */
.L_x_1854:
[----:B------:R-:W-:-:S07]  /*24460*/  IMAD R7, R7, 0x8, R0 ;  /* 0x0000000807077824 */ /* 0x000fce00078e0200 */
.L_x_1754:
[----:B------:R0:W0:Y:S02]  /*24470*/  SYNCS.PHASECHK.TRANS64.TRYWAIT P0, [R7+URZ], R2 ;  /* 0x00000002070075a7 */ /* 0x000024000800017f */
[----:B0-----:R-:W-:Y:S05]  /*24480*/  @!P0 NANOSLEEP.SYNCS 0x989680 ;  /* 0x009896800000895d */ /* 0x001fea0003900000 */
[----:B------:R-:W0:Y:S02]  /*24490*/  @!P0 SYNCS.PHASECHK.TRANS64 P0, [R7+URZ], R2 ;  /* 0x00000002070085a7 */ /* 0x000e24000800007f */
[----:B0-----:R-:W-:Y:S05]  /*244a0*/  @!P0 BRA `(.L_x_1754) ;  /* 0xfffffffc00f08947 */ /* 0x001fea000383ffff */
.L_x_1369:
[----:B------:R-:W-:Y:S05]  /*244b0*/  BSYNC B9 ;  /* 0x0000000000097941 */ /* 0x000fea0003800000 */
.L_x_1366:
[----:B------:R-:W-:Y:S05]  /*244c0*/  EXIT ;  /* 0x000000000000794d */ /* 0x000fea0003800000 */
.L_x_1393:
[----:B0-----:R0:W1:Y:S02]  /*244d0*/  SYNCS.PHASECHK.TRANS64.TRYWAIT P5, [R14+URZ+0x2d890], R85 ;  /* 0x02d890550e0075a7 */ /* 0x00106400080a017f */
[----:B-1----:R-:W-:Y:S05]  /*244e0*/  @!P5 NANOSLEEP.SYNCS 0x989680 ;  /* 0x009896800000d95d */ /* 0x002fea0003900000 */
[----:B------:R-:W1:Y:S02]  /*244f0*/  @!P5 SYNCS.PHASECHK.TRANS64 P5, [R14+URZ+0x2d890], R85 ;  /* 0x02d890550e00d5a7 */ /* 0x000e6400080a007f */
[----:B-1----:R-:W-:Y:S05]  /*24500*/  @!P5 BRA `(.L_x_1393) ;  /* 0xfffffffc00f0d947 */ /* 0x002fea000383ffff */
[----:B------:R-:W-:Y:S05]  /*24510*/  BRA `(.L_x_1755) ;  /* 0xfffffdec00987947 */ /* 0x000fea000383ffff */
.L_x_1421:
[----:B0-----:R0:W1:Y:S02]  /*24520*/  SYNCS.PHASECHK.TRANS64.TRYWAIT P5, [R14+URZ+0x2d890], R85 ;  /* 0x02d890550e0075a7 */ /* 0x00106400080a017f */
[----:B-1----:R-:W-:Y:S05]  /*24530*/  @!P5 NANOSLEEP.SYNCS 0x989680 ;  /* 0x009896800000d95d */ /* 0x002fea0003900000 */
[----:B------:R-:W1:Y:S02]  /*24540*/  @!P5 SYNCS.PHASECHK.TRANS64 P5, [R14+URZ+0x2d890], R85 ;  /* 0x02d890550e00d5a7 */ /* 0x000e6400080a007f */
[----:B-1----:R-:W-:Y:S05]  /*24550*/  @!P5 BRA `(.L_x_1421) ;  /* 0xfffffffc00f0d947 */ /* 0x002fea000383ffff */
[----:B------:R-:W-:Y:S05]  /*24560*/  BRA `(.L_x_1756) ;  /* 0xfffffe0800087947 */ /* 0x000fea000383ffff */
.L_x_1434:
[----:B0-----:R0:W1:Y:S02]  /*24570*/  SYNCS.PHASECHK.TRANS64.TRYWAIT P4, [R14+URZ+0x2d890], R85 ;  /* 0x02d890550e0075a7 */ /* 0x001064000808017f */
[----:B-1----:R-:W-:Y:S05]  /*24580*/  @!P4 NANOSLEEP.SYNCS 0x989680 ;  /* 0x009896800000c95d */ /* 0x002fea0003900000 */
[----:B------:R-:W1:Y:S02]  /*24590*/  @!P4 SYNCS.PHASECHK.TRANS64 P4, [R14+URZ+0x2d890], R85 ;  /* 0x02d890550e00c5a7 */ /* 0x000e64000808007f */
[----:B-1----:R-:W-:Y:S05]  /*245a0*/  @!P4 BRA `(.L_x_1434) ;  /* 0xfffffffc00f0c947 */ /* 0x002fea000383ffff */
[----:B------:R-:W-:Y:S05]  /*245b0*/  BRA `(.L_x_1757) ;  /* 0xfffffe20005c7947 */ /* 0x000fea000383ffff */
.L_x_1438:
[----:B--2---:R2:W3:Y:S02]  /*245c0*/  SYNCS.PHASECHK.TRANS64.TRYWAIT P3, [R14+URZ+0x2d8b0], R85 ;  /* 0x02d8b0550e0075a7 */ /* 0x0044e4000806017f */
[----:B---3--:R-:W-:Y:S05]  /*245d0*/  @!P3 NANOSLEEP.SYNCS 0x989680 ;  /* 0x009896800000b95d */ /* 0x008fea0003900000 */
[----:B------:R-:W3:Y:S02]  /*245e0*/  @!P3 SYNCS.PHASECHK.TRANS64 P3, [R14+URZ+0x2d8b0], R85 ;  /* 0x02d8b0550e00b5a7 */ /* 0x000ee4000806007f */
[----:B---3--:R-:W-:Y:S05]  /*245f0*/  @!P3 BRA `(.L_x_1438) ;  /* 0xfffffffc00f0b947 */ /* 0x008fea000383ffff */
[----:B------:R-:W-:Y:S05]  /*24600*/  BRA `(.L_x_1758) ;  /* 0xfffffe2000f47947 */ /* 0x000fea000383ffff */
.L_x_1452:
[----:B------:R-:W0:Y:S01]  /*24610*/  S2R R8, SR_TID.X ;  /* 0x0000000000087919 */ /* 0x000e220000002100 */
[----:B------:R-:W-:Y:S01]  /*24620*/  BSSY B0, `(.L_x_1759) ;  /* 0x000000c000007945 */ /* 0x000fe20003800000 */
[----:B------:R-:W-:Y:S02]  /*24630*/  IMAD.MOV.U32 R12, RZ, RZ, RZ ;  /* 0x000000ffff0c7224 */ /* 0x000fe400078e00ff */
[----:B------:R-:W-:Y:S02]  /*24640*/  IMAD.MOV.U32 R11, RZ, RZ, 0x1f ;  /* 0x0000001fff0b7424 */ /* 0x000fe400078e00ff */
[----:B------:R-:W-:Y:S02]  /*24650*/  IMAD.MOV.U32 R15, RZ, RZ, -0x1 ;  /* 0xffffffffff0f7424 */ /* 0x000fe400078e00ff */
[----:B0-----:R-:W-:-:S05]  /*24660*/  VIADD R9, R8, 0xffffff80 ;  /* 0xffffff8008097836 */ /* 0x001fca0000000000 */
[----:B------:R-:W-:-:S04]  /*24670*/  SHF.R.S32.HI R8, RZ, 0x1f, R9 ;  /* 0x0000001fff087819 */ /* 0x000fc80000011409 */
[----:B------:R-:W-:-:S04]  /*24680*/  LEA.HI R8, R8, R9, RZ, 0x7 ;  /* 0x0000000908087211 */ /* 0x000fc800078f38ff */
[----:B------:R-:W-:-:S05]  /*24690*/  SHF.R.S32.HI R8, RZ, 0x7, R8 ;  /* 0x00000007ff087819 */ /* 0x000fca0000011408 */
[----:B------:R-:W-:-:S07]  /*246a0*/  IMAD.MOV.U32 R13, RZ, RZ, R8 ;  /* 0x000000ffff0d7224 */ /* 0x000fce00078e0008 */
[----:B-----5:R-:W-:Y:S05]  /*246b0*/  WARPSYNC.COLLECTIVE R15, `(.L_x_1760) ;  /* 0x000000000f087348 */ /* 0x020fea0003c00000 */
[----:B------:R0:W1:Y:S02]  /*246c0*/  SHFL.IDX P6, R14, R13, R12, R11 ;  /* 0x0000000c0d0e7389 */ /* 0x00006400000c000b */
[----:B01---5:R-:W-:Y:S01]  /*246d0*/  ENDCOLLECTIVE ;  /* 0x000000000000791b */ /* 0x023fe20003800000 */
.L_x_1760:
[----:B------:R-:W-:Y:S05]  /*246e0*/  BSYNC B0 ;  /* 0x0000000000007941 */ /* 0x000fea0003800000 */
.L_x_1759:
[----:B------:R-:W-:Y:S01]  /*246f0*/  IMAD.MOV.U32 R155, RZ, RZ, R14 ;  /* 0x000000ffff9b7224 */ /* 0x000fe200078e000e */
[----:B------:R-:W-:Y:S06]  /*24700*/  BRA `(.L_x_1761) ;  /* 0xfffffe2c00507947 */ /* 0x000fec000383ffff */
.L_x_1463:
[----:B------:R-:W-:Y:S01]  /*24710*/  BSSY B1, `(.L_x_1762) ;  /* 0x0000007000017945 */ /* 0x000fe20003800000 */
[----:B------:R-:W-:Y:S02]  /*24720*/  IMAD.MOV.U32 R12, RZ, RZ, RZ ;  /* 0x000000ffff0c7224 */ /* 0x000fe400078e00ff */
[----:B------:R-:W-:Y:S02]  /*24730*/  IMAD.MOV.U32 R11, RZ, RZ, 0x1e1f ;  /* 0x00001e1fff0b7424 */ /* 0x000fe400078e00ff */
[----:B------:R-:W-:-:S07]  /*24740*/  IMAD.MOV.U32 R15, RZ, RZ, -0x1 ;  /* 0xffffffffff0f7424 */ /* 0x000fce00078e00ff */
[----:B------:R-:W-:Y:S05]  /*24750*/  WARPSYNC.COLLECTIVE R15, `(.L_x_1763) ;  /* 0x000000000f087348 */ /* 0x000fea0003c00000 */
[----:B------:R0:W1:Y:S02]  /*24760*/  SHFL.IDX P6, R14, R13, R12, R11 ;  /* 0x0000000c0d0e7389 */ /* 0x00006400000c000b */
[----:B01----:R-:W-:Y:S01]  /*24770*/  ENDCOLLECTIVE ;  /* 0x000000000000791b */ /* 0x003fe20003800000 */
.L_x_1763:
[----:B------:R-:W-:Y:S05]  /*24780*/  BSYNC B1 ;  /* 0x0000000000017941 */ /* 0x000fea0003800000 */
.L_x_1762:
        /* <DEDUP_REMOVED lines=8> */
.L_x_1764:
[----:B------:R-:W-:Y:S02]  /*24810*/  IMAD.MOV.U32 R13, RZ, RZ, R5 ;  /* 0x000000ffff0d7224 */ /* 0x000fe400078e0005 */
[----:B------:R-:W-:-:S07]  /*24820*/  IMAD.MOV.U32 R0, RZ, RZ, R14 ;  /* 0x000000ffff007224 */ /* 0x000fce00078e000e */
[----:B------:R-:W-:Y:S05]  /*24830*/  WARPSYNC.COLLECTIVE R15, `(.L_x_1765) ;  /* 0x000000000f087348 */ /* 0x000fea0003c00000 */
[----:B------:R0:W1:Y:S02]  /*24840*/  SHFL.IDX P6, R14, R13, R12, R11 ;  /* 0x0000000c0d0e7389 */ /* 0x00006400000c000b */
[----:B01----:R-:W-:Y:S01]  /*24850*/  ENDCOLLECTIVE ;  /* 0x000000000000791b */ /* 0x003fe20003800000 */
.L_x_1765:
[----:B------:R-:W-:Y:S02]  /*24860*/  IMAD.MOV.U32 R13, RZ, RZ, R4 ;  /* 0x000000ffff0d7224 */ /* 0x000fe400078e0004 */
[----:B------:R-:W-:-:S07]  /*24870*/  IMAD.MOV.U32 R5, RZ, RZ, R14 ;  /* 0x000000ffff057224 */ /* 0x000fce00078e000e */
[----:B------:R-:W-:Y:S05]  /*24880*/  WARPSYNC.COLLECTIVE R15, `(.L_x_1766) ;  /* 0x000000000f087348 */ /* 0x000fea0003c00000 */
[----:B------:R0:W1:Y:S02]  /*24890*/  SHFL.IDX P6, R14, R13, R12, R11 ;  /* 0x0000000c0d0e7389 */ /* 0x00006400000c000b */
[----:B01----:R-:W-:Y:S01]  /*248a0*/  ENDCOLLECTIVE ;  /* 0x000000000000791b */ /* 0x003fe20003800000 */
.L_x_1766:
[----:B------:R-:W-:Y:S05]  /*248b0*/  BRA `(.L_x_1767) ;  /* 0xfffffe3000cc7947 */ /* 0x000fea000383ffff */
.L_x_1467:
[----:B0-----:R0:W1:Y:S02]  /*248c0*/  SYNCS.PHASECHK.TRANS64.TRYWAIT P1, [R2+URZ+0x2d800], R3 ;  /* 0x02d80003020075a7 */ /* 0x001064000802017f */
[----:B-1----:R-:W-:Y:S05]  /*248d0*/  @!P1 NANOSLEEP.SYNCS 0x989680 ;  /* 0x009896800000995d */ /* 0x002fea0003900000 */
[----:B------:R-:W1:Y:S02]  /*248e0*/  @!P1 SYNCS.PHASECHK.TRANS64 P1, [R2+URZ+0x2d800], R3 ;  /* 0x02d80003020095a7 */ /* 0x000e64000802007f */
[----:B-1----:R-:W-:Y:S05]  /*248f0*/  @!P1 BRA `(.L_x_1467) ;  /* 0xfffffffc00f09947 */ /* 0x002fea000383ffff */
[----:B------:R-:W-:Y:S05]  /*24900*/  BRA `(.L_x_1768) ;  /* 0xfffffe3800fc7947 */ /* 0x000fea000383ffff */
.L_x_1479:
[----:B------:R-:W-:Y:S01]  /*24910*/  BSSY B1, `(.L_x_1769) ;  /* 0x0000007000017945 */ /* 0x000fe20003800000 */
[----:B------:R-:W-:Y:S02]  /*24920*/  IMAD.MOV.U32 R12, RZ, RZ, RZ ;  /* 0x000000ffff0c7224 */ /* 0x000fe400078e00ff */
[----:B------:R-:W-:Y:S02]  /*24930*/  IMAD.MOV.U32 R11, RZ, RZ, 0x1e1f ;  /* 0x00001e1fff0b7424 */ /* 0x000fe400078e00ff */
[----:B------:R-:W-:-:S07]  /*24940*/  IMAD.MOV.U32 R15, RZ, RZ, -0x1 ;  /* 0xffffffffff0f7424 */ /* 0x000fce00078e00ff */
[----:B------:R-:W-:Y:S05]  /*24950*/  WARPSYNC.COLLECTIVE R15, `(.L_x_1770) ;  /* 0x000000000f087348 */ /* 0x000fea0003c00000 */
[----:B------:R0:W1:Y:S02]  /*24960*/  SHFL.IDX P6, R14, R13, R12, R11 ;  /* 0x0000000c0d0e7389 */ /* 0x00006400000c000b */
[----:B01----:R-:W-:Y:S01]  /*24970*/  ENDCOLLECTIVE ;  /* 0x000000000000791b */ /* 0x003fe20003800000 */
.L_x_1770:
[----:B------:R-:W-:Y:S05]  /*24980*/  BSYNC B1 ;  /* 0x0000000000017941 */ /* 0x000fea0003800000 */
.L_x_1769:
        /* <DEDUP_REMOVED lines=8> */
.L_x_1771:
[----:B------:R-:W-:Y:S02]  /*24a10*/  IMAD.MOV.U32 R37, RZ, RZ, R3 ;  /* 0x000000ffff257224 */ /* 0x000fe400078e0003 */
[----:B------:R-:W-:Y:S02]  /*24a20*/  IMAD.MOV.U32 R13, RZ, RZ, R5 ;  /* 0x000000ffff0d7224 */ /* 0x000fe400078e0005 */
[----:B------:R-:W-:-:S07]  /*24a30*/  IMAD.MOV.U32 R0, RZ, RZ, R14 ;  /* 0x000000ffff007224 */ /* 0x000fce00078e000e */
[----:B------:R-:W-:Y:S05]  /*24a40*/  WARPSYNC.COLLECTIVE R15, `(.L_x_1772) ;  /* 0x000000000f087348 */ /* 0x000fea0003c00000 */
[----:B------:R0:W1:Y:S02]  /*24a50*/  SHFL.IDX P6, R14, R13, R12, R11 ;  /* 0x0000000c0d0e7389 */ /* 0x00006400000c000b */
[----:B01----:R-:W-:Y:S01]  /*24a60*/  ENDCOLLECTIVE ;  /* 0x000000000000791b */ /* 0x003fe20003800000 */
.L_x_1772:
[----:B------:R-:W-:Y:S02]  /*24a70*/  IMAD.MOV.U32 R36, RZ, RZ, R0 ;  /* 0x000000ffff247224 */ /* 0x000fe400078e0000 */
[----:B------:R-:W-:Y:S02]  /*24a80*/  IMAD.MOV.U32 R13, RZ, RZ, R4 ;  /* 0x000000ffff0d7224 */ /* 0x000fe400078e0004 */
[----:B------:R-:W-:-:S07]  /*24a90*/  IMAD.MOV.U32 R5, RZ, RZ, R14 ;  /* 0x000000ffff057224 */ /* 0x000fce00078e000e */
[----:B------:R-:W-:Y:S05]  /*24aa0*/  WARPSYNC.COLLECTIVE R15, `(.L_x_1773) ;  /* 0x000000000f087348 */ /* 0x000fea0003c00000 */
[----:B------:R0:W1:Y:S02]  /*24ab0*/  SHFL.IDX P6, R14, R13, R12, R11 ;  /* 0x0000000c0d0e7389 */ /* 0x00006400000c000b */
[----:B01----:R-:W-:Y:S01]  /*24ac0*/  ENDCOLLECTIVE ;  /* 0x000000000000791b */ /* 0x003fe20003800000 */
.L_x_1773:
[----:B------:R-:W-:Y:S05]  /*24ad0*/  BRA `(.L_x_1774) ;  /* 0xfffffe4c00f07947 */ /* 0x000fea000383ffff */
.L_x_1483:
[----:B0-----:R0:W1:Y:S02]  /*24ae0*/  SYNCS.PHASECHK.TRANS64.TRYWAIT P1, [R2+URZ+0x2d800], R37 ;  /* 0x02d80025020075a7 */ /* 0x001064000802017f */
[----:B-1----:R-:W-:Y:S05]  /*24af0*/  @!P1 NANOSLEEP.SYNCS 0x989680 ;  /* 0x009896800000995d */ /* 0x002fea0003900000 */
[----:B------:R-:W1:Y:S02]  /*24b00*/  @!P1 SYNCS.PHASECHK.TRANS64 P1, [R2+URZ+0x2d800], R37 ;  /* 0x02d80025020095a7 */ /* 0x000e64000802007f */
[----:B-1----:R-:W-:Y:S05]  /*24b10*/  @!P1 BRA `(.L_x_1483) ;  /* 0xfffffffc00f09947 */ /* 0x002fea000383ffff */
[----:B------:R-:W-:Y:S05]  /*24b20*/  BRA `(.L_x_1775) ;  /* 0xfffffe54006c7947 */ /* 0x000fea000383ffff */
.L_x_1491:
[----:B-1----:R1:W2:Y:S02]  /*24b30*/  SYNCS.PHASECHK.TRANS64.TRYWAIT P2, [R0+URZ+0x2d830], R3 ;  /* 0x02d83003000075a7 */ /* 0x0022a4000804017f */
[----:B--2---:R-:W-:Y:S05]  /*24b40*/  @!P2 NANOSLEEP.SYNCS 0x989680 ;  /* 0x009896800000a95d */ /* 0x004fea0003900000 */
[----:B------:R-:W2:Y:S02]  /*24b50*/  @!P2 SYNCS.PHASECHK.TRANS64 P2, [R0+URZ+0x2d830], R3 ;  /* 0x02d830030000a5a7 */ /* 0x000ea4000804007f */
[----:B--2---:R-:W-:Y:S05]  /*24b60*/  @!P2 BRA `(.L_x_1491) ;  /* 0xfffffffc00f0a947 */ /* 0x004fea000383ffff */
[----:B------:R-:W-:Y:S05]  /*24b70*/  BRA `(.L_x_1490) ;  /* 0xfffffe6800c47947 */ /* 0x000fea000383ffff */
.L_x_1509:
[----:B-1----:R1:W2:Y:S02]  /*24b80*/  SYNCS.PHASECHK.TRANS64.TRYWAIT P4, [R11+URZ+0x2d830], R10 ;  /* 0x02d8300a0b0075a7 */ /* 0x0022a4000808017f */
[----:B--2---:R-:W-:Y:S05]  /*24b90*/  @!P4 NANOSLEEP.SYNCS 0x989680 ;  /* 0x009896800000c95d */ /* 0x004fea0003900000 */
[----:B------:R-:W2:Y:S02]  /*24ba0*/  @!P4 SYNCS.PHASECHK.TRANS64 P4, [R11+URZ+0x2d830], R10 ;  /* 0x02d8300a0b00c5a7 */ /* 0x000ea4000808007f */
[----:B--2---:R-:W-:Y:S05]  /*24bb0*/  @!P4 BRA `(.L_x_1509) ;  /* 0xfffffffc00f0c947 */ /* 0x004fea000383ffff */
[----:B------:R-:W-:Y:S05]  /*24bc0*/  BRA `(.L_x_1508) ;  /* 0xfffffea800507947 */ /* 0x000fea000383ffff */
.L_x_1513:
[----:B-1----:R1:W2:Y:S02]  /*24bd0*/  SYNCS.PHASECHK.TRANS64.TRYWAIT P3, [R11+URZ+0x2d850], R10 ;  /* 0x02d8500a0b0075a7 */ /* 0x0022a4000806017f */
[----:B--2---:R-:W-:Y:S05]  /*24be0*/  @!P3 NANOSLEEP.SYNCS 0x989680 ;  /* 0x009896800000b95d */ /* 0x004fea0003900000 */
[----:B------:R-:W2:Y:S02]  /*24bf0*/  @!P3 SYNCS.PHASECHK.TRANS64 P3, [R11+URZ+0x2d850], R10 ;  /* 0x02d8500a0b00b5a7 */ /* 0x000ea4000806007f */
[----:B--2---:R-:W-:Y:S05]  /*24c00*/  @!P3 BRA `(.L_x_1513) ;  /* 0xfffffffc00f0b947 */ /* 0x004fea000383ffff */
[----:B------:R-:W-:Y:S05]  /*24c10*/  BRA `(.L_x_1510) ;  /* 0xfffffeac00507947 */ /* 0x000fea000383ffff */
.L_x_1532:
[----:B-1----:R1:W2:Y:S02]  /*24c20*/  SYNCS.PHASECHK.TRANS64.TRYWAIT P3, [R12+URZ+0x2d830], R13 ;  /* 0x02d8300d0c0075a7 */ /* 0x0022a4000806017f */
[----:B--2---:R-:W-:Y:S05]  /*24c30*/  @!P3 NANOSLEEP.SYNCS 0x989680 ;  /* 0x009896800000b95d */ /* 0x004fea0003900000 */
[----:B------:R-:W2:Y:S02]  /*24c40*/  @!P3 SYNCS.PHASECHK.TRANS64 P3, [R12+URZ+0x2d830], R13 ;  /* 0x02d8300d0c00b5a7 */ /* 0x000ea4000806007f */
[----:B--2---:R-:W-:Y:S05]  /*24c50*/  @!P3 BRA `(.L_x_1532) ;  /* 0xfffffffc00f0b947 */ /* 0x004fea000383ffff */
[----:B------:R-:W-:Y:S05]  /*24c60*/  BRA `(.L_x_1531) ;  /* 0xfffffee400b87947 */ /* 0x000fea000383ffff */
.L_x_1536:
[----:B-1----:R1:W2:Y:S02]  /*24c70*/  SYNCS.PHASECHK.TRANS64.TRYWAIT P2, [R13+URZ+0x2d850], R12 ;  /* 0x02d8500c0d0075a7 */ /* 0x0022a4000804017f */
[----:B--2---:R-:W-:Y:S05]  /*24c80*/  @!P2 NANOSLEEP.SYNCS 0x989680 ;  /* 0x009896800000a95d */ /* 0x004fea0003900000 */
[----:B------:R-:W2:Y:S02]  /*24c90*/  @!P2 SYNCS.PHASECHK.TRANS64 P2, [R13+URZ+0x2d850], R12 ;  /* 0x02d8500c0d00a5a7 */ /* 0x000ea4000804007f */
[----:B--2---:R-:W-:Y:S05]  /*24ca0*/  @!P2 BRA `(.L_x_1536) ;  /* 0xfffffffc00f0a947 */ /* 0x004fea000383ffff */
[----:B------:R-:W-:Y:S05]  /*24cb0*/  BRA `(.L_x_1533) ;  /* 0xfffffee800b87947 */ /* 0x000fea000383ffff */
.L_x_1543:
[----:B-1----:R1:W2:Y:S02]  /*24cc0*/  SYNCS.PHASECHK.TRANS64.TRYWAIT P3, [R12+URZ+0x2d830], R13 ;  /* 0x02d8300d0c0075a7 */ /* 0x0022a4000806017f */
[----:B--2---:R-:W-:Y:S05]  /*24cd0*/  @!P3 NANOSLEEP.SYNCS 0x989680 ;  /* 0x009896800000b95d */ /* 0x004fea0003900000 */
[----:B------:R-:W2:Y:S02]  /*24ce0*/  @!P3 SYNCS.PHASECHK.TRANS64 P3, [R12+URZ+0x2d830], R13 ;  /* 0x02d8300d0c00b5a7 */ /* 0x000ea4000806007f */
[----:B--2---:R-:W-:Y:S05]  /*24cf0*/  @!P3 BRA `(.L_x_1543) ;  /* 0xfffffffc00f0b947 */ /* 0x004fea000383ffff */
[----:B------:R-:W-:Y:S05]  /*24d00*/  BRA `(.L_x_1542) ;  /* 0xffffff1000887947 */ /* 0x000fea000383ffff */
.L_x_1547:
[----:B-1----:R1:W2:Y:S02]  /*24d10*/  SYNCS.PHASECHK.TRANS64.TRYWAIT P2, [R13+URZ+0x2d850], R12 ;  /* 0x02d8500c0d0075a7 */ /* 0x0022a4000804017f */
[----:B--2---:R-:W-:Y:S05]  /*24d20*/  @!P2 NANOSLEEP.SYNCS 0x989680 ;  /* 0x009896800000a95d */ /* 0x004fea0003900000 */
[----:B------:R-:W2:Y:S02]  /*24d30*/  @!P2 SYNCS.PHASECHK.TRANS64 P2, [R13+URZ+0x2d850], R12 ;  /* 0x02d8500c0d00a5a7 */ /* 0x000ea4000804007f */
[----:B--2---:R-:W-:Y:S05]  /*24d40*/  @!P2 BRA `(.L_x_1547) ;  /* 0xfffffffc00f0a947 */ /* 0x004fea000383ffff */
[----:B------:R-:W-:Y:S05]  /*24d50*/  BRA `(.L_x_1544) ;  /* 0xffffff1400887947 */ /* 0x000fea000383ffff */
.L_x_1560:
[----:B-1----:R1:W2:Y:S02]  /*24d60*/  SYNCS.PHASECHK.TRANS64.TRYWAIT P0, [R11+URZ+0x2d850], R0 ;  /* 0x02d850000b0075a7 */ /* 0x0022a4000800017f */
[----:B--2---:R-:W-:Y:S05]  /*24d70*/  @!P0 NANOSLEEP.SYNCS 0x989680 ;  /* 0x009896800000895d */ /* 0x004fea0003900000 */
[----:B------:R-:W2:Y:S02]  /*24d80*/  @!P0 SYNCS.PHASECHK.TRANS64 P0, [R11+URZ+0x2d850], R0 ;  /* 0x02d850000b0085a7 */ /* 0x000ea4000800007f */
[----:B--2---:R-:W-:Y:S05]  /*24d90*/  @!P0 BRA `(.L_x_1560) ;  /* 0xfffffffc00f08947 */ /* 0x004fea000383ffff */
[----:B------:R-:W-:Y:S05]  /*24da0*/  BRA `(.L_x_1559) ;  /* 0xffffff4c00507947 */ /* 0x000fea000383ffff */
.L_x_1570:
[----:B------:R-:W-:Y:S02]  /*24db0*/  IMAD.MOV.U32 R13, RZ, RZ, R4 ;  /* 0x000000ffff0d7224 */ /* 0x000fe400078e0004 */
[----:B------:R-:W-:Y:S02]  /*24dc0*/  IMAD.MOV.U32 R12, RZ, RZ, RZ ;  /* 0x000000ffff0c7224 */ /* 0x000fe400078e00ff */
[----:B------:R-:W-:Y:S02]  /*24dd0*/  IMAD.MOV.U32 R11, RZ, RZ, 0x1c1f ;  /* 0x00001c1fff0b7424 */ /* 0x000fe400078e00ff */
[----:B------:R-:W-:-:S07]  /*24de0*/  IMAD.MOV.U32 R15, RZ, RZ, -0x1 ;  /* 0xffffffffff0f7424 */ /* 0x000fce00078e00ff */
[----:B-1----:R-:W-:Y:S05]  /*24df0*/  WARPSYNC.COLLECTIVE R15, `(.L_x_1776) ;  /* 0x000000000f087348 */ /* 0x002fea0003c00000 */
[----:B------:R0:W2:Y:S02]  /*24e00*/  SHFL.IDX P6, R14, R13, R12, R11 ;  /* 0x0000000c0d0e7389 */ /* 0x0000a400000c000b */
[----:B012---:R-:W-:Y:S01]  /*24e10*/  ENDCOLLECTIVE ;  /* 0x000000000000791b */ /* 0x007fe20003800000 */
.L_x_1776:
[----:B------:R-:W-:Y:S02]  /*24e20*/  IMAD.MOV.U32 R13, RZ, RZ, R0 ;  /* 0x000000ffff0d7224 */ /* 0x000fe400078e0000 */
[----:B------:R-:W-:-:S07]  /*24e30*/  IMAD.MOV.U32 R3, RZ, RZ, R14 ;  /* 0x000000ffff037224 */ /* 0x000fce00078e000e */
[----:B------:R-:W-:Y:S05]  /*24e40*/  WARPSYNC.COLLECTIVE R15, `(.L_x_1777) ;  /* 0x000000000f087348 */ /* 0x000fea0003c00000 */
[----:B------:R0:W1:Y:S02]  /*24e50*/  SHFL.IDX P6, R14, R13, R12, R11 ;  /* 0x0000000c0d0e7389 */ /* 0x00006400000c000b */
[----:B01----:R-:W-:Y:S01]  /*24e60*/  ENDCOLLECTIVE ;  /* 0x000000000000791b */ /* 0x003fe20003800000 */
.L_x_1777:
[----:B------:R-:W-:Y:S05]  /*24e70*/  BRA `(.L_x_1778) ;  /* 0xffffff7000787947 */ /* 0x000fea000383ffff */
.L_x_1573:
[----:B------:R-:W-:Y:S01]  /*24e80*/  BSSY B1, `(.L_x_1779) ;  /* 0x0000008000017945 */ /* 0x000fe20003800000 */
[----:B----4-:R-:W-:Y:S02]  /*24e90*/  IMAD.MOV.U32 R13, RZ, RZ, R4 ;  /* 0x000000ffff0d7224 */ /* 0x010fe400078e0004 */
[----:B------:R-:W-:Y:S02]  /*24ea0*/  IMAD.MOV.U32 R12, RZ, RZ, 0x1 ;  /* 0x00000001ff0c7424 */ /* 0x000fe400078e00ff */
[----:B------:R-:W-:Y:S02]  /*24eb0*/  IMAD.MOV.U32 R11, RZ, RZ, 0x1c1f ;  /* 0x00001c1fff0b7424 */ /* 0x000fe400078e00ff */
[----:B------:R-:W-:-:S07]  /*24ec0*/  IMAD.MOV.U32 R15, RZ, RZ, -0x1 ;  /* 0xffffffffff0f7424 */ /* 0x000fce00078e00ff */
[----:B0123--:R-:W-:Y:S05]  /*24ed0*/  WARPSYNC.COLLECTIVE R15, `(.L_x_1780) ;  /* 0x000000000f087348 */ /* 0x00ffea0003c00000 */
[----:B---3--:R3:W4:Y:S02]  /*24ee0*/  SHFL.IDX P6, R14, R13, R12, R11 ;  /* 0x0000000c0d0e7389 */ /* 0x00872400000c000b */
[----:B01234-:R-:W-:Y:S01]  /*24ef0*/  ENDCOLLECTIVE ;  /* 0x000000000000791b */ /* 0x01ffe20003800000 */
.L_x_1780:
[----:B------:R-:W-:Y:S05]  /*24f00*/  BSYNC B1 ;  /* 0x0000000000017941 */ /* 0x000fea0003800000 */
.L_x_1779:
[----:B------:R-:W-:Y:S02]  /*24f10*/  IMAD.MOV.U32 R13, RZ, RZ, R0 ;  /* 0x000000ffff0d7224 */ /* 0x000fe400078e0000 */
[----:B------:R-:W-:Y:S02]  /*24f20*/  IMAD.MOV.U32 R12, RZ, RZ, 0x1 ;  /* 0x00000001ff0c7424 */ /* 0x000fe400078e00ff */
[----:B------:R-:W-:Y:S02]  /*24f30*/  IMAD.MOV.U32 R11, RZ, RZ, 0x1c1f ;  /* 0x00001c1fff0b7424 */ /* 0x000fe400078e00ff */
[----:B------:R-:W-:Y:S02]  /*24f40*/  IMAD.MOV.U32 R15, RZ, RZ, -0x1 ;  /* 0xffffffffff0f7424 */ /* 0x000fe400078e00ff */
[----:B------:R-:W-:-:S07]  /*24f50*/  IMAD.MOV.U32 R3, RZ, RZ, R14 ;  /* 0x000000ffff037224 */ /* 0x000fce00078e000e */
[----:B------:R-:W-:Y:S05]  /*24f60*/  WARPSYNC.COLLECTIVE R15, `(.L_x_1781) ;  /* 0x000000000f087348 */ /* 0x000fea0003c00000 */
[----:B------:R0:W1:Y:S02]  /*24f70*/  SHFL.IDX P6, R14, R13, R12, R11 ;  /* 0x0000000c0d0e7389 */ /* 0x00006400000c000b */
[----:B01----:R-:W-:Y:S01]  /*24f80*/  ENDCOLLECTIVE ;  /* 0x000000000000791b */ /* 0x003fe20003800000 */
.L_x_1781:
[----:B------:R-:W-:Y:S05]  /*24f90*/  BRA `(.L_x_1782) ;  /* 0xffffff70008c7947 */ /* 0x000fea000383ffff */
.L_x_1598:
[----:B------:R-:W1:Y:S01]  /*24fa0*/  S2R R11, SR_TID.X ;  /* 0x00000000000b7919 */ /* 0x000e620000002100 */
[----:B------:R-:W-:Y:S01]  /*24fb0*/  BSSY B1, `(.L_x_1783) ;  /* 0x000000a000017945 */ /* 0x000fe20003800000 */
[----:B0-----:R-:W-:Y:S02]  /*24fc0*/  IMAD.MOV.U32 R12, RZ, RZ, RZ ;  /* 0x000000ffff0c7224 */ /* 0x001fe400078e00ff */
[----:B------:R-:W-:Y:S01]  /*24fd0*/  IMAD.MOV.U32 R15, RZ, RZ, -0x1 ;  /* 0xffffffffff0f7424 */ /* 0x000fe200078e00ff */
[----:B-1----:R-:W-:-:S04]  /*24fe0*/  SHF.R.U32.HI R11, RZ, 0x5, R11 ;  /* 0x00000005ff0b7819 */ /* 0x002fc8000001160b */
[----:B------:R-:W-:-:S05]  /*24ff0*/  LOP3.LUT R11, R11, 0x3, RZ, 0xc0, !PT ;  /* 0x000000030b0b7812 */ /* 0x000fca00078ec0ff */
[----:B------:R-:W-:Y:S02]  /*25000*/  IMAD.MOV.U32 R13, RZ, RZ, R11 ;  /* 0x000000ffff0d7224 */ /* 0x000fe400078e000b */
[----:B------:R-:W-:-:S07]  /*25010*/  IMAD.MOV.U32 R11, RZ, RZ, 0x1f ;  /* 0x0000001fff0b7424 */ /* 0x000fce00078e00ff */
[----:B------:R-:W-:Y:S05]  /*25020*/  WARPSYNC.COLLECTIVE R15, `(.L_x_1784) ;  /* 0x000000000f087348 */ /* 0x000fea0003c00000 */
[----:B------:R0:W1:Y:S02]  /*25030*/  SHFL.IDX P6, R14, R13, R12, R11 ;  /* 0x0000000c0d0e7389 */ /* 0x00006400000c000b */
[----:B01----:R-:W-:Y:S01]  /*25040*/  ENDCOLLECTIVE ;  /* 0x000000000000791b */ /* 0x003fe20003800000 */
.L_x_1784:
[----:B------:R-:W-:Y:S05]  /*25050*/  BSYNC B1 ;  /* 0x0000000000017941 */ /* 0x000fea0003800000 */
.L_x_1783:
[----:B------:R-:W-:Y:S05]  /*25060*/  BRA `(.L_x_1785) ;  /* 0xffffff8800b07947 */ /* 0x000fea000383ffff */
.L_x_1600:
[----:B------:R-:W-:Y:S01]  /*25070*/  BSSY B1, `(.L_x_1786) ;  /* 0x0000006000017945 */ /* 0x000fe20003800000 */
[----:B------:R-:W-:-:S07]  /*25080*/  IMAD.MOV.U32 R15, RZ, RZ, -0x1 ;  /* 0xffffffffff0f7424 */ /* 0x000fce00078e00ff */
[----:B01----:R-:W-:Y:S05]  /*25090*/  WARPSYNC.COLLECTIVE R15, `(.L_x_1787) ;  /* 0x000000000f0c7348 */ /* 0x003fea0003c00000 */
[----:B------:R-:W-:Y:S02]  /*250a0*/  ELECT P6, UR62, PT ;  /* 0x00000000003e782f */ /* 0x000fe400038c0000 */
[----:B------:R-:W-:Y:S01]  /*250b0*/  MOV R14, UR62 ;  /* 0x0000003e000e7c02 */ /* 0x000fe20008000f00 */
[----:B01----:R-:W-:Y:S10]  /*250c0*/  ENDCOLLECTIVE ;  /* 0x000000000000791b */ /* 0x003ff40003800000 */
.L_x_1787:
[----:B------:R-:W-:Y:S05]  /*250d0*/  BSYNC B1 ;  /* 0x0000000000017941 */ /* 0x000fea0003800000 */
.L_x_1786:
[----:B------:R-:W-:Y:S05]  /*250e0*/  BRA `(.L_x_1599) ;  /* 0xffffff8800a87947 */ /* 0x000fea000383ffff */
.L_x_1602:
[----:B-1----:R1:W2:Y:S02]  /*250f0*/  SYNCS.PHASECHK.TRANS64.TRYWAIT P0, [R22+URZ+0x2d820], R3 ;  /* 0x02d82003160075a7 */ /* 0x0022a4000800017f */
[----:B--2---:R-:W-:Y:S05]  /*25100*/  @!P0 NANOSLEEP.SYNCS 0x989680 ;  /* 0x009896800000895d */ /* 0x004fea0003900000 */
[----:B------:R-:W2:Y:S02]  /*25110*/  @!P0 SYNCS.PHASECHK.TRANS64 P0, [R22+URZ+0x2d820], R3 ;  /* 0x02d82003160085a7 */ /* 0x000ea4000800007f */
[----:B--2---:R-:W-:Y:S05]  /*25120*/  @!P0 BRA `(.L_x_1602) ;  /* 0xfffffffc00f08947 */ /* 0x004fea000383ffff */
[----:B------:R-:W-:Y:S05]  /*25130*/  BRA `(.L_x_1788) ;  /* 0xffffff8800b87947 */ /* 0x000fea000383ffff */
.L_x_1606:
[----:B--2---:R2:W3:Y:S02]  /*25140*/  SYNCS.PHASECHK.TRANS64.TRYWAIT P0, [R11+URZ+0x2d8a0], R10 ;  /* 0x02d8a00a0b0075a7 */ /* 0x0044e4000800017f */
[----:B---3--:R-:W-:Y:S05]  /*25150*/  @!P0 NANOSLEEP.SYNCS 0x989680 ;  /* 0x009896800000895d */ /* 0x008fea0003900000 */
[----:B------:R-:W3:Y:S02]  /*25160*/  @!P0 SYNCS.PHASECHK.TRANS64 P0, [R11+URZ+0x2d8a0], R10 ;  /* 0x02d8a00a0b0085a7 */ /* 0x000ee4000800007f */
[----:B---3--:R-:W-:Y:S05]  /*25170*/  @!P0 BRA `(.L_x_1606) ;  /* 0xfffffffc00f08947 */ /* 0x008fea000383ffff */
[----:B------:R-:W-:Y:S05]  /*25180*/  BRA `(.L_x_1789) ;  /* 0xffffff8800d07947 */ /* 0x000fea000383ffff */
.L_x_1613:
[----:B0-----:R0:W1:Y:S02]  /*25190*/  SYNCS.PHASECHK.TRANS64.TRYWAIT P0, [R11+URZ+0x2d8c0], R10 ;  /* 0x02d8c00a0b0075a7 */ /* 0x001064000800017f */
[----:B-1----:R-:W-:Y:S05]  /*251a0*/  @!P0 NANOSLEEP.SYNCS 0x989680 ;  /* 0x009896800000895d */ /* 0x002fea0003900000 */
[----:B------:R-:W1:Y:S02]  /*251b0*/  @!P0 SYNCS.PHASECHK.TRANS64 P0, [R11+URZ+0x2d8c0], R10 ;  /* 0x02d8c00a0b0085a7 */ /* 0x000e64000800007f */
[----:B-1----:R-:W-:Y:S05]  /*251c0*/  @!P0 BRA `(.L_x_1613) ;  /* 0xfffffffc00f08947 */ /* 0x002fea000383ffff */
[----:B------:R-:W-:Y:S05]  /*251d0*/  BRA `(.L_x_1790) ;  /* 0xffffff8c00cc7947 */ /* 0x000fea000383ffff */
.L_x_1622:
[----:B-1----:R1:W2:Y:S02]  /*251e0*/  SYNCS.PHASECHK.TRANS64.TRYWAIT P1, [R6+URZ+0x2d8a0], R3 ;  /* 0x02d8a003060075a7 */ /* 0x0022a4000802017f */
[----:B--2---:R-:W-:Y:S05]  /*251f0*/  @!P1 NANOSLEEP.SYNCS 0x989680 ;  /* 0x009896800000995d */ /* 0x004fea0003900000 */
[----:B------:R-:W2:Y:S02]  /*25200*/  @!P1 SYNCS.PHASECHK.TRANS64 P1, [R6+URZ+0x2d8a0], R3 ;  /* 0x02d8a003060095a7 */ /* 0x000ea4000802007f */
[----:B--2---:R-:W-:Y:S05]  /*25210*/  @!P1 BRA `(.L_x_1622) ;  /* 0xfffffffc00f09947 */ /* 0x004fea000383ffff */
[----:B------:R-:W-:Y:S05]  /*25220*/  BRA `(.L_x_1791) ;  /* 0xffffff9400007947 */ /* 0x000fea000383ffff */
.L_x_1629:
[----:B0-----:R0:W2:Y:S02]  /*25230*/  SYNCS.PHASECHK.TRANS64.TRYWAIT P1, [R6+URZ+0x2d8c0], R3 ;  /* 0x02d8c003060075a7 */ /* 0x0010a4000802017f */
[----:B--2---:R-:W-:Y:S05]  /*25240*/  @!P1 NANOSLEEP.SYNCS 0x989680 ;  /* 0x009896800000995d */ /* 0x004fea0003900000 */
[----:B------:R-:W2:Y:S02]  /*25250*/  @!P1 SYNCS.PHASECHK.TRANS64 P1, [R6+URZ+0x2d8c0], R3 ;  /* 0x02d8c003060095a7 */ /* 0x000ea4000802007f */
[----:B--2---:R-:W-:Y:S05]  /*25260*/  @!P1 BRA `(.L_x_1629) ;  /* 0xfffffffc00f09947 */ /* 0x004fea000383ffff */
[----:B------:R-:W-:Y:S05]  /*25270*/  BRA `(.L_x_1792) ;  /* 0xffffff9400f87947 */ /* 0x000fea000383ffff */
.L_x_1652:
[----:B------:R-:W2:Y:S01]  /*25280*/  S2R R20, SR_TID.X ;  /* 0x0000000000147919 */ /* 0x000ea20000002100 */
[----:B------:R-:W-:Y:S01]  /*25290*/  BSSY B0, `(.L_x_1793) ;  /* 0x000000a000007945 */ /* 0x000fe20003800000 */
[----:B0-----:R-:W-:Y:S02]  /*252a0*/  IMAD.MOV.U32 R12, RZ, RZ, RZ ;  /* 0x000000ffff0c7224 */ /* 0x001fe400078e00ff */
[----:B------:R-:W-:Y:S02]  /*252b0*/  IMAD.MOV.U32 R11, RZ, RZ, 0x1f ;  /* 0x0000001fff0b7424 */ /* 0x000fe400078e00ff */
[----:B------:R-:W-:Y:S01]  /*252c0*/  IMAD.MOV.U32 R15, RZ, RZ, -0x1 ;  /* 0xffffffffff0f7424 */ /* 0x000fe200078e00ff */
[----:B--2---:R-:W-:-:S04]  /*252d0*/  SHF.R.U32.HI R20, RZ, 0x5, R20 ;  /* 0x00000005ff147819 */ /* 0x004fc80000011614 */
[----:B------:R-:W-:-:S05]  /*252e0*/  LOP3.LUT R20, R20, 0x3, RZ, 0xc0, !PT ;  /* 0x0000000314147812 */ /* 0x000fca00078ec0ff */
[----:B------:R-:W-:-:S07]  /*252f0*/  IMAD.MOV.U32 R13, RZ, RZ, R20 ;  /* 0x000000ffff0d7224 */ /* 0x000fce00078e0014 */
[----:B-1----:R-:W-:Y:S05]  /*25300*/  WARPSYNC.COLLECTIVE R15, `(.L_x_1794) ;  /* 0x000000000f087348 */ /* 0x002fea0003c00000 */
[----:B------:R0:W2:Y:S02]  /*25310*/  SHFL.IDX P6, R14, R13, R12, R11 ;  /* 0x0000000c0d0e7389 */ /* 0x0000a400000c000b */
[----:B012---:R-:W-:Y:S01]  /*25320*/  ENDCOLLECTIVE ;  /* 0x000000000000791b */ /* 0x007fe20003800000 */
.L_x_1794:
[----:B------:R-:W-:Y:S05]  /*25330*/  BSYNC B0 ;  /* 0x0000000000007941 */ /* 0x000fea0003800000 */
.L_x_1793:
[----:B------:R-:W-:Y:S05]  /*25340*/  BRA `(.L_x_1795) ;  /* 0xffffffa400807947 */ /* 0x000fea000383ffff */
.L_x_1654:
[----:B------:R-:W-:Y:S01]  /*25350*/  BSSY B0, `(.L_x_1796) ;  /* 0x0000006000007945 */ /* 0x000fe20003800000 */
[----:B------:R-:W-:-:S07]  /*25360*/  IMAD.MOV.U32 R15, RZ, RZ, -0x1 ;  /* 0xffffffffff0f7424 */ /* 0x000fce00078e00ff */
[----:B012---:R-:W-:Y:S05]  /*25370*/  WARPSYNC.COLLECTIVE R15, `(.L_x_1797) ;  /* 0x000000000f0c7348 */ /* 0x007fea0003c00000 */
[----:B------:R-:W-:Y:S02]  /*25380*/  ELECT P6, UR62, PT ;  /* 0x00000000003e782f */ /* 0x000fe400038c0000 */
[----:B------:R-:W-:Y:S01]  /*25390*/  MOV R14, UR62 ;  /* 0x0000003e000e7c02 */ /* 0x000fe20008000f00 */
[----:B012---:R-:W-:Y:S10]  /*253a0*/  ENDCOLLECTIVE ;  /* 0x000000000000791b */ /* 0x007ff40003800000 */
.L_x_1797:
[----:B------:R-:W-:Y:S05]  /*253b0*/  BSYNC B0 ;  /* 0x0000000000007941 */ /* 0x000fea0003800000 */
.L_x_1796:
[----:B------:R-:W-:Y:S05]  /*253c0*/  BRA `(.L_x_1798) ;  /* 0xffffffa400887947 */ /* 0x000fea000383ffff */
.L_x_1656:
[----:B--2---:R2:W3:Y:S02]  /*253d0*/  SYNCS.PHASECHK.TRANS64.TRYWAIT P0, [R0+URZ+0x2d840], R2 ;  /* 0x02d84002000075a7 */ /* 0x0044e4000800017f */
[----:B---3--:R-:W-:Y:S05]  /*253e0*/  @!P0 NANOSLEEP.SYNCS 0x989680 ;  /* 0x009896800000895d */ /* 0x008fea0003900000 */
[----:B------:R-:W3:Y:S02]  /*253f0*/  @!P0 SYNCS.PHASECHK.TRANS64 P0, [R0+URZ+0x2d840], R2 ;  /* 0x02d84002000085a7 */ /* 0x000ee4000800007f */
[----:B---3--:R-:W-:Y:S05]  /*25400*/  @!P0 BRA `(.L_x_1656) ;  /* 0xfffffffc00f08947 */ /* 0x008fea000383ffff */
[----:B------:R-:W-:Y:S05]  /*25410*/  BRA `(.L_x_1799) ;  /* 0xffffffa400d87947 */ /* 0x000fea000383ffff */
.L_x_1660:
        /* <DEDUP_REMOVED lines=13> */
.L_x_1800:
[----:B------:R-:W-:Y:S02]  /*254f0*/  IMAD.MOV.U32 R13, RZ, RZ, R4 ;  /* 0x000000ffff0d7224 */ /* 0x000fe400078e0004 */
[----:B------:R-:W-:-:S07]  /*25500*/  IMAD.MOV.U32 R2, RZ, RZ, R14 ;  /* 0x000000ffff027224 */ /* 0x000fce00078e000e */
[----:B------:R-:W-:Y:S05]  /*25510*/  WARPSYNC.COLLECTIVE R15, `(.L_x_1801) ;  /* 0x000000000f087348 */ /* 0x000fea0003c00000 */
[----:B------:R0:W1:Y:S02]  /*25520*/  SHFL.IDX P6, R14, R13, R12, R11 ;  /* 0x0000000c0d0e7389 */ /* 0x00006400000c000b */
[----:B01----:R-:W-:Y:S01]  /*25530*/  ENDCOLLECTIVE ;  /* 0x000000000000791b */ /* 0x003fe20003800000 */
.L_x_1801:
[----:B------:R-:W-:Y:S02]  /*25540*/  IMAD.MOV.U32 R13, RZ, RZ, R0 ;  /* 0x000000ffff0d7224 */ /* 0x000fe400078e0000 */
[----:B------:R-:W-:Y:S02]  /*25550*/  IMAD.MOV.U32 R12, RZ, RZ, 0x1 ;  /* 0x00000001ff0c7424 */ /* 0x000fe400078e00ff */
[----:B------:R-:W-:-:S07]  /*25560*/  IMAD.MOV.U32 R3, RZ, RZ, R14 ;  /* 0x000000ffff037224 */ /* 0x000fce00078e000e */
[----:B------:R-:W-:Y:S05]  /*25570*/  WARPSYNC.COLLECTIVE R15, `(.L_x_1802) ;  /* 0x000000000f087348 */ /* 0x000fea0003c00000 */
[----:B------:R0:W1:Y:S02]  /*25580*/  SHFL.IDX P6, R14, R13, R12, R11 ;  /* 0x0000000c0d0e7389 */ /* 0x00006400000c000b */
[----:B01----:R-:W-:Y:S01]  /*25590*/  ENDCOLLECTIVE ;  /* 0x000000000000791b */ /* 0x003fe20003800000 */
.L_x_1802:
        /* <DEDUP_REMOVED lines=17> */
.L_x_1803:
[----:B------:R-:W-:Y:S02]  /*256b0*/  IMAD.MOV.U32 R13, RZ, RZ, R0 ;  /* 0x000000ffff0d7224 */ /* 0x000fe400078e0000 */
[----:B------:R-:W-:Y:S02]  /*256c0*/  IMAD.MOV.U32 R12, RZ, RZ, 0x2 ;  /* 0x00000002ff0c7424 */ /* 0x000fe400078e00ff */
[----:B------:R-:W-:-:S07]  /*256d0*/  IMAD.MOV.U32 R3, RZ, RZ, R14 ;  /* 0x000000ffff037224 */ /* 0x000fce00078e000e */
[----:B------:R-:W-:Y:S05]  /*256e0*/  WARPSYNC.COLLECTIVE R15, `(.L_x_1804) ;  /* 0x000000000f087348 */ /* 0x000fea0003c00000 */
[----:B------:R0:W1:Y:S02]  /*256f0*/  SHFL.IDX P6, R14, R13, R12, R11 ;  /* 0x0000000c0d0e7389 */ /* 0x00006400000c000b */
[----:B01----:R-:W-:Y:S01]  /*25700*/  ENDCOLLECTIVE ;  /* 0x000000000000791b */ /* 0x003fe20003800000 */
.L_x_1804:
        /* <DEDUP_REMOVED lines=18> */
.L_x_1805:
[----:B------:R-:W-:Y:S02]  /*25830*/  IMAD.MOV.U32 R13, RZ, RZ, R0 ;  /* 0x000000ffff0d7224 */ /* 0x000fe400078e0000 */
[----:B------:R-:W-:Y:S02]  /*25840*/  IMAD.MOV.U32 R12, RZ, RZ, 0x3 ;  /* 0x00000003ff0c7424 */ /* 0x000fe400078e00ff */
[----:B------:R-:W-:-:S07]  /*25850*/  IMAD.MOV.U32 R3, RZ, RZ, R14 ;  /* 0x000000ffff037224 */ /* 0x000fce00078e000e */
[----:B------:R-:W-:Y:S05]  /*25860*/  WARPSYNC.COLLECTIVE R15, `(.L_x_1806) ;  /* 0x000000000f087348 */ /* 0x000fea0003c00000 */
[----:B------:R0:W1:Y:S02]  /*25870*/  SHFL.IDX P6, R14, R13, R12, R11 ;  /* 0x0000000c0d0e7389 */ /* 0x00006400000c000b */
[----:B01----:R-:W-:Y:S01]  /*25880*/  ENDCOLLECTIVE ;  /* 0x000000000000791b */ /* 0x003fe20003800000 */
.L_x_1806:
        /* <DEDUP_REMOVED lines=10> */
.L_x_1807:
        /* <DEDUP_REMOVED lines=8> */
[----:B0-----:R-:W-:Y:S02]  /*259b0*/  IMAD.MOV.U32 R2, RZ, RZ, R14 ;  /* 0x000000ffff027224 */ /* 0x001fe400078e000e */
[----:B------:R-:W-:-:S07]  /*259c0*/  VIADD R3, R6, 0x60 ;  /* 0x0000006006037836 */ /* 0x000fce0000000000 */
[----:B------:R-:W-:Y:S05]  /*259d0*/  WARPSYNC.COLLECTIVE R15, `(.L_x_1808) ;  /* 0x000000000f087348 */ /* 0x000fea0003c00000 */
[----:B------:R0:W1:Y:S02]  /*259e0*/  SHFL.IDX P6, R14, R13, R12, R11 ;  /* 0x0000000c0d0e7389 */ /* 0x00006400000c000b */
[----:B01----:R-:W-:Y:S01]  /*259f0*/  ENDCOLLECTIVE ;  /* 0x000000000000791b */ /* 0x003fe20003800000 */
.L_x_1808:
[----:B------:R-:W-:Y:S01]  /*25a00*/  ISETP.GE.AND P3, PT, R3, R5, PT ;  /* 0x000000050300720c */ /* 0x000fe20003f66270 */
[----:B------:R-:W-:-:S12]  /*25a10*/  IMAD.MOV.U32 R13, RZ, RZ, R8 ;  /* 0x000000ffff0d7224 */ /* 0x000fd800078e0008 */
[----:B------:R-:W-:-:S05]  /*25a20*/  @!P3 LEA R2, P5, R20, R2, 0x1 ;  /* 0x000000021402b211 */ /* 0x000fca00078a08ff */
[----:B------:R-:W-:Y:S02]  /*25a30*/  @!P3 IMAD.X R3, RZ, RZ, R0, P5 ;  /* 0x000000ffff03b224 */ /* 0x000fe400028e0600 */
[----:B------:R-:W-:-:S07]  /*25a40*/  IMAD.MOV.U32 R0, RZ, RZ, R14 ;  /* 0x000000ffff007224 */ /* 0x000fce00078e000e */
[----:B------:R-:W-:Y:S05]  /*25a50*/  WARPSYNC.COLLECTIVE R15, `(.L_x_1809) ;  /* 0x000000000f087348 */ /* 0x000fea0003c00000 */
[----:B------:R0:W1:Y:S02]  /*25a60*/  SHFL.IDX P6, R14, R13, R12, R11 ;  /* 0x0000000c0d0e7389 */ /* 0x00006400000c000b */
[----:B01----:R-:W-:Y:S01]  /*25a70*/  ENDCOLLECTIVE ;  /* 0x000000000000791b */ /* 0x003fe20003800000 */
.L_x_1809:
[----:B------:R-:W-:Y:S01]  /*25a80*/  @!PT LDS RZ, [RZ] ;  /* 0x00000000fffff984 */ /* 0x000fe20000000800 */
[----:B------:R-:W-:Y:S01]  /*25a90*/  @!PT LDS RZ, [RZ] ;  /* 0x00000000fffff984 */ /* 0x000fe20000000800 */
[----:B------:R-:W-:Y:S01]  /*25aa0*/  @!PT LDS RZ, [RZ] ;  /* 0x00000000fffff984 */ /* 0x000fe20000000800 */
[----:B------:R0:W-:Y:S04]  /*25ab0*/  @!P3 LDGSTS.E.BYPASS.LTC128B.128 [R9+0xdc00], desc[UR38][R2.64], !P2 ;  /* 0x0dc000000209bfae */ /* 0x0001e8000d101d66 */
[----:B------:R0:W-:Y:S04]  /*25ac0*/  @!P3 LDGSTS.E.BYPASS.LTC128B.128 [R9+0x10c00], desc[UR38][R2.64+0x40], !P1 ;  /* 0x10c000400209bfae */ /* 0x0001e8000c901d66 */
[----:B------:R0:W-:Y:S01]  /*25ad0*/  @!P3 LDGSTS.E.BYPASS.LTC128B.128 [R9+0x13c00], desc[UR38][R2.64+0x80], !P0 ;  /* 0x13c000800209bfae */ /* 0x0001e2000c101d66 */
[----:B------:R-:W-:Y:S02]  /*25ae0*/  IMAD.MOV.U32 R13, RZ, RZ, R7 ;  /* 0x000000ffff0d7224 */ /* 0x000fe400078e0007 */
[----:B------:R-:W-:-:S02]  /*25af0*/  IMAD.MOV.U32 R12, RZ, RZ, 0x1 ;  /* 0x00000001ff0c7424 */ /* 0x000fc400078e00ff */
[----:B------:R-:W-:-:S07]  /*25b00*/  IMAD.MOV.U32 R4, RZ, RZ, R14 ;  /* 0x000000ffff047224 */ /* 0x000fce00078e000e */
[----:B0-----:R-:W-:Y:S05]  /*25b10*/  WARPSYNC.COLLECTIVE R15, `(.L_x_1810) ;  /* 0x000000000f087348 */ /* 0x001fea0003c00000 */
[----:B------:R1:W2:Y:S02]  /*25b20*/  SHFL.IDX P6, R14, R13, R12, R11 ;  /* 0x0000000c0d0e7389 */ /* 0x0002a400000c000b */
[----:B012---:R-:W-:Y:S01]  /*25b30*/  ENDCOLLECTIVE ;  /* 0x000000000000791b */ /* 0x007fe20003800000 */
.L_x_1810:
[----:B------:R-:W-:-:S05]  /*25b40*/  VIADD R2, R6, 0x80 ;  /* 0x0000008006027836 */ /* 0x000fca0000000000 */
[----:B------:R-:W-:Y:S01]  /*25b50*/  ISETP.GE.AND P3, PT, R2, R5, PT ;  /* 0x000000050200720c */ /* 0x000fe20003f66270 */
[----:B------:R-:W-:-:S12]  /*25b60*/  IMAD.MOV.U32 R13, RZ, RZ, R8 ;  /* 0x000000ffff0d7224 */ /* 0x000fd800078e0008 */
[----:B------:R-:W-:Y:S01]  /*25b70*/  @!P3 LEA R4, P5, R20, R4, 0x1 ;  /* 0x000000041404b211 */ /* 0x000fe200078a08ff */
[----:B------:R-:W-:-:S12]  /*25b80*/  IMAD.MOV.U32 R7, RZ, RZ, R14 ;  /* 0x000000ffff077224 */ /* 0x000fd800078e000e */
[----:B------:R-:W-:Y:S05]  /*25b90*/  WARPSYNC.COLLECTIVE R15, `(.L_x_1811) ;  /* 0x000000000f087348 */ /* 0x000fea0003c00000 */
[----:B------:R0:W1:Y:S02]  /*25ba0*/  SHFL.IDX P6, R14, R13, R12, R11 ;  /* 0x0000000c0d0e7389 */ /* 0x00006400000c000b */
[----:B01----:R-:W-:Y:S01]  /*25bb0*/  ENDCOLLECTIVE ;  /* 0x000000000000791b */ /* 0x003fe20003800000 */
.L_x_1811:
        /* <DEDUP_REMOVED lines=11> */
.L_x_1663:
[----:B0-----:R0:W1:Y:S02]  /*25c70*/  SYNCS.PHASECHK.TRANS64.TRYWAIT P0, [R22+URZ+0x2d820], R3 ;  /* 0x02d82003160075a7 */ /* 0x001064000800017f */
[----:B-1----:R-:W-:Y:S05]  /*25c80*/  @!P0 NANOSLEEP.SYNCS 0x989680 ;  /* 0x009896800000895d */ /* 0x002fea0003900000 */
[----:B------:R-:W1:Y:S02]  /*25c90*/  @!P0 SYNCS.PHASECHK.TRANS64 P0, [R22+URZ+0x2d820], R3 ;  /* 0x02d82003160085a7 */ /* 0x000e64000800007f */
[----:B-1----:R-:W-:Y:S05]  /*25ca0*/  @!P0 BRA `(.L_x_1663) ;  /* 0xfffffffc00f08947 */ /* 0x002fea000383ffff */
[----:B------:R-:W-:Y:S05]  /*25cb0*/  BRA `(.L_x_1813) ;  /* 0xffffffac00d07947 */ /* 0x000fea000383ffff */
.L_x_1672:
[----:B0-----:R0:W2:Y:S02]  /*25cc0*/  SYNCS.PHASECHK.TRANS64.TRYWAIT P0, [R3+URZ+0x2d840], R2 ;  /* 0x02d84002030075a7 */ /* 0x0010a4000800017f */
[----:B--2---:R-:W-:Y:S05]  /*25cd0*/  @!P0 NANOSLEEP.SYNCS 0x989680 ;  /* 0x009896800000895d */ /* 0x004fea0003900000 */
[----:B------:R-:W2:Y:S02]  /*25ce0*/  @!P0 SYNCS.PHASECHK.TRANS64 P0, [R3+URZ+0x2d840], R2 ;  /* 0x02d84002030085a7 */ /* 0x000ea4000800007f */
[----:B--2---:R-:W-:Y:S05]  /*25cf0*/  @!P0 BRA `(.L_x_1672) ;  /* 0xfffffffc00f08947 */ /* 0x004fea000383ffff */
[----:B------:R-:W-:Y:S05]  /*25d00*/  BRA `(.L_x_1814) ;  /* 0xffffffb0008c7947 */ /* 0x000fea000383ffff */
.L_x_1679:
[----:B0-----:R0:W1:Y:S02]  /*25d10*/  SYNCS.PHASECHK.TRANS64.TRYWAIT P0, [R3+URZ+0x60], R2 ;  /* 0x00006002030075a7 */ /* 0x001064000800017f */
[----:B-1----:R-:W-:Y:S05]  /*25d20*/  @!P0 NANOSLEEP.SYNCS 0x989680 ;  /* 0x009896800000895d */ /* 0x002fea0003900000 */
[----:B------:R-:W1:Y:S02]  /*25d30*/  @!P0 SYNCS.PHASECHK.TRANS64 P0, [R3+URZ+0x60], R2 ;  /* 0x00006002030085a7 */ /* 0x000e64000800007f */
[----:B-1----:R-:W-:Y:S05]  /*25d40*/  @!P0 BRA `(.L_x_1679) ;  /* 0xfffffffc00f08947 */ /* 0x002fea000383ffff */
[----:B------:R-:W-:Y:S05]  /*25d50*/  BRA `(.L_x_1815) ;  /* 0xffffffb400987947 */ /* 0x000fea000383ffff */
.L_x_1689:
[----:B0-----:R0:W2:Y:S02]  /*25d60*/  SYNCS.PHASECHK.TRANS64.TRYWAIT P0, [R3+URZ+0x2d840], R2 ;  /* 0x02d84002030075a7 */ /* 0x0010a4000800017f */
[----:B--2---:R-:W-:Y:S05]  /*25d70*/  @!P0 NANOSLEEP.SYNCS 0x989680 ;  /* 0x009896800000895d */ /* 0x004fea0003900000 */
[----:B------:R-:W2:Y:S02]  /*25d80*/  @!P0 SYNCS.PHASECHK.TRANS64 P0, [R3+URZ+0x2d840], R2 ;  /* 0x02d84002030085a7 */ /* 0x000ea4000800007f */
[----:B--2---:R-:W-:Y:S05]  /*25d90*/  @!P0 BRA `(.L_x_1689) ;  /* 0xfffffffc00f08947 */ /* 0x004fea000383ffff */
[----:B------:R-:W-:Y:S05]  /*25da0*/  BRA `(.L_x_1816) ;  /* 0xffffffbc00587947 */ /* 0x000fea000383ffff */
.L_x_1696:
[----:B0-----:R0:W1:Y:S02]  /*25db0*/  SYNCS.PHASECHK.TRANS64.TRYWAIT P0, [R11+URZ+0x60], R26 ;  /* 0x0000601a0b0075a7 */ /* 0x001064000800017f */
[----:B-1----:R-:W-:Y:S05]  /*25dc0*/  @!P0 NANOSLEEP.SYNCS 0x989680 ;  /* 0x009896800000895d */ /* 0x002fea0003900000 */
[----:B------:R-:W1:Y:S02]  /*25dd0*/  @!P0 SYNCS.PHASECHK.TRANS64 P0, [R11+URZ+0x60], R26 ;  /* 0x0000601a0b0085a7 */ /* 0x000e64000800007f */
[----:B-1----:R-:W-:Y:S05]  /*25de0*/  @!P0 BRA `(.L_x_1696) ;  /* 0xfffffffc00f08947 */ /* 0x002fea000383ffff */
[----:B------:R-:W-:Y:S05]  /*25df0*/  BRA `(.L_x_1817) ;  /* 0xffffffc000647947 */ /* 0x000fea000383ffff */
.L_x_1706:
[----:B0-----:R0:W2:Y:S02]  /*25e00*/  SYNCS.PHASECHK.TRANS64.TRYWAIT P0, [R2+URZ+0x2d840], R3 ;  /* 0x02d84003020075a7 */ /* 0x0010a4000800017f */
[----:B--2---:R-:W-:Y:S05]  /*25e10*/  @!P0 NANOSLEEP.SYNCS 0x989680 ;  /* 0x009896800000895d */ /* 0x004fea0003900000 */
[----:B------:R-:W2:Y:S02]  /*25e20*/  @!P0 SYNCS.PHASECHK.TRANS64 P0, [R2+URZ+0x2d840], R3 ;  /* 0x02d84003020085a7 */ /* 0x000ea4000800007f */
[----:B--2---:R-:W-:Y:S05]  /*25e30*/  @!P0 BRA `(.L_x_1706) ;  /* 0xfffffffc00f08947 */ /* 0x004fea000383ffff */
[----:B------:R-:W-:Y:S05]  /*25e40*/  BRA `(.L_x_1818) ;  /* 0xffffffc400f07947 */ /* 0x000fea000383ffff */
.L_x_1713:
[----:B0-----:R0:W1:Y:S02]  /*25e50*/  SYNCS.PHASECHK.TRANS64.TRYWAIT P0, [R7+URZ+0x60], R2 ;  /* 0x00006002070075a7 */ /* 0x001064000800017f */
[----:B-1----:R-:W-:Y:S05]  /*25e60*/  @!P0 NANOSLEEP.SYNCS 0x989680 ;  /* 0x009896800000895d */ /* 0x002fea0003900000 */
[----:B------:R-:W1:Y:S02]  /*25e70*/  @!P0 SYNCS.PHASECHK.TRANS64 P0, [R7+URZ+0x60], R2 ;  /* 0x00006002070085a7 */ /* 0x000e64000800007f */
[----:B-1----:R-:W-:Y:S05]  /*25e80*/  @!P0 BRA `(.L_x_1713) ;  /* 0xfffffffc00f08947 */ /* 0x002fea000383ffff */
[----:B------:R-:W-:Y:S05]  /*25e90*/  BRA `(.L_x_1819) ;  /* 0xffffffcc00007947 */ /* 0x000fea000383ffff */
.L_x_1725:
[----:B0-----:R0:W1:Y:S02]  /*25ea0*/  SYNCS.PHASECHK.TRANS64.TRYWAIT P0, [R3+URZ+0x2d860], R0 ;  /* 0x02d86000030075a7 */ /* 0x001064000800017f */
[----:B-1----:R-:W-:Y:S05]  /*25eb0*/  @!P0 NANOSLEEP.SYNCS 0x989680 ;  /* 0x009896800000895d */ /* 0x002fea0003900000 */
[----:B------:R-:W1:Y:S02]  /*25ec0*/  @!P0 SYNCS.PHASECHK.TRANS64 P0, [R3+URZ+0x2d860], R0 ;  /* 0x02d86000030085a7 */ /* 0x000e64000800007f */
[----:B-1----:R-:W-:Y:S05]  /*25ed0*/  @!P0 BRA `(.L_x_1725) ;  /* 0xfffffffc00f08947 */ /* 0x002fea000383ffff */
[----:B------:R-:W-:Y:S05]  /*25ee0*/  BRA `(.L_x_1820) ;  /* 0xffffffd000787947 */ /* 0x000fea000383ffff */
.L_x_1733:
[----:B------:R-:W-:Y:S01]  /*25ef0*/  BSSY B0, `(.L_x_1821) ;  /* 0x0000008000007945 */ /* 0x000fe20003800000 */
[----:B------:R-:W-:Y:S02]  /*25f00*/  IMAD.MOV.U32 R13, RZ, RZ, R16 ;  /* 0x000000ffff0d7224 */ /* 0x000fe400078e0010 */
[----:B0-----:R-:W-:Y:S02]  /*25f10*/  IMAD.MOV.U32 R12, RZ, RZ, RZ ;  /* 0x000000ffff0c7224 */ /* 0x001fe400078e00ff */
[----:B------:R-:W-:Y:S02]  /*25f20*/  IMAD.MOV.U32 R11, RZ, RZ, 0x1f ;  /* 0x0000001fff0b7424 */ /* 0x000fe400078e00ff */
[----:B------:R-:W-:-:S07]  /*25f30*/  IMAD.MOV.U32 R15, RZ, RZ, -0x1 ;  /* 0xffffffffff0f7424 */ /* 0x000fce00078e00ff */
[----:B------:R-:W-:Y:S05]  /*25f40*/  WARPSYNC.COLLECTIVE R15, `(.L_x_1822) ;  /* 0x000000000f087348 */ /* 0x000fea0003c00000 */
[----:B------:R0:W1:Y:S02]  /*25f50*/  SHFL.IDX P6, R14, R13, R12, R11 ;  /* 0x0000000c0d0e7389 */ /* 0x00006400000c000b */
[----:B01----:R-:W-:Y:S01]  /*25f60*/  ENDCOLLECTIVE ;  /* 0x000000000000791b */ /* 0x003fe20003800000 */
.L_x_1822:
[----:B------:R-:W-:Y:S05]  /*25f70*/  BSYNC B0 ;  /* 0x0000000000007941 */ /* 0x000fea0003800000 */
.L_x_1821:
        /* <DEDUP_REMOVED lines=9> */
.L_x_1823:
        /* <DEDUP_REMOVED lines=18> */
.L_x_1824:
[----:B------:R-:W-:Y:S01]  /*26130*/  IMAD.MOV.U32 R12, RZ, RZ, 0x2 ;  /* 0x00000002ff0c7424 */ /* 0x000fe200078e00ff */
[----:B------:R-:W-:-:S05]  /*26140*/  SEL R5, R14, RZ, P1 ;  /* 0x000000ff0e057207 */ /* 0x000fca0000800000 */
[----:B------:R-:W-:-:S04]  /*26150*/  IMAD.IADD R4, R2, 0x1, R5 ;  /* 0x0000000102047824 */ /* 0x000fc800078e0205 */
[----:B------:R-:W-:-:S07]  /*26160*/  IMAD.MOV.U32 R13, RZ, RZ, R4 ;  /* 0x000000ffff0d7224 */ /* 0x000fce00078e0004 */
[----:B------:R-:W-:Y:S05]  /*26170*/  WARPSYNC.COLLECTIVE R15, `(.L_x_1825) ;  /* 0x000000000f087348 */ /* 0x000fea0003c00000 */
[----:B------:R0:W1:Y:S02]  /*26180*/  SHFL.UP P6, R14, R13, R12, R11 ;  /* 0x0400000c0d0e7389 */ /* 0x00006400000c000b */
[----:B01----:R-:W-:Y:S01]  /*26190*/  ENDCOLLECTIVE ;  /* 0x000000000000791b */ /* 0x003fe20003800000 */
.L_x_1825:
[----:B------:R-:W-:Y:S01]  /*261a0*/  IMAD.MOV.U32 R12, RZ, RZ, 0x4 ;  /* 0x00000004ff0c7424 */ /* 0x000fe200078e00ff */
[----:B------:R-:W-:-:S05]  /*261b0*/  SEL R5, R14, RZ, P2 ;  /* 0x000000ff0e057207 */ /* 0x000fca0001000000 */
[----:B------:R-:W-:-:S04]  /*261c0*/  IMAD.IADD R5, R4, 0x1, R5 ;  /* 0x0000000104057824 */ /* 0x000fc800078e0205 */
[----:B------:R-:W-:-:S07]  /*261d0*/  IMAD.MOV.U32 R13, RZ, RZ, R5 ;  /* 0x000000ffff0d7224 */ /* 0x000fce00078e0005 */
[----:B------:R-:W-:Y:S05]  /*261e0*/  WARPSYNC.COLLECTIVE R15, `(.L_x_1826) ;  /* 0x000000000f087348 */ /* 0x000fea0003c00000 */
[----:B------:R0:W1:Y:S02]  /*261f0*/  SHFL.UP P6, R14, R13, R12, R11 ;  /* 0x0400000c0d0e7389 */ /* 0x00006400000c000b */
[----:B01----:R-:W-:Y:S01]  /*26200*/  ENDCOLLECTIVE ;  /* 0x000000000000791b */ /* 0x003fe20003800000 */
.L_x_1826:
[----:B------:R-:W-:Y:S01]  /*26210*/  IMAD.MOV.U32 R12, RZ, RZ, 0x8 ;  /* 0x00000008ff0c7424 */ /* 0x000fe200078e00ff */
[----:B------:R-:W-:-:S05]  /*26220*/  SEL R6, R14, RZ, P3 ;  /* 0x000000ff0e067207 */ /* 0x000fca0001800000 */
[----:B------:R-:W-:-:S04]  /*26230*/  IMAD.IADD R6, R5, 0x1, R6 ;  /* 0x0000000105067824 */ /* 0x000fc800078e0206 */
[----:B------:R-:W-:-:S07]  /*26240*/  IMAD.MOV.U32 R13, RZ, RZ, R6 ;  /* 0x000000ffff0d7224 */ /* 0x000fce00078e0006 */
[----:B------:R-:W-:Y:S05]  /*26250*/  WARPSYNC.COLLECTIVE R15, `(.L_x_1827) ;  /* 0x000000000f087348 */ /* 0x000fea0003c00000 */
[----:B------:R0:W1:Y:S02]  /*26260*/  SHFL.UP P6, R14, R13, R12, R11 ;  /* 0x0400000c0d0e7389 */ /* 0x00006400000c000b */
[----:B01----:R-:W-:Y:S01]  /*26270*/  ENDCOLLECTIVE ;  /* 0x000000000000791b */ /* 0x003fe20003800000 */
.L_x_1827:
[----:B------:R-:W-:Y:S01]  /*26280*/  IMAD.MOV.U32 R12, RZ, RZ, 0x10 ;  /* 0x00000010ff0c7424 */ /* 0x000fe200078e00ff */
[----:B------:R-:W-:-:S05]  /*26290*/  SEL R3, R14, RZ, P4 ;  /* 0x000000ff0e037207 */ /* 0x000fca0002000000 */
[----:B------:R-:W-:-:S04]  /*262a0*/  IMAD.IADD R4, R6, 0x1, R3 ;  /* 0x0000000106047824 */ /* 0x000fc800078e0203 */
[----:B------:R-:W-:-:S07]  /*262b0*/  IMAD.MOV.U32 R13, RZ, RZ, R4 ;  /* 0x000000ffff0d7224 */ /* 0x000fce00078e0004 */
[----:B------:R-:W-:Y:S05]  /*262c0*/  WARPSYNC.COLLECTIVE R15, `(.L_x_1828) ;  /* 0x000000000f087348 */ /* 0x000fea0003c00000 */
[----:B------:R0:W1:Y:S02]  /*262d0*/  SHFL.UP P6, R14, R13, R12, R11 ;  /* 0x0400000c0d0e7389 */ /* 0x00006400000c000b */
[----:B01----:R-:W-:Y:S01]  /*262e0*/  ENDCOLLECTIVE ;  /* 0x000000000000791b */ /* 0x003fe20003800000 */
.L_x_1828:
        /* <DEDUP_REMOVED lines=8> */
.L_x_1829:
[----:B------:R-:W-:Y:S05]  /*26370*/  BRA `(.L_x_1830) ;  /* 0xffffffd400247947 */ /* 0x000fea000383ffff */
.L_x_1738:
[----:B------:R-:W-:Y:S01]  /*26380*/  BSSY B0, `(.L_x_1831) ;  /* 0x0000008000007945 */ /* 0x000fe20003800000 */
[----:B-----5:R-:W-:Y:S02]  /*26390*/  IMAD.MOV.U32 R13, RZ, RZ, R2 ;  /* 0x000000ffff0d7224 */ /* 0x020fe400078e0002 */
[----:B0-----:R-:W-:Y:S02]  /*263a0*/  IMAD.MOV.U32 R12, RZ, RZ, 0x1 ;  /* 0x00000001ff0c7424 */ /* 0x001fe400078e00ff */
[----:B------:R-:W-:Y:S02]  /*263b0*/  IMAD.MOV.U32 R11, RZ, RZ, RZ ;  /* 0x000000ffff0b7224 */ /* 0x000fe400078e00ff */
[----:B------:R-:W-:-:S07]  /*263c0*/  IMAD.MOV.U32 R15, RZ, RZ, -0x1 ;  /* 0xffffffffff0f7424 */ /* 0x000fce00078e00ff */
[----:B-12---:R-:W-:Y:S05]  /*263d0*/  WARPSYNC.COLLECTIVE R15, `(.L_x_1832) ;  /* 0x000000000f087348 */ /* 0x006fea0003c00000 */
[----:B------:R0:W3:Y:S02]  /*263e0*/  SHFL.UP P6, R14, R13, R12, R11 ;  /* 0x0400000c0d0e7389 */ /* 0x0000e400000c000b */
[----:B0123--:R-:W-:Y:S01]  /*263f0*/  ENDCOLLECTIVE ;  /* 0x000000000000791b */ /* 0x00ffe20003800000 */
.L_x_1832:
[----:B------:R-:W-:Y:S05]  /*26400*/  BSYNC B0 ;  /* 0x0000000000007941 */ /* 0x000fea0003800000 */
.L_x_1831:
        /* <DEDUP_REMOVED lines=8> */
.L_x_1833:
[----:B------:R-:W-:Y:S01]  /*26490*/  IMAD.MOV.U32 R12, RZ, RZ, 0x4 ;  /* 0x00000004ff0c7424 */ /* 0x000fe200078e00ff */
[----:B------:R-:W-:-:S05]  /*264a0*/  SEL R14, R14, RZ, P2 ;  /* 0x000000ff0e0e7207 */ /* 0x000fca0001000000 */
[----:B------:R-:W-:-:S04]  /*264b0*/  IMAD.IADD R3, R13, 0x1, R14 ;  /* 0x000000010d037824 */ /* 0x000fc800078e020e */
[----:B------:R-:W-:-:S07]  /*264c0*/  IMAD.MOV.U32 R13, RZ, RZ, R3 ;  /* 0x000000ffff0d7224 */ /* 0x000fce00078e0003 */
[----:B------:R-:W-:Y:S05]  /*264d0*/  WARPSYNC.COLLECTIVE R15, `(.L_x_1834) ;  /* 0x000000000f087348 */ /* 0x000fea0003c00000 */
[----:B------:R0:W1:Y:S02]  /*264e0*/  SHFL.UP P6, R14, R13, R12, R11 ;  /* 0x0400000c0d0e7389 */ /* 0x00006400000c000b */
[----:B01----:R-:W-:Y:S01]  /*264f0*/  ENDCOLLECTIVE ;  /* 0x000000000000791b */ /* 0x003fe20003800000 */
.L_x_1834:
[----:B------:R-:W-:Y:S01]  /*26500*/  IMAD.MOV.U32 R12, RZ, RZ, 0x8 ;  /* 0x00000008ff0c7424 */ /* 0x000fe200078e00ff */
[----:B------:R-:W-:-:S05]  /*26510*/  SEL R4, R14, RZ, P3 ;  /* 0x000000ff0e047207 */ /* 0x000fca0001800000 */
[----:B------:R-:W-:-:S04]  /*26520*/  IMAD.IADD R4, R3, 0x1, R4 ;  /* 0x0000000103047824 */ /* 0x000fc800078e0204 */
[----:B------:R-:W-:-:S07]  /*26530*/  IMAD.MOV.U32 R13, RZ, RZ, R4 ;  /* 0x000000ffff0d7224 */ /* 0x000fce00078e0004 */
[----:B------:R-:W-:Y:S05]  /*26540*/  WARPSYNC.COLLECTIVE R15, `(.L_x_1835) ;  /* 0x000000000f087348 */ /* 0x000fea0003c00000 */
[----:B------:R0:W1:Y:S02]  /*26550*/  SHFL.UP P6, R14, R13, R12, R11 ;  /* 0x0400000c0d0e7389 */ /* 0x00006400000c000b */
[----:B01----:R-:W-:Y:S01]  /*26560*/  ENDCOLLECTIVE ;  /* 0x000000000000791b */ /* 0x003fe20003800000 */
.L_x_1835:
[----:B------:R-:W-:Y:S01]  /*26570*/  IMAD.MOV.U32 R12, RZ, RZ, 0x10 ;  /* 0x00000010ff0c7424 */ /* 0x000fe200078e00ff */
[----:B------:R-:W-:-:S05]  /*26580*/  SEL R5, R14, RZ, P4 ;  /* 0x000000ff0e057207 */ /* 0x000fca0002000000 */
[----:B------:R-:W-:-:S04]  /*26590*/  IMAD.IADD R5, R4, 0x1, R5 ;  /* 0x0000000104057824 */ /* 0x000fc800078e0205 */
[----:B------:R-:W-:-:S07]  /*265a0*/  IMAD.MOV.U32 R13, RZ, RZ, R5 ;  /* 0x000000ffff0d7224 */ /* 0x000fce00078e0005 */
[----:B------:R-:W-:Y:S05]  /*265b0*/  WARPSYNC.COLLECTIVE R15, `(.L_x_1836) ;  /* 0x000000000f087348 */ /* 0x000fea0003c00000 */
[----:B------:R0:W1:Y:S02]  /*265c0*/  SHFL.UP P6, R14, R13, R12, R11 ;  /* 0x0400000c0d0e7389 */ /* 0x00006400000c000b */
[----:B01----:R-:W-:Y:S01]  /*265d0*/  ENDCOLLECTIVE ;  /* 0x000000000000791b */ /* 0x003fe20003800000 */
.L_x_1836:
        /* <DEDUP_REMOVED lines=8> */
.L_x_1837:
[----:B------:R-:W-:Y:S05]  /*26660*/  BRA `(.L_x_1838) ;  /* 0xffffffd400047947 */ /* 0x000fea000383ffff */
.L_x_1740:
[----:B------:R-:W-:Y:S01]  /*26670*/  BSSY B0, `(.L_x_1839) ;  /* 0x0000006000007945 */ /* 0x000fe20003800000 */
[----:B------:R-:W-:Y:S01]  /*26680*/  PLOP3.LUT P6, PT, P6, PT, PT, 0x8, 0x0 ;  /* 0x000000000000781c */ /* 0x000fe200037ce170 */
[----:B------:R-:W-:-:S12]  /*26690*/  IMAD.MOV.U32 R15, RZ, RZ, -0x1 ;  /* 0xffffffffff0f7424 */ /* 0x000fd800078e00ff */
[----:B01----:R-:W-:Y:S05]  /*266a0*/  WARPSYNC.COLLECTIVE R15, `(.L_x_1840) ;  /* 0x000000000f087348 */ /* 0x003fea0003c00000 */
[----:B------:R-:W-:Y:S01]  /*266b0*/  VOTE.ANY R14, PT, P6 ;  /* 0x00000000000e7806 */ /* 0x000fe200030e0100 */
[----:B01----:R-:W-:Y:S06]  /*266c0*/  ENDCOLLECTIVE ;  /* 0x000000000000791b */ /* 0x003fec0003800000 */
.L_x_1840:
[----:B------:R-:W-:Y:S05]  /*266d0*/  BSYNC B0 ;  /* 0x0000000000007941 */ /* 0x000fea0003800000 */
.L_x_1839:
        /* <DEDUP_REMOVED lines=9> */
.L_x_1841:
[----:B------:R-:W-:Y:S01]  /*26770*/  IMAD.MOV.U32 R17, RZ, RZ, R14 ;  /* 0x000000ffff117224 */ /* 0x000fe200078e000e */
[----:B------:R-:W-:Y:S06]  /*26780*/  BRA `(.L_x_1842) ;  /* 0xffffffd000f47947 */ /* 0x000fec000383ffff */
.L_x_1742:
[----:B------:R-:W-:Y:S01]  /*26790*/  BSSY B0, `(.L_x_1843) ;  /* 0x0000007000007945 */ /* 0x000fe20003800000 */
[----:B------:R-:W-:Y:S02]  /*267a0*/  IMAD.MOV.U32 R13, RZ, RZ, R3 ;  /* 0x000000ffff0d7224 */ /* 0x000fe400078e0003 */
[----:B------:R-:W-:Y:S02]  /*267b0*/  IMAD.MOV.U32 R11, RZ, RZ, 0x1f ;  /* 0x0000001fff0b7424 */ /* 0x000fe400078e00ff */
[----:B------:R-:W-:-:S07]  /*267c0*/  IMAD.MOV.U32 R15, RZ, RZ, -0x1 ;  /* 0xffffffffff0f7424 */ /* 0x000fce00078e00ff */
[----:B-123--:R-:W-:Y:S05]  /*267d0*/  WARPSYNC.COLLECTIVE R15, `(.L_x_1844) ;  /* 0x000000000f087348 */ /* 0x00efea0003c00000 */
[----:B------:R0:W4:Y:S02]  /*267e0*/  SHFL.IDX P6, R14, R13, R12, R11 ;  /* 0x0000000c0d0e7389 */ /* 0x00012400000c000b */
[----:B01234-:R-:W-:Y:S01]  /*267f0*/  ENDCOLLECTIVE ;  /* 0x000000000000791b */ /* 0x01ffe20003800000 */
.L_x_1844:
[----:B------:R-:W-:Y:S05]  /*26800*/  BSYNC B0 ;  /* 0x0000000000007941 */ /* 0x000fea0003800000 */
.L_x_1843:
[----:B------:R-:W-:Y:S01]  /*26810*/  IMAD.MOV.U32 R5, RZ, RZ, R14 ;  /* 0x000000ffff057224 */ /* 0x000fe200078e000e */
[----:B------:R-:W-:Y:S06]  /*26820*/  BRA `(.L_x_1741) ;  /* 0xffffffd000e87947 */ /* 0x000fec000383ffff */
.L_x_1746:
[----:B0-----:R0:W2:Y:S02]  /*26830*/  SYNCS.PHASECHK.TRANS64.TRYWAIT P0, [R9+URZ+0x2d820], R0 ;  /* 0x02d82000090075a7 */ /* 0x0010a4000800017f */
[----:B--2---:R-:W-:Y:S05]  /*26840*/  @!P0 NANOSLEEP.SYNCS 0x989680 ;  /* 0x009896800000895d */ /* 0x004fea0003900000 */
[----:B------:R-:W2:Y:S02]  /*26850*/  @!P0 SYNCS.PHASECHK.TRANS64 P0, [R9+URZ+0x2d820], R0 ;  /* 0x02d82000090085a7 */ /* 0x000ea4000800007f */
[----:B--2---:R-:W-:Y:S05]  /*26860*/  @!P0 BRA `(.L_x_1746) ;  /* 0xfffffffc00f08947 */ /* 0x004fea000383ffff */
[----:B------:R-:W-:Y:S05]  /*26870*/  BRA `(.L_x_1845) ;  /* 0xffffffd800607947 */ /* 0x000fea000383ffff */
.L_x_1747:
        /* <DEDUP_REMOVED lines=11> */
.L_x_1847:
[----:B------:R-:W-:Y:S05]  /*26930*/  BSYNC B0 ;  /* 0x0000000000007941 */ /* 0x000fea0003800000 */
.L_x_1846:
[----:B------:R-:W-:Y:S05]  /*26940*/  BRA `(.L_x_1848) ;  /* 0xffffffd800487947 */ /* 0x000fea000383ffff */
.L_x_1748:
[----:B------:R-:W-:Y:S01]  /*26950*/  BSSY B0, `(.L_x_1849) ;  /* 0x0000006000007945 */ /* 0x000fe20003800000 */
[----:B------:R-:W-:-:S07]  /*26960*/  IMAD.MOV.U32 R15, RZ, RZ, -0x1 ;  /* 0xffffffffff0f7424 */ /* 0x000fce00078e00ff */
[----:B01-3--:R-:W-:Y:S05]  /*26970*/  WARPSYNC.COLLECTIVE R15, `(.L_x_1850) ;  /* 0x000000000f0c7348 */ /* 0x00bfea0003c00000 */
[----:B------:R-:W-:Y:S02]  /*26980*/  ELECT P6, UR62, PT ;  /* 0x00000000003e782f */ /* 0x000fe400038c0000 */
[----:B------:R-:W-:Y:S01]  /*26990*/  MOV R14, UR62 ;  /* 0x0000003e000e7c02 */ /* 0x000fe20008000f00 */
[----:B01-3--:R-:W-:Y:S10]  /*269a0*/  ENDCOLLECTIVE ;  /* 0x000000000000791b */ /* 0x00bff40003800000 */
.L_x_1850:
[----:B------:R-:W-:Y:S05]  /*269b0*/  BSYNC B0 ;  /* 0x0000000000007941 */ /* 0x000fea0003800000 */
.L_x_1849:
[----:B------:R-:W-:Y:S05]  /*269c0*/  BRA `(.L_x_1851) ;  /* 0xffffffd8003c7947 */ /* 0x000fea000383ffff */
.L_x_1750:
[----:B0-----:R0:W2:Y:S02]  /*269d0*/  SYNCS.PHASECHK.TRANS64.TRYWAIT P0, [R5+URZ], R4 ;  /* 0x00000004050075a7 */ /* 0x0010a4000800017f */
[----:B--2---:R-:W-:Y:S05]  /*269e0*/  @!P0 NANOSLEEP.SYNCS 0x989680 ;  /* 0x009896800000895d */ /* 0x004fea0003900000 */
[----:B------:R-:W2:Y:S02]  /*269f0*/  @!P0 SYNCS.PHASECHK.TRANS64 P0, [R5+URZ], R4 ;  /* 0x00000004050085a7 */ /* 0x000ea4000800007f */
[----:B--2---:R-:W-:Y:S05]  /*26a00*/  @!P0 BRA `(.L_x_1750) ;  /* 0xfffffffc00f08947 */ /* 0x004fea000383ffff */
[----:B------:R-:W-:Y:S05]  /*26a10*/  BRA `(.L_x_1852) ;  /* 0xffffffd800707947 */ /* 0x000fea000383ffff */
.L_x_1751:
[----:B--2---:R2:W4:Y:S02]  /*26a20*/  SYNCS.PHASECHK.TRANS64.TRYWAIT P0, [R3+URZ], R2 ;  /* 0x00000002030075a7 */ /* 0x004524000800017f */
[----:B----4-:R-:W-:Y:S05]  /*26a30*/  @!P0 NANOSLEEP.SYNCS 0x989680 ;  /* 0x009896800000895d */ /* 0x010fea0003900000 */
[----:B------:R-:W4:Y:S02]  /*26a40*/  @!P0 SYNCS.PHASECHK.TRANS64 P0, [R3+URZ], R2 ;  /* 0x00000002030085a7 */ /* 0x000f24000800007f */
[----:B----4-:R-:W-:Y:S05]  /*26a50*/  @!P0 BRA `(.L_x_1751) ;  /* 0xfffffffc00f08947 */ /* 0x010fea000383ffff */
[----:B------:R-:W-:Y:S05]  /*26a60*/  BRA `(.L_x_1853) ;  /* 0xffffffd800647947 */ /* 0x000fea000383ffff */
.L_x_1753:
[----:B----4-:R4:W0:Y:S02]  /*26a70*/  SYNCS.PHASECHK.TRANS64.TRYWAIT P0, [R23+URZ], R4 ;  /* 0x00000004170075a7 */ /* 0x010824000800017f */
[----:B0-----:R-:W-:Y:S05]  /*26a80*/  @!P0 NANOSLEEP.SYNCS 0x989680 ;  /* 0x009896800000895d */ /* 0x001fea0003900000 */
[----:B------:R-:W0:Y:S02]  /*26a90*/  @!P0 SYNCS.PHASECHK.TRANS64 P0, [R23+URZ], R4 ;  /* 0x00000004170085a7 */ /* 0x000e24000800007f */
[----:B0-----:R-:W-:Y:S05]  /*26aa0*/  @!P0 BRA `(.L_x_1753) ;  /* 0xfffffffc00f08947 */ /* 0x001fea000383ffff */
[----:B------:R-:W-:Y:S05]  /*26ab0*/  BRA `(.L_x_1854) ;  /* 0xffffffd800687947 */ /* 0x000fea000383ffff */
.L_x_1855:
        /* <DEDUP_REMOVED lines=12> */
.L_x_2729:


//--------------------- .text._ZN7cutlass13device_kernelIN5flash11enable_sm90INS1_16FlashAttnFwdSm90INS1_25CollectiveMainloopFwdSm90ILi2EN4cute5tupleIJNS5_1CILi1EEES8_S8_EEENS6_IJNS7_ILi192EEENS7_ILi144EEENS7_ILi96EEEEEELi96ENS_6half_tEfNS_4arch4Sm90ELb1ELb0ELb1ELb0ELb0ELb0ELb0ELb0ELb1ELb1ELb0ELb0EEENS1_21CollectiveEpilogueFwdINS6_IJSA_SC_SB_EEES9_SE_SG_Li384ELb0ELb1ELb0ELb0EEENS1_30DynamicPersistentTileSchedulerILi384ELi128ELb0ELb1ELb1EEEEEEEEEvNT_6ParamsE --------------------------
	.section	.text._ZN7cutlass13device_kernelIN5flash11enable_sm90INS1_16FlashAttnFwdSm90INS1_25CollectiveMainloopFwdSm90ILi2EN4cute5tupleIJNS5_1CILi1EEES8_S8_EEENS6_IJNS7_ILi192EEENS7_ILi144EEENS7_ILi96EEEEEELi96ENS_6half_tEfNS_4arch4Sm90ELb1ELb0ELb1ELb0ELb0ELb0ELb0ELb0ELb1ELb1ELb0ELb0EEENS1_21CollectiveEpilogueFwdINS6_IJSA_SC_SB_EEES9_SE_SG_Li384ELb0ELb1ELb0ELb0EEENS1_30DynamicPersistentTileSchedulerILi384ELi128ELb0ELb1ELb1EEEEEEEEEvNT_6ParamsE,"ax",@progbits
	.align	128
.text._ZN7cutlass13device_kernelIN5flash11enable_sm90INS1_16FlashAttnFwdSm90INS1_25CollectiveMainloopFwdSm90ILi2EN4cute5tupleIJNS5_1CILi1EEES8_S8_EEENS6_IJNS7_ILi192EEENS7_ILi144EEENS7_ILi96EEEEEELi96ENS_6half_tEfNS_4arch4Sm90ELb1ELb0ELb1ELb0ELb0ELb0ELb0ELb0ELb1ELb1ELb0ELb0EEENS1_21CollectiveEpilogueFwdINS6_IJSA_SC_SB_EEES9_SE_SG_Li384ELb0ELb1ELb0ELb0EEENS1_30DynamicPersistentTileSchedulerILi384ELi128ELb0ELb1ELb1EEEEEEEEEvNT_6ParamsE:
        .type           _ZN7cutlass13device_kernelIN5flash11enable_sm90INS1_16FlashAttnFwdSm90INS1_25CollectiveMainloopFwdSm90ILi2EN4cute5tupleIJNS5_1CILi1EEES8_S8_EEENS6_IJNS7_ILi192EEENS7_ILi144EEENS7_ILi96EEEEEELi96ENS_6half_tEfNS_4arch4Sm90ELb1ELb0ELb1ELb0ELb0ELb0ELb0ELb0ELb1ELb1ELb0ELb0EEENS1_21CollectiveEpilogueFwdINS6_IJSA_SC_SB_EEES9_SE_SG_Li384ELb0ELb1ELb0ELb0EEENS1_30DynamicPersistentTileSchedulerILi384ELi128ELb0ELb1ELb1EEEEEEEEEvNT_6ParamsE,@function
        .size           _ZN7cutlass13device_kernelIN5flash11enable_sm90INS1_16FlashAttnFwdSm90INS1_25CollectiveMainloopFwdSm90ILi2EN4cute5tupleIJNS5_1CILi1EEES8_S8_EEENS6_IJNS7_ILi192EEENS7_ILi144EEENS7_ILi96EEEEEELi96ENS_6half_tEfNS_4arch4Sm90ELb1ELb0ELb1ELb0ELb0ELb0ELb0ELb0ELb1ELb1ELb0ELb0EEENS1_21CollectiveEpilogueFwdINS6_IJSA_SC_SB_EEES9_SE_SG_Li384ELb0ELb1ELb0ELb0EEENS1_30DynamicPersistentTileSchedulerILi384ELi128ELb0ELb1ELb1EEEEEEEEEvNT_6ParamsE,(.L_x_2730 - _ZN7cutlass13device_kernelIN5flash11enable_sm90INS1_16FlashAttnFwdSm90INS1_25CollectiveMainloopFwdSm90ILi2EN4cute5tupleIJNS5_1CILi1EEES8_S8_EEENS6_IJNS7_ILi192EEENS7_ILi144EEENS7_ILi96EEEEEELi96ENS_6half_tEfNS_4arch4Sm90ELb1ELb0ELb1ELb0ELb0ELb0ELb0ELb0ELb1ELb1ELb0ELb0EEENS1_21CollectiveEpilogueFwdINS6_IJSA_SC_SB_EEES9_SE_SG_Li384ELb0ELb1ELb0ELb0EEENS1_30DynamicPersistentTileSchedulerILi384ELi128ELb0ELb1ELb1EEEEEEEEEvNT_6ParamsE)
        .other          _ZN7cutlass13device_kernelIN5flash11enable_sm90INS1_16FlashAttnFwdSm90INS1_25CollectiveMainloopFwdSm90ILi2EN4cute5tupleIJNS5_1CILi1EEES8_S8_EEENS6_IJNS7_ILi192EEENS7_ILi144EEENS7_ILi96EEEEEELi96ENS_6half_tEfNS_4arch4Sm90ELb1ELb0ELb1ELb0ELb0ELb0ELb0ELb0ELb1ELb1ELb0ELb0EEENS1_21CollectiveEpilogueFwdINS6_IJSA_SC_SB_EEES9_SE_SG_Li384ELb0ELb1ELb0ELb0EEENS1_30DynamicPersistentTileSchedulerILi384ELi128ELb0ELb1ELb1EEEEEEEEEvNT_6ParamsE,@"STO_CUDA_ENTRY STV_DEFAULT"
_ZN7cutlass13device_kernelIN5flash11enable_sm90INS1_16FlashAttnFwdSm90INS1_25CollectiveMainloopFwdSm90ILi2EN4cute5tupleIJNS5_1CILi1EEES8_S8_EEENS6_IJNS7_ILi192EEENS7_ILi144EEENS7_ILi96EEEEEELi96ENS_6half_tEfNS_4arch4Sm90ELb1ELb0ELb1ELb0ELb0ELb0ELb0ELb0ELb1ELb1ELb0ELb0EEENS1_21CollectiveEpilogueFwdINS6_IJSA_SC_SB_EEES9_SE_SG_Li384ELb0ELb1ELb0ELb0EEENS1_30DynamicPersistentTileSchedulerILi384ELi128ELb0ELb1ELb1EEEEEEEEEvNT_6ParamsE:
        /* <DEDUP_REMOVED lines=18> */
.L_x_1857:
[----:B------:R-:W-:Y:S05]  /*0120*/  BSYNC B0 ;  /* 0x0000000000007941 */ /* 0x000fea0003800000 */
.L_x_1856:
        /* <DEDUP_REMOVED lines=41> */
.L_x_1858:
        /* <DEDUP_REMOVED lines=22> */
.L_x_1859:
        /* <DEDUP_REMOVED lines=18> */
.L_x_1860:
        /* <DEDUP_REMOVED lines=22> */
.L_x_1861:
        /* <DEDUP_REMOVED lines=22> */
.L_x_1862:
[----:B0-----:R-:W-:Y:S01]  /*0900*/  UMOV UR4, 0x1 ;  /* 0x0000000100047882 */ /* 0x001fe20000000000 */
[----:B------:R-:W-:Y:S01]  /*0910*/  PLOP3.LUT P0, PT, PT, PT, UP0, 0x80, 0x0 ;  /* 0x000000000000781c */ /* 0x000fe20003f0f008 */
[----:B------:R-:W-:Y:S01]  /*0920*/  USEL UR4, UR4, 0x2, !UP0 ;  /* 0x0000000204047887 */ /* 0x000fe2000c000000 */
[----:B------:R-:W-:-:S05]  /*0930*/  NOP ;  /* 0x0000000000007918 */ /* 0x000fca0000000000 */
[----:B------:R-:W-:-:S05]  /*0940*/  IMAD.U32 R2, RZ, RZ, UR4 ;  /* 0x00000004ff027e24 */ /* 0x000fca000f8e00ff */
[----:B------:R0:W-:Y:S01]  /*0950*/  STL [R1+0x8], R2 ;  /* 0x0000080201007387 */ /* 0x0001e20000100800 */
[----:B-12-4-:R-:W-:Y:S06]  /*0960*/  BAR.SYNC.DEFER_BLOCKING 0x0 ;  /* 0x0000000000007b1d */ /* 0x016fec0000010000 */
[----:B------:R-:W-:Y:S05]  /*0970*/  @!P0 BRA `(.L_x_1863) ;  /* 0x0000010000688947 */ /* 0x000fea0003800000 */
.L_x_1864:
[----:B------:R-:W-:-:S08]  /*0980*/  NOP ;  /* 0x0000000000007918 */ /* 0x000fd00000000000 */
[----:B------:R-:W1:Y:S02]  /*0990*/  USETMAXREG.TRY_ALLOC.CTAPOOL UP0, 0xa0 ;  /* 0x000000a0000079c8 */ /* 0x000e640008000600 */
[----:B-1----:R-:W-:-:S13]  /*09a0*/  PLOP3.LUT P0, PT, PT, PT, UP0, 0x80, 0x0 ;  /* 0x000000000000781c */ /* 0x002fda0003f0f008 */
[----:B------:R-:W-:Y:S05]  /*09b0*/  @!P0 BRA `(.L_x_1864) ;  /* 0xfffffffc00f08947 */ /* 0x000fea000383ffff */
[----:B0-----:R-:W0:Y:S01]  /*09c0*/  S2R R2, SR_TID.X ;  /* 0x0000000000027919 */ /* 0x001e220000002100 */
        /* <DEDUP_REMOVED lines=9> */
[----:B------:R-:W2:Y:S01]  /*0a60*/  LDL R3, [R1+0x8] ;  /* 0x0000080001037983 */ /* 0x000ea20000100800 */
[----:B------:R-:W-:Y:S01]  /*0a70*/  VIADD R13, R2, 0xffffff80 ;  /* 0xffffff80020d7836 */ /* 0x000fe20000000000 */
[----:B------:R-:W0:Y:S01]  /*0a80*/  S2UR UR5, SR_CgaCtaId ;  /* 0x00000000000579c3 */ /* 0x000e220000008800 */
[----:B------:R-:W-:Y:S01]  /*0a90*/  UMOV UR37, 0x400 ;  /* 0x0000040000257882 */ /* 0x000fe20000000000 */
[----:B------:R-:W-:Y:S01]  /*0aa0*/  UMOV UR60, URZ ;  /* 0x0000003f003c7c82 */ /* 0x000fe20008000000 */
[----:B------:R-:W-:Y:S01]  /*0ab0*/  UMOV UR36, URZ ;  /* 0x0000003f00247c82 */ /* 0x000fe20008000000 */
[----:B------:R-:W-:-:S04]  /*0ac0*/  SHF.R.S32.HI R0, RZ, 0x1f, R13 ;  /* 0x0000001fff007819 */ /* 0x000fc8000001140d */
[CC--:B------:R-:W-:Y:S02]  /*0ad0*/  LEA.HI R2, R0.reuse, R13.reuse, RZ, 0x4 ;  /* 0x0000000d00027211 */ /* 0x0c0fe400078f20ff */
[CC--:B------:R-:W-:Y:S02]  /*0ae0*/  LEA.HI R152, R0.reuse, R13.reuse, RZ, 0x7 ;  /* 0x0000000d00987211 */ /* 0x0c0fe400078f38ff */
[-C--:B------:R-:W-:Y:S02]  /*0af0*/  LEA.HI R5, R0, R13.reuse, RZ, 0x5 ;  /* 0x0000000d00057211 */ /* 0x080fe400078f28ff */
[----:B------:R-:W-:Y:S02]  /*0b00*/  LOP3.LUT R151, R152, 0xffffff80, RZ, 0xc0, !PT ;  /* 0xffffff8098977812 */ /* 0x000fe400078ec0ff */
[----:B------:R-:W-:Y:S02]  /*0b10*/  SHF.R.S32.HI R8, RZ, 0x5, R5 ;  /* 0x00000005ff087819 */ /* 0x000fe40000011405 */
[----:B------:R-:W-:Y:S01]  /*0b20*/  SHF.R.S32.HI R5, RZ, 0x4, R2 ;  /* 0x00000004ff057819 */ /* 0x000fe20000011402 */
[----:B------:R-:W-:Y:S01]  /*0b30*/  IMAD.IADD R151, R13, 0x1, -R151 ;  /* 0x000000010d977824 */ /* 0x000fe200078e0a97 */
[----:B------:R-:W-:-:S02]  /*0b40*/  LEA.HI R0, R0, R13, RZ, 0x2 ;  /* 0x0000000d00007211 */ /* 0x000fc400078f10ff */
[----:B------:R-:W-:Y:S02]  /*0b50*/  SHF.R.S32.HI R152, RZ, 0x7, R152 ;  /* 0x00000007ff987819 */ /* 0x000fe40000011498 */
[----:B------:R-:W-:Y:S01]  /*0b60*/  SHF.R.S32.HI R10, RZ, 0x1f, R151 ;  /* 0x0000001fff0a7819 */ /* 0x000fe20000011497 */
[----:B0-----:R-:W-:Y:S01]  /*0b70*/  ULEA UR37, UR5, UR37, 0x18 ;  /* 0x0000002505257291 */ /* 0x001fe2000f8ec03f */
[----:B------:R-:W-:Y:S02]  /*0b80*/  LOP3.LUT R148, R0, 0xfffffffc, RZ, 0xc0, !PT ;  /* 0xfffffffc00947812 */ /* 0x000fe400078ec0ff */
[----:B------:R-:W-:-:S03]  /*0b90*/  SHF.R.S32.HI R149, RZ, 0x2, R0 ;  /* 0x00000002ff957819 */ /* 0x000fc60000011400 */
[----:B------:R-:W-:-:S04]  /*0ba0*/  IMAD.IADD R148, R13, 0x1, -R148 ;  /* 0x000000010d947824 */ /* 0x000fc800078e0a94 */
[----:B------:R-:W-:-:S04]  /*0bb0*/  IMAD.SHL.U32 R23, R148, 0x8, RZ ;  /* 0x0000000894177824 */ /* 0x000fc800078e00ff */
[C---:B------:R-:W-:Y:S02]  /*0bc0*/  VIADD R144, R23.reuse, 0x20 ;  /* 0x0000002017907836 */ /* 0x040fe40000000000 */
[----:B------:R-:W-:-:S03]  /*0bd0*/  VIADD R147, R23, 0x40 ;  /* 0x0000004017937836 */ /* 0x000fc60000000000 */
[----:B------:R-:W-:Y:S02]  /*0be0*/  SHF.R.S32.HI R157, RZ, 0x1f, R144 ;  /* 0x0000001fff9d7819 */ /* 0x000fe40000011490 */
[----:B------:R-:W-:Y:S02]  /*0bf0*/  SHF.R.S32.HI R156, RZ, 0x1f, R147 ;  /* 0x0000001fff9c7819 */ /* 0x000fe40000011493 */
[----:B--2---:R-:W-:Y:S02]  /*0c00*/  R2UR UR6, R3 ;  /* 0x00000000030672ca */ /* 0x004fe400000e0000 */
[C---:B------:R-:W-:Y:S02]  /*0c10*/  LOP3.LUT R3, R2.reuse, 0xfffffff0, RZ, 0xc0, !PT ;  /* 0xfffffff002037812 */ /* 0x040fe400078ec0ff */
[----:B------:R-:W-:-:S03]  /*0c20*/  LEA.HI R2, R2, R5, RZ, 0x1 ;  /* 0x0000000502027211 */ /* 0x000fc600078f08ff */
[----:B------:R-:W-:Y:S01]  /*0c30*/  IMAD.IADD R3, R13, 0x1, -R3 ;  /* 0x000000010d037824 */ /* 0x000fe200078e0a03 */
[----:B------:R-:W-:-:S03]  /*0c40*/  LOP3.LUT R2, R2, 0x1ffffffe, RZ, 0xc0, !PT ;  /* 0x1ffffffe02027812 */ /* 0x000fc600078ec0ff */
[--C-:B------:R-:W-:Y:S01]  /*0c50*/  IMAD R154, R8, 0x10, R3.reuse ;  /* 0x00000010089a7824 */ /* 0x100fe200078e0203 */
[----:B------:R-:W-:Y:S01]  /*0c60*/  SHF.R.S32.HI R4, RZ, 0x1f, R3 ;  /* 0x0000001fff047819 */ /* 0x000fe20000011403 */
[----:B------:R-:W-:Y:S01]  /*0c70*/  IMAD.IADD R2, R5, 0x1, -R2 ;  /* 0x0000000105027824 */ /* 0x000fe200078e0a02 */
[----:B------:R-:W-:Y:S02]  /*0c80*/  ULOP3.LUT UR7, UR6, 0x1, URZ, 0xfc, !UPT ;  /* 0x0000000106077892 */ /* 0x000fe4000f8efc3f */
[CC--:B------:R-:W-:Y:S01]  /*0c90*/  LEA.HI R6, R4.reuse, R3.reuse, RZ, 0x3 ;  /* 0x0000000304067211 */ /* 0x0c0fe200078f18ff */
[----:B------:R-:W-:Y:S01]  /*0ca0*/  UMOV UR6, URZ ;  /* 0x0000003f00067c82 */ /* 0x000fe20008000000 */
[----:B------:R-:W-:Y:S01]  /*0cb0*/  LEA.HI R4, R4, R3, RZ, 0x2 ;  /* 0x0000000304047211 */ /* 0x000fe200078f10ff */
[----:B------:R-:W-:Y:S02]  /*0cc0*/  IMAD.U32 R150, RZ, RZ, UR6 ;  /* 0x00000006ff967e24 */ /* 0x000fe4000f8e00ff */
[----:B------:R-:W-:Y:S01]  /*0cd0*/  IMAD.SHL.U32 R7, R6, 0x10, RZ ;  /* 0x0000001006077824 */ /* 0x000fe200078e00ff */
[----:B------:R-:W-:Y:S01]  /*0ce0*/  LOP3.LUT R6, R4, 0x7fffffc, RZ, 0xc0, !PT ;  /* 0x07fffffc04067812 */ /* 0x000fe200078ec0ff */
[----:B------:R-:W-:Y:S01]  /*0cf0*/  IMAD.U32 R155, RZ, RZ, UR7 ;  /* 0x00000007ff9b7e24 */ /* 0x000fe2000f8e00ff */
[----:B------:R-:W-:-:S02]  /*0d00*/  SHF.R.S32.HI R4, RZ, 0x2, R4 ;  /* 0x00000002ff047819 */ /* 0x000fc40000011404 */
[----:B------:R-:W-:Y:S01]  /*0d10*/  LOP3.LUT R7, R7, 0x7fffff80, RZ, 0xc0, !PT ;  /* 0x7fffff8007077812 */ /* 0x000fe200078ec0ff */
[----:B------:R-:W-:Y:S02]  /*0d20*/  IMAD.IADD R6, R3, 0x1, -R6 ;  /* 0x0000000103067824 */ /* 0x000fe400078e0a06 */
[----:B------:R-:W-:Y:S02]  /*0d30*/  IMAD.SHL.U32 R4, R4, 0x40, RZ ;  /* 0x0000004004047824 */ /* 0x000fe400078e00ff */
[----:B------:R-:W-:Y:S01]  /*0d40*/  IMAD R7, R8, 0x100, R7 ;  /* 0x0000010008077824 */ /* 0x000fe200078e0207 */
[----:B------:R-:W-:Y:S01]  /*0d50*/  LEA.HI R8, R10, R151, RZ, 0x2 ;  /* 0x000000970a087211 */ /* 0x000fe200078f10ff */
[----:B------:R-:W-:Y:S01]  /*0d60*/  IMAD.SHL.U32 R3, R2, 0x8, RZ ;  /* 0x0000000802037824 */ /* 0x000fe200078e00ff */
[----:B------:R-:W-:Y:S01]  /*0d70*/  LOP3.LUT R4, R4, 0x40, RZ, 0xc0, !PT ;  /* 0x0000004004047812 */ /* 0x000fe200078ec0ff */
[----:B------:R-:W-:Y:S01]  /*0d80*/  IMAD R7, R6, 0x10, R7 ;  /* 0x0000001006077824 */ /* 0x000fe200078e0207 */
[--C-:B------:R-:W-:Y:S01]  /*0d90*/  SHF.R.S32.HI R11, RZ, 0x2, R8.reuse ;  /* 0x00000002ff0b7819 */ /* 0x100fe20000011408 */
[----:B------:R-:W-:Y:S01]  /*0da0*/  IMAD.U32 R154, R154, 0x20, R3 ;  /* 0x000000209a9a7824 */ /* 0x000fe200078e0003 */
[----:B------:R-:W-:-:S02]  /*0db0*/  SHF.R.S32.HI R6, RZ, 0x1f, R8 ;  /* 0x0000001fff067819 */ /* 0x000fc40000011408 */
[----:B------:R-:W-:Y:S02]  /*0dc0*/  LEA.HI R10, R10, R151, RZ, 0x5 ;  /* 0x000000970a0a7211 */ /* 0x000fe400078f28ff */
[----:B------:R-:W-:Y:S01]  /*0dd0*/  LEA.HI R2, R6, R11, RZ, 0x3 ;  /* 0x0000000b06027211 */ /* 0x000fe200078f18ff */
[----:B------:R-:W-:Y:S01]  /*0de0*/  IMAD.HI R6, R152, 0x55555556, RZ ;  /* 0x5555555698067827 */ /* 0x000fe200078e02ff */
[----:B------:R-:W-:Y:S02]  /*0df0*/  SHF.R.U32.HI R5, RZ, 0x3, R4 ;  /* 0x00000003ff057819 */ /* 0x000fe40000011604 */
[----:B------:R-:W-:Y:S02]  /*0e00*/  LOP3.LUT R12, R2, 0xfffffff8, RZ, 0xc0, !PT ;  /* 0xfffffff8020c7812 */ /* 0x000fe400078ec0ff */
[----:B------:R-:W-:Y:S02]  /*0e10*/  LOP3.LUT R2, R4, 0x8, R3, 0xf8, !PT ;  /* 0x0000000804027812 */ /* 0x000fe400078ef803 */
[----:B------:R-:W-:Y:S01]  /*0e20*/  LEA.HI R9, R6, R6, RZ, 0x1 ;  /* 0x0000000606097211 */ /* 0x000fe200078f08ff */
[----:B------:R-:W-:Y:S01]  /*0e30*/  IMAD.IADD R11, R11, 0x1, -R12 ;  /* 0x000000010b0b7824 */ /* 0x000fe200078e0a0c */
[----:B------:R-:W-:-:S02]  /*0e40*/  SHF.R.S32.HI R10, RZ, 0x5, R10 ;  /* 0x00000005ff0a7819 */ /* 0x000fc4000001140a */
[----:B------:R-:W-:Y:S01]  /*0e50*/  LEA.HI R3, R148, R148, RZ, 0x1 ;  /* 0x0000009494037211 */ /* 0x000fe200078f08ff */
[----:B------:R-:W-:Y:S01]  /*0e60*/  IMAD R9, R9, -0x3, R152 ;  /* 0xfffffffd09097824 */ /* 0x000fe200078e0298 */
[----:B------:R-:W-:Y:S01]  /*0e70*/  LOP3.LUT R2, R2, R5, RZ, 0x3c, !PT ;  /* 0x0000000502027212 */ /* 0x000fe200078e3cff */
[----:B------:R-:W-:Y:S01]  /*0e80*/  IMAD R10, R10, 0x10, R11 ;  /* 0x000000100a0a7824 */ /* 0x000fe200078e020b */
[----:B------:R-:W-:Y:S02]  /*0e90*/  LOP3.LUT R3, R3, 0x1ffffffe, RZ, 0xc0, !PT ;  /* 0x1ffffffe03037812 */ /* 0x000fe400078ec0ff */
[----:B------:R-:W-:Y:S01]  /*0ea0*/  LOP3.LUT R8, R8, 0x7ffffffc, RZ, 0xc0, !PT ;  /* 0x7ffffffc08087812 */ /* 0x000fe200078ec0ff */
[----:B------:R-:W-:Y:S02]  /*0eb0*/  IMAD.IADD R2, R2, 0x1, R7 ;  /* 0x0000000102027824 */ /* 0x000fe400078e0207 */
[----:B------:R-:W-:Y:S02]  /*0ec0*/  IMAD R153, R9, 0x40, R10 ;  /* 0x0000004009997824 */ /* 0x000fe400078e020a */
[----:B------:R-:W-:Y:S01]  /*0ed0*/  IMAD.IADD R22, R148, 0x1, -R3 ;  /* 0x0000000194167824 */ /* 0x000fe200078e0a03 */
[----:B------:R-:W-:Y:S01]  /*0ee0*/  LEA R2, R2, UR37, 0x1 ;  /* 0x0000002502027c11 */ /* 0x000fe2000f8e08ff */
[----:B------:R-:W-:-:S02]  /*0ef0*/  IMAD.IADD R19, R151, 0x1, -R8 ;  /* 0x0000000197137824 */ /* 0x000fc400078e0a08 */
[----:B------:R-:W-:-:S07]  /*0f00*/  IMAD R22, R22, 0x8, R153 ;  /* 0x0000000816167824 */ /* 0x000fce00078e0299 */
.L_x_1907:
        /* <DEDUP_REMOVED lines=21> */
.L_x_1865:
[----:B------:R-:W-:Y:S01]  /*1060*/  ULDC UR8, c[0x0][0xc54] ;  /* 0x0003150000087ab9 */ /* 0x000fe20000000800 */
[----:B------:R-:W-:Y:S01]  /*1070*/  UMOV UR4, UR9 ;  /* 0x0000000900047c82 */ /* 0x000fe20008000000 */
[----:B------:R-:W-:-:S11]  /*1080*/  UISETP.NE.AND UP0, UPT, UR8, 0x1, UPT ;  /* 0x000000010800788c */ /* 0x000fd6000bf05270 */
[----:B------:R-:W-:Y:S02]  /*1090*/  @UP0 ULDC.64 UR10, c[0x0][0xc58] ;  /* 0x00031600000a0ab9 */ /* 0x000fe40000000a00 */
[----:B------:R-:W-:-:S04]  /*10a0*/  UIMAD.WIDE.U32 UR6, UR9, UR10, URZ ;  /* 0x0000000a090672a5 */ /* 0x000fc8000f8e003f */
[----:B------:R-:W-:-:S04]  /*10b0*/  @UP0 USHF.R.U32.HI UR4, URZ, UR11, UR7 ;  /* 0x0000000b3f040299 */ /* 0x000fc80008011607 */
[----:B------:R-:W-:-:S12]  /*10c0*/  UIMAD UR6, UR4, UR8, URZ ;  /* 0x00000008040672a4 */ /* 0x000fd8000f8e023f */
.L_x_1866:
[----:B------:R-:W-:Y:S01]  /*10d0*/  ULDC.64 UR10, c[0x0][0x418] ;  /* 0x00010600000a7ab9 */ /* 0x000fe20000000a00 */
[----:B------:R-:W-:Y:S01]  /*10e0*/  ULOP3.LUT UR4, URZ, UR4, URZ, 0x33, !UPT ;  /* 0x000000043f047292 */ /* 0x000fe2000f8e333f */
[----:B------:R-:W-:Y:S01]  /*10f0*/  PLOP3.LUT P0, PT, PT, PT, PT, 0x80, 0x0 ;  /* 0x000000000000781c */ /* 0x000fe20003f0f070 */
[----:B------:R-:W-:Y:S01]  /*1100*/  UISETP.NE.U32.AND UP0, UPT, UR10, URZ, UPT ;  /* 0x0000003f0a00728c */ /* 0x000fe2000bf05070 */
[----:B------:R-:W-:Y:S01]  /*1110*/  IMAD.MOV.U32 R3, RZ, RZ, RZ ;  /* 0x000000ffff037224 */ /* 0x000fe200078e00ff */
[----:B------:R-:W-:Y:S01]  /*1120*/  UIADD3 UR10, UR9, -UR6, URZ ;  /* 0x80000006090a7290 */ /* 0x000fe2000fffe03f */
[----:B------:R-:W-:Y:S01]  /*1130*/  IMAD.MOV.U32 R0, RZ, RZ, RZ ;  /* 0x000000ffff007224 */ /* 0x000fe200078e00ff */
[----:B------:R-:W-:Y:S01]  /*1140*/  ULDC UR7, c[0x0][0x448] ;  /* 0x0001120000077ab9 */ /* 0x000fe20000000800 */
[----:B------:R-:W-:Y:S01]  /*1150*/  ULDC UR6, c[0x0][0xc3c] ;  /* 0x00030f0000067ab9 */ /* 0x000fe20000000800 */
[----:B------:R-:W-:Y:S01]  /*1160*/  UISETP.NE.AND UP2, UPT, UR7, 0x1, UPT ;  /* 0x000000010700788c */ /* 0x000fe2000bf45270 */
[----:B------:R-:W-:Y:S01]  /*1170*/  CS2R R64, SRZ ;  /* 0x0000000000407805 */ /* 0x000fe2000001ff00 */
[----:B------:R-:W-:Y:S01]  /*1180*/  UIADD3 UR4, UR4, UR6, URZ ;  /* 0x0000000604047290 */ /* 0x000fe2000fffe03f */
[----:B------:R-:W-:Y:S01]  /*1190*/  CS2R R38, SRZ ;  /* 0x0000000000267805 */ /* 0x000fe2000001ff00 */
[----:B------:R-:W-:Y:S01]  /*11a0*/  UISETP.NE.AND.EX UP0, UPT, UR11, URZ, UPT, UP0 ;  /* 0x0000003f0b00728c */ /* 0x000fe2000bf05300 */
[----:B------:R-:W-:Y:S01]  /*11b0*/  CS2R R68, SRZ ;  /* 0x0000000000447805 */ /* 0x000fe2000001ff00 */
[----:B------:R-:W-:Y:S01]  /*11c0*/  UIMAD UR14, UR4, 0xc0, URZ ;  /* 0x000000c0040e78a4 */ /* 0x000fe2000f8e023f */
[----:B------:R-:W-:Y:S01]  /*11d0*/  CS2R R66, SRZ ;  /* 0x0000000000427805 */ /* 0x000fe2000001ff00 */
[----:B------:R-:W-:Y:S01]  /*11e0*/  ULDC UR9, c[0x0][0x424] ;  /* 0x0001090000097ab9 */ /* 0x000fe20000000800 */
[----:B------:R-:W-:Y:S01]  /*11f0*/  ULDC UR8, c[0x0][0x288] ;  /* 0x0000a20000087ab9 */ /* 0x000fe20000000800 */
[----:B------:R-:W-:Y:S01]  /*1200*/  UIADD3 UR4, UR14, 0xbf, URZ ;  /* 0x000000bf0e047890 */ /* 0x000fe2000fffe03f */
[----:B------:R-:W-:Y:S01]  /*1210*/  CS2R R36, SRZ ;  /* 0x0000000000247805 */ /* 0x000fe2000001ff00 */
[----:B------:R-:W-:Y:S01]  /*1220*/  @UP2 ULDC UR6, c[0x0][0x44c] ;  /* 0x0001130000062ab9 */ /* 0x000fe20000000800 */
[----:B------:R-:W-:Y:S01]  /*1230*/  IMAD.U32 R18, RZ, RZ, UR14 ;  /* 0x0000000eff127e24 */ /* 0x000fe2000f8e00ff */
[----:B------:R-:W-:Y:S01]  /*1240*/  UIADD3 UR8, -UR8, 0x90, URZ ;  /* 0x0000009008087890 */ /* 0x000fe2000fffe13f */
[----:B------:R-:W-:Y:S01]  /*1250*/  CS2R R26, SRZ ;  /* 0x00000000001a7805 */ /* 0x000fe2000001ff00 */
[----:B------:R-:W-:Y:S01]  /*1260*/  UIMAD.WIDE.U32 UR6, UR4, UR6, URZ ;  /* 0x00000006040672a5 */ /* 0x000fe2000f8e003f */
[----:B------:R-:W-:Y:S01]  /*1270*/  CS2R R60, SRZ ;  /* 0x00000000003c7805 */ /* 0x000fe2000001ff00 */
[----:B------:R-:W-:Y:S01]  /*1280*/  USEL UR14, UR9, 0x1, UP0 ;  /* 0x00000001090e7887 */ /* 0x000fe20008000000 */
[----:B------:R-:W-:Y:S01]  /*1290*/  IMAD.MOV.U32 R59, RZ, RZ, RZ ;  /* 0x000000ffff3b7224 */ /* 0x000fe200078e00ff */
[----:B------:R-:W-:Y:S01]  /*12a0*/  ULDC UR12, c[0x0][0x2f0] ;  /* 0x0000bc00000c7ab9 */ /* 0x000fe20000000800 */
[----:B------:R-:W-:Y:S01]  /*12b0*/  @UP2 ULDC UR9, c[0x0][0x450] ;  /* 0x0001140000092ab9 */ /* 0x000fe20000000800 */
[----:B------:R-:W-:Y:S01]  /*12c0*/  UIMAD UR8, UR14, UR12, UR8 ;  /* 0x0000000c0e0872a4 */ /* 0x000fe2000f8e0208 */
[----:B------:R-:W-:Y:S01]  /*12d0*/  CS2R R56, SRZ ;  /* 0x0000000000387805 */ /* 0x000fe2000001ff00 */
[----:B------:R-:W-:Y:S01]  /*12e0*/  @UP2 USHF.R.U32.HI UR4, URZ, UR9, UR7 ;  /* 0x000000093f042299 */ /* 0x000fe20008011607 */
[----:B------:R-:W-:Y:S01]  /*12f0*/  IMAD.U32 R17, RZ, RZ, UR14 ;  /* 0x0000000eff117e24 */ /* 0x000fe2000f8e00ff */
[----:B------:R-:W-:Y:S01]  /*1300*/  UIMAD UR6, UR14, UR12, 0x8f ;  /* 0x0000008f0e0674a4 */ /* 0x000fe2000f8e020c */
[----:B------:R-:W-:Y:S01]  /*1310*/  CS2R R54, SRZ ;  /* 0x0000000000367805 */ /* 0x000fe2000001ff00 */
[----:B------:R-:W-:Y:S01]  /*1320*/  UIADD3 UR8, UR8, UR4, URZ ;  /* 0x0000000408087290 */ /* 0x000fe2000fffe03f */
[----:B------:R-:W-:Y:S01]  /*1330*/  CS2R R52, SRZ ;  /* 0x0000000000347805 */ /* 0x000fe2000001ff00 */
[----:B------:R-:W-:Y:S01]  /*1340*/  UIMAD.WIDE UR6, UR6, 0x38e38e39, URZ ;  /* 0x38e38e39060678a5 */ /* 0x000fe2000f8e023f */
[----:B------:R-:W-:Y:S01]  /*1350*/  CS2R R50, SRZ ;  /* 0x0000000000327805 */ /* 0x000fe2000001ff00 */
[----:B------:R-:W-:Y:S01]  /*1360*/  UIMAD.WIDE UR8, UR8, 0x38e38e39, URZ ;  /* 0x38e38e39080878a5 */ /* 0x000fe2000f8e023f */
[----:B------:R-:W-:Y:S01]  /*1370*/  CS2R R48, SRZ ;  /* 0x0000000000307805 */ /* 0x000fe2000001ff00 */
[----:B------:R-:W-:Y:S01]  /*1380*/  ULDC UR13, c[0x0][0xc54] ;  /* 0x00031500000d7ab9 */ /* 0x000fe20000000800 */
[----:B------:R-:W-:Y:S01]  /*1390*/  USHF.R.U32.HI UR4, URZ, 0x1f, UR7 ;  /* 0x0000001f3f047899 */ /* 0x000fe20008011607 */
[----:B------:R-:W-:Y:S01]  /*13a0*/  CS2R R46, SRZ ;  /* 0x00000000002e7805 */ /* 0x000fe2000001ff00 */
[----:B------:R-:W-:Y:S01]  /*13b0*/  UIMAD UR12, UR5, UR13, UR10 ;  /* 0x0000000d050c72a4 */ /* 0x000fe2000f8e020a */
[----:B------:R-:W-:Y:S01]  /*13c0*/  CS2R R44, SRZ ;  /* 0x00000000002c7805 */ /* 0x000fe2000001ff00 */
[----:B------:R-:W-:Y:S01]  /*13d0*/  USHF.R.U32.HI UR5, URZ, 0x1f, UR9 ;  /* 0x0000001f3f057899 */ /* 0x000fe20008011609 */
[----:B------:R-:W-:Y:S01]  /*13e0*/  CS2R R42, SRZ ;  /* 0x00000000002a7805 */ /* 0x000fe2000001ff00 */
[----:B------:R-:W-:Y:S01]  /*13f0*/  ULDC UR11, c[0x0][0xc48] ;  /* 0x00031200000b7ab9 */ /* 0x000fe20000000800 */
[----:B------:R-:W-:Y:S01]  /*1400*/  ULEA.HI.SX32 UR7, UR7, UR4, 0x1b ;  /* 0x0000000407077291 */ /* 0x000fe2000f8fda3f */
[----:B------:R-:W-:Y:S01]  /*1410*/  CS2R R40, SRZ ;  /* 0x0000000000287805 */ /* 0x000fe2000001ff00 */
[----:B------:R-:W-:Y:S01]  /*1420*/  UISETP.NE.AND UP1, UPT, UR11, 0x1, UPT ;  /* 0x000000010b00788c */ /* 0x000fe2000bf25270 */
[----:B------:R-:W-:Y:S01]  /*1430*/  CS2R R80, SRZ ;  /* 0x0000000000507805 */ /* 0x000fe2000001ff00 */
[----:B------:R-:W-:Y:S01]  /*1440*/  ULEA.HI.SX32 UR9, UR9, UR5, 0x1b ;  /* 0x0000000509097291 */ /* 0x000fe2000f8fda3f */
[----:B------:R-:W-:Y:S01]  /*1450*/  CS2R R74, SRZ ;  /* 0x00000000004a7805 */ /* 0x000fe2000001ff00 */
[----:B------:R-:W-:Y:S01]  /*1460*/  UMOV UR14, UR12 ;  /* 0x0000000c000e7c82 */ /* 0x000fe20008000000 */
[----:B------:R-:W-:Y:S01]  /*1470*/  CS2R R72, SRZ ;  /* 0x0000000000487805 */ /* 0x000fe2000001ff00 */
[----:B------:R-:W-:Y:S01]  /*1480*/  UISETP.LT.AND UP0, UPT, UR7, UR9, UPT ;  /* 0x000000090700728c */ /* 0x000fe2000bf01270 */
[----:B------:R-:W-:-:S02]  /*1490*/  CS2R R78, SRZ ;  /* 0x00000000004e7805 */ /* 0x000fc4000001ff00 */
[----:B------:R-:W-:Y:S02]  /*14a0*/  CS2R R82, SRZ ;  /* 0x0000000000527805 */ /* 0x000fe4000001ff00 */
[----:B------:R-:W-:Y:S01]  /*14b0*/  CS2R R76, SRZ ;  /* 0x00000000004c7805 */ /* 0x000fe2000001ff00 */
[----:B------:R-:W-:Y:S01]  /*14c0*/  USEL UR38, UR7, UR9, UP0 ;  /* 0x0000000907267287 */ /* 0x000fe20008000000 */
[----:B------:R-:W-:Y:S01]  /*14d0*/  CS2R R6, SRZ ;  /* 0x0000000000067805 */ /* 0x000fe2000001ff00 */
[----:B------:R-:W-:Y:S01]  /*14e0*/  @UP1 ULDC UR10, c[0x0][0xc4c] ;  /* 0x00031300000a1ab9 */ /* 0x000fe20000000800 */
[----:B------:R-:W-:Y:S01]  /*14f0*/  @UP1 ULDC UR6, c[0x0][0xc50] ;  /* 0x0003140000061ab9 */ /* 0x000fe20000000800 */
[----:B------:R-:W-:Y:S01]  /*1500*/  UIMAD.WIDE.U32 UR4, UR12, UR10, URZ ;  /* 0x0000000a0c0472a5 */ /* 0x000fe2000f8e003f */
[----:B------:R-:W-:Y:S01]  /*1510*/  IMAD.MOV.U32 R84, RZ, RZ, RZ ;  /* 0x000000ffff547224 */ /* 0x000fe200078e00ff */
[----:B------:R-:W-:Y:S02]  /*1520*/  UISETP.GE.AND UP0, UPT, UR38, 0x1, UPT ;  /* 0x000000012600788c */ /* 0x000fe4000bf06270 */
[----:B------:R-:W-:-:S04]  /*1530*/  @UP1 USHF.R.U32.HI UR14, URZ, UR6, UR5 ;  /* 0x000000063f0e1299 */ /* 0x000fc80008011605 */
[----:B------:R-:W-:Y:S01]  /*1540*/  PLOP3.LUT P1, PT, PT, PT, UP0, 0x80, 0x0 ;  /* 0x000000000000781c */ /* 0x000fe20003f2f008 */
[----:B------:R-:W-:Y:S02]  /*1550*/  UIADD3 UR4, -UR14, URZ, URZ ;  /* 0x0000003f0e047290 */ /* 0x000fe4000fffe13f */
[----:B------:R-:W-:Y:S02]  /*1560*/  IMAD.U32 R146, RZ, RZ, UR14 ;  /* 0x0000000eff927e24 */ /* 0x000fe4000f8e00ff */
[----:B------:R-:W-:-:S06]  /*1570*/  UIMAD UR4, UR11, UR4, UR12 ;  /* 0x000000040b0472a4 */ /* 0x000fcc000f8e020c */
[----:B------:R-:W-:Y:S02]  /*1580*/  IMAD.U32 R145, RZ, RZ, UR4 ;  /* 0x00000004ff917e24 */ /* 0x000fe4000f8e00ff */
[----:B------:R-:W-:Y:S05]  /*1590*/  @!P1 BRA `(.L_x_1867) ;  /* 0x000000dc002c9947 */ /* 0x000fea0003800000 */
[----:B------:R-:W0:Y:S01]  /*15a0*/  SHFL.IDX PT, R0, R152, RZ, 0x1f ;  /* 0x00001fff98007589 */ /* 0x000e2200000e0000 */
[----:B------:R-:W-:-:S04]  /*15b0*/  UIADD3 UR6, UR37, 0x24300, URZ ;  /* 0x0002430025067890 */ /* 0x000fc8000fffe03f */
[----:B------:R-:W-:-:S06]  /*15c0*/  ULOP3.LUT UP0, URZ, UR6, 0x9f, URZ, 0xc0, !UPT ;  /* 0x0000009f063f7892 */ /* 0x000fcc000f80c03f */
[----:B------:R-:W-:Y:S02]  /*15d0*/  PLOP3.LUT P0, PT, PT, PT, UP0, 0x80, 0x0 ;  /* 0x000000000000781c */ /* 0x000fe40003f0f008 */
[----:B0-----:R-:W-:-:S13]  /*15e0*/  R2UR UR7, R0 ;  /* 0x00000000000772ca */ /* 0x001fda00000e0000 */
[----:B------:R-:W-:Y:S02]  /*15f0*/  UIMAD.WIDE UR4, UR7, 0x55555556, URZ ;  /* 0x55555556070478a5 */ /* 0x000fe4000f8e023f */
[----:B------:R-:W-:Y:S02]  /*1600*/  IMAD.U32 R16, RZ, RZ, UR7 ;  /* 0x00000007ff107e24 */ /* 0x000fe4000f8e00ff */
[----:B------:R-:W-:-:S04]  /*1610*/  ULEA.HI UR5, UR5, UR5, URZ, 0x1 ;  /* 0x0000000505057291 */ /* 0x000fc8000f8f083f */
[----:B------:R-:W-:-:S04]  /*1620*/  UIMAD UR5, UR5, -0x3, UR7 ;  /* 0xfffffffd050578a4 */ /* 0x000fc8000f8e0207 */
[----:B------:R-:W-:Y:S02]  /*1630*/  ULEA UR4, UR5, UR37, 0xc ;  /* 0x0000002505047291 */ /* 0x000fe4000f8e603f */
[----:B------:R-:W-:Y:S02]  /*1640*/  ULEA UR5, UR5, UR6, 0xb ;  /* 0x0000000605057291 */ /* 0x000fe4000f8e583f */
[----:B------:R-:W-:Y:S02]  /*1650*/  UIADD3 UR4, UR4, 0xda00, URZ ;  /* 0x0000da0004047890 */ /* 0x000fe4000fffe03f */
[----:B------:R-:W-:Y:S02]  /*1660*/  USHF.R.U32.HI UR5, URZ, 0x4, UR5 ;  /* 0x000000043f057899 */ /* 0x000fe40008011605 */
[----:B------:R-:W-:Y:S02]  /*1670*/  USHF.R.U32.HI UR4, URZ, 0x4, UR4 ;  /* 0x000000043f047899 */ /* 0x000fe40008011604 */
[----:B------:R-:W-:-:S02]  /*1680*/  ULOP3.LUT UR61, UR5, 0x3fff, URZ, 0xc0, !UPT ;  /* 0x00003fff053d7892 */ /* 0x000fc4000f8ec03f */
        /* <DEDUP_REMOVED lines=18> */
.L_x_1868:
[----:B------:R-:W-:Y:S02]  /*17b0*/  R2UR UR6, R150 ;  /* 0x00000000960672ca */ /* 0x000fe400000e0000 */
[----:B------:R-:W-:-:S11]  /*17c0*/  R2UR UR5, R155 ;  /* 0x000000009b0572ca */ /* 0x000fd600000e0000 */
[----:B------:R-:W-:Y:S02]  /*17d0*/  ULEA.HI UR4, UR6, UR6, URZ, 0x1 ;  /* 0x0000000606047291 */ /* 0x000fe4000f8f083f */
[----:B------:R-:W-:Y:S02]  /*17e0*/  IMAD.U32 R3, RZ, RZ, UR5 ;  /* 0x00000005ff037e24 */ /* 0x000fe4000f8e00ff */
[----:B------:R-:W-:-:S03]  /*17f0*/  ULOP3.LUT UR4, UR4, 0xfffffffe, URZ, 0xc0, !UPT ;  /* 0xfffffffe04047892 */ /* 0x000fc6000f8ec03f */
[----:B------:R-:W-:Y:S01]  /*1800*/  ISETP.NE.AND P0, PT, R3, 0x3, PT ;  /* 0x000000030300780c */ /* 0x000fe20003f05270 */
[----:B------:R-:W-:-:S06]  /*1810*/  UIADD3 UR4, UR6, -UR4, URZ ;  /* 0x8000000406047290 */ /* 0x000fcc000fffe03f */
[----:B------:R-:W-:-:S05]  /*1820*/  IMAD.U32 R0, RZ, RZ, UR4 ;  /* 0x00000004ff007e24 */ /* 0x000fca000f8e00ff */
[----:B------:R-:W-:-:S04]  /*1830*/  SHF.L.U32 R0, R0, 0x1f, RZ ;  /* 0x0000001f00007819 */ /* 0x000fc800000006ff */
[----:B------:R-:W0:Y:S02]  /*1840*/  SYNCS.PHASECHK.TRANS64.TRYWAIT P1, [UR37+0x31c00], R0 ;  /* 0x031c0000ff0075a7 */ /* 0x000e240008020165 */
[----:B0-----:R-:W-:Y:S05]  /*1850*/  @!P1 BRA `(.L_x_1869) ;  /* 0x0000013c00889947 */ /* 0x001fea0003800000 */
.L_x_2013:
[----:B------:R-:W-:Y:S05]  /*1860*/  @!P0 BRA `(.L_x_1870) ;  /* 0x0000000000048947 */ /* 0x000fea0003800000 */
[----:B------:R-:W-:Y:S01]  /*1870*/  BPT.TRAP 0x1 ;  /* 0x000000040000795c */ /* 0x000fe20000300000 */
.L_x_1870:
[----:B0-----:R-:W-:Y:S02]  /*1880*/  IMAD.U32 R0, RZ, RZ, UR36 ;  /* 0x00000024ff007e24 */ /* 0x001fe4000f8e00ff */
[----:B------:R-:W-:-:S03]  /*1890*/  IMAD.U32 R3, RZ, RZ, UR60 ;  /* 0x0000003cff037e24 */ /* 0x000fc6000f8e00ff */
[----:B------:R-:W-:Y:S02]  /*18a0*/  LEA R0, R0, UR37, 0x3 ;  /* 0x0000002500007c11 */ /* 0x000fe4000f8e18ff */
[----:B------:R-:W-:-:S04]  /*18b0*/  SHF.L.U32 R3, R3, 0x1f, RZ ;  /* 0x0000001f03037819 */ /* 0x000fc800000006ff */
[----:B------:R0:W1:Y:S01]  /*18c0*/  SYNCS.PHASECHK.TRANS64.TRYWAIT P2, [R0+URZ+0x31c30], R3 ;  /* 0x031c3003000075a7 */ /* 0x000062000804017f */
[----:B------:R-:W-:Y:S05]  /*18d0*/  @!P0 BRA `(.L_x_1871) ;  /* 0x0000000000048947 */ /* 0x000fea0003800000 */
[----:B------:R-:W-:Y:S01]  /*18e0*/  BPT.TRAP 0x1 ;  /* 0x000000040000795c */ /* 0x000fe20000300000 */
.L_x_1871:
[----:B------:R-:W2:Y:S02]  /*18f0*/  S2R R4, SR_TID.X ;  /* 0x0000000000047919 */ /* 0x000ea40000002100 */
[----:B--2---:R-:W-:Y:S01]  /*1900*/  LOP3.LUT P1, RZ, R4, 0x7f, RZ, 0xc0, !PT ;  /* 0x0000007f04ff7812 */ /* 0x004fe2000782c0ff */
[----:B-1----:R-:W-:-:S12]  /*1910*/  @P2 BRA `(.L_x_1872) ;  /* 0x0000000000082947 */ /* 0x002fd80003800000 */
[----:B------:R-:W1:Y:S02]  /*1920*/  SYNCS.PHASECHK.TRANS64.TRYWAIT P2, [R0+URZ+0x31c30], R3 ;  /* 0x031c3003000075a7 */ /* 0x000e64000804017f */
[----:B-1----:R-:W-:Y:S05]  /*1930*/  @!P2 BRA `(.L_x_1873) ;  /* 0x0000013c0068a947 */ /* 0x002fea0003800000 */
.L_x_1872:
[----:B------:R-:W-:Y:S05]  /*1940*/  WARPSYNC.ALL ;  /* 0x0000000000007948 */ /* 0x000fea0003800000 */
[----:B------:R-:W-:Y:S01]  /*1950*/  UIADD3 UR4, UR37, 0x16a00, URZ ;  /* 0x00016a0025047890 */ /* 0x000fe2000fffe03f */
[----:B------:R-:W-:Y:S01]  /*1960*/  WARPGROUP.ARRIVE ;  /* 0x00000000000079c5 */ /* 0x000fe20000000000 */
[----:B------:R-:W-:Y:S01]  /*1970*/  ULOP3.LUT UR5, UR39, 0x10000, URZ, 0xfc, !UPT ;  /* 0x0001000027057892 */ /* 0x000fe2000f8efc3f */
[----:B------:R-:W-:Y:S01]  /*1980*/  R2UR UR57, R18 ;  /* 0x00000000123972ca */ /* 0x000fe200000e0000 */
[----:B------:R-:W-:Y:S01]  /*1990*/  USHF.R.U32.HI UR4, URZ, 0x4, UR4 ;  /* 0x000000043f047899 */ /* 0x000fe20008011604 */
[----:B------:R-:W-:Y:S01]  /*19a0*/  R2UR UR56, R17 ;  /* 0x00000000113872ca */ /* 0x000fe200000e0000 */
[----:B------:R-:W-:Y:S01]  /*19b0*/  UMOV UR29, 0x80000020 ;  /* 0x80000020001d7882 */ /* 0x000fe20000000000 */
[----:B------:R-:W-:Y:S01]  /*19c0*/  UMOV UR31, 0x80000020 ;  /* 0x80000020001f7882 */ /* 0x000fe20000000000 */
[----:B------:R-:W-:Y:S01]  /*19d0*/  ULOP3.LUT UR4, UR4, 0x3fff, URZ, 0xc0, !UPT ;  /* 0x00003fff04047892 */ /* 0x000fe2000f8ec03f */
[----:B01----:R-:W-:Y:S01]  /*19e0*/  @!P1 VIADD R0, R0, 0x31c40 ;  /* 0x00031c4000009836 */ /* 0x003fe20000000000 */
[----:B------:R-:W-:Y:S01]  /*19f0*/  UMOV UR28, UR5 ;  /* 0x00000005001c7c82 */ /* 0x000fe20008000000 */
[----:B------:R-:W-:Y:S01]  /*1a00*/  UMOV UR9, UR29 ;  /* 0x0000001d00097c82 */ /* 0x000fe20008000000 */
[----:B------:R-:W-:Y:S01]  /*1a10*/  ULOP3.LUT UR6, UR4, 0x10000, URZ, 0xfc, !UPT ;  /* 0x0001000004067892 */ /* 0x000fe2000f8efc3f */
[----:B------:R-:W-:Y:S01]  /*1a20*/  UMOV UR8, UR28 ;  /* 0x0000001c00087c82 */ /* 0x000fe20008000000 */
[----:B------:R-:W-:-:S02]  /*1a30*/  UMOV UR11, 0x80000020 ;  /* 0x80000020000b7882 */ /* 0x000fc40000000000 */
[----:B------:R-:W-:Y:S01]  /*1a40*/  UIMAD UR4, UR36, 0x6c0, UR6 ;  /* 0x000006c0240478a4 */ /* 0x000fe2000f8e0206 */
[----:B------:R-:W-:Y:S01]  /*1a50*/  UMOV UR12, UR28 ;  /* 0x0000001c000c7c82 */ /* 0x000fe20008000000 */
[----:B------:R-:W-:Y:S02]  /*1a60*/  UMOV UR13, UR29 ;  /* 0x0000001d000d7c82 */ /* 0x000fe40008000000 */
[----:B------:R-:W-:Y:S02]  /*1a70*/  UIADD3 UR10, UR4, 0x40, URZ ;  /* 0x00000040040a7890 */ /* 0x000fe4000fffe03f */
[----:B------:R-:W-:Y:S02]  /*1a80*/  UIADD3 UR14, UR4, 0x80, URZ ;  /* 0x00000080040e7890 */ /* 0x000fe4000fffe03f */
[----:B------:R-:W-:Y:S01]  /*1a90*/  UMOV UR30, UR4 ;  /* 0x00000004001e7c82 */ /* 0x000fe20008000000 */
[----:B------:R-:W-:Y:S01]  /*1aa0*/  UMOV UR15, 0x80000020 ;  /* 0x80000020000f7882 */ /* 0x000fe20000000000 */
[----:B------:R-:W-:Y:S01]  /*1ab0*/  HGMMA.64x16x16.F32 R88, gdesc[UR28], RZ, !UPT, gsb0 ;  /* 0x002000001c5879f0 */ /* 0x000fe2000c0008ff */
        /* <DEDUP_REMOVED lines=13> */
[----:B------:R-:W-:Y:S01]  /*1b90*/  UMOV UR31, 0x80000020 ;  /* 0x80000020001f7882 */ /* 0x000fe20000000000 */
[----:B------:R-:W-:Y:S01]  /*1ba0*/  UIADD3 UR34, UR4, 0x1c0, URZ ;  /* 0x000001c004227890 */ /* 0x000fe2000fffe03f */
[----:B------:R-:W-:Y:S01]  /*1bb0*/  UMOV UR32, UR28 ;  /* 0x0000001c00207c82 */ /* 0x000fe20008000000 */
[----:B------:R-:W-:Y:S01]  /*1bc0*/  UMOV UR33, UR29 ;  /* 0x0000001d00217c82 */ /* 0x000fe20008000000 */
[----:B------:R-:W-:Y:S01]  /*1bd0*/  UMOV UR35, 0x80000020 ;  /* 0x8000002000237882 */ /* 0x000fe20000000000 */
[----:B------:R-:W-:-:S02]  /*1be0*/  UIADD3 UR7, UR5, 0x2, URZ ;  /* 0x0000000205077890 */ /* 0x000fc4000fffe03f */
        /* <DEDUP_REMOVED lines=18> */
[----:B------:R-:W-:Y:S02]  /*1d10*/  UIADD3 UR12, UR4, 0x2, URZ ;  /* 0x00000002040c7890 */ /* 0x000fe4000fffe03f */
[----:B------:R-:W-:Y:S01]  /*1d20*/  UIADD3 UR14, UR4, 0x82, URZ ;  /* 0x00000082040e7890 */ /* 0x000fe2000fffe03f */
[----:B------:R-:W-:Y:S01]  /*1d30*/  UMOV UR15, 0x80000020 ;  /* 0x80000020000f7882 */ /* 0x000fe20000000000 */
[----:B------:R-:W-:Y:S02]  /*1d40*/  WARPGROUP.DEPBAR.LE gsb0, 0x0 ;  /* 0x00008000000079c5 */ /* 0x000fe40000010000 */
        /* <DEDUP_REMOVED lines=16> */
[----:B------:R-:W-:Y:S03]  /*1e50*/  HGMMA.64x16x16.F32 R40, gdesc[UR28], RZ, !UPT, gsb0 ;  /* 0x002000001c2879f0 */ /* 0x000fe6000c0008ff */
        /* <DEDUP_REMOVED lines=8> */
[----:B------:R-:W-:Y:S01]  /*1ee0*/  UMOV UR8, UR7 ;  /* 0x0000000700087c82 */ /* 0x000fe20008000000 */
[----:B------:R-:W-:Y:S01]  /*1ef0*/  UMOV UR9, 0x80000020 ;  /* 0x8000002000097882 */ /* 0x000fe20000000000 */
[----:B------:R-:W-:Y:S01]  /*1f00*/  UMOV UR10, UR12 ;  /* 0x0000000c000a7c82 */ /* 0x000fe20008000000 */
[----:B------:R-:W-:Y:S01]  /*1f10*/  UMOV UR11, 0x80000020 ;  /* 0x80000020000b7882 */ /* 0x000fe20000000000 */
[----:B------:R-:W-:Y:S01]  /*1f20*/  UMOV UR12, UR8 ;  /* 0x00000008000c7c82 */ /* 0x000fe20008000000 */
        /* <DEDUP_REMOVED lines=11> */
[----:B------:R-:W-:Y:S01]  /*1fe0*/  UIADD3 UR7, UR5, 0x300, URZ ;  /* 0x0000030005077890 */ /* 0x000fe2000fffe03f */
[----:B------:R-:W-:-:S02]  /*1ff0*/  WARPGROUP.DEPBAR.LE gsb0, 0x0 ;  /* 0x00008000000079c5 */ /* 0x000fc40000010000 */
        /* <DEDUP_REMOVED lines=14> */
[----:B------:R-:W-:Y:S01]  /*20e0*/  UMOV UR13, 0x80000020 ;  /* 0x80000020000d7882 */ /* 0x000fe20000000000 */
[----:B------:R-:W-:Y:S01]  /*20f0*/  UMOV UR15, 0x80000020 ;  /* 0x80000020000f7882 */ /* 0x000fe20000000000 */
[----:B------:R-:W-:Y:S01]  /*2100*/  UMOV UR44, UR12 ;  /* 0x0000000c002c7c82 */ /* 0x000fe20008000000 */
[----:B------:R-:W-:Y:S01]  /*2110*/  UMOV UR45, UR13 ;  /* 0x0000000d002d7c82 */ /* 0x000fe20008000000 */
[----:B------:R-:W-:Y:S01]  /*2120*/  UIADD3 UR7, UR5, 0x302, URZ ;  /* 0x0000030205077890 */ /* 0x000fe2000fffe03f */
        /* <DEDUP_REMOVED lines=57> */
[----:B------:R-:W-:Y:S02]  /*24c0*/  UIADD3 UR7, UR5, 0x600, URZ ;  /* 0x0000060005077890 */ /* 0x000fe4000fffe03f */
[----:B------:R-:W-:Y:S01]  /*24d0*/  UIADD3 UR5, UR5, 0x602, URZ ;  /* 0x0000060205057890 */ /* 0x000fe2000fffe03f */
[----:B------:R-:W-:-:S02]  /*24e0*/  WARPGROUP.DEPBAR.LE gsb0, 0x0 ;  /* 0x00008000000079c5 */ /* 0x000fc40000010000 */
        /* <DEDUP_REMOVED lines=37> */
[----:B------:R-:W-:Y:S02]  /*2740*/  ULDC UR14, c[0x0][0x2f0] ;  /* 0x0000bc00000e7ab9 */ /* 0x000fe40000000800 */
        /* <DEDUP_REMOVED lines=19> */
[----:B------:R-:W-:Y:S02]  /*2880*/  ULDC UR7, c[0x0][0x448] ;  /* 0x0001120000077ab9 */ /* 0x000fe40000000800 */
[----:B------:R-:W-:-:S06]  /*2890*/  UISETP.NE.AND UP0, UPT, UR7, 0x1, UPT ;  /* 0x000000010700788c */ /* 0x000fcc000bf05270 */
[----:B------:R-:W-:-:S05]  /*28a0*/  PLOP3.LUT P2, PT, PT, PT, UP0, 0x80, 0x0 ;  /* 0x000000000000781c */ /* 0x000fca0003f4f008 */
[----:B------:R-:W-:Y:S01]  /*28b0*/  @UP0 ULDC UR7, c[0x0][0x44c] ;  /* 0x0001130000070ab9 */ /* 0x000fe20000000800 */
[----:B------:R-:W-:Y:S01]  /*28c0*/  @UP0 ULDC UR10, c[0x0][0x450] ;  /* 0x00011400000a0ab9 */ /* 0x000fe20000000800 */
        /* <DEDUP_REMOVED lines=55> */
[----:B------:R-:W-:Y:S01]  /*2c40*/  ULDC UR5, c[0x0][0x9d8] ;  /* 0x0002760000057ab9 */ /* 0x000fe20000000800 */
        /* <DEDUP_REMOVED lines=38> */
[----:B------:R-:W0:Y:S01]  /*2eb0*/  MUFU.TANH R88, R88 ;  /* 0x0000005800587308 */ /* 0x000e220000002400 */
[----:B------:R-:W-:Y:S01]  /*2ec0*/  FMUL.FTZ R5, R95, UR5 ;  /* 0x000000055f057c20 */ /* 0x000fe20008410000 */
[----:B------:R-:W-:-:S06]  /*2ed0*/  FMUL.FTZ R6, R94, UR5 ;  /* 0x000000055e067c20 */ /* 0x000fcc0008410000 */
[----:B------:R-:W1:Y:S08]  /*2ee0*/  MUFU.TANH R89, R89 ;  /* 0x0000005900597308 */ /* 0x000e700000002400 */
[----:B------:R-:W2:Y:S08]  /*2ef0*/  MUFU.TANH R90, R90 ;  /* 0x0000005a005a7308 */ /* 0x000eb00000002400 */
[----:B------:R-:W3:Y:S08]  /*2f00*/  MUFU.TANH R91, R91 ;  /* 0x0000005b005b7308 */ /* 0x000ef00000002400 */
        /* <DEDUP_REMOVED lines=43> */
[----:B------:R-:W-:Y:S02]  /*31c0*/  VIADD R70, R22, UR57 ;  /* 0x0000003916467c36 */ /* 0x000fe40008000000 */
[----:B------:R-:W-:Y:S01]  /*31d0*/  FMUL.FTZ R15, R66, UR5 ;  /* 0x00000005420f7c20 */ /* 0x000fe20008410000 */
[----:B------:R-:W-:Y:S01]  /*31e0*/  FMUL.FTZ R84, R68, UR5 ;  /* 0x0000000544547c20 */ /* 0x000fe20008410000 */
[----:B------:R-:W-:Y:S01]  /*31f0*/  FMUL.FTZ R78, R64, UR5 ;  /* 0x00000005404e7c20 */ /* 0x000fe20008410000 */
[----:B------:R-:W-:Y:S01]  /*3200*/  HGMMA.64x16x16.F32 R56, gdesc[UR24], R56, gsb0 ;  /* 0x00200000183879f0 */ /* 0x000fe20008000838 */
[----:B------:R-:W-:Y:S01]  /*3210*/  UIADD3 UR26, UR4, 0x5c2, URZ ;  /* 0x000005c2041a7890 */ /* 0x000fe2000fffe03f */
[----:B------:R-:W-:Y:S01]  /*3220*/  FMUL.FTZ R65, R65, UR5 ;  /* 0x0000000541417c20 */ /* 0x000fe20008410000 */
[----:B------:R-:W-:Y:S01]  /*3230*/  UMOV UR27, 0x80000020 ;  /* 0x80000020001b7882 */ /* 0x000fe20000000000 */
[----:B------:R-:W-:Y:S01]  /*3240*/  FMUL.FTZ R86, R69, UR5 ;  /* 0x0000000545567c20 */ /* 0x000fe20008410000 */
        /* <DEDUP_REMOVED lines=12> */
[----:B------:R-:W-:Y:S01]  /*3310*/  @P2 IMAD.HI.U32 R58, R70, UR7, RZ ;  /* 0x00000007463a2c27 */ /* 0x000fe2000f8e00ff */
[----:B------:R-:W-:-:S03]  /*3320*/  UIMAD UR7, UR38, -0x90, URZ ;  /* 0xffffff70260778a4 */ /* 0x000fc6000f8e023f */
[----:B------:R-:W-:Y:S01]  /*3330*/  FMUL.FTZ R96, R61, UR5 ;  /* 0x000000053d607c20 */ /* 0x000fe20008410000 */
[----:B------:R-:W-:Y:S01]  /*3340*/  HGMMA.64x16x16.F32 R48, gdesc[UR24], R48, gsb0 ;  /* 0x00200000183079f0 */ /* 0x000fe20008000830 */
[----:B------:R-:W-:Y:S01]  /*3350*/  UIADD3 UR26, UR4, 0x602, URZ ;  /* 0x00000602041a7890 */ /* 0x000fe2000fffe03f */
[----:B------:R-:W-:Y:S01]  /*3360*/  @P2 SHF.R.U32.HI R70, RZ, UR10, R58 ;  /* 0x0000000aff462c19 */ /* 0x000fe2000801163a */
[----:B------:R-:W-:Y:S01]  /*3370*/  UMOV UR27, 0x80000020 ;  /* 0x80000020001b7882 */ /* 0x000fe20000000000 */
[----:B------:R-:W-:Y:S01]  /*3380*/  UIADD3 UR10, UR7, 0x91, URZ ;  /* 0x00000091070a7890 */ /* 0x000fe2000fffe03f */
[----:B------:R-:W-:Y:S01]  /*3390*/  IMAD.U32 R61, RZ, RZ, UR14 ;  /* 0x0000000eff3d7e24 */ /* 0x000fe2000f8e00ff */
[----:B------:R-:W-:Y:S01]  /*33a0*/  UIMAD UR7, UR56, UR14, UR7 ;  /* 0x0000000e380772a4 */ /* 0x000fe2000f8e0207 */
[----:B------:R-:W0:Y:S01]  /*33b0*/  SHFL.IDX PT, R76, R70, RZ, 0x1c1f ;  /* 0x001c1fff464c7589 */ /* 0x000e2200000e0000 */
[----:B------:R-:W-:Y:S01]  /*33c0*/  FMUL.FTZ R94, R57, UR5 ;  /* 0x00000005395e7c20 */ /* 0x000fe20008410000 */
[----:B------:R-:W5:Y:S01]  /*33d0*/  MUFU.TANH R92, R92 ;  /* 0x0000005c005c7308 */ /* 0x000f620000002400 */
[----:B------:R-:W-:Y:S01]  /*33e0*/  IMAD.U32 R66, RZ, RZ, UR10 ;  /* 0x0000000aff427e24 */ /* 0x000fe2000f8e00ff */
[----:B------:R-:W-:Y:S01]  /*33f0*/  UIADD3 UR7, UR7, 0x90, URZ ;  /* 0x0000009007077890 */ /* 0x000fe2000fffe03f */
[----:B------:R-:W-:Y:S01]  /*3400*/  FMUL.FTZ R60, R60, UR5 ;  /* 0x000000053c3c7c20 */ /* 0x000fe20008410000 */
[----:B------:R-:W-:Y:S01]  /*3410*/  FMUL.FTZ R57, R59, UR5 ;  /* 0x000000053b397c20 */ /* 0x000fe20008410000 */
[----:B------:R-:W-:-:S02]  /*3420*/  IMAD R66, R19, -0x2, R66 ;  /* 0xfffffffe13427824 */ /* 0x000fc400078e0242 */
[----:B------:R-:W-:Y:S01]  /*3430*/  FMUL.FTZ R59, R63, UR5 ;  /* 0x000000053f3b7c20 */ /* 0x000fe20008410000 */
[----:B------:R-:W-:Y:S01]  /*3440*/  FMUL.FTZ R58, R62, UR5 ;  /* 0x000000053e3a7c20 */ /* 0x000fe20008410000 */
[----:B------:R-:W-:Y:S01]  /*3450*/  IMAD.U32 R68, RZ, RZ, UR7 ;  /* 0x00000007ff447e24 */ /* 0x000fe2000f8e00ff */
[----:B------:R-:W-:Y:S01]  /*3460*/  ULDC UR7, c[0x0][0x288] ;  /* 0x0000a20000077ab9 */ /* 0x000fe20000000800 */
[----:B------:R-:W-:Y:S01]  /*3470*/  IMAD R66, R61, UR56, R66 ;  /* 0x000000383d427c24 */ /* 0x000fe2000f8e0242 */
[----:B------:R-:W5:Y:S01]  /*3480*/  MUFU.TANH R94, R94 ;  /* 0x0000005e005e7308 */ /* 0x000f620000002400 */
[----:B------:R-:W-:Y:S01]  /*3490*/  IMAD R68, R19, -0x2, R68 ;  /* 0xfffffffe13447824 */ /* 0x000fe200078e0244 */
[----:B------:R-:W-:Y:S01]  /*34a0*/  @UP0 ULDC UR10, c[0x0][0x44c] ;  /* 0x00011300000a0ab9 */ /* 0x000fe20000000800 */
[----:B------:R-:W-:Y:S01]  /*34b0*/  VIADD R61, R66, -UR7 ;  /* 0x80000007423d7c36 */ /* 0x000fe20008000000 */
[----:B------:R-:W-:Y:S02]  /*34c0*/  UIMAD.WIDE.U32 UR10, UR57, UR10, URZ ;  /* 0x0000000a390a72a5 */ /* 0x000fe4000f8e003f */
[----:B------:R-:W-:-:S02]  /*34d0*/  UIADD3 UR38, UR38, -0x2, URZ ;  /* 0xfffffffe26267890 */ /* 0x000fc4000fffe03f */
[----:B------:R-:W5:Y:S01]  /*34e0*/  MUFU.TANH R60, R60 ;  /* 0x0000003c003c7308 */ /* 0x000f620000002400 */
[----:B0-----:R-:W-:-:S04]  /*34f0*/  VIADDMNMX R76, R76, R61, R68, PT ;  /* 0x0000003d4c4c7246 */ /* 0x001fc80003800144 */
[----:B------:R-:W-:-:S03]  /*3500*/  ISETP.GT.AND P3, PT, R76, RZ, PT ;  /* 0x000000ff4c00720c */ /* 0x000fc60003f64270 */
[----:B------:R-:W0:Y:S01]  /*3510*/  MUFU.TANH R96, R96 ;  /* 0x0000006000607308 */ /* 0x000e220000002400 */
[C---:B------:R-:W-:Y:S02]  /*3520*/  ISETP.GT.AND P4, PT, R76.reuse, 0x1, PT ;  /* 0x000000014c00780c */ /* 0x040fe40003f84270 */
[----:B------:R-:W-:Y:S02]  /*3530*/  ISETP.GT.AND P5, PT, R76, 0x8, PT ;  /* 0x000000084c00780c */ /* 0x000fe40003fa4270 */
[----:B------:R-:W-:Y:S02]  /*3540*/  FSEL R85, R88, -INF , P3 ;  /* 0xff80000058557808 */ /* 0x000fe40001800000 */
[----:B-1----:R-:W-:Y:S01]  /*3550*/  FSEL R89, R89, -INF , P4 ;  /* 0xff80000059597808 */ /* 0x002fe20002000000 */
[----:B------:R-:W-:Y:S01]  /*3560*/  MUFU.TANH R11, R11 ;  /* 0x0000000b000b7308 */ /* 0x000fe20000002400 */
[----:B------:R-:W-:Y:S02]  /*3570*/  ISETP.GT.AND P6, PT, R76, 0x9, PT ;  /* 0x000000094c00780c */ /* 0x000fe40003fc4270 */
[----:B--2---:R-:W-:-:S02]  /*3580*/  FSEL R93, R90, -INF , P5 ;  /* 0xff8000005a5d7808 */ /* 0x004fc40002800000 */
[----:B------:R-:W-:Y:S02]  /*3590*/  ISETP.GT.AND P3, PT, R76, 0x10, PT ;  /* 0x000000104c00780c */ /* 0x000fe40003f64270 */
[----:B---3--:R-:W-:Y:S01]  /*35a0*/  FSEL R95, R91, -INF , P6 ;  /* 0xff8000005b5f7808 */ /* 0x008fe20003000000 */
[----:B------:R-:W-:Y:S02]  /*35b0*/  WARPGROUP.DEPBAR.LE gsb0, 0x0 ;  /* 0x00008000000079c5 */ /* 0x000fe40000010000 */
[----:B------:R-:W-:Y:S01]  /*35c0*/  WARPGROUP.ARRIVE ;  /* 0x00000000000079c5 */ /* 0x000fe20000000000 */
[----:B------:R-:W-:Y:S01]  /*35d0*/  FMUL.FTZ R98, R48, UR5 ;  /* 0x0000000530627c20 */ /* 0x000fe20008410000 */
[----:B------:R-:W-:Y:S01]  /*35e0*/  FMUL.FTZ R48, R50, UR5 ;  /* 0x0000000532307c20 */ /* 0x000fe20008410000 */
[----:B------:R-:W-:Y:S01]  /*35f0*/  FMNMX.FTZ R50, R85, R89, !PT ;  /* 0x0000005955327209 */ /* 0x000fe20007810000 */
[----:B------:R-:W-:Y:S01]  /*3600*/  FMUL.FTZ R99, R49, UR5 ;  /* 0x0000000531637c20 */ /* 0x000fe20008410000 */
[----:B------:R-:W-:Y:S01]  /*3610*/  ISETP.GT.AND P4, PT, R76, 0x11, PT ;  /* 0x000000114c00780c */ /* 0x000fe20003f84270 */
[----:B------:R-:W-:Y:S01]  /*3620*/  HGMMA.64x16x16.F32 R40, gdesc[UR24], R40, gsb0 ;  /* 0x00200000182879f0 */ /* 0x000fe20008000828 */
[----:B------:R-:W-:Y:S01]  /*3630*/  UIADD3 UR26, UR4, 0x642, URZ ;  /* 0x00000642041a7890 */ /* 0x000fe2000fffe03f */
[----:B------:R-:W-:Y:S01]  /*3640*/  FMNMX.FTZ R50, R93, R50, !PT ;  /* 0x000000325d327209 */ /* 0x000fe20007810000 */
[----:B------:R-:W-:Y:S01]  /*3650*/  UMOV UR27, 0x80000020 ;  /* 0x80000020001b7882 */ /* 0x000fe20000000000 */
[----:B----4-:R-:W-:Y:S01]  /*3660*/  FSEL R97, R80, -INF , P3 ;  /* 0xff80000050617808 */ /* 0x010fe20001800000 */
[----:B------:R-:W1:Y:S01]  /*3670*/  MUFU.TANH R98, R98 ;  /* 0x0000006200627308 */ /* 0x000e620000002400 */
[----:B------:R-:W-:Y:S01]  /*3680*/  FMNMX.FTZ R50, R95, R50, !PT ;  /* 0x000000325f327209 */ /* 0x000fe20007810000 */
[----:B------:R-:W-:Y:S01]  /*3690*/  FMUL.FTZ R52, R52, UR5 ;  /* 0x0000000534347c20 */ /* 0x000fe20008410000 */
[C---:B------:R-:W-:Y:S01]  /*36a0*/  ISETP.GT.AND P5, PT, R76.reuse, 0x18, PT ;  /* 0x000000184c00780c */ /* 0x040fe20003fa4270 */
[----:B------:R-:W-:Y:S01]  /*36b0*/  FMUL.FTZ R53, R53, UR5 ;  /* 0x0000000535357c20 */ /* 0x000fe20008410000 */
[----:B-----5:R-:W-:Y:S01]  /*36c0*/  FSEL R91, R81, -INF , P4 ;  /* 0xff800000515b7808 */ /* 0x020fe20002000000 */
[----:B------:R-:W-:Y:S01]  /*36d0*/  FMUL.FTZ R49, R51, UR5 ;  /* 0x0000000533317c20 */ /* 0x000fe20008410000 */
[----:B------:R-:W-:Y:S01]  /*36e0*/  FMNMX.FTZ R50, R97, R50, !PT ;  /* 0x0000003261327209 */ /* 0x000fe20007810000 */
[----:B------:R-:W2:Y:S01]  /*36f0*/  MUFU.TANH R99, R99 ;  /* 0x0000006300637308 */ /* 0x000ea20000002400 */
[----:B------:R-:W-:Y:S01]  /*3700*/  ISETP.GT.AND P3, PT, R76, 0x19, PT ;  /* 0x000000194c00780c */ /* 0x000fe20003f64270 */
[----:B------:R-:W-:Y:S01]  /*3710*/  ULDC UR4, c[0x0][0x988] ;  /* 0x0002620000047ab9 */ /* 0x000fe20000000800 */
[----:B------:R-:W-:-:S02]  /*3720*/  FSEL R87, R82, -INF , P5 ;  /* 0xff80000052577808 */ /* 0x000fc40002800000 */
[----:B------:R-:W-:Y:S02]  /*3730*/  FMNMX.FTZ R50, R91, R50, !PT ;  /* 0x000000325b327209 */ /* 0x000fe40007810000 */
[C---:B------:R-:W-:Y:S01]  /*3740*/  ISETP.GT.AND P4, PT, R76.reuse, 0x20, PT ;  /* 0x000000204c00780c */ /* 0x040fe20003f84270 */
[----:B------:R-:W3:Y:S01]  /*3750*/  MUFU.TANH R52, R52 ;  /* 0x0000003400347308 */ /* 0x000ee20000002400 */
[----:B------:R-:W-:Y:S02]  /*3760*/  FSEL R81, R83, -INF , P3 ;  /* 0xff80000053517808 */ /* 0x000fe40001800000 */
[----:B------:R-:W-:Y:S02]  /*3770*/  FMNMX.FTZ R50, R87, R50, !PT ;  /* 0x0000003257327209 */ /* 0x000fe40007810000 */
[----:B------:R-:W-:Y:S02]  /*3780*/  ISETP.GT.AND P5, PT, R76, 0x21, PT ;  /* 0x000000214c00780c */ /* 0x000fe40003fa4270 */
[----:B------:R-:W-:Y:S01]  /*3790*/  FSEL R79, R72, -INF , P4 ;  /* 0xff800000484f7808 */ /* 0x000fe20002000000 */
[----:B------:R-:W4:Y:S01]  /*37a0*/  MUFU.TANH R80, R53 ;  /* 0x0000003500507308 */ /* 0x000f220000002400 */
[----:B------:R-:W-:-:S02]  /*37b0*/  FMNMX.FTZ R50, R81, R50, !PT ;  /* 0x0000003251327209 */ /* 0x000fc40007810000 */
[C---:B------:R-:W-:Y:S02]  /*37c0*/  ISETP.GT.AND P3, PT, R76.reuse, 0x28, PT ;  /* 0x000000284c00780c */ /* 0x040fe40003f64270 */
[----:B------:R-:W-:Y:S02]  /*37d0*/  FSEL R77, R73, -INF , P5 ;  /* 0xff800000494d7808 */ /* 0x000fe40002800000 */
[----:B------:R-:W-:Y:S01]  /*37e0*/  FMNMX.FTZ R50, R79, R50, !PT ;  /* 0x000000324f327209 */ /* 0x000fe20007810000 */
[----:B------:R-:W-:Y:S01]  /*37f0*/  MUFU.TANH R12, R12 ;  /* 0x0000000c000c7308 */ /* 0x000fe20000002400 */
[----:B------:R-:W-:Y:S02]  /*3800*/  ISETP.GT.AND P4, PT, R76, 0x29, PT ;  /* 0x000000294c00780c */ /* 0x000fe40003f84270 */
[----:B------:R-:W-:Y:S02]  /*3810*/  FSEL R75, R75, -INF , P3 ;  /* 0xff8000004b4b7808 */ /* 0x000fe40001800000 */
[----:B------:R-:W-:-:S02]  /*3820*/  FMNMX.FTZ R50, R77, R50, !PT ;  /* 0x000000324d327209 */ /* 0x000fc40007810000 */
[----:B------:R-:W-:Y:S01]  /*3830*/  ISETP.GT.AND P5, PT, R76, 0x30, PT ;  /* 0x000000304c00780c */ /* 0x000fe20003fa4270 */
[----:B------:R-:W-:Y:S01]  /*3840*/  MUFU.TANH R13, R13 ;  /* 0x0000000d000d7308 */ /* 0x000fe20000002400 */
[----:B------:R-:W-:Y:S02]  /*3850*/  FSEL R71, R74, -INF , P4 ;  /* 0xff8000004a477808 */ /* 0x000fe40002000000 */
[----:B------:R-:W-:Y:S02]  /*3860*/  FMNMX.FTZ R50, R75, R50, !PT ;  /* 0x000000324b327209 */ /* 0x000fe40007810000 */
[----:B------:R-:W-:Y:S01]  /*3870*/  ISETP.GT.AND P3, PT, R76, 0x31, PT ;  /* 0x000000314c00780c */ /* 0x000fe20003f64270 */
[----:B------:R-:W-:Y:S02]  /*3880*/  WARPGROUP.DEPBAR.LE gsb0, 0x0 ;  /* 0x00008000000079c5 */ /* 0x000fe40000010000 */
[----:B------:R-:W-:Y:S01]  /*3890*/  WARPGROUP.ARRIVE ;  /* 0x00000000000079c5 */ /* 0x000fe20000000000 */
[----:B------:R-:W-:Y:S01]  /*38a0*/  FSEL R67, R78, -INF , P5 ;  /* 0xff8000004e437808 */ /* 0x000fe20002800000 */
[----:B------:R-:W-:Y:S01]  /*38b0*/  FMUL.FTZ R41, R41, UR5 ;  /* 0x0000000529297c20 */ /* 0x000fe20008410000 */
[----:B------:R-:W-:Y:S01]  /*38c0*/  FMNMX.FTZ R50, R71, R50, !PT ;  /* 0x0000003247327209 */ /* 0x000fe20007810000 */
[----:B------:R-:W-:Y:S01]  /*38d0*/  FMUL.FTZ R40, R40, UR5 ;  /* 0x0000000528287c20 */ /* 0x000fe20008410000 */
[----:B------:R-:W-:Y:S01]  /*38e0*/  ISETP.GT.AND P4, PT, R76, 0x38, PT ;  /* 0x000000384c00780c */ /* 0x000fe20003f84270 */
[----:B------:R-:W-:Y:S01]  /*38f0*/  HGMMA.64x16x16.F32 R32, gdesc[UR24], R32, gsb0 ;  /* 0x00200000182079f0 */ /* 0x000fe20008000820 */
[----:B------:R-:W-:Y:S01]  /*3900*/  FSEL R69, R65, -INF , P3 ;  /* 0xff80000041457808 */ /* 0x000fe20001800000 */
[----:B------:R5:W-:Y:S01]  /*3910*/  MUFU.TANH R82, R41 ;  /* 0x0000002900527308 */ /* 0x000be20000002400 */
[----:B------:R-:W-:Y:S01]  /*3920*/  FMNMX.FTZ R50, R67, R50, !PT ;  /* 0x0000003243327209 */ /* 0x000fe20007810000 */
[----:B------:R-:W-:Y:S01]  /*3930*/  FMUL.FTZ R44, R44, UR5 ;  /* 0x000000052c2c7c20 */ /* 0x000fe20008410000 */
[----:B------:R-:W-:Y:S01]  /*3940*/  ISETP.GT.AND P3, PT, R76, 0x39, PT ;  /* 0x000000394c00780c */ /* 0x000fe20003f64270 */
[----:B------:R-:W-:Y:S01]  /*3950*/  FMUL.FTZ R45, R45, UR5 ;  /* 0x000000052d2d7c20 */ /* 0x000fe20008410000 */
[----:B------:R-:W-:-:S02]  /*3960*/  FSEL R73, R84, -INF , P4 ;  /* 0xff80000054497808 */ /* 0x000fc40002000000 */
[----:B------:R-:W-:Y:S01]  /*3970*/  FMNMX.FTZ R50, R69, R50, !PT ;  /* 0x0000003245327209 */ /* 0x000fe20007810000 */
[----:B------:R0:W4:Y:S01]  /*3980*/  MUFU.TANH R72, R40 ;  /* 0x0000002800487308 */ /* 0x0001220000002400 */
[----:B------:R-:W-:Y:S02]  /*3990*/  ISETP.GT.AND P4, PT, R76, 0x40, PT ;  /* 0x000000404c00780c */ /* 0x000fe40003f84270 */
[----:B------:R-:W-:Y:S02]  /*39a0*/  FSEL R65, R86, -INF , P3 ;  /* 0xff80000056417808 */ /* 0x000fe40001800000 */
[----:B------:R-:W-:Y:S02]  /*39b0*/  FMNMX.FTZ R50, R73, R50, !PT ;  /* 0x0000003249327209 */ /* 0x000fe40007810000 */
[----:B------:R-:W-:Y:S01]  /*39c0*/  ISETP.GT.AND P3, PT, R76, 0x41, PT ;  /* 0x000000414c00780c */ /* 0x000fe20003f64270 */
[----:B------:R-:W4:Y:S01]  /*39d0*/  MUFU.TANH R74, R44 ;  /* 0x0000002c004a7308 */ /* 0x000f220000002400 */
[----:B------:R-:W-:-:S02]  /*39e0*/  FSEL R63, R92, -INF , P4 ;  /* 0xff8000005c3f7808 */ /* 0x000fc40002000000 */
[----:B------:R-:W-:Y:S02]  /*39f0*/  FMNMX.FTZ R50, R65, R50, !PT ;  /* 0x0000003241327209 */ /* 0x000fe40007810000 */
[----:B------:R-:W-:Y:S02]  /*3a00*/  ISETP.GT.AND P4, PT, R76, 0x48, PT ;  /* 0x000000484c00780c */ /* 0x000fe40003f84270 */
[----:B------:R-:W-:Y:S01]  /*3a10*/  FSEL R62, R94, -INF , P3 ;  /* 0xff8000005e3e7808 */ /* 0x000fe20001800000 */
[----:B------:R-:W-:Y:S01]  /*3a20*/  MUFU.TANH R78, R45 ;  /* 0x0000002d004e7308 */ /* 0x000fe20000002400 */
[----:B-----5:R-:W-:Y:S02]  /*3a30*/  FMNMX.FTZ R41, R63, R50, !PT ;  /* 0x000000323f297209 */ /* 0x020fe40007810000 */
[----:B------:R-:W-:Y:S02]  /*3a40*/  ISETP.GT.AND P3, PT, R76, 0x49, PT ;  /* 0x000000494c00780c */ /* 0x000fe40003f64270 */
[----:B------:R-:W-:-:S02]  /*3a50*/  FSEL R61, R60, -INF , P4 ;  /* 0xff8000003c3d7808 */ /* 0x000fc40002000000 */
[----:B0-----:R-:W-:Y:S01]  /*3a60*/  FMNMX.FTZ R40, R62, R41, !PT ;  /* 0x000000293e287209 */ /* 0x001fe20007810000 */
[----:B------:R-:W-:Y:S01]  /*3a70*/  MUFU.TANH R14, R14 ;  /* 0x0000000e000e7308 */ /* 0x000fe20000002400 */
[----:B------:R-:W-:Y:S02]  /*3a80*/  ISETP.GT.AND P4, PT, R76, 0x50, PT ;  /* 0x000000504c00780c */ /* 0x000fe40003f84270 */
[----:B------:R-:W-:Y:S02]  /*3a90*/  FSEL R53, R96, -INF , P3 ;  /* 0xff80000060357808 */ /* 0x000fe40001800000 */
[----:B------:R-:W-:Y:S02]  /*3aa0*/  FMNMX.FTZ R40, R61, R40, !PT ;  /* 0x000000283d287209 */ /* 0x000fe40007810000 */
[----:B------:R-:W-:Y:S01]  /*3ab0*/  ISETP.GT.AND P3, PT, R76, 0x51, PT ;  /* 0x000000514c00780c */ /* 0x000fe20003f64270 */
[----:B------:R-:W-:Y:S01]  /*3ac0*/  MUFU.TANH R15, R15 ;  /* 0x0000000f000f7308 */ /* 0x000fe20000002400 */
[----:B-1----:R-:W-:-:S02]  /*3ad0*/  FSEL R60, R98, -INF , P4 ;  /* 0xff800000623c7808 */ /* 0x002fc40002000000 */
[----:B------:R-:W-:Y:S02]  /*3ae0*/  FMNMX.FTZ R41, R53, R40, !PT ;  /* 0x0000002835297209 */ /* 0x000fe40007810000 */
[C---:B------:R-:W-:Y:S02]  /*3af0*/  ISETP.GT.AND P4, PT, R76.reuse, 0x58, PT ;  /* 0x000000584c00780c */ /* 0x040fe40003f84270 */
[----:B--2---:R-:W-:Y:S01]  /*3b00*/  FSEL R51, R99, -INF , P3 ;  /* 0xff80000063337808 */ /* 0x004fe20001800000 */
[----:B------:R-:W-:Y:S01]  /*3b10*/  MUFU.TANH R20, R20 ;  /* 0x0000001400147308 */ /* 0x000fe20000002400 */
[----:B------:R-:W-:Y:S01]  /*3b20*/  ISETP.GT.AND P3, PT, R76, 0x59, PT ;  /* 0x000000594c00780c */ /* 0x000fe20003f64270 */
[----:B------:R-:W-:Y:S02]  /*3b30*/  WARPGROUP.DEPBAR.LE gsb0, 0x0 ;  /* 0x00008000000079c5 */ /* 0x000fe40000010000 */
[----:B------:R-:W-:Y:S01]  /*3b40*/  WARPGROUP.ARRIVE ;  /* 0x00000000000079c5 */ /* 0x000fe20000000000 */
[----:B------:R-:W-:Y:S01]  /*3b50*/  FMUL.FTZ R32, R32, UR5 ;  /* 0x0000000520207c20 */ /* 0x000fe20008410000 */
[----:B------:R-:W-:Y:S01]  /*3b60*/  FMUL.FTZ R33, R33, UR5 ;  /* 0x0000000521217c20 */ /* 0x000fe20008410000 */
[----:B---3--:R-:W-:Y:S01]  /*3b70*/  FSEL R52, R52, -INF , P4 ;  /* 0xff80000034347808 */ /* 0x008fe20002000000 */
[----:B------:R-:W-:Y:S01]  /*3b80*/  FMUL.FTZ R36, R36, UR5 ;  /* 0x0000000524247c20 */ /* 0x000fe20008410000 */
[----:B------:R0:W1:Y:S01]  /*3b90*/  MUFU.TANH R83, R32 ;  /* 0x0000002000537308 */ /* 0x0000620000002400 */
[----:B------:R-:W-:Y:S01]  /*3ba0*/  HGMMA.64x16x16.F32 R24, gdesc[UR32], R24, gsb0 ;  /* 0x00200000201879f0 */ /* 0x000fe20008000818 */
[----:B------:R-:W-:Y:S01]  /*3bb0*/  ISETP.GT.AND P4, PT, R76, 0x60, PT ;  /* 0x000000604c00780c */ /* 0x000fe20003f84270 */
[----:B------:R-:W-:Y:S01]  /*3bc0*/  FMUL.FTZ R37, R37, UR5 ;  /* 0x0000000525257c20 */ /* 0x000fe20008410000 */
[----:B----4-:R-:W-:Y:S01]  /*3bd0*/  FSEL R50, R80, -INF , P3 ;  /* 0xff80000050327808 */ /* 0x010fe20001800000 */
[----:B------:R-:W-:Y:S01]  /*3be0*/  FMUL.FTZ R88, R34, UR5 ;  /* 0x0000000522587c20 */ /* 0x000fe20008410000 */
[----:B------:R-:W-:Y:S01]  /*3bf0*/  ISETP.GT.AND P3, PT, R76, 0x61, PT ;  /* 0x000000614c00780c */ /* 0x000fe20003f64270 */
[----:B------:R-:W-:Y:S01]  /*3c00*/  FMUL.FTZ R90, R35, UR5 ;  /* 0x00000005235a7c20 */ /* 0x000fe20008410000 */
[----:B------:R2:W3:Y:S01]  /*3c10*/  MUFU.TANH R84, R33 ;  /* 0x0000002100547308 */ /* 0x0004e20000002400 */
[----:B0-----:R-:W-:-:S02]  /*3c20*/  FMNMX.FTZ R32, R60, R41, !PT ;  /* 0x000000293c207209 */ /* 0x001fc40007810000 */
[----:B------:R-:W-:Y:S01]  /*3c30*/  FSEL R45, R72, -INF , P4 ;  /* 0xff800000482d7808 */ /* 0x000fe20002000000 */
[----:B------:R-:W-:Y:S01]  /*3c40*/  FMUL.FTZ R72, R54, UR5 ;  /* 0x0000000536487c20 */ /* 0x000fe20008410000 */
[----:B------:R-:W-:Y:S02]  /*3c50*/  ISETP.GT.AND P4, PT, R76, 0x68, PT ;  /* 0x000000684c00780c */ /* 0x000fe40003f84270 */
[----:B------:R-:W-:Y:S01]  /*3c60*/  FSEL R44, R82, -INF , P3 ;  /* 0xff800000522c7808 */ /* 0x000fe20001800000 */
[----:B------:R-:W0:Y:S01]  /*3c70*/  MUFU.TANH R36, R36 ;  /* 0x0000002400247308 */ /* 0x000e220000002400 */
[----:B--2---:R-:W-:Y:S02]  /*3c80*/  FMNMX.FTZ R33, R51, R32, !PT ;  /* 0x0000002033217209 */ /* 0x004fe40007810000 */
[----:B------:R-:W-:Y:S02]  /*3c90*/  ISETP.GT.AND P3, PT, R76, 0x69, PT ;  /* 0x000000694c00780c */ /* 0x000fe40003f64270 */
[----:B------:R-:W-:-:S02]  /*3ca0*/  FMNMX.FTZ R33, R52, R33, !PT ;  /* 0x0000002134217209 */ /* 0x000fc40007810000 */
[----:B------:R-:W-:Y:S01]  /*3cb0*/  FSEL R41, R74, -INF , P4 ;  /* 0xff8000004a297808 */ /* 0x000fe20002000000 */
[----:B------:R2:W4:Y:S01]  /*3cc0*/  MUFU.TANH R86, R37 ;  /* 0x0000002500567308 */ /* 0x0005220000002400 */
[----:B------:R-:W-:Y:S02]  /*3cd0*/  FMNMX.FTZ R32, R50, R33, !PT ;  /* 0x0000002132207209 */ /* 0x000fe40007810000 */
[----:B------:R-:W-:Y:S02]  /*3ce0*/  ISETP.GT.AND P4, PT, R76, 0x70, PT ;  /* 0x000000704c00780c */ /* 0x000fe40003f84270 */
[----:B------:R-:W-:Y:S02]  /*3cf0*/  FMNMX.FTZ R33, R45, R32, !PT ;  /* 0x000000202d217209 */ /* 0x000fe40007810000 */
[----:B-1----:R-:W-:Y:S01]  /*3d00*/  FSEL R40, R83, -INF , P4 ;  /* 0xff80000053287808 */ /* 0x002fe20002000000 */
[----:B------:R-:W-:Y:S01]  /*3d10*/  MUFU.TANH R21, R21 ;  /* 0x0000001500157308 */ /* 0x000fe20000002400 */
[----:B------:R-:W-:-:S02]  /*3d20*/  FMNMX.FTZ R32, R44, R33, !PT ;  /* 0x000000212c207209 */ /* 0x000fc40007810000 */
[----:B--2---:R-:W-:Y:S02]  /*3d30*/  FSEL R37, R78, -INF , P3 ;  /* 0xff8000004e257808 */ /* 0x004fe40001800000 */
[----:B------:R-:W-:Y:S02]  /*3d40*/  FMNMX.FTZ R32, R41, R32, !PT ;  /* 0x0000002029207209 */ /* 0x000fe40007810000 */
[C---:B------:R-:W-:Y:S01]  /*3d50*/  ISETP.GT.AND P3, PT, R76.reuse, 0x71, PT ;  /* 0x000000714c00780c */ /* 0x040fe20003f64270 */
[----:B------:R-:W-:Y:S01]  /*3d60*/  MUFU.TANH R64, R64 ;  /* 0x0000004000407308 */ /* 0x000fe20000002400 */
[----:B------:R-:W-:Y:S02]  /*3d70*/  FMNMX.FTZ R83, R37, R32, !PT ;  /* 0x0000002025537209 */ /* 0x000fe40007810000 */
[----:B------:R-:W-:Y:S02]  /*3d80*/  ISETP.GT.AND P4, PT, R76, 0x78, PT ;  /* 0x000000784c00780c */ /* 0x000fe40003f84270 */
[----:B---3--:R-:W-:Y:S01]  /*3d90*/  FSEL R33, R84, -INF , P3 ;  /* 0xff80000054217808 */ /* 0x008fe20001800000 */
[----:B------:R-:W-:Y:S01]  /*3da0*/  FMUL.FTZ R84, R43, UR5 ;  /* 0x000000052b547c20 */ /* 0x000fe20008410000 */
[----:B------:R-:W-:Y:S01]  /*3db0*/  FMNMX.FTZ R32, R40, R83, !PT ;  /* 0x0000005328207209 */ /* 0x000fe20007810000 */
[----:B------:R-:W-:Y:S01]  /*3dc0*/  MUFU.TANH R56, R56 ;  /* 0x0000003800387308 */ /* 0x000fe20000002400 */
[----:B------:R-:W-:-:S02]  /*3dd0*/  ISETP.GT.AND P3, PT, R76, 0x79, PT ;  /* 0x000000794c00780c */ /* 0x000fc40003f64270 */
[----:B0-----:R-:W-:Y:S01]  /*3de0*/  FSEL R36, R36, -INF , P4 ;  /* 0xff80000024247808 */ /* 0x001fe20002000000 */
[----:B------:R-:W-:Y:S02]  /*3df0*/  WARPGROUP.DEPBAR.LE gsb0, 0x0 ;  /* 0x00008000000079c5 */ /* 0x000fe40000010000 */
[----:B------:R-:W-:Y:S01]  /*3e00*/  FMUL.FTZ R24, R24, UR5 ;  /* 0x0000000518187c20 */ /* 0x000fe20008410000 */
[----:B------:R-:W-:Y:S01]  /*3e10*/  FMUL.FTZ R25, R25, UR5 ;  /* 0x0000000519197c20 */ /* 0x000fe20008410000 */
[----:B------:R-:W-:Y:S01]  /*3e20*/  FMUL.FTZ R28, R28, UR5 ;  /* 0x000000051c1c7c20 */ /* 0x000fe20008410000 */
[----:B------:R-:W-:Y:S01]  /*3e30*/  ISETP.GT.AND P4, PT, R76, 0x80, PT ;  /* 0x000000804c00780c */ /* 0x000fe20003f84270 */
[----:B------:R0:W1:Y:S01]  /*3e40*/  MUFU.TANH R80, R24 ;  /* 0x0000001800507308 */ /* 0x0000620000002400 */
[----:B------:R-:W-:-:S07]  /*3e50*/  FMUL.FTZ R43, R26, UR5 ;  /* 0x000000051a2b7c20 */ /* 0x000fce0008410000 */
[----:B------:R2:W3:Y:S01]  /*3e60*/  MUFU.TANH R82, R25 ;  /* 0x0000001900527308 */ /* 0x0004e20000002400 */
[----:B0-----:R-:W-:Y:S01]  /*3e70*/  FMUL.FTZ R24, R29, UR5 ;  /* 0x000000051d187c20 */ /* 0x001fe20008410000 */
[----:B----4-:R-:W-:Y:S01]  /*3e80*/  FSEL R29, R86, -INF , P3 ;  /* 0xff800000561d7808 */ /* 0x010fe20001800000 */
[----:B------:R-:W-:Y:S01]  /*3e90*/  FMUL.FTZ R86, R47, UR5 ;  /* 0x000000052f567c20 */ /* 0x000fe20008410000 */
[----:B------:R-:W-:Y:S01]  /*3ea0*/  ISETP.GT.AND P3, PT, R76, 0x81, PT ;  /* 0x000000814c00780c */ /* 0x000fe20003f64270 */
[----:B------:R-:W-:-:S03]  /*3eb0*/  FMUL.FTZ R47, R27, UR5 ;  /* 0x000000051b2f7c20 */ /* 0x000fc60008410000 */
[----:B------:R3:W0:Y:S01]  /*3ec0*/  MUFU.TANH R78, R28 ;  /* 0x0000001c004e7308 */ /* 0x0006220000002400 */
[----:B--2---:R-:W-:Y:S02]  /*3ed0*/  FMNMX.FTZ R25, R33, R32, !PT ;  /* 0x0000002021197209 */ /* 0x004fe40007810000 */
[----:B-1----:R-:W-:Y:S01]  /*3ee0*/  FSEL R32, R80, -INF , P4 ;  /* 0xff80000050207808 */ /* 0x002fe20002000000 */
[----:B------:R-:W-:Y:S01]  /*3ef0*/  FMUL.FTZ R80, R55, UR5 ;  /* 0x0000000537507c20 */ /* 0x000fe20008410000 */
[----:B------:R-:W-:Y:S02]  /*3f00*/  FMNMX.FTZ R74, R36, R25, !PT ;  /* 0x00000019244a7209 */ /* 0x000fe40007810000 */
[----:B------:R-:W-:Y:S01]  /*3f10*/  ISETP.GT.AND P4, PT, R76, 0x88, PT ;  /* 0x000000884c00780c */ /* 0x000fe20003f84270 */
[----:B------:R-:W1:Y:S01]  /*3f20*/  MUFU.TANH R24, R24 ;  /* 0x0000001800187308 */ /* 0x000e620000002400 */
[----:B------:R-:W-:Y:S02]  /*3f30*/  FMNMX.FTZ R25, R29, R74, !PT ;  /* 0x0000004a1d197209 */ /* 0x000fe40007810000 */
[----:B---3--:R-:W-:Y:S01]  /*3f40*/  FSEL R28, R82, -INF , P3 ;  /* 0xff800000521c7808 */ /* 0x008fe20001800000 */
[----:B------:R-:W-:Y:S01]  /*3f50*/  FMUL.FTZ R82, R42, UR5 ;  /* 0x000000052a527c20 */ /* 0x000fe20008410000 */
[----:B------:R-:W-:-:S02]  /*3f60*/  FMNMX.FTZ R83, R32, R25, !PT ;  /* 0x0000001920537209 */ /* 0x000fc40007810000 */
[----:B------:R-:W-:Y:S01]  /*3f70*/  ISETP.GT.AND P3, PT, R76, 0x89, PT ;  /* 0x000000894c00780c */ /* 0x000fe20003f64270 */
[----:B------:R-:W2:Y:S01]  /*3f80*/  MUFU.TANH R57, R57 ;  /* 0x0000003900397308 */ /* 0x000ea20000002400 */
[----:B0-----:R-:W-:Y:S02]  /*3f90*/  FSEL R25, R78, -INF , P4 ;  /* 0xff8000004e197808 */ /* 0x001fe40002000000 */
[----:B------:R-:W-:Y:S01]  /*3fa0*/  FMNMX.FTZ R54, R28, R83, !PT ;  /* 0x000000531c367209 */ /* 0x000fe20007810000 */
[----:B------:R-:W-:Y:S01]  /*3fb0*/  FMUL.FTZ R83, R46, UR5 ;  /* 0x000000052e537c20 */ /* 0x000fe20008410000 */
[----:B------:R-:W-:Y:S02]  /*3fc0*/  FMUL.FTZ R46, R39, UR5 ;  /* 0x00000005272e7c20 */ /* 0x000fe40008410000 */
[----:B------:R-:W-:Y:S01]  /*3fd0*/  FMNMX.FTZ R55, R25, R54, !PT ;  /* 0x0000003619377209 */ /* 0x000fe20007810000 */
[----:B------:R-:W0:Y:S01]  /*3fe0*/  MUFU.TANH R58, R58 ;  /* 0x0000003a003a7308 */ /* 0x000e220000002400 */
[----:B-1----:R-:W-:Y:S01]  /*3ff0*/  FSEL R24, R24, -INF , P3 ;  /* 0xff80000018187808 */ /* 0x002fe20001800000 */
[----:B------:R-:W-:-:S03]  /*4000*/  FMUL.FTZ R54, R30, UR5 ;  /* 0x000000051e367c20 */ /* 0x000fc60008410000 */
[----:B------:R-:W-:-:S03]  /*4010*/  FMNMX.FTZ R55, R24, R55, !PT ;  /* 0x0000003718377209 */ /* 0x000fc60007810000 */
[----:B------:R-:W1:Y:S02]  /*4020*/  MUFU.TANH R59, R59 ;  /* 0x0000003b003b7308 */ /* 0x000e640000002400 */
[----:B------:R-:W3:Y:S06]  /*4030*/  SHFL.BFLY PT, R42, R55, 0x2, 0x1f ;  /* 0x0c401f00372a7f89 */ /* 0x000eec00000e0000 */
[----:B------:R-:W4:Y:S08]  /*4040*/  MUFU.TANH R48, R48 ;  /* 0x0000003000307308 */ /* 0x000f300000002400 */
[----:B------:R-:W5:Y:S08]  /*4050*/  MUFU.TANH R49, R49 ;  /* 0x0000003100317308 */ /* 0x000f700000002400 */
[----:B------:R-:W5:Y:S01]  /*4060*/  MUFU.TANH R72, R72 ;  /* 0x0000004800487308 */ /* 0x000f620000002400 */
[----:B---3--:R-:W-:Y:S01]  /*4070*/  FMNMX.FTZ R34, R55, R42, !PT ;  /* 0x0000002a37227209 */ /* 0x008fe20007810000 */
[----:B------:R-:W-:Y:S01]  /*4080*/  FMUL.FTZ R42, R38, UR5 ;  /* 0x00000005262a7c20 */ /* 0x000fe20008410000 */
[----:B------:R-:W-:Y:S01]  /*4090*/  FMUL.FTZ R55, R31, UR5 ;  /* 0x000000051f377c20 */ /* 0x000fe20008410000 */
[----:B------:R-:W-:-:S02]  /*40a0*/  UMOV UR5, UR57 ;  /* 0x0000003900057c82 */ /* 0x000fc40008000000 */
[----:B------:R-:W3:Y:S02]  /*40b0*/  SHFL.BFLY PT, R35, R34, 0x1, 0x1f ;  /* 0x0c201f0022237f89 */ /* 0x000ee400000e0000 */
[----:B------:R-:W5:Y:S08]  /*40c0*/  MUFU.TANH R80, R80 ;  /* 0x0000005000507308 */ /* 0x000f700000002400 */
[----:B------:R-:W5:Y:S08]  /*40d0*/  MUFU.TANH R82, R82 ;  /* 0x0000005200527308 */ /* 0x000f700000002400 */
[----:B------:R-:W5:Y:S01]  /*40e0*/  MUFU.TANH R84, R84 ;  /* 0x0000005400547308 */ /* 0x000f620000002400 */
[----:B---3--:R-:W-:-:S07]  /*40f0*/  FMNMX.FTZ R74, R34, R35, !PT ;  /* 0x00000023224a7209 */ /* 0x008fce0007810000 */
[----:B------:R-:W3:Y:S01]  /*4100*/  MUFU.TANH R83, R83 ;  /* 0x0000005300537308 */ /* 0x000ee20000002400 */
[----:B------:R-:W2:Y:S01]  /*4110*/  SHFL.IDX PT, R35, R70, 0x1, 0x1c1f ;  /* 0x003c1f0046237f89 */ /* 0x000ea200000e0000 */
[C---:B------:R-:W-:Y:S01]  /*4120*/  FSETP.NEU.FTZ.AND P3, PT, R74.reuse, -INF , PT ;  /* 0xff8000004a00780b */ /* 0x040fe20003f7d000 */
[----:B------:R-:W-:-:S05]  /*4130*/  FMUL.FTZ R26, R74, UR4 ;  /* 0x000000044a1a7c20 */ /* 0x000fca0008410000 */
[----:B------:R-:W3:Y:S01]  /*4140*/  MUFU.TANH R86, R86 ;  /* 0x0000005600567308 */ /* 0x000ee20000002400 */
[----:B------:R-:W-:-:S05]  /*4150*/  FSEL R26, R26, RZ, P3 ;  /* 0x000000ff1a1a7208 */ /* 0x000fca0001800000 */
[--C-:B------:R-:W-:Y:S01]  /*4160*/  FFMA.FTZ R27, R85, UR4, -R26.reuse ;  /* 0x00000004551b7c23 */ /* 0x100fe2000801081a */
[--C-:B------:R-:W-:Y:S01]  /*4170*/  FFMA.FTZ R78, R79, UR4, -R26.reuse ;  /* 0x000000044f4e7c23 */ /* 0x100fe2000801081a */
[----:B------:R-:W3:Y:S01]  /*4180*/  MUFU.TANH R88, R88 ;  /* 0x0000005800587308 */ /* 0x000ee20000002400 */
[--C-:B------:R-:W-:Y:S01]  /*4190*/  FFMA.FTZ R62, R62, UR4, -R26.reuse ;  /* 0x000000043e3e7c23 */ /* 0x100fe2000801081a */
[--C-:B------:R-:W-:Y:S01]  /*41a0*/  FFMA.FTZ R30, R89, UR4, -R26.reuse ;  /* 0x00000004591e7c23 */ /* 0x100fe2000801081a */
[--C-:B------:R-:W-:Y:S01]  /*41b0*/  FFMA.FTZ R31, R93, UR4, -R26.reuse ;  /* 0x000000045d1f7c23 */ /* 0x100fe2000801081a */
[--C-:B------:R-:W-:Y:S01]  /*41c0*/  FFMA.FTZ R38, R95, UR4, -R26.reuse ;  /* 0x000000045f267c23 */ /* 0x100fe2000801081a */
[--C-:B------:R-:W-:Y:S01]  /*41d0*/  FFMA.FTZ R34, R97, UR4, -R26.reuse ;  /* 0x0000000461227c23 */ /* 0x100fe2000801081a */
[--C-:B------:R-:W-:Y:S01]  /*41e0*/  FFMA.FTZ R53, R53, UR4, -R26.reuse ;  /* 0x0000000435357c23 */ /* 0x100fe2000801081a */
[----:B------:R-:W-:Y:S01]  /*41f0*/  FFMA.FTZ R51, R51, UR4, -R26 ;  /* 0x0000000433337c23 */ /* 0x000fe2000801081a */
[----:B------:R-:W3:Y:S01]  /*4200*/  MUFU.TANH R90, R90 ;  /* 0x0000005a005a7308 */ /* 0x000ee20000002400 */
[----:B--2---:R-:W-:Y:S01]  /*4210*/  IADD3 R35, R35, -UR7, R66 ;  /* 0x8000000723237c10 */ /* 0x004fe2000fffe042 */
[--C-:B------:R-:W-:Y:S01]  /*4220*/  FFMA.FTZ R44, R44, UR4, -R26.reuse ;  /* 0x000000042c2c7c23 */ /* 0x100fe2000801081a */
[--C-:B------:R-:W-:Y:S01]  /*4230*/  FFMA.FTZ R41, R41, UR4, -R26.reuse ;  /* 0x0000000429297c23 */ /* 0x100fe2000801081a */
[----:B------:R-:W-:Y:S01]  /*4240*/  FFMA.FTZ R28, R28, UR4, -R26 ;  /* 0x000000041c1c7c23 */ /* 0x000fe2000801081a */
[----:B------:R-:W-:Y:S01]  /*4250*/  VIMNMX R85, R68, R35, PT ;  /* 0x0000002344557248 */ /* 0x000fe20003fe0100 */
[----:B------:R-:W-:-:S02]  /*4260*/  UIMAD UR7, UR56, UR14, -UR7 ;  /* 0x0000000e380772a4 */ /* 0x000fc4000f8e0a07 */
[----:B------:R-:W2:Y:S01]  /*4270*/  MUFU.TANH R42, R42 ;  /* 0x0000002a002a7308 */ /* 0x000ea20000002400 */
[C---:B------:R-:W-:Y:S01]  /*4280*/  ISETP.GT.AND P3, PT, R85.reuse, RZ, PT ;  /* 0x000000ff5500720c */ /* 0x040fe20003f64270 */
[----:B------:R-:W-:Y:S01]  /*4290*/  @UP0 ULDC UR14, c[0x0][0x450] ;  /* 0x00011400000e0ab9 */ /* 0x000fe20000000800 */
[C---:B------:R-:W-:Y:S01]  /*42a0*/  ISETP.GT.AND P4, PT, R85.reuse, 0x1, PT ;  /* 0x000000015500780c */ /* 0x040fe20003f84270 */
[----:B------:R-:W-:Y:S01]  /*42b0*/  @UP0 USHF.R.U32.HI UR5, URZ, UR14, UR11 ;  /* 0x0000000e3f050299 */ /* 0x000fe2000801160b */
[----:B------:R-:W-:Y:S02]  /*42c0*/  ISETP.GT.AND P5, PT, R85, 0x8, PT ;  /* 0x000000085500780c */ /* 0x000fe40003fa4270 */
[----:B------:R-:W-:Y:S01]  /*42d0*/  FSEL R4, R4, -INF , P3 ;  /* 0xff80000004047808 */ /* 0x000fe20001800000 */
[----:B------:R-:W2:Y:S01]  /*42e0*/  MUFU.TANH R46, R46 ;  /* 0x0000002e002e7308 */ /* 0x000ea20000002400 */
[----:B------:R-:W-:Y:S01]  /*42f0*/  FSEL R39, R3, -INF , P4 ;  /* 0xff80000003277808 */ /* 0x000fe20002000000 */
[----:B------:R-:W-:Y:S01]  /*4300*/  FFMA.FTZ R3, R91, UR4, -R26 ;  /* 0x000000045b037c23 */ /* 0x000fe2000801081a */
[----:B------:R-:W-:Y:S01]  /*4310*/  ISETP.GT.AND P3, PT, R85, 0x9, PT ;  /* 0x000000095500780c */ /* 0x000fe20003f64270 */
[----:B------:R-:W-:Y:S01]  /*4320*/  UIADD3 UR7, UR7, UR5, URZ ;  /* 0x0000000507077290 */ /* 0x000fe2000fffe03f */
[----:B------:R-:W-:-:S02]  /*4330*/  FSEL R6, R6, -INF , P5 ;  /* 0xff80000006067808 */ /* 0x000fc40002800000 */
[----:B------:R-:W-:Y:S01]  /*4340*/  FMNMX.FTZ R35, R4, R39, !PT ;  /* 0x0000002704237209 */ /* 0x000fe20007810000 */
[----:B------:R-:W2:Y:S01]  /*4350*/  MUFU.TANH R43, R43 ;  /* 0x0000002b002b7308 */ /* 0x000ea20000002400 */
[----:B------:R-:W-:Y:S01]  /*4360*/  ISETP.GT.AND P4, PT, R85, 0x10, PT ;  /* 0x000000105500780c */ /* 0x000fe20003f84270 */
[----:B------:R-:W-:Y:S01]  /*4370*/  UIMAD.WIDE UR10, UR7, 0x38e38e39, URZ ;  /* 0x38e38e39070a78a5 */ /* 0x000fe2000f8e023f */
[----:B------:R-:W-:Y:S02]  /*4380*/  FSEL R5, R5, -INF , P3 ;  /* 0xff80000005057808 */ /* 0x000fe40001800000 */
[----:B------:R-:W-:Y:S01]  /*4390*/  FMNMX.FTZ R66, R6, R35, !PT ;  /* 0x0000002306427209 */ /* 0x000fe20007810000 */
[----:B------:R-:W-:Y:S01]  /*43a0*/  FFMA.FTZ R35, R87, UR4, -R26 ;  /* 0x0000000457237c23 */ /* 0x000fe2000801081a */
[----:B------:R-:W-:Y:S01]  /*43b0*/  ISETP.GT.AND P3, PT, R85, 0x11, PT ;  /* 0x000000115500780c */ /* 0x000fe20003f64270 */
[----:B------:R-:W2:Y:S01]  /*43c0*/  MUFU.TANH R47, R47 ;  /* 0x0000002f002f7308 */ /* 0x000ea20000002400 */
[----:B------:R-:W-:Y:S01]  /*43d0*/  FSEL R8, R8, -INF , P4 ;  /* 0xff80000008087808 */ /* 0x000fe20002000000 */
[----:B------:R-:W-:Y:S01]  /*43e0*/  USHF.R.U32.HI UR5, URZ, 0x1f, UR11 ;  /* 0x0000001f3f057899 */ /* 0x000fe2000801160b */
[----:B------:R-:W-:-:S02]  /*43f0*/  FMNMX.FTZ R87, R5, R66, !PT ;  /* 0x0000004205577209 */ /* 0x000fc40007810000 */
[----:B------:R-:W-:Y:S01]  /*4400*/  ISETP.GT.AND P4, PT, R85, 0x18, PT ;  /* 0x000000185500780c */ /* 0x000fe20003f84270 */
[----:B------:R-:W-:Y:S01]  /*4410*/  ULEA.HI.SX32 UR5, UR11, UR5, 0x1b ;  /* 0x000000050b057291 */ /* 0x000fe2000f8fda3f */
[----:B------:R-:W-:Y:S01]  /*4420*/  FSEL R7, R7, -INF , P3 ;  /* 0xff80000007077808 */ /* 0x000fe20001800000 */
[----:B------:R-:W2:Y:S01]  /*4430*/  MUFU.TANH R54, R54 ;  /* 0x0000003600367308 */ /* 0x000ea20000002400 */
[----:B------:R-:W-:Y:S01]  /*4440*/  FMNMX.FTZ R68, R8, R87, !PT ;  /* 0x0000005708447209 */ /* 0x000fe20007810000 */
[----:B------:R-:W-:Y:S01]  /*4450*/  UISETP.LT.AND UP1, UPT, URZ, UR5, UPT ;  /* 0x000000053f00728c */ /* 0x000fe2000bf21270 */
[----:B------:R-:W-:Y:S01]  /*4460*/  FSEL R66, R10, -INF , P4 ;  /* 0xff8000000a427808 */ /* 0x000fe20002000000 */
[----:B------:R-:W-:Y:S01]  /*4470*/  FFMA.FTZ R10, R81, UR4, -R26 ;  /* 0x00000004510a7c23 */ /* 0x000fe2000801081a */
[----:B------:R-:W-:Y:S01]  /*4480*/  ISETP.GT.AND P3, PT, R85, 0x19, PT ;  /* 0x000000195500780c */ /* 0x000fe20003f64270 */
[----:B------:R-:W-:Y:S01]  /*4490*/  USEL UR15, URZ, UR5, !UP1 ;  /* 0x000000053f0f7287 */ /* 0x000fe2000c800000 */
[----:B------:R-:W-:Y:S01]  /*44a0*/  FMNMX.FTZ R81, R7, R68, !PT ;  /* 0x0000004407517209 */ /* 0x000fe20007810000 */
[----:B------:R-:W2:Y:S01]  /*44b0*/  MUFU.TANH R55, R55 ;  /* 0x0000003700377308 */ /* 0x000ea20000002400 */
[----:B------:R-:W-:Y:S01]  /*44c0*/  ISETP.GT.AND P4, PT, R85, 0x20, PT ;  /* 0x000000205500780c */ /* 0x000fe20003f84270 */
[----:B------:R-:W-:Y:S01]  /*44d0*/  UISETP.GE.AND UP1, UPT, UR38, UR15, UPT ;  /* 0x0000000f2600728c */ /* 0x000fe2000bf26270 */
[----:B------:R-:W-:-:S02]  /*44e0*/  FSEL R9, R9, -INF , P3 ;  /* 0xff80000009097808 */ /* 0x000fc40001800000 */
[----:B------:R-:W-:Y:S02]  /*44f0*/  FMNMX.FTZ R68, R66, R81, !PT ;  /* 0x0000005142447209 */ /* 0x000fe40007810000 */
[----:B------:R-:W-:Y:S01]  /*4500*/  ISETP.GT.AND P3, PT, R85, 0x21, PT ;  /* 0x000000215500780c */ /* 0x000fe20003f64270 */
[----:B------:R-:W-:Y:S01]  /*4510*/  MUFU.EX2 R27, R27 ;  /* 0x0000001b001b7308 */ /* 0x000fe20000000800 */
[----:B------:R-:W-:Y:S02]  /*4520*/  FSEL R11, R11, -INF , P4 ;  /* 0xff8000000b0b7808 */ /* 0x000fe40002000000 */
[----:B------:R-:W-:Y:S02]  /*4530*/  FMNMX.FTZ R70, R9, R68, !PT ;  /* 0x0000004409467209 */ /* 0x000fe40007810000 */
[----:B------:R-:W-:Y:S02]  /*4540*/  ISETP.GT.AND P4, PT, R85, 0x28, PT ;  /* 0x000000285500780c */ /* 0x000fe40003f84270 */
[----:B------:R-:W-:Y:S01]  /*4550*/  FSEL R68, R12, -INF , P3 ;  /* 0xff8000000c447808 */ /* 0x000fe20001800000 */
[----:B------:R-:W2:Y:S01]  /*4560*/  MUFU.EX2 R30, R30 ;  /* 0x0000001e001e7308 */ /* 0x000ea20000000800 */
[----:B------:R-:W-:-:S02]  /*4570*/  FMNMX.FTZ R79, R11, R70, !PT ;  /* 0x000000460b4f7209 */ /* 0x000fc40007810000 */
[----:B------:R-:W-:Y:S02]  /*4580*/  ISETP.GT.AND P3, PT, R85, 0x29, PT ;  /* 0x000000295500780c */ /* 0x000fe40003f64270 */
[----:B------:R-:W-:Y:S01]  /*4590*/  FSEL R70, R13, -INF , P4 ;  /* 0xff8000000d467808 */ /* 0x000fe20002000000 */
[--C-:B------:R-:W-:Y:S01]  /*45a0*/  FFMA.FTZ R13, R77, UR4, -R26.reuse ;  /* 0x000000044d0d7c23 */ /* 0x100fe2000801081a */
[----:B------:R-:W-:Y:S01]  /*45b0*/  FMNMX.FTZ R79, R68, R79, !PT ;  /* 0x0000004f444f7209 */ /* 0x000fe20007810000 */
[----:B------:R0:W-:Y:S01]  /*45c0*/  MUFU.EX2 R12, R78 ;  /* 0x0000004e000c7308 */ /* 0x0001e20000000800 */
[----:B------:R-:W-:Y:S02]  /*45d0*/  ISETP.GT.AND P4, PT, R85, 0x30, PT ;  /* 0x000000305500780c */ /* 0x000fe40003f84270 */
[----:B------:R-:W-:Y:S01]  /*45e0*/  FSEL R76, R14, -INF , P3 ;  /* 0xff8000000e4c7808 */ /* 0x000fe20001800000 */
[----:B------:R-:W-:Y:S01]  /*45f0*/  FFMA.FTZ R14, R75, UR4, -R26 ;  /* 0x000000044b0e7c23 */ /* 0x000fe2000801081a */
[----:B------:R-:W-:-:S02]  /*4600*/  FMNMX.FTZ R79, R70, R79, !PT ;  /* 0x0000004f464f7209 */ /* 0x000fc40007810000 */
[----:B------:R-:W-:Y:S01]  /*4610*/  ISETP.GT.AND P3, PT, R85, 0x31, PT ;  /* 0x000000315500780c */ /* 0x000fe20003f64270 */
[----:B------:R-:W2:Y:S01]  /*4620*/  MUFU.EX2 R31, R31 ;  /* 0x0000001f001f7308 */ /* 0x000ea20000000800 */
[----:B------:R-:W-:Y:S01]  /*4630*/  FSEL R77, R15, -INF , P4 ;  /* 0xff8000000f4d7808 */ /* 0x000fe20002000000 */
[----:B------:R-:W-:Y:S01]  /*4640*/  FFMA.FTZ R15, R71, UR4, -R26 ;  /* 0x00000004470f7c23 */ /* 0x000fe2000801081a */
[----:B0-----:R-:W-:Y:S02]  /*4650*/  FMNMX.FTZ R78, R76, R79, !PT ;  /* 0x0000004f4c4e7209 */ /* 0x001fe40007810000 */
[----:B------:R-:W-:Y:S02]  /*4660*/  ISETP.GT.AND P4, PT, R85, 0x38, PT ;  /* 0x000000385500780c */ /* 0x000fe40003f84270 */
[----:B------:R-:W-:Y:S01]  /*4670*/  FSEL R75, R20, -INF , P3 ;  /* 0xff800000144b7808 */ /* 0x000fe20001800000 */
[----:B------:R-:W0:Y:S01]  /*4680*/  MUFU.EX2 R38, R38 ;  /* 0x0000002600267308 */ /* 0x000e220000000800 */
[----:B------:R-:W-:-:S02]  /*4690*/  FMNMX.FTZ R20, R77, R78, !PT ;  /* 0x0000004e4d147209 */ /* 0x000fc40007810000 */
[----:B------:R-:W-:Y:S02]  /*46a0*/  FSEL R78, R21, -INF , P4 ;  /* 0xff800000154e7808 */ /* 0x000fe40002000000 */
[----:B------:R-:W-:Y:S02]  /*46b0*/  ISETP.GT.AND P3, PT, R85, 0x39, PT ;  /* 0x000000395500780c */ /* 0x000fe40003f64270 */
[----:B------:R-:W-:Y:S01]  /*46c0*/  FMNMX.FTZ R21, R75, R20, !PT ;  /* 0x000000144b157209 */ /* 0x000fe20007810000 */
[----:B------:R-:W-:Y:S01]  /*46d0*/  FFMA.FTZ R20, R67, UR4, -R26 ;  /* 0x0000000443147c23 */ /* 0x000fe2000801081a */
[----:B------:R-:W-:Y:S01]  /*46e0*/  ISETP.GT.AND P4, PT, R85, 0x40, PT ;  /* 0x000000405500780c */ /* 0x000fe20003f84270 */
[----:B------:R-:W-:Y:S01]  /*46f0*/  MUFU.EX2 R34, R34 ;  /* 0x0000002200227308 */ /* 0x000fe20000000800 */
[----:B------:R-:W-:Y:S02]  /*4700*/  FSEL R64, R64, -INF , P3 ;  /* 0xff80000040407808 */ /* 0x000fe40001800000 */
[----:B------:R-:W-:-:S02]  /*4710*/  FMNMX.FTZ R21, R78, R21, !PT ;  /* 0x000000154e157209 */ /* 0x000fc40007810000 */
[----:B------:R-:W-:Y:S02]  /*4720*/  FSEL R71, R56, -INF , P4 ;  /* 0xff80000038477808 */ /* 0x000fe40002000000 */
[----:B------:R-:W-:Y:S01]  /*4730*/  ISETP.GT.AND P3, PT, R85, 0x41, PT ;  /* 0x000000415500780c */ /* 0x000fe20003f64270 */
[----:B------:R-:W-:Y:S01]  /*4740*/  MUFU.EX2 R3, R3 ;  /* 0x0000000300037308 */ /* 0x000fe20000000800 */
[----:B------:R-:W-:Y:S01]  /*4750*/  FMNMX.FTZ R56, R64, R21, !PT ;  /* 0x0000001540387209 */ /* 0x000fe20007810000 */
[----:B------:R-:W-:Y:S01]  /*4760*/  FFMA.FTZ R21, R69, UR4, -R26 ;  /* 0x0000000445157c23 */ /* 0x000fe2000801081a */
[----:B------:R-:W-:Y:S02]  /*4770*/  ISETP.GT.AND P4, PT, R85, 0x48, PT ;  /* 0x000000485500780c */ /* 0x000fe40003f84270 */
[----:B------:R-:W-:Y:S02]  /*4780*/  FSEL R79, R57, -INF , P3 ;  /* 0xff800000394f7808 */ /* 0x000fe40001800000 */
[----:B------:R-:W-:Y:S01]  /*4790*/  FMNMX.FTZ R56, R71, R56, !PT ;  /* 0x0000003847387209 */ /* 0x000fe20007810000 */
[----:B------:R-:W-:Y:S01]  /*47a0*/  MUFU.EX2 R35, R35 ;  /* 0x0000002300237308 */ /* 0x000fe20000000800 */
[----:B------:R-:W-:-:S02]  /*47b0*/  ISETP.GT.AND P3, PT, R85, 0x49, PT ;  /* 0x000000495500780c */ /* 0x000fc40003f64270 */
[----:B------:R-:W-:Y:S02]  /*47c0*/  FSEL R81, R58, -INF , P4 ;  /* 0xff8000003a517808 */ /* 0x000fe40002000000 */
[----:B------:R-:W-:Y:S02]  /*47d0*/  FMNMX.FTZ R56, R79, R56, !PT ;  /* 0x000000384f387209 */ /* 0x000fe40007810000 */
[----:B------:R-:W-:Y:S01]  /*47e0*/  ISETP.GT.AND P4, PT, R85, 0x50, PT ;  /* 0x000000505500780c */ /* 0x000fe20003f84270 */
[----:B------:R-:W-:Y:S01]  /*47f0*/  MUFU.EX2 R10, R10 ;  /* 0x0000000a000a7308 */ /* 0x000fe20000000800 */
[----:B-1----:R-:W-:Y:S02]  /*4800*/  FSEL R69, R59, -INF , P3 ;  /* 0xff8000003b457808 */ /* 0x002fe40001800000 */
[----:B------:R-:W-:Y:S02]  /*4810*/  FMNMX.FTZ R56, R81, R56, !PT ;  /* 0x0000003851387209 */ /* 0x000fe40007810000 */
[----:B------:R-:W-:-:S02]  /*4820*/  ISETP.GT.AND P3, PT, R85, 0x51, PT ;  /* 0x000000515500780c */ /* 0x000fc40003f64270 */
[----:B----4-:R-:W-:Y:S01]  /*4830*/  FSEL R87, R48, -INF , P4 ;  /* 0xff80000030577808 */ /* 0x010fe20002000000 */
[--C-:B------:R-:W-:Y:S01]  /*4840*/  FFMA.FTZ R48, R73, UR4, -R26.reuse ;  /* 0x0000000449307c23 */ /* 0x100fe2000801081a */
[----:B------:R-:W-:Y:S01]  /*4850*/  FMNMX.FTZ R56, R69, R56, !PT ;  /* 0x0000003845387209 */ /* 0x000fe20007810000 */
[----:B------:R-:W-:Y:S01]  /*4860*/  MUFU.EX2 R13, R13 ;  /* 0x0000000d000d7308 */ /* 0x000fe20000000800 */
[----:B------:R-:W-:Y:S02]  /*4870*/  ISETP.GT.AND P4, PT, R85, 0x58, PT ;  /* 0x000000585500780c */ /* 0x000fe40003f84270 */
[----:B-----5:R-:W-:Y:S01]  /*4880*/  FSEL R73, R49, -INF , P3 ;  /* 0xff80000031497808 */ /* 0x020fe20001800000 */
[--C-:B------:R-:W-:Y:S01]  /*4890*/  FFMA.FTZ R49, R65, UR4, -R26.reuse ;  /* 0x0000000441317c23 */ /* 0x100fe2000801081a */
[----:B------:R-:W-:Y:S02]  /*48a0*/  FMNMX.FTZ R56, R87, R56, !PT ;  /* 0x0000003857387209 */ /* 0x000fe40007810000 */
[----:B------:R-:W-:Y:S01]  /*48b0*/  ISETP.GT.AND P3, PT, R85, 0x59, PT ;  /* 0x000000595500780c */ /* 0x000fe20003f64270 */
[----:B------:R-:W-:Y:S01]  /*48c0*/  MUFU.EX2 R14, R14 ;  /* 0x0000000e000e7308 */ /* 0x000fe20000000800 */
[----:B------:R-:W-:Y:S01]  /*48d0*/  FSEL R59, R72, -INF , P4 ;  /* 0xff800000483b7808 */ /* 0x000fe20002000000 */
[----:B------:R-:W-:Y:S01]  /*48e0*/  FFMA.FTZ R72, R63, UR4, -R26 ;  /* 0x000000043f487c23 */ /* 0x000fe2000801081a */
[----:B------:R-:W-:-:S02]  /*48f0*/  FMNMX.FTZ R56, R73, R56, !PT ;  /* 0x0000003849387209 */ /* 0x000fc40007810000 */
[----:B------:R-:W-:Y:S02]  /*4900*/  ISETP.GT.AND P4, PT, R85, 0x60, PT ;  /* 0x000000605500780c */ /* 0x000fe40003f84270 */
[----:B------:R-:W-:Y:S01]  /*4910*/  FSEL R65, R80, -INF , P3 ;  /* 0xff80000050417808 */ /* 0x000fe20001800000 */
[----:B------:R-:W-:Y:S01]  /*4920*/  MUFU.EX2 R15, R15 ;  /* 0x0000000f000f7308 */ /* 0x000fe20000000800 */
[----:B------:R-:W-:Y:S02]  /*4930*/  FMNMX.FTZ R56, R59, R56, !PT ;  /* 0x000000383b387209 */ /* 0x000fe40007810000 */
        /* <DEDUP_REMOVED lines=8> */
[----:B------:R1:W-:Y:S01]  /*49c0*/  MUFU.EX2 R56, R72 ;  /* 0x0000004800387308 */ /* 0x0003e20000000800 */
[----:B---3--:R-:W-:Y:S02]  /*49d0*/  FSEL R83, R83, -INF , P4 ;  /* 0xff80000053537808 */ /* 0x008fe40002000000 */
[----:B------:R-:W-:Y:S02]  /*49e0*/  FMNMX.FTZ R58, R84, R57, !PT ;  /* 0x00000039543a7209 */ /* 0x000fe40007810000 */
[----:B------:R-:W-:-:S02]  /*49f0*/  ISETP.GT.AND P4, PT, R85, 0x70, PT ;  /* 0x000000705500780c */ /* 0x000fc40003f84270 */
[----:B------:R-:W-:Y:S01]  /*4a00*/  FSEL R86, R86, -INF , P3 ;  /* 0xff80000056567808 */ /* 0x000fe20001800000 */
[----:B------:R3:W-:Y:S01]  /*4a10*/  MUFU.EX2 R57, R62 ;  /* 0x0000003e00397308 */ /* 0x0007e20000000800 */
[----:B------:R-:W-:Y:S01]  /*4a20*/  FMNMX.FTZ R63, R83, R58, !PT ;  /* 0x0000003a533f7209 */ /* 0x000fe20007810000 */
[--C-:B------:R-:W-:Y:S01]  /*4a30*/  FFMA.FTZ R58, R61, UR4, -R26.reuse ;  /* 0x000000043d3a7c23 */ /* 0x100fe2000801081a */
[C---:B------:R-:W-:Y:S01]  /*4a40*/  ISETP.GT.AND P3, PT, R85.reuse, 0x71, PT ;  /* 0x000000715500780c */ /* 0x040fe20003f64270 */
[----:B-1----:R-:W-:Y:S01]  /*4a50*/  FFMA.FTZ R72, R52, UR4, -R26 ;  /* 0x0000000434487c23 */ /* 0x002fe2000801081a */
[----:B------:R-:W-:Y:S02]  /*4a60*/  FSEL R88, R88, -INF , P4 ;  /* 0xff80000058587808 */ /* 0x000fe40002000000 */
[----:B------:R-:W-:Y:S01]  /*4a70*/  FMNMX.FTZ R63, R86, R63, !PT ;  /* 0x0000003f563f7209 */ /* 0x000fe20007810000 */
[----:B------:R-:W-:Y:S01]  /*4a80*/  MUFU.EX2 R21, R21 ;  /* 0x0000001500157308 */ /* 0x000fe20000000800 */
[----:B------:R-:W-:-:S02]  /*4a90*/  ISETP.GT.AND P4, PT, R85, 0x78, PT ;  /* 0x000000785500780c */ /* 0x000fc40003f84270 */
[----:B------:R-:W-:Y:S02]  /*4aa0*/  FSEL R90, R90, -INF , P3 ;  /* 0xff8000005a5a7808 */ /* 0x000fe40001800000 */
[----:B------:R-:W-:Y:S02]  /*4ab0*/  FMNMX.FTZ R63, R88, R63, !PT ;  /* 0x0000003f583f7209 */ /* 0x000fe40007810000 */
[----:B--2---:R-:W-:Y:S01]  /*4ac0*/  FSEL R61, R42, -INF , P4 ;  /* 0xff8000002a3d7808 */ /* 0x004fe20002000000 */
[----:B------:R-:W-:Y:S01]  /*4ad0*/  MUFU.EX2 R48, R48 ;  /* 0x0000003000307308 */ /* 0x000fe20000000800 */
[C---:B------:R-:W-:Y:S02]  /*4ae0*/  ISETP.GT.AND P3, PT, R85.reuse, 0x79, PT ;  /* 0x000000795500780c */ /* 0x040fe40003f64270 */
[----:B------:R-:W-:Y:S02]  /*4af0*/  FMNMX.FTZ R42, R90, R63, !PT ;  /* 0x0000003f5a2a7209 */ /* 0x000fe40007810000 */
[----:B------:R-:W-:-:S02]  /*4b00*/  ISETP.GT.AND P4, PT, R85, 0x80, PT ;  /* 0x000000805500780c */ /* 0x000fc40003f84270 */
[----:B---3--:R-:W-:Y:S01]  /*4b10*/  FSEL R62, R46, -INF , P3 ;  /* 0xff8000002e3e7808 */ /* 0x008fe20001800000 */
        /* <DEDUP_REMOVED lines=8> */
[----:B------:R-:W-:Y:S01]  /*4ba0*/  FSEL R60, R47, -INF , P3 ;  /* 0xff8000002f3c7808 */ /* 0x000fe20001800000 */
[--C-:B------:R-:W-:Y:S01]  /*4bb0*/  FFMA.FTZ R47, R50, UR4, -R26.reuse ;  /* 0x00000004322f7c23 */ /* 0x100fe2000801081a */
[----:B------:R-:W-:Y:S01]  /*4bc0*/  FMNMX.FTZ R43, R63, R46, !PT ;  /* 0x0000002e3f2b7209 */ /* 0x000fe20007810000 */
[--C-:B------:R-:W-:Y:S01]  /*4bd0*/  FFMA.FTZ R50, R37, UR4, -R26.reuse ;  /* 0x0000000425327c23 */ /* 0x100fe2000801081a */
[----:B------:R-:W-:Y:S01]  /*4be0*/  ISETP.GT.AND P3, PT, R85, 0x89, PT ;  /* 0x000000895500780c */ /* 0x000fe20003f64270 */
[--C-:B------:R-:W-:Y:S01]  /*4bf0*/  FFMA.FTZ R37, R40, UR4, -R26.reuse ;  /* 0x0000000428257c23 */ /* 0x100fe2000801081a */
[----:B------:R-:W-:Y:S01]  /*4c00*/  FSEL R54, R54, -INF , P4 ;  /* 0xff80000036367808 */ /* 0x000fe20002000000 */
[--C-:B------:R-:W-:Y:S01]  /*4c10*/  FFMA.FTZ R40, R33, UR4, -R26.reuse ;  /* 0x0000000421287c23 */ /* 0x100fe2000801081a */
[----:B------:R-:W-:Y:S01]  /*4c20*/  FMNMX.FTZ R43, R60, R43, !PT ;  /* 0x0000002b3c2b7209 */ /* 0x000fe20007810000 */
[--C-:B------:R-:W-:Y:S01]  /*4c30*/  FFMA.FTZ R33, R36, UR4, -R26.reuse ;  /* 0x0000000424217c23 */ /* 0x100fe2000801081a */
[----:B------:R-:W-:Y:S01]  /*4c40*/  FSEL R55, R55, -INF , P3 ;  /* 0xff80000037377808 */ /* 0x000fe20001800000 */
[--C-:B------:R-:W-:Y:S01]  /*4c50*/  FFMA.FTZ R36, R29, UR4, -R26.reuse ;  /* 0x000000041d247c23 */ /* 0x100fe2000801081a */
[----:B------:R-:W-:Y:S01]  /*4c60*/  FMNMX.FTZ R46, R54, R43, !PT ;  /* 0x0000002b362e7209 */ /* 0x000fe20007810000 */
[--C-:B------:R-:W-:Y:S01]  /*4c70*/  FFMA.FTZ R29, R32, UR4, -R26.reuse ;  /* 0x00000004201d7c23 */ /* 0x100fe2000801081a */
[--C-:B------:R-:W-:Y:S01]  /*4c80*/  FFMA.FTZ R32, R25, UR4, -R26.reuse ;  /* 0x0000000419207c23 */ /* 0x100fe2000801081a */
[--C-:B------:R-:W-:Y:S01]  /*4c90*/  FFMA.FTZ R43, R45, UR4, -R26.reuse ;  /* 0x000000042d2b7c23 */ /* 0x100fe2000801081a */
[----:B------:R-:W-:Y:S01]  /*4ca0*/  FMNMX.FTZ R52, R55, R46, !PT ;  /* 0x0000002e37347209 */ /* 0x000fe20007810000 */
[----:B------:R-:W-:Y:S01]  /*4cb0*/  FFMA.FTZ R45, R24, UR4, -R26 ;  /* 0x00000004182d7c23 */ /* 0x000fe2000801081a */
[----:B------:R1:W-:Y:S03]  /*4cc0*/  MUFU.EX2 R46, R72 ;  /* 0x00000048002e7308 */ /* 0x0003e60000000800 */
[----:B------:R-:W2:Y:S05]  /*4cd0*/  SHFL.BFLY PT, R85, R52, 0x2, 0x1f ;  /* 0x0c401f0034557f89 */ /* 0x000eaa00000e0000 */
[----:B------:R-:W-:Y:S08]  /*4ce0*/  MUFU.EX2 R53, R53 ;  /* 0x0000003500357308 */ /* 0x000ff00000000800 */
[----:B------:R-:W-:Y:S08]  /*4cf0*/  MUFU.EX2 R42, R42 ;  /* 0x0000002a002a7308 */ /* 0x000ff00000000800 */
[----:B------:R-:W-:Y:S01]  /*4d00*/  MUFU.EX2 R51, R51 ;  /* 0x0000003300337308 */ /* 0x000fe20000000800 */
[----:B--2---:R-:W-:-:S05]  /*4d10*/  FMNMX.FTZ R85, R52, R85, !PT ;  /* 0x0000005534557209 */ /* 0x004fca0007810000 */
[----:B-1----:R-:W1:Y:S02]  /*4d20*/  SHFL.BFLY PT, R72, R85, 0x1, 0x1f ;  /* 0x0c201f0055487f89 */ /* 0x002e6400000e0000 */
[----:B------:R-:W-:Y:S08]  /*4d30*/  MUFU.EX2 R47, R47 ;  /* 0x0000002f002f7308 */ /* 0x000ff00000000800 */
[----:B------:R-:W-:Y:S08]  /*4d40*/  MUFU.EX2 R43, R43 ;  /* 0x0000002b002b7308 */ /* 0x000ff00000000800 */
[----:B------:R-:W-:Y:S01]  /*4d50*/  MUFU.EX2 R44, R44 ;  /* 0x0000002c002c7308 */ /* 0x000fe20000000800 */
[----:B-1----:R-:W-:-:S07]  /*4d60*/  FMNMX.FTZ R72, R85, R72, !PT ;  /* 0x0000004855487209 */ /* 0x002fce0007810000 */
[----:B------:R-:W-:Y:S01]  /*4d70*/  MUFU.EX2 R41, R41 ;  /* 0x0000002900297308 */ /* 0x000fe20000000800 */
[C---:B------:R-:W-:Y:S01]  /*4d80*/  FSETP.NEU.FTZ.AND P3, PT, R72.reuse, -INF , PT ;  /* 0xff8000004800780b */ /* 0x040fe20003f7d000 */
[----:B------:R-:W-:-:S06]  /*4d90*/  FMUL.FTZ R25, R72, UR4 ;  /* 0x0000000448197c20 */ /* 0x000fcc0008410000 */
[----:B------:R-:W-:Y:S01]  /*4da0*/  MUFU.EX2 R50, R50 ;  /* 0x0000003200327308 */ /* 0x000fe20000000800 */
        /* <DEDUP_REMOVED lines=16> */
[--C-:B------:R-:W-:Y:S01]  /*4eb0*/  FFMA.FTZ R75, R75, UR4, -R24.reuse ;  /* 0x000000044b4b7c23 */ /* 0x100fe20008010818 */
[--C-:B------:R-:W-:Y:S01]  /*4ec0*/  FFMA.FTZ R76, R78, UR4, -R24.reuse ;  /* 0x000000044e4c7c23 */ /* 0x100fe20008010818 */
[----:B------:R-:W-:Y:S01]  /*4ed0*/  FFMA.FTZ R77, R64, UR4, -R24 ;  /* 0x00000004404d7c23 */ /* 0x000fe20008010818 */
[----:B-1----:R-:W-:Y:S01]  /*4ee0*/  @!P1 PRMT R4, RZ, 0x654, R0 ;  /* 0x00000654ff049816 */ /* 0x002fe20000000000 */
[--C-:B------:R-:W-:Y:S01]  /*4ef0*/  FFMA.FTZ R64, R71, UR4, -R24.reuse ;  /* 0x0000000447407c23 */ /* 0x100fe20008010818 */
[--C-:B------:R-:W-:Y:S01]  /*4f00*/  FFMA.FTZ R78, R69, UR4, -R24.reuse ;  /* 0x00000004454e7c23 */ /* 0x100fe20008010818 */
[----:B------:R1:W4:Y:S01]  /*4f10*/  MUFU.EX2 R82, R6 ;  /* 0x0000000600527308 */ /* 0x0003220000000800 */
[--C-:B--2---:R-:W-:Y:S01]  /*4f20*/  FFMA.FTZ R39, R9, UR4, -R24.reuse ;  /* 0x0000000409277c23 */ /* 0x104fe20008010818 */
[----:B------:R2:W-:Y:S01]  /*4f30*/  @!P1 SYNCS.ARRIVE.TRANS64.RED.A1T0 RZ, [R4+URZ], RZ ;  /* 0x000000ff04ff99a7 */ /* 0x0005e2000810043f */
[--C-:B------:R-:W-:Y:S01]  /*4f40*/  FFMA.FTZ R79, R79, UR4, -R24.reuse ;  /* 0x000000044f4f7c23 */ /* 0x100fe20008010818 */
[--C-:B------:R-:W-:Y:S01]  /*4f50*/  FFMA.FTZ R71, R81, UR4, -R24.reuse ;  /* 0x0000000451477c23 */ /* 0x100fe20008010818 */
[--C-:B------:R-:W-:Y:S01]  /*4f60*/  FFMA.FTZ R87, R87, UR4, -R24.reuse ;  /* 0x0000000457577c23 */ /* 0x100fe20008010818 */
[--C-:B------:R-:W-:Y:S01]  /*4f70*/  FFMA.FTZ R69, R73, UR4, -R24.reuse ;  /* 0x0000000449457c23 */ /* 0x100fe20008010818 */
[----:B------:R-:W-:Y:S01]  /*4f80*/  FFMA.FTZ R83, R83, UR4, -R24 ;  /* 0x0000000453537c23 */ /* 0x000fe20008010818 */
[----:B------:R3:W5:Y:S01]  /*4f90*/  MUFU.EX2 R93, R5 ;  /* 0x00000005005d7308 */ /* 0x0007620000000800 */
[----:B-1----:R-:W-:Y:S01]  /*4fa0*/  FADD.FTZ R6, R27, R30 ;  /* 0x0000001e1b067221 */ /* 0x002fe20000010000 */
[----:B--2---:R-:W-:Y:S01]  /*4fb0*/  F2FP.F16.F32.PACK_AB R4, R30, R27 ;  /* 0x0000001b1e04723e */ /* 0x004fe200000000ff */
[--C-:B------:R-:W-:Y:S01]  /*4fc0*/  FFMA.FTZ R30, R59, UR4, -R24.reuse ;  /* 0x000000043b1e7c23 */ /* 0x100fe20008010818 */
[----:B------:R-:W-:Y:S01]  /*4fd0*/  FFMA.FTZ R59, R84, UR4, -R24 ;  /* 0x00000004543b7c23 */ /* 0x000fe20008010818 */
[----:B------:R-:W-:Y:S01]  /*4fe0*/  FADD.FTZ R7, R31, R6 ;  /* 0x000000061f077221 */ /* 0x000fe20000010000 */
[----:B0-----:R-:W-:Y:S01]  /*4ff0*/  F2FP.F16.F32.PACK_AB R6, R38, R31 ;  /* 0x0000001f2606723e */ /* 0x001fe200000000ff */
[--C-:B------:R-:W-:Y:S01]  /*5000*/  FFMA.FTZ R31, R65, UR4, -R24.reuse ;  /* 0x00000004411f7c23 */ /* 0x100fe20008010818 */
[----:B------:R-:W0:Y:S01]  /*5010*/  MUFU.EX2 R25, R25 ;  /* 0x0000001900197308 */ /* 0x000e220000000800 */
[----:B---3--:R-:W-:Y:S01]  /*5020*/  FADD.FTZ R5, R80, R91 ;  /* 0x0000005b50057221 */ /* 0x008fe20000010000 */
[----:B------:R-:W-:Y:S01]  /*5030*/  FADD.FTZ R9, R38, R7 ;  /* 0x0000000726097221 */ /* 0x000fe20000010000 */
[--C-:B------:R-:W-:Y:S01]  /*5040*/  FFMA.FTZ R38, R67, UR4, -R24.reuse ;  /* 0x0000000443267c23 */ /* 0x100fe20008010818 */
[----:B------:R-:W-:Y:S01]  /*5050*/  FFMA.FTZ R86, R86, UR4, -R24 ;  /* 0x0000000456567c23 */ /* 0x000fe20008010818 */
[----:B----4-:R-:W-:Y:S01]  /*5060*/  FADD.FTZ R8, R82, R5 ;  /* 0x0000000552087221 */ /* 0x010fe20000010000 */
[----:B------:R-:W-:Y:S01]  /*5070*/  F2FP.F16.F32.PACK_AB R5, R91, R80 ;  /* 0x000000505b05723e */ /* 0x000fe200000000ff */
[----:B------:R-:W-:Y:S01]  /*5080*/  FADD.FTZ R80, R34, R9 ;  /* 0x0000000922507221 */ /* 0x000fe20000010000 */
[----:B------:R-:W1:Y:S01]  /*5090*/  MUFU.EX2 R52, R52 ;  /* 0x0000003400347308 */ /* 0x000e620000000800 */
[----:B-----5:R-:W-:Y:S01]  /*50a0*/  FADD.FTZ R8, R93, R8 ;  /* 0x000000085d087221 */ /* 0x020fe20000010000 */
[----:B------:R-:W-:Y:S01]  /*50b0*/  FFMA.FTZ R88, R88, UR4, -R24 ;  /* 0x0000000458587c23 */ /* 0x000fe20008010818 */
[----:B------:R-:W-:Y:S01]  /*50c0*/  FADD.FTZ R80, R3, R80 ;  /* 0x0000005003507221 */ /* 0x000fe20000010000 */
[--C-:B------:R-:W-:Y:S01]  /*50d0*/  FFMA.FTZ R90, R90, UR4, -R24.reuse ;  /* 0x000000045a5a7c23 */ /* 0x100fe20008010818 */
[--C-:B------:R-:W-:Y:S01]  /*50e0*/  FFMA.FTZ R27, R61, UR4, -R24.reuse ;  /* 0x000000043d1b7c23 */ /* 0x100fe20008010818 */
[----:B------:R-:W-:Y:S01]  /*50f0*/  FFMA.FTZ R62, R62, UR4, -R24 ;  /* 0x000000043e3e7c23 */ /* 0x000fe20008010818 */
[----:B------:R-:W-:Y:S01]  /*5100*/  FADD.FTZ R11, R35, R80 ;  /* 0x00000050230b7221 */ /* 0x000fe20000010000 */
[----:B------:R-:W2:Y:S01]  /*5110*/  MUFU.EX2 R26, R26 ;  /* 0x0000001a001a7308 */ /* 0x000ea20000000800 */
[----:B0-----:R-:W-:Y:S01]  /*5120*/  FADD.FTZ R9, R25, R8 ;  /* 0x0000000819097221 */ /* 0x001fe20000010000 */
[--C-:B------:R-:W-:Y:S01]  /*5130*/  FFMA.FTZ R63, R63, UR4, -R24.reuse ;  /* 0x000000043f3f7c23 */ /* 0x100fe20008010818 */
[----:B------:R-:W-:Y:S01]  /*5140*/  FADD.FTZ R11, R10, R11 ;  /* 0x0000000b0a0b7221 */ /* 0x000fe20000010000 */
[--C-:B------:R-:W-:Y:S01]  /*5150*/  FFMA.FTZ R60, R60, UR4, -R24.reuse ;  /* 0x000000043c3c7c23 */ /* 0x100fe20008010818 */
[--C-:B------:R-:W-:Y:S01]  /*5160*/  FFMA.FTZ R54, R54, UR4, -R24.reuse ;  /* 0x0000000436367c23 */ /* 0x100fe20008010818 */
[----:B------:R-:W-:Y:S01]  /*5170*/  FFMA.FTZ R55, R55, UR4, -R24 ;  /* 0x0000000437377c23 */ /* 0x000fe20008010818 */
[----:B------:R-:W-:Y:S01]  /*5180*/  F2FP.F16.F32.PACK_AB R7, R93, R82 ;  /* 0x000000525d07723e */ /* 0x000fe200000000ff */
[----:B------:R-:W0:Y:S01]  /*5190*/  MUFU.EX2 R39, R39 ;  /* 0x0000002700277308 */ /* 0x000e220000000800 */
[----:B-1----:R-:W-:Y:S01]  /*51a0*/  FADD.FTZ R9, R52, R9 ;  /* 0x0000000934097221 */ /* 0x002fe20000010000 */
[----:B------:R-:W-:-:S02]  /*51b0*/  F2FP.F16.F32.PACK_AB R10, R10, R35 ;  /* 0x000000230a0a723e */ /* 0x000fc400000000ff */
[----:B------:R1:W-:Y:S04]  /*51c0*/  STSM.16.M88.4 [R2+0x24300], R4 ;  /* 0x0243000402007844 */ /* 0x0003e80000000200 */
[----:B------:R-:W3:Y:S01]  /*51d0*/  MUFU.EX2 R66, R66 ;  /* 0x0000004200427308 */ /* 0x000ee20000000800 */
[----:B--2---:R-:W-:-:S07]  /*51e0*/  FADD.FTZ R8, R26, R9 ;  /* 0x000000091a087221 */ /* 0x004fce0000010000 */
[----:B------:R-:W2:Y:S01]  /*51f0*/  MUFU.EX2 R85, R85 ;  /* 0x0000005500557308 */ /* 0x000ea20000000800 */
[----:B0-----:R-:W-:Y:S01]  /*5200*/  FADD.FTZ R9, R39, R8 ;  /* 0x0000000827097221 */ /* 0x001fe20000010000 */
[----:B------:R-:W-:Y:S01]  /*5210*/  FADD.FTZ R8, R12, R11 ;  /* 0x0000000b0c087221 */ /* 0x000fe20000010000 */
[----:B-1----:R-:W-:-:S05]  /*5220*/  F2FP.F16.F32.PACK_AB R4, R13, R12 ;  /* 0x0000000c0d04723e */ /* 0x002fca00000000ff */
[----:B------:R-:W0:Y:S01]  /*5230*/  MUFU.EX2 R68, R68 ;  /* 0x0000004400447308 */ /* 0x000e220000000800 */
[----:B---3--:R-:W-:Y:S01]  /*5240*/  FADD.FTZ R80, R66, R9 ;  /* 0x0000000942507221 */ /* 0x008fe20000010000 */
[----:B------:R-:W-:-:S04]  /*5250*/  FADD.FTZ R9, R13, R8 ;  /* 0x000000080d097221 */ /* 0x000fc80000010000 */
[----:B------:R-:W-:Y:S02]  /*5260*/  FADD.FTZ R8, R14, R9 ;  /* 0x000000090e087221 */ /* 0x000fe40000010000 */
[----:B------:R-:W1:Y:S01]  /*5270*/  MUFU.EX2 R89, R89 ;  /* 0x0000005900597308 */ /* 0x000e620000000800 */
[----:B--2---:R-:W-:Y:S01]  /*5280*/  FADD.FTZ R11, R85, R80 ;  /* 0x00000050550b7221 */ /* 0x004fe20000010000 */
[----:B------:R-:W-:Y:S01]  /*5290*/  FADD.FTZ R9, R15, R8 ;  /* 0x000000080f097221 */ /* 0x000fe20000010000 */
[----:B------:R-:W-:Y:S02]  /*52a0*/  F2FP.F16.F32.PACK_AB R8, R3, R34 ;  /* 0x000000220308723e */ /* 0x000fe400000000ff */
[----:B------:R-:W-:Y:S01]  /*52b0*/  F2FP.F16.F32.PACK_AB R5, R85, R66 ;  /* 0x000000425505723e */ /* 0x000fe200000000ff */
[----:B------:R-:W-:Y:S01]  /*52c0*/  FADD.FTZ R24, R20, R9 ;  /* 0x0000000914187221 */ /* 0x000fe20000010000 */
[----:B------:R-:W-:Y:S01]  /*52d0*/  F2FP.F16.F32.PACK_AB R9, R52, R25 ;  /* 0x000000193409723e */ /* 0x000fe200000000ff */
[----:B------:R-:W2:Y:S01]  /*52e0*/  MUFU.EX2 R70, R70 ;  /* 0x0000004600467308 */ /* 0x000ea20000000800 */
[----:B0-----:R-:W-:Y:S01]  /*52f0*/  FADD.FTZ R80, R68, R11 ;  /* 0x0000000b44507221 */ /* 0x001fe20000010000 */
[----:B------:R-:W-:Y:S01]  /*5300*/  FADD.FTZ R3, R21, R24 ;  /* 0x0000001815037221 */ /* 0x000fe20000010000 */
[----:B------:R-:W-:-:S03]  /*5310*/  CS2R R66, SRZ ;  /* 0x0000000000427805 */ /* 0x000fc6000001ff00 */
[----:B------:R-:W-:Y:S02]  /*5320*/  FADD.FTZ R6, R48, R3 ;  /* 0x0000000330067221 */ /* 0x000fe40000010000 */
[----:B------:R-:W0:Y:S01]  /*5330*/  MUFU.EX2 R75, R75 ;  /* 0x0000004b004b7308 */ /* 0x000e220000000800 */
[----:B-1----:R-:W-:Y:S01]  /*5340*/  FADD.FTZ R11, R89, R80 ;  /* 0x00000050590b7221 */ /* 0x002fe20000010000 */
[----:B------:R-:W-:Y:S01]  /*5350*/  FADD.FTZ R3, R49, R6 ;  /* 0x0000000631037221 */ /* 0x000fe20000010000 */
[----:B------:R-:W-:-:S03]  /*5360*/  F2FP.F16.F32.PACK_AB R6, R15, R14 ;  /* 0x0000000e0f06723e */ /* 0x000fc600000000ff */
[----:B------:R-:W-:Y:S02]  /*5370*/  FADD.FTZ R12, R56, R3 ;  /* 0x00000003380c7221 */ /* 0x000fe40000010000 */
[----:B------:R-:W1:Y:S01]  /*5380*/  MUFU.EX2 R76, R76 ;  /* 0x0000004c004c7308 */ /* 0x000e620000000800 */
[----:B--2---:R-:W-:Y:S01]  /*5390*/  FADD.FTZ R34, R70, R11 ;  /* 0x0000000b46227221 */ /* 0x004fe20000010000 */
[----:B------:R-:W-:Y:S01]  /*53a0*/  FADD.FTZ R13, R57, R12 ;  /* 0x0000000c390d7221 */ /* 0x000fe20000010000 */
[----:B------:R-:W-:Y:S02]  /*53b0*/  F2FP.F16.F32.PACK_AB R12, R21, R20 ;  /* 0x00000014150c723e */ /* 0x000fe400000000ff */
[----:B------:R-:W-:Y:S01]  /*53c0*/  F2FP.F16.F32.PACK_AB R11, R39, R26 ;  /* 0x0000001a270b723e */ /* 0x000fe200000000ff */
[----:B------:R-:W-:Y:S02]  /*53d0*/  FADD.FTZ R20, R58, R13 ;  /* 0x0000000d3a147221 */ /* 0x000fe40000010000 */
[----:B------:R-:W2:Y:S01]  /*53e0*/  MUFU.EX2 R77, R77 ;  /* 0x0000004d004d7308 */ /* 0x000ea20000000800 */
[C---:B0-----:R-:W-:Y:S01]  /*53f0*/  FADD.FTZ R25, R75.reuse, R34 ;  /* 0x000000224b197221 */ /* 0x041fe20000010000 */
[----:B------:R-:W-:Y:S01]  /*5400*/  STSM.16.M88.4 [R2+0x25b00], R8 ;  /* 0x025b000802007844 */ /* 0x000fe20000000200 */
[----:B------:R-:W-:-:S05]  /*5410*/  F2FP.F16.F32.PACK_AB R13, R75, R70 ;  /* 0x000000464b0d723e */ /* 0x000fca00000000ff */
[----:B------:R-:W0:Y:S01]  /*5420*/  MUFU.EX2 R64, R64 ;  /* 0x0000004000407308 */ /* 0x000e220000000800 */
[----:B-1----:R-:W-:Y:S01]  /*5430*/  FADD.FTZ R24, R76, R25 ;  /* 0x000000194c187221 */ /* 0x002fe20000010000 */
[----:B------:R-:W-:-:S06]  /*5440*/  FADD.FTZ R25, R53, R20 ;  /* 0x0000001435197221 */ /* 0x000fcc0000010000 */
[----:B------:R-:W1:Y:S01]  /*5450*/  MUFU.EX2 R79, R79 ;  /* 0x0000004f004f7308 */ /* 0x000e620000000800 */
[C---:B--2---:R-:W-:Y:S01]  /*5460*/  FADD.FTZ R7, R77.reuse, R24 ;  /* 0x000000184d077221 */ /* 0x044fe20000010000 */
[----:B------:R-:W-:Y:S01]  /*5470*/  FADD.FTZ R24, R42, R25 ;  /* 0x000000192a187221 */ /* 0x000fe20000010000 */
[----:B------:R-:W-:-:S03]  /*5480*/  F2FP.F16.F32.PACK_AB R15, R77, R76 ;  /* 0x0000004c4d0f723e */ /* 0x000fc600000000ff */
[----:B------:R-:W-:Y:S01]  /*5490*/  FADD.FTZ R25, R51, R24 ;  /* 0x0000001833197221 */ /* 0x000fe20000010000 */
[----:B------:R-:W-:Y:S01]  /*54a0*/  F2FP.F16.F32.PACK_AB R24, R57, R56 ;  /* 0x000000383918723e */ /* 0x000fe200000000ff */
[----:B------:R-:W2:Y:S01]  /*54b0*/  MUFU.EX2 R71, R71 ;  /* 0x0000004700477308 */ /* 0x000ea20000000800 */
[----:B0-----:R-:W-:Y:S01]  /*54c0*/  FADD.FTZ R14, R64, R7 ;  /* 0x00000007400e7221 */ /* 0x001fe20000010000 */
[----:B------:R-:W-:Y:S02]  /*54d0*/  F2FP.F16.F32.PACK_AB R7, R89, R68 ;  /* 0x000000445907723e */ /* 0x000fe400000000ff */
[----:B------:R-:W-:-:S03]  /*54e0*/  CS2R R56, SRZ ;  /* 0x0000000000387805 */ /* 0x000fc6000001ff00 */
[----:B------:R0:W-:Y:S01]  /*54f0*/  STSM.16.M88.4 [R2+0x27300], R4 ;  /* 0x0273000402007844 */ /* 0x0001e20000000200 */
[----:B------:R-:W3:Y:S01]  /*5500*/  MUFU.EX2 R78, R78 ;  /* 0x0000004e004e7308 */ /* 0x000ee20000000800 */
[----:B-1----:R-:W-:-:S07]  /*5510*/  FADD.FTZ R14, R79, R14 ;  /* 0x0000000e4f0e7221 */ /* 0x002fce0000010000 */
[----:B------:R-:W1:Y:S01]  /*5520*/  MUFU.EX2 R0, R87 ;  /* 0x0000005700007308 */ /* 0x000e620000000800 */
[----:B--2---:R-:W-:Y:S01]  /*5530*/  FADD.FTZ R21, R71, R14 ;  /* 0x0000000e47157221 */ /* 0x004fe20000010000 */
[----:B------:R-:W-:Y:S02]  /*5540*/  F2FP.F16.F32.PACK_AB R14, R49, R48 ;  /* 0x00000030310e723e */ /* 0x000fe400000000ff */
[----:B------:R-:W-:Y:S02]  /*5550*/  CS2R R48, SRZ ;  /* 0x0000000000307805 */ /* 0x000fe4000001ff00 */
[----:B0-----:R-:W-:Y:S02]  /*5560*/  F2FP.F16.F32.PACK_AB R4, R51, R42 ;  /* 0x0000002a3304723e */ /* 0x001fe400000000ff */
[----:B------:R-:W0:Y:S01]  /*5570*/  MUFU.EX2 R69, R69 ;  /* 0x0000004500457308 */ /* 0x000e220000000800 */
[----:B---3--:R-:W-:Y:S01]  /*5580*/  FADD.FTZ R21, R78, R21 ;  /* 0x000000154e157221 */ /* 0x008fe20000010000 */
[----:B------:R2:W-:Y:S06]  /*5590*/  STSM.16.M88.4 [R2+0x28b00], R12 ;  /* 0x028b000c02007844 */ /* 0x0005ec0000000200 */
[----:B------:R-:W3:Y:S01]  /*55a0*/  MUFU.EX2 R30, R30 ;  /* 0x0000001e001e7308 */ /* 0x000ee20000000800 */
[----:B-1----:R-:W-:-:S07]  /*55b0*/  FADD.FTZ R26, R0, R21 ;  /* 0x00000015001a7221 */ /* 0x002fce0000010000 */
[----:B------:R-:W1:Y:S01]  /*55c0*/  MUFU.EX2 R31, R31 ;  /* 0x0000001f001f7308 */ /* 0x000e620000000800 */
[----:B0-----:R-:W-:Y:S01]  /*55d0*/  FADD.FTZ R35, R69, R26 ;  /* 0x0000001a45237221 */ /* 0x001fe20000010000 */
[----:B------:R-:W-:Y:S01]  /*55e0*/  FADD.FTZ R26, R46, R25 ;  /* 0x000000192e1a7221 */ /* 0x000fe20000010000 */
[----:B------:R-:W-:Y:S02]  /*55f0*/  F2FP.F16.F32.PACK_AB R25, R79, R64 ;  /* 0x000000404f19723e */ /* 0x000fe400000000ff */
[----:B------:R-:W-:Y:S01]  /*5600*/  CS2R R64, SRZ ;  /* 0x0000000000407805 */ /* 0x000fe2000001ff00 */
[----:B------:R-:W-:Y:S01]  /*5610*/  FADD.FTZ R8, R47, R26 ;  /* 0x0000001a2f087221 */ /* 0x000fe20000010000 */
[----:B------:R-:W-:Y:S01]  /*5620*/  F2FP.F16.F32.PACK_AB R26, R53, R58 ;  /* 0x0000003a351a723e */ /* 0x000fe200000000ff */
[----:B------:R-:W0:Y:S01]  /*5630*/  MUFU.EX2 R38, R38 ;  /* 0x0000002600267308 */ /* 0x000e220000000800 */
[----:B---3--:R-:W-:Y:S01]  /*5640*/  FADD.FTZ R34, R30, R35 ;  /* 0x000000231e227221 */ /* 0x008fe20000010000 */
[----:B------:R-:W-:Y:S01]  /*5650*/  FADD.FTZ R7, R43, R8 ;  /* 0x000000082b077221 */ /* 0x000fe20000010000 */
[----:B------:R-:W-:-:S03]  /*5660*/  CS2R R52, SRZ ;  /* 0x0000000000347805 */ /* 0x000fc6000001ff00 */
[C---:B------:R-:W-:Y:S02]  /*5670*/  FADD.FTZ R8, R44.reuse, R7 ;  /* 0x000000072c087221 */ /* 0x040fe40000010000 */
[----:B------:R-:W3:Y:S01]  /*5680*/  MUFU.EX2 R59, R59 ;  /* 0x0000003b003b7308 */ /* 0x000ee20000000800 */
[----:B-1----:R-:W-:Y:S01]  /*5690*/  FADD.FTZ R5, R31, R34 ;  /* 0x000000221f057221 */ /* 0x002fe20000010000 */
[----:B------:R-:W-:Y:S01]  /*56a0*/  FADD.FTZ R9, R41, R8 ;  /* 0x0000000829097221 */ /* 0x000fe20000010000 */
[----:B------:R-:W-:Y:S02]  /*56b0*/  F2FP.F16.F32.PACK_AB R7, R31, R30 ;  /* 0x0000001e1f07723e */ /* 0x000fe400000000ff */
[----:B------:R-:W-:Y:S02]  /*56c0*/  CS2R R34, SRZ ;  /* 0x0000000000227805 */ /* 0x000fe4000001ff00 */
[----:B------:R-:W-:Y:S01]  /*56d0*/  F2FP.F16.F32.PACK_AB R8, R44, R43 ;  /* 0x0000002b2c08723e */ /* 0x000fe200000000ff */
[----:B------:R-:W1:Y:S01]  /*56e0*/  MUFU.EX2 R61, R83 ;  /* 0x00000053003d7308 */ /* 0x000e620000000800 */
[----:B0-----:R-:W-:Y:S01]  /*56f0*/  FADD.FTZ R6, R38, R5 ;  /* 0x0000000526067221 */ /* 0x001fe20000010000 */
[----:B------:R-:W-:-:S02]  /*5700*/  F2FP.F16.F32.PACK_AB R5, R69, R0 ;  /* 0x000000004505723e */ /* 0x000fc400000000ff */
[----:B------:R-:W-:-:S04]  /*5710*/  CS2R R68, SRZ ;  /* 0x0000000000447805 */ /* 0x000fc8000001ff00 */
[----:B------:R-:W0:Y:S01]  /*5720*/  MUFU.EX2 R37, R37 ;  /* 0x0000002500257308 */ /* 0x000e220000000800 */
[----:B---3--:R-:W-:Y:S01]  /*5730*/  FADD.FTZ R0, R59, R6 ;  /* 0x000000063b007221 */ /* 0x008fe20000010000 */
[----:B------:R-:W-:Y:S02]  /*5740*/  F2FP.F16.F32.PACK_AB R6, R47, R46 ;  /* 0x0000002e2f06723e */ /* 0x000fe400000000ff */
[----:B------:R-:W-:-:S04]  /*5750*/  CS2R R46, SRZ ;  /* 0x00000000002e7805 */ /* 0x000fc8000001ff00 */
[----:B------:R-:W3:Y:S01]  /*5760*/  MUFU.EX2 R40, R40 ;  /* 0x0000002800287308 */ /* 0x000ee20000000800 */
[----:B-1----:R-:W-:Y:S01]  /*5770*/  FADD.FTZ R11, R61, R0 ;  /* 0x000000003d0b7221 */ /* 0x002fe20000010000 */
[----:B------:R-:W-:-:S06]  /*5780*/  FADD.FTZ R0, R50, R9 ;  /* 0x0000000932007221 */ /* 0x000fcc0000010000 */
[----:B------:R-:W1:Y:S01]  /*5790*/  MUFU.EX2 R86, R86 ;  /* 0x0000005600567308 */ /* 0x000e620000000800 */
[----:B0-----:R-:W-:-:S07]  /*57a0*/  FADD.FTZ R9, R37, R0 ;  /* 0x0000000025097221 */ /* 0x001fce0000010000 */
[----:B------:R-:W2:Y:S01]  /*57b0*/  MUFU.EX2 R33, R33 ;  /* 0x0000002100217308 */ /* 0x000ea20000000800 */
[C---:B---3--:R-:W-:Y:S01]  /*57c0*/  FADD.FTZ R10, R40.reuse, R9 ;  /* 0x00000009280a7221 */ /* 0x048fe20000010000 */
[----:B------:R-:W-:Y:S02]  /*57d0*/  F2FP.F16.F32.PACK_AB R9, R59, R38 ;  /* 0x000000263b09723e */ /* 0x000fe400000000ff */
[----:B------:R-:W-:Y:S02]  /*57e0*/  CS2R R58, SRZ ;  /* 0x00000000003a7805 */ /* 0x000fe4000001ff00 */
[----:B------:R-:W-:Y:S02]  /*57f0*/  F2FP.F16.F32.PACK_AB R40, R40, R37 ;  /* 0x000000252828723e */ /* 0x000fe400000000ff */
[----:B------:R-:W-:Y:S01]  /*5800*/  CS2R R38, SRZ ;  /* 0x0000000000267805 */ /* 0x000fe2000001ff00 */
[----:B------:R-:W0:Y:S01]  /*5810*/  MUFU.EX2 R88, R88 ;  /* 0x0000005800587308 */ /* 0x000e220000000800 */
[----:B-1----:R-:W-:-:S07]  /*5820*/  FADD.FTZ R11, R86, R11 ;  /* 0x0000000b560b7221 */ /* 0x002fce0000010000 */
[----:B------:R-:W1:Y:S01]  /*5830*/  MUFU.EX2 R36, R36 ;  /* 0x0000002400247308 */ /* 0x000e620000000800 */
[----:B--2---:R-:W-:Y:S01]  /*5840*/  FADD.FTZ R13, R33, R10 ;  /* 0x0000000a210d7221 */ /* 0x004fe20000010000 */
[----:B------:R-:W-:Y:S02]  /*5850*/  F2FP.F16.F32.PACK_AB R10, R50, R41 ;  /* 0x00000029320a723e */ /* 0x000fe400000000ff */
[----:B------:R-:W-:-:S04]  /*5860*/  CS2R R50, SRZ ;  /* 0x0000000000327805 */ /* 0x000fc8000001ff00 */
[----:B------:R-:W2:Y:S01]  /*5870*/  MUFU.EX2 R3, R90 ;  /* 0x0000005a00037308 */ /* 0x000ea20000000800 */
[----:B0-----:R-:W-:-:S07]  /*5880*/  FADD.FTZ R0, R88, R11 ;  /* 0x0000000b58007221 */ /* 0x001fce0000010000 */
[----:B------:R-:W-:Y:S01]  /*5890*/  MUFU.EX2 R29, R29 ;  /* 0x0000001d001d7308 */ /* 0x000fe20000000800 */
[----:B-1----:R-:W-:-:S07]  /*58a0*/  F2FP.F16.F32.PACK_AB R42, R36, R33 ;  /* 0x00000021242a723e */ /* 0x002fce00000000ff */
[----:B------:R0:W1:Y:S01]  /*58b0*/  MUFU.EX2 R20, R27 ;  /* 0x0000001b00147308 */ /* 0x0000620000000800 */
[C---:B--2---:R-:W-:Y:S01]  /*58c0*/  FADD.FTZ R11, R3.reuse, R0 ;  /* 0x00000000030b7221 */ /* 0x044fe20000010000 */
[----:B------:R-:W-:-:S06]  /*58d0*/  F2FP.F16.F32.PACK_AB R41, R3, R88 ;  /* 0x000000580329723e */ /* 0x000fcc00000000ff */
[----:B------:R-:W-:Y:S01]  /*58e0*/  MUFU.EX2 R28, R28 ;  /* 0x0000001c001c7308 */ /* 0x000fe20000000800 */
[----:B0-----:R-:W-:Y:S02]  /*58f0*/  F2FP.F16.F32.PACK_AB R27, R78, R71 ;  /* 0x000000474e1b723e */ /* 0x001fe400000000ff */
[----:B------:R-:W-:-:S03]  /*5900*/  CS2R R70, SRZ ;  /* 0x0000000000467805 */ /* 0x000fc6000001ff00 */
[----:B------:R0:W-:Y:S02]  /*5910*/  STSM.16.M88.4 [R2+0x2a300], R24 ;  /* 0x02a3001802007844 */ /* 0x0001e40000000200 */
[----:B------:R-:W2:Y:S01]  /*5920*/  MUFU.EX2 R21, R62 ;  /* 0x0000003e00157308 */ /* 0x000ea20000000800 */
[----:B-1----:R-:W-:Y:S01]  /*5930*/  FADD.FTZ R0, R20, R11 ;  /* 0x0000000b14007221 */ /* 0x002fe20000010000 */
[----:B------:R1:W-:Y:S01]  /*5940*/  STSM.16.M88.4 [R2+0x2bb00], R4 ;  /* 0x02bb000402007844 */ /* 0x0003e20000000200 */
[----:B------:R-:W-:-:S05]  /*5950*/  F2FP.F16.F32.PACK_AB R11, R86, R61 ;  /* 0x0000003d560b723e */ /* 0x000fca00000000ff */
[----:B------:R-:W-:Y:S01]  /*5960*/  MUFU.EX2 R32, R32 ;  /* 0x0000002000207308 */ /* 0x000fe20000000800 */
[----:B------:R-:W-:Y:S01]  /*5970*/  STSM.16.M88.4 [R2+0x2d300], R8 ;  /* 0x02d3000802007844 */ /* 0x000fe20000000200 */
[----:B0-----:R-:W-:Y:S02]  /*5980*/  CS2R R26, SRZ ;  /* 0x00000000001a7805 */ /* 0x001fe4000001ff00 */
[----:B------:R-:W-:-:S04]  /*5990*/  CS2R R24, SRZ ;  /* 0x0000000000187805 */ /* 0x000fc8000001ff00 */
[----:B------:R-:W0:Y:S01]  /*59a0*/  MUFU.EX2 R45, R45 ;  /* 0x0000002d002d7308 */ /* 0x000e220000000800 */
[C---:B--2---:R-:W-:Y:S01]  /*59b0*/  F2FP.F16.F32.PACK_AB R43, R21.reuse, R20 ;  /* 0x00000014152b723e */ /* 0x044fe200000000ff */
[----:B-1----:R-:W-:Y:S01]  /*59c0*/  FADD.FTZ R4, R36, R13 ;  /* 0x0000000d24047221 */ /* 0x002fe20000010000 */
[----:B------:R-:W-:Y:S01]  /*59d0*/  FADD.FTZ R0, R21, R0 ;  /* 0x0000000015007221 */ /* 0x000fe20000010000 */
[----:B------:R-:W-:Y:S01]  /*59e0*/  IMAD.U32 R6, RZ, RZ, UR15 ;  /* 0x0000000fff067e24 */ /* 0x000fe2000f8e00ff */
[----:B------:R-:W-:Y:S01]  /*59f0*/  CS2R R36, SRZ ;  /* 0x0000000000247805 */ /* 0x000fe2000001ff00 */
[----:B------:R-:W-:Y:S01]  /*5a00*/  FADD.FTZ R3, R29, R4 ;  /* 0x000000041d037221 */ /* 0x000fe20000010000 */
[----:B------:R1:W-:Y:S01]  /*5a10*/  STSM.16.M88.4 [R2+0x2eb00], R40 ;  /* 0x02eb002802007844 */ /* 0x0003e20000000200 */
[----:B------:R-:W2:Y:S02]  /*5a20*/  MUFU.EX2 R63, R63 ;  /* 0x0000003f003f7308 */ /* 0x000ea40000000800 */
[C---:B------:R-:W-:Y:S01]  /*5a30*/  FADD.FTZ R3, R28.reuse, R3 ;  /* 0x000000031c037221 */ /* 0x040fe20000010000 */
[----:B------:R-:W-:-:S05]  /*5a40*/  F2FP.F16.F32.PACK_AB R28, R28, R29 ;  /* 0x0000001d1c1c723e */ /* 0x000fca00000000ff */
[----:B------:R-:W3:Y:S01]  /*5a50*/  MUFU.EX2 R60, R60 ;  /* 0x0000003c003c7308 */ /* 0x000ee20000000800 */
[----:B0-----:R-:W-:Y:S01]  /*5a60*/  F2FP.F16.F32.PACK_AB R30, R45, R32 ;  /* 0x000000202d1e723e */ /* 0x001fe200000000ff */
[----:B------:R-:W-:-:S04]  /*5a70*/  FADD.FTZ R32, R32, R3 ;  /* 0x0000000320207221 */ /* 0x000fc80000010000 */
[----:B------:R-:W-:Y:S01]  /*5a80*/  FADD.FTZ R3, R45, R32 ;  /* 0x000000202d037221 */ /* 0x000fe20000010000 */
[----:B------:R-:W-:Y:S01]  /*5a90*/  CS2R R44, SRZ ;  /* 0x00000000002c7805 */ /* 0x000fe2000001ff00 */
[----:B------:R-:W0:Y:S01]  /*5aa0*/  MUFU.EX2 R54, R54 ;  /* 0x0000003600367308 */ /* 0x000e220000000800 */
[----:B--2---:R-:W-:Y:S01]  /*5ab0*/  FADD.FTZ R5, R63, R0 ;  /* 0x000000003f057221 */ /* 0x004fe20000010000 */
[----:B-1----:R-:W-:Y:S02]  /*5ac0*/  CS2R R42, SRZ ;  /* 0x00000000002a7805 */ /* 0x002fe4000001ff00 */
[----:B------:R-:W-:Y:S02]  /*5ad0*/  CS2R R40, SRZ ;  /* 0x0000000000287805 */ /* 0x000fe4000001ff00 */
[----:B------:R-:W-:Y:S02]  /*5ae0*/  CS2R R32, SRZ ;  /* 0x0000000000207805 */ /* 0x000fe4000001ff00 */
[----:B------:R-:W1:Y:S01]  /*5af0*/  MUFU.EX2 R55, R55 ;  /* 0x0000003700377308 */ /* 0x000e620000000800 */
[C---:B---3--:R-:W-:Y:S01]  /*5b00*/  F2FP.F16.F32.PACK_AB R29, R60.reuse, R63 ;  /* 0x0000003f3c1d723e */ /* 0x048fe200000000ff */
[----:B------:R-:W-:Y:S01]  /*5b10*/  FADD.FTZ R5, R60, R5 ;  /* 0x000000053c057221 */ /* 0x000fe20000010000 */
[----:B------:R-:W-:-:S02]  /*5b20*/  CS2R R62, SRZ ;  /* 0x00000000003e7805 */ /* 0x000fc4000001ff00 */
[----:B------:R-:W-:Y:S01]  /*5b30*/  CS2R R60, SRZ ;  /* 0x00000000003c7805 */ /* 0x000fe2000001ff00 */
[----:B0-----:R-:W-:Y:S01]  /*5b40*/  FADD.FTZ R0, R54, R5 ;  /* 0x0000000536007221 */ /* 0x001fe20000010000 */
[----:B-1----:R-:W-:-:S03]  /*5b50*/  F2FP.F16.F32.PACK_AB R31, R55, R54 ;  /* 0x00000036371f723e */ /* 0x002fc600000000ff */
[----:B------:R-:W-:Y:S01]  /*5b60*/  FADD.FTZ R0, R55, R0 ;  /* 0x0000000037007221 */ /* 0x000fe20000010000 */
[----:B------:R-:W-:Y:S01]  /*5b70*/  CS2R R54, SRZ ;  /* 0x0000000000367805 */ /* 0x000fe2000001ff00 */
[----:B------:R0:W-:Y:S01]  /*5b80*/  STSM.16.M88.4 [R2+0x30300], R28 ;  /* 0x0303001c02007844 */ /* 0x0001e20000000200 */
[----:B------:R1:W-:Y:S06]  /*5b90*/  MEMBAR.ALL.CTA ;  /* 0x0000000000007992 */ /* 0x0003ec0000008000 */
[----:B-1----:R-:W1:Y:S01]  /*5ba0*/  FENCE.VIEW.ASYNC.S ;  /* 0x00000000000073c6 */ /* 0x002e620000000000 */
[----:B0-----:R-:W-:-:S02]  /*5bb0*/  CS2R R30, SRZ ;  /* 0x00000000001e7805 */ /* 0x001fc4000001ff00 */
[----:B------:R-:W-:Y:S01]  /*5bc0*/  CS2R R28, SRZ ;  /* 0x00000000001c7805 */ /* 0x000fe2000001ff00 */
[----:B-1----:R-:W-:Y:S01]  /*5bd0*/  NOP ;  /* 0x0000000000007918 */ /* 0x002fe20000000000 */
[----:B------:R-:W-:Y:S05]  /*5be0*/  @!P3 BRA `(.L_x_1874) ;  /* 0x0000004800d0b947 */ /* 0x000fea0003800000 */
[----:B------:R-:W-:Y:S01]  /*5bf0*/  IMAD.MOV.U32 R5, RZ, RZ, R72 ;  /* 0x000000ffff057224 */ /* 0x000fe200078e0048 */
[----:B------:R-:W-:Y:S01]  /*5c00*/  UMOV UR39, UR60 ;  /* 0x0000003c00277c82 */ /* 0x000fe20008000000 */
[----:B------:R-:W-:Y:S01]  /*5c10*/  IMAD.MOV.U32 R4, RZ, RZ, R74 ;  /* 0x000000ffff047224 */ /* 0x000fe200078e004a */
[----:B------:R-:W-:Y:S01]  /*5c20*/  UMOV UR7, UR36 ;  /* 0x0000002400077c82 */ /* 0x000fe20008000000 */
[----:B------:R-:W-:Y:S01]  /*5c30*/  IMAD.MOV.U32 R71, RZ, RZ, RZ ;  /* 0x000000ffff477224 */ /* 0x000fe200078e00ff */
[----:B------:R-:W-:-:S06]  /*5c40*/  ULDC UR5, c[0x0][0x9d8] ;  /* 0x0002760000057ab9 */ /* 0x000fcc0000000800 */
.L_x_1883:
[----:B------:R-:W-:Y:S01]  /*5c50*/  R2UR UR4, R16 ;  /* 0x00000000100472ca */ /* 0x000fe200000e0000 */
[----:B------:R-:W-:-:S04]  /*5c60*/  UIADD3 UR36, UR7, 0x1, URZ ;  /* 0x0000000107247890 */ /* 0x000fc8000fffe03f */
[----:B------:R-:W-:-:S04]  /*5c70*/  UISETP.NE.AND UP1, UPT, UR36, 0x2, UPT ;  /* 0x000000022400788c */ /* 0x000fc8000bf25270 */
[----:B------:R-:W-:Y:S02]  /*5c80*/  USEL UR60, URZ, 0x1, UP1 ;  /* 0x000000013f3c7887 */ /* 0x000fe40008800000 */
[----:B------:R-:W-:Y:S02]  /*5c90*/  USEL UR36, UR36, URZ, UP1 ;  /* 0x0000003f24247287 */ /* 0x000fe40008800000 */
[----:B------:R-:W-:Y:S01]  /*5ca0*/  ISETP.NE.AND P4, PT, RZ, UR4, PT ;  /* 0x00000004ff007c0c */ /* 0x000fe2000bf85270 */
[----:B------:R-:W-:-:S12]  /*5cb0*/  ULOP3.LUT UR60, UR39, UR60, URZ, 0x3c, !UPT ;  /* 0x0000003c273c7292 */ /* 0x000fd8000f8e3c3f */
[----:B-1----:R-:W-:Y:S05]  /*5cc0*/  @P4 BRA `(.L_x_1875) ;  /* 0x00000000002c4947 */ /* 0x002fea0003800000 */
[----:B------:R-:W-:Y:S05]  /*5cd0*/  @!P0 BRA `(.L_x_1876) ;  /* 0x0000000000048947 */ /* 0x000fea0003800000 */
[----:B------:R-:W-:Y:S01]  /*5ce0*/  BPT.TRAP 0x1 ;  /* 0x000000040000795c */ /* 0x000fe20000300000 */
.L_x_1876:
[----:B------:R-:W-:Y:S01]  /*5cf0*/  ULEA UR4, UR36, UR37, 0x3 ;  /* 0x0000002524047291 */ /* 0x000fe2000f8e183f */
[----:B------:R-:W-:-:S05]  /*5d00*/  IMAD.U32 R7, RZ, RZ, UR60 ;  /* 0x0000003cff077e24 */ /* 0x000fca000f8e00ff */
[----:B------:R-:W-:-:S04]  /*5d10*/  SHF.L.U32 R7, R7, 0x1f, RZ ;  /* 0x0000001f07077819 */ /* 0x000fc800000006ff */
[----:B------:R0:W1:Y:S01]  /*5d20*/  SYNCS.PHASECHK.TRANS64.TRYWAIT P3, [UR4+0x31c30], R7 ;  /* 0x031c3007ff0075a7 */ /* 0x0000620008060144 */
[----:B------:R-:W-:Y:S05]  /*5d30*/  @!P0 BRA `(.L_x_1877) ;  /* 0x0000000000048947 */ /* 0x000fea0003800000 */
[----:B------:R-:W-:Y:S01]  /*5d40*/  BPT.TRAP 0x1 ;  /* 0x000000040000795c */ /* 0x000fe20000300000 */
.L_x_1877:
[----:B-1----:R-:W-:Y:S05]  /*5d50*/  @P3 BRA `(.L_x_1875) ;  /* 0x0000000000083947 */ /* 0x002fea0003800000 */
[----:B------:R-:W1:Y:S02]  /*5d60*/  SYNCS.PHASECHK.TRANS64.TRYWAIT P3, [UR4+0x31c30], R7 ;  /* 0x031c3007ff0075a7 */ /* 0x000e640008060144 */
[----:B-1----:R-:W-:Y:S05]  /*5d70*/  @!P3 BRA `(.L_x_1878) ;  /* 0x000000f8006cb947 */ /* 0x002fea0003800000 */
.L_x_1875:
        /* <DEDUP_REMOVED lines=356> */
.L_x_1880:
[----:B------:R-:W-:Y:S01]  /*73c0*/  ULEA UR4, UR7, UR37, 0x3 ;  /* 0x0000002507047291 */ /* 0x000fe2000f8e183f */
[----:B------:R-:W-:-:S05]  /*73d0*/  IMAD.U32 R7, RZ, RZ, UR39 ;  /* 0x00000027ff077e24 */ /* 0x000fca000f8e00ff */
[----:B------:R-:W-:-:S04]  /*73e0*/  SHF.L.U32 R7, R7, 0x1f, RZ ;  /* 0x0000001f07077819 */ /* 0x000fc800000006ff */
[----:B------:R0:W1:Y:S01]  /*73f0*/  SYNCS.PHASECHK.TRANS64.TRYWAIT P3, [UR4+0x31c50], R7 ;  /* 0x031c5007ff0075a7 */ /* 0x0000620008060144 */
[----:B------:R-:W-:Y:S05]  /*7400*/  @!P0 BRA `(.L_x_1881) ;  /* 0x0000000000048947 */ /* 0x000fea0003800000 */
[----:B------:R-:W-:Y:S01]  /*7410*/  BPT.TRAP 0x1 ;  /* 0x000000040000795c */ /* 0x000fe20000300000 */
.L_x_1881:
[----:B-1----:R-:W-:Y:S05]  /*7420*/  @P3 BRA `(.L_x_1879) ;  /* 0x0000000000083947 */ /* 0x002fea0003800000 */
[----:B------:R-:W1:Y:S02]  /*7430*/  SYNCS.PHASECHK.TRANS64.TRYWAIT P3, [UR4+0x31c50], R7 ;  /* 0x031c5007ff0075a7 */ /* 0x000e640008060144 */
[----:B-1----:R-:W-:Y:S05]  /*7440*/  @!P3 BRA `(.L_x_1882) ;  /* 0x000000e000d0b947 */ /* 0x002fea0003800000 */
.L_x_1879:
[----:B------:R-:W-:Y:S01]  /*7450*/  UIADD3 UR4, UR37, 0x200, URZ ;  /* 0x0000020025047890 */ /* 0x000fe2000fffe03f */
[----:B------:R-:W-:Y:S01]  /*7460*/  WARPGROUP.ARRIVE ;  /* 0x00000000000079c5 */ /* 0x000fe20000000000 */
[----:B------:R-:W-:Y:S01]  /*7470*/  ULOP3.LUT UR10, UR61, 0x10000, URZ, 0xfc, !UPT ;  /* 0x000100003d0a7892 */ /* 0x000fe2000f8efc3f */
[----:B------:R-:W-:Y:S01]  /*7480*/  R2UR UR15, R18 ;  /* 0x00000000120f72ca */ /* 0x000fe200000e0000 */
[----:B------:R-:W-:Y:S01]  /*7490*/  USHF.R.U32.HI UR4, URZ, 0x4, UR4 ;  /* 0x000000043f047899 */ /* 0x000fe20008011604 */
[----:B------:R-:W-:Y:S01]  /*74a0*/  FMUL.FTZ R21, R130, UR5 ;  /* 0x0000000582157c20 */ /* 0x000fe20008410000 */
[----:B------:R-:W-:Y:S01]  /*74b0*/  UMOV UR33, 0xc0000010 ;  /* 0xc000001000217882 */ /* 0x000fe20000000000 */
[----:B------:R-:W-:Y:S01]  /*74c0*/  UMOV UR35, 0x80000020 ;  /* 0x8000002000237882 */ /* 0x000fe20000000000 */
[----:B------:R-:W-:Y:S01]  /*74d0*/  ULOP3.LUT UR4, UR4, 0x3fff, URZ, 0xc0, !UPT ;  /* 0x00003fff04047892 */ /* 0x000fe2000f8ec03f */
[----:B------:R-:W-:Y:S01]  /*74e0*/  FMUL.FTZ R130, R133, UR5 ;  /* 0x0000000585827c20 */ /* 0x000fe20008410000 */
[----:B------:R-:W-:Y:S01]  /*74f0*/  UMOV UR32, UR10 ;  /* 0x0000000a00207c82 */ /* 0x000fe20008000000 */
[----:B------:R-:W-:Y:S01]  /*7500*/  FMUL.FTZ R20, R129, UR5 ;  /* 0x0000000581147c20 */ /* 0x000fe20008410000 */
[----:B------:R-:W-:Y:S01]  /*7510*/  ULOP3.LUT UR4, UR4, 0x2400000, URZ, 0xfc, !UPT ;  /* 0x0240000004047892 */ /* 0x000fe2000f8efc3f */
[----:B------:R-:W-:Y:S01]  /*7520*/  FMUL.FTZ R133, R123, UR5 ;  /* 0x000000057b857c20 */ /* 0x000fe20008410000 */
[----:B------:R-:W-:Y:S01]  /*7530*/  FMUL.FTZ R129, R131, UR5 ;  /* 0x0000000583817c20 */ /* 0x000fe20008410000 */
[----:B------:R-:W-:Y:S01]  /*7540*/  FMUL.FTZ R123, R124, UR5 ;  /* 0x000000057c7b7c20 */ /* 0x000fe20008410000 */
[----:B------:R-:W-:Y:S01]  /*7550*/  UIMAD UR11, UR7, 0x6c0, UR4 ;  /* 0x000006c0070b78a4 */ /* 0x000fe2000f8e0204 */
[----:B------:R-:W-:Y:S01]  /*7560*/  FMUL.FTZ R131, R134, UR5 ;  /* 0x0000000586837c20 */ /* 0x000fe20008410000 */
[----:B------:R-:W-:Y:S01]  /*7570*/  FMUL.FTZ R124, R125, UR5 ;  /* 0x000000057d7c7c20 */ /* 0x000fe20008410000 */
[----:B------:R-:W-:Y:S01]  /*7580*/  FMUL.FTZ R125, R126, UR5 ;  /* 0x000000057e7d7c20 */ /* 0x000fe20008410000 */
[----:B------:R-:W-:-:S02]  /*7590*/  VIADD R134, R22, UR15 ;  /* 0x0000000f16867c36 */ /* 0x000fc40008000000 */
[----:B------:R-:W-:Y:S01]  /*75a0*/  FMUL.FTZ R14, R128, UR5 ;  /* 0x00000005800e7c20 */ /* 0x000fe20008410000 */
        /* <DEDUP_REMOVED lines=10> */
[----:B------:R-:W-:Y:S01]  /*7650*/  @UP0 ULDC UR4, c[0x0][0x44c] ;  /* 0x0001130000040ab9 */ /* 0x000fe20000000800 */
[----:B------:R-:W-:Y:S01]  /*7660*/  FMUL.FTZ R115, R116, UR5 ;  /* 0x0000000574737c20 */ /* 0x000fe20008410000 */
[----:B------:R-:W-:Y:S01]  /*7670*/  FMUL.FTZ R116, R117, UR5 ;  /* 0x0000000575747c20 */ /* 0x000fe20008410000 */
[----:B------:R-:W-:-:S04]  /*7680*/  @P2 IMAD.HI.U32 R135, R134, UR4, RZ ;  /* 0x0000000486872c27 */ /* 0x000fc8000f8e00ff */
[----:B------:R-:W-:Y:S01]  /*7690*/  FMUL.FTZ R117, R118, UR5 ;  /* 0x0000000576757c20 */ /* 0x000fe20008410000 */
[----:B------:R-:W-:Y:S01]  /*76a0*/  FMUL.FTZ R118, R119, UR5 ;  /* 0x0000000577767c20 */ /* 0x000fe20008410000 */
[----:B------:R-:W-:Y:S01]  /*76b0*/  FMUL.FTZ R119, R98, UR5 ;  /* 0x0000000562777c20 */ /* 0x000fe20008410000 */
[----:B------:R-:W-:Y:S01]  /*76c0*/  @UP0 ULDC UR4, c[0x0][0x450] ;  /* 0x0001140000040ab9 */ /* 0x000fe20000000800 */
[----:B------:R-:W-:Y:S01]  /*76d0*/  IMAD.MOV.U32 R98, RZ, RZ, R134 ;  /* 0x000000ffff627224 */ /* 0x000fe200078e0086 */
[----:B------:R-:W-:Y:S01]  /*76e0*/  @P2 SHF.R.U32.HI R98, RZ, UR4, R135 ;  /* 0x00000004ff622c19 */ /* 0x000fe20008011687 */
[----:B------:R-:W2:Y:S01]  /*76f0*/  LDC R134, c[0x0][0x2f0] ;  /* 0x0000bc00ff867b82 */ /* 0x000ea20000000800 */
[----:B------:R-:W-:Y:S01]  /*7700*/  R2UR UR14, R17 ;  /* 0x00000000110e72ca */ /* 0x000fe200000e0000 */
[----:B------:R-:W-:Y:S01]  /*7710*/  UMOV UR4, 0x1 ;  /* 0x0000000100047882 */ /* 0x000fe20000000000 */
[----:B------:R-:W-:Y:S01]  /*7720*/  FMUL.FTZ R9, R138, UR5 ;  /* 0x000000058a097c20 */ /* 0x000fe20008410000 */
[----:B------:R-:W3:Y:S01]  /*7730*/  SHFL.IDX PT, R135, R98, 0x1, 0x1c1f ;  /* 0x003c1f0062877f89 */ /* 0x000ee200000e0000 */
[----:B------:R-:W-:Y:S01]  /*7740*/  UIMAD UR4, UR38, -0x90, UR4 ;  /* 0xffffff70260478a4 */ /* 0x000fe2000f8e0204 */
[----:B01----:R-:W-:Y:S01]  /*7750*/  FMUL.FTZ R7, R136, UR5 ;  /* 0x0000000588077c20 */ /* 0x003fe20008410000 */
[----:B------:R-:W-:-:S02]  /*7760*/  IMAD.MOV.U32 R136, RZ, RZ, -0x2 ;  /* 0xfffffffeff887424 */ /* 0x000fc400078e00ff */
[----:B------:R-:W-:Y:S01]  /*7770*/  FMUL.FTZ R10, R139, UR5 ;  /* 0x000000058b0a7c20 */ /* 0x000fe20008410000 */
[----:B------:R-:W0:Y:S01]  /*7780*/  MUFU.TANH R9, R9 ;  /* 0x0000000900097308 */ /* 0x000e220000002400 */
[----:B------:R-:W-:Y:S01]  /*7790*/  FMUL.FTZ R8, R137, UR5 ;  /* 0x0000000589087c20 */ /* 0x000fe20008410000 */
[----:B------:R-:W-:Y:S02]  /*77a0*/  IMAD R139, R19, R136, UR4 ;  /* 0x00000004138b7e24 */ /* 0x000fe4000f8e0288 */
        /* <DEDUP_REMOVED lines=12> */
[----:B--2---:R-:W-:Y:S01]  /*7870*/  IMAD R90, R134, UR14, R139 ;  /* 0x0000000e865a7c24 */ /* 0x004fe2000f8e028b */
[----:B------:R-:W-:Y:S01]  /*7880*/  ULDC UR14, c[0x0][0x288] ;  /* 0x0000a200000e7ab9 */ /* 0x000fe20000000800 */
[----:B------:R-:W2:Y:S01]  /*7890*/  MUFU.TANH R13, R13 ;  /* 0x0000000d000d7308 */ /* 0x000ea20000002400 */
[----:B------:R-:W-:Y:S01]  /*78a0*/  FMUL.FTZ R111, R111, UR5 ;  /* 0x000000056f6f7c20 */ /* 0x000fe20008410000 */
[----:B------:R-:W-:Y:S01]  /*78b0*/  FMUL.FTZ R99, R99, UR5 ;  /* 0x0000000563637c20 */ /* 0x000fe20008410000 */
[----:B---3--:R-:W-:Y:S01]  /*78c0*/  IADD3 R91, R135, -UR14, R90 ;  /* 0x8000000e875b7c10 */ /* 0x008fe2000fffe05a */
[----:B------:R-:W-:Y:S01]  /*78d0*/  FMUL.FTZ R135, R95, UR5 ;  /* 0x000000055f877c20 */ /* 0x000fe20008410000 */
[----:B------:R-:W-:Y:S01]  /*78e0*/  FMUL.FTZ R95, R82, UR5 ;  /* 0x00000005525f7c20 */ /* 0x000fe20008410000 */
[----:B------:R-:W-:Y:S01]  /*78f0*/  FMUL.FTZ R102, R102, UR5 ;  /* 0x0000000566667c20 */ /* 0x000fe20008410000 */
[C---:B------:R-:W-:Y:S01]  /*7900*/  ISETP.GT.AND P3, PT, R91.reuse, RZ, PT ;  /* 0x000000ff5b00720c */ /* 0x040fe20003f64270 */
[----:B------:R-:W3:Y:S01]  /*7910*/  MUFU.TANH R15, R15 ;  /* 0x0000000f000f7308 */ /* 0x000ee20000002400 */
[----:B------:R-:W-:Y:S01]  /*7920*/  ISETP.GT.AND P4, PT, R91, 0x1, PT ;  /* 0x000000015b00780c */ /* 0x000fe20003f84270 */
[----:B------:R-:W-:Y:S01]  /*7930*/  FMUL.FTZ R103, R103, UR5 ;  /* 0x0000000567677c20 */ /* 0x000fe20008410000 */
[----:B0-----:R-:W-:Y:S01]  /*7940*/  FSEL R9, R9, -INF , P3 ;  /* 0xff80000009097808 */ /* 0x001fe20001800000 */
[----:B------:R-:W-:Y:S01]  /*7950*/  FMUL.FTZ R11, R140, UR5 ;  /* 0x000000058c0b7c20 */ /* 0x000fe20008410000 */
[C---:B------:R-:W-:Y:S01]  /*7960*/  ISETP.GT.AND P3, PT, R91.reuse, 0x8, PT ;  /* 0x000000085b00780c */ /* 0x040fe20003f64270 */
[----:B------:R-:W-:Y:S01]  /*7970*/  UIADD3 UR40, UR10, 0x900, URZ ;  /* 0x000009000a287890 */ /* 0x000fe2000fffe03f */
[----:B-1----:R-:W-:Y:S01]  /*7980*/  FSEL R10, R10, -INF , P4 ;  /* 0xff8000000a0a7808 */ /* 0x002fe20002000000 */
[----:B------:R-:W0:Y:S01]  /*7990*/  MUFU.TANH R21, R21 ;  /* 0x0000001500157308 */ /* 0x000e220000002400 */
[----:B------:R-:W-:Y:S01]  /*79a0*/  ISETP.GT.AND P4, PT, R91, 0x9, PT ;  /* 0x000000095b00780c */ /* 0x000fe20003f84270 */
[----:B------:R-:W-:Y:S01]  /*79b0*/  UIADD3 UR42, UR11, 0x180, URZ ;  /* 0x000001800b2a7890 */ /* 0x000fe2000fffe03f */
[----:B--2---:R-:W-:Y:S01]  /*79c0*/  FSEL R13, R13, -INF , P3 ;  /* 0xff8000000d0d7808 */ /* 0x004fe20001800000 */
[----:B------:R-:W-:Y:S01]  /*79d0*/  UMOV UR41, 0xc0000010 ;  /* 0xc000001000297882 */ /* 0x000fe20000000000 */
[C---:B------:R-:W-:Y:S01]  /*79e0*/  ISETP.GT.AND P3, PT, R91.reuse, 0x10, PT ;  /* 0x000000105b00780c */ /* 0x040fe20003f64270 */
[----:B------:R-:W-:Y:S01]  /*79f0*/  UMOV UR43, 0x80000020 ;  /* 0x80000020002b7882 */ /* 0x000fe20000000000 */
[----:B------:R-:W-:Y:S01]  /*7a00*/  ISETP.GT.AND P5, PT, R91, 0x50, PT ;  /* 0x000000505b00780c */ /* 0x000fe20003fa4270 */
[----:B------:R-:W1:Y:S01]  /*7a10*/  MUFU.TANH R129, R129 ;  /* 0x0000008100817308 */ /* 0x000e620000002400 */
[----:B---3--:R-:W-:Y:S01]  /*7a20*/  FSEL R15, R15, -INF , P4 ;  /* 0xff8000000f0f7808 */ /* 0x008fe20002000000 */
[----:B------:R-:W-:Y:S01]  /*7a30*/  FMUL.FTZ R12, R141, UR5 ;  /* 0x000000058d0c7c20 */ /* 0x000fe20008410000 */
[C---:B------:R-:W-:Y:S01]  /*7a40*/  ISETP.GT.AND P4, PT, R91.reuse, 0x11, PT ;  /* 0x000000115b00780c */ /* 0x040fe20003f84270 */
[----:B------:R-:W-:Y:S01]  /*7a50*/  ULDC UR4, c[0x0][0x988] ;  /* 0x0002620000047ab9 */ /* 0x000fe20000000800 */
[----:B------:R-:W-:Y:S01]  /*7a60*/  ISETP.GT.AND P6, PT, R91, 0x51, PT ;  /* 0x000000515b00780c */ /* 0x000fe20003fc4270 */
[----:B------:R-:W-:Y:S01]  /*7a70*/  FMUL.FTZ R120, R120, UR5 ;  /* 0x0000000578787c20 */ /* 0x000fe20008410000 */
[----:B------:R-:W-:Y:S01]  /*7a80*/  FMUL.FTZ R121, R121, UR5 ;  /* 0x0000000579797c20 */ /* 0x000fe20008410000 */
[----:B------:R2:W-:Y:S01]  /*7a90*/  MUFU.TANH R134, R137 ;  /* 0x0000008900867308 */ /* 0x0005e20000002400 */
[----:B0-----:R-:W-:Y:S01]  /*7aa0*/  FSEL R21, R21, -INF , P3 ;  /* 0xff80000015157808 */ /* 0x001fe20001800000 */
[----:B------:R-:W-:Y:S01]  /*7ab0*/  FMUL.FTZ R112, R112, UR5 ;  /* 0x0000000570707c20 */ /* 0x000fe20008410000 */
[----:B------:R-:W-:Y:S01]  /*7ac0*/  ISETP.GT.AND P3, PT, R91, 0x18, PT ;  /* 0x000000185b00780c */ /* 0x000fe20003f64270 */
[----:B------:R-:W-:Y:S01]  /*7ad0*/  FMUL.FTZ R113, R113, UR5 ;  /* 0x0000000571717c20 */ /* 0x000fe20008410000 */
[----:B------:R-:W-:Y:S01]  /*7ae0*/  FMUL.FTZ R104, R104, UR5 ;  /* 0x0000000568687c20 */ /* 0x000fe20008410000 */
[----:B------:R-:W-:Y:S01]  /*7af0*/  FMUL.FTZ R105, R105, UR5 ;  /* 0x0000000569697c20 */ /* 0x000fe20008410000 */
[----:B------:R-:W-:Y:S01]  /*7b00*/  FMUL.FTZ R108, R108, UR5 ;  /* 0x000000056c6c7c20 */ /* 0x000fe20008410000 */
[----:B------:R-:W0:Y:S01]  /*7b10*/  MUFU.TANH R131, R131 ;  /* 0x0000008300837308 */ /* 0x000e220000002400 */
[----:B--2---:R-:W-:Y:S01]  /*7b20*/  FMNMX.FTZ R137, R9, R5, !PT ;  /* 0x0000000509897209 */ /* 0x004fe20007810000 */
[----:B------:R-:W-:Y:S01]  /*7b30*/  FMUL.FTZ R109, R109, UR5 ;  /* 0x000000056d6d7c20 */ /* 0x000fe20008410000 */
[----:B-1----:R-:W-:Y:S01]  /*7b40*/  FSEL R129, R129, -INF , P4 ;  /* 0xff80000081817808 */ /* 0x002fe20002000000 */
[----:B------:R-:W-:Y:S01]  /*7b50*/  FMUL.FTZ R96, R96, UR5 ;  /* 0x0000000560607c20 */ /* 0x000fe20008410000 */
[----:B------:R-:W-:Y:S01]  /*7b60*/  ISETP.GT.AND P4, PT, R91, 0x19, PT ;  /* 0x000000195b00780c */ /* 0x000fe20003f84270 */
[----:B------:R-:W-:Y:S01]  /*7b70*/  FMUL.FTZ R97, R97, UR5 ;  /* 0x0000000561617c20 */ /* 0x000fe20008410000 */
[----:B------:R-:W-:Y:S01]  /*7b80*/  FMUL.FTZ R101, R101, UR5 ;  /* 0x0000000565657c20 */ /* 0x000fe20008410000 */
[----:B------:R1:W-:Y:S01]  /*7b90*/  MUFU.TANH R94, R138 ;  /* 0x0000008a005e7308 */ /* 0x0003e20000002400 */
        /* <DEDUP_REMOVED lines=8> */
[----:B-1----:R-:W-:Y:S01]  /*7c20*/  FMNMX.FTZ R138, R10, R137, !PT ;  /* 0x000000890a8a7209 */ /* 0x002fe20007810000 */
[----:B------:R-:W-:Y:S01]  /*7c30*/  FMUL.FTZ R85, R85, UR5 ;  /* 0x0000000555557c20 */ /* 0x000fe20008410000 */
[----:B------:R-:W-:-:S02]  /*7c40*/  WARPGROUP.DEPBAR.LE gsb0, 0x0 ;  /* 0x00008000000079c5 */ /* 0x000fc40000010000 */
[----:B------:R-:W-:Y:S01]  /*7c50*/  WARPGROUP.ARRIVE ;  /* 0x00000000000079c5 */ /* 0x000fe20000000000 */
[----:B------:R-:W-:Y:S01]  /*7c60*/  FMNMX.FTZ R138, R13, R138, !PT ;  /* 0x0000008a0d8a7209 */ /* 0x000fe20007810000 */
[----:B------:R-:W-:Y:S01]  /*7c70*/  FMUL.FTZ R73, R73, UR5 ;  /* 0x0000000549497c20 */ /* 0x000fe20008410000 */
[----:B------:R-:W1:Y:S01]  /*7c80*/  MUFU.TANH R122, R122 ;  /* 0x0000007a007a7308 */ /* 0x000e620000002400 */
[----:B0-----:R-:W-:Y:S01]  /*7c90*/  FSEL R131, R131, -INF , P3 ;  /* 0xff80000083837808 */ /* 0x001fe20001800000 */
[----:B------:R-:W-:Y:S01]  /*7ca0*/  FMUL.FTZ R76, R76, UR5 ;  /* 0x000000054c4c7c20 */ /* 0x000fe20008410000 */
[----:B------:R-:W-:Y:S01]  /*7cb0*/  HGMMA.64x96x16.F32 R24, gdesc[UR32].tnspB, R24, gsb0 ;  /* 0x41600000201879f0 */ /* 0x000fe20008000818 */
[----:B------:R-:W-:Y:S01]  /*7cc0*/  UIADD3 UR32, UR10, 0x300, URZ ;  /* 0x000003000a207890 */ /* 0x000fe2000fffe03f */
[----:B------:R-:W-:Y:S01]  /*7cd0*/  FMNMX.FTZ R138, R15, R138, !PT ;  /* 0x0000008a0f8a7209 */ /* 0x000fe20007810000 */
[----:B------:R-:W-:Y:S01]  /*7ce0*/  UIADD3 UR34, UR11, 0x80, URZ ;  /* 0x000000800b227890 */ /* 0x000fe2000fffe03f */
[----:B------:R-:W-:Y:S01]  /*7cf0*/  ISETP.GT.AND P3, PT, R91, 0x20, PT ;  /* 0x000000205b00780c */ /* 0x000fe20003f64270 */
[----:B------:R-:W-:Y:S01]  /*7d00*/  UMOV UR33, 0xc0000010 ;  /* 0xc000001000217882 */ /* 0x000fe20000000000 */
[----:B------:R-:W-:Y:S01]  /*7d10*/  UMOV UR35, 0x80000020 ;  /* 0x8000002000237882 */ /* 0x000fe20000000000 */
[----:B------:R-:W0:Y:S01]  /*7d20*/  MUFU.TANH R133, R133 ;  /* 0x0000008500857308 */ /* 0x000e220000002400 */
[----:B------:R-:W-:Y:S01]  /*7d30*/  FMNMX.FTZ R138, R21, R138, !PT ;  /* 0x0000008a158a7209 */ /* 0x000fe20007810000 */
[----:B------:R-:W-:Y:S01]  /*7d40*/  FMUL.FTZ R77, R77, UR5 ;  /* 0x000000054d4d7c20 */ /* 0x000fe20008410000 */
[----:B--2---:R-:W-:Y:S01]  /*7d50*/  FSEL R132, R132, -INF , P4 ;  /* 0xff80000084847808 */ /* 0x004fe20002000000 */
[----:B------:R-:W2:Y:S01]  /*7d60*/  S2R R143, SR_TID.X ;  /* 0x00000000008f7919 */ /* 0x000ea20000002100 */
[----:B------:R-:W-:Y:S01]  /*7d70*/  FMNMX.FTZ R138, R129, R138, !PT ;  /* 0x0000008a818a7209 */ /* 0x000fe20007810000 */
[----:B------:R-:W-:Y:S01]  /*7d80*/  UMOV UR39, UR60 ;  /* 0x0000003c00277c82 */ /* 0x000fe20008000000 */
[----:B------:R-:W-:Y:S01]  /*7d90*/  ISETP.GT.AND P4, PT, R91, 0x21, PT ;  /* 0x000000215b00780c */ /* 0x000fe20003f84270 */
[----:B------:R-:W3:Y:S01]  /*7da0*/  MUFU.TANH R125, R125 ;  /* 0x0000007d007d7308 */ /* 0x000ee20000002400 */
[----:B------:R-:W-:-:S02]  /*7db0*/  FMNMX.FTZ R137, R131, R138, !PT ;  /* 0x0000008a83897209 */ /* 0x000fc40007810000 */
[----:B-1----:R-:W-:Y:S02]  /*7dc0*/  FSEL R122, R122, -INF , P3 ;  /* 0xff8000007a7a7808 */ /* 0x002fe40001800000 */
[----:B------:R-:W-:Y:S02]  /*7dd0*/  FMNMX.FTZ R137, R132, R137, !PT ;  /* 0x0000008984897209 */ /* 0x000fe40007810000 */
[----:B------:R-:W-:Y:S01]  /*7de0*/  ISETP.GT.AND P3, PT, R91, 0x28, PT ;  /* 0x000000285b00780c */ /* 0x000fe20003f64270 */
[----:B------:R-:W1:Y:S01]  /*7df0*/  MUFU.TANH R126, R126 ;  /* 0x0000007e007e7308 */ /* 0x000e620000002400 */
[----:B0-----:R-:W-:Y:S02]  /*7e00*/  FSEL R133, R133, -INF , P4 ;  /* 0xff80000085857808 */ /* 0x001fe40002000000 */
[----:B------:R-:W-:Y:S01]  /*7e10*/  FMNMX.FTZ R138, R122, R137, !PT ;  /* 0x000000897a8a7209 */ /* 0x000fe20007810000 */
[----:B------:R-:W-:Y:S01]  /*7e20*/  FMUL.FTZ R137, R74, UR5 ;  /* 0x000000054a897c20 */ /* 0x000fe20008410000 */
[----:B------:R-:W-:-:S02]  /*7e30*/  ISETP.GT.AND P4, PT, R91, 0x29, PT ;  /* 0x000000295b00780c */ /* 0x000fc40003f84270 */
[----:B------:R-:W-:Y:S01]  /*7e40*/  FMNMX.FTZ R138, R133, R138, !PT ;  /* 0x0000008a858a7209 */ /* 0x000fe20007810000 */
[----:B------:R-:W0:Y:S01]  /*7e50*/  MUFU.TANH R114, R114 ;  /* 0x0000007200727308 */ /* 0x000e220000002400 */
[----:B---3--:R-:W-:Y:S02]  /*7e60*/  FSEL R125, R125, -INF , P3 ;  /* 0xff8000007d7d7808 */ /* 0x008fe40001800000 */
[----:B------:R-:W-:Y:S02]  /*7e70*/  ISETP.GT.AND P3, PT, R91, 0x30, PT ;  /* 0x000000305b00780c */ /* 0x000fe40003f64270 */
[----:B------:R-:W-:Y:S01]  /*7e80*/  FMNMX.FTZ R139, R125, R138, !PT ;  /* 0x0000008a7d8b7209 */ /* 0x000fe20007810000 */
[----:B------:R-:W-:Y:S02]  /*7e90*/  FMUL.FTZ R138, R75, UR5 ;  /* 0x000000054b8a7c20 */ /* 0x000fe40008410000 */
[----:B------:R-:W3:Y:S01]  /*7ea0*/  MUFU.TANH R127, R127 ;  /* 0x0000007f007f7308 */ /* 0x000ee20000002400 */
[----:B-1----:R-:W-:-:S02]  /*7eb0*/  FSEL R126, R126, -INF , P4 ;  /* 0xff8000007e7e7808 */ /* 0x002fc40002000000 */
[C---:B------:R-:W-:Y:S02]  /*7ec0*/  ISETP.GT.AND P4, PT, R91.reuse, 0x31, PT ;  /* 0x000000315b00780c */ /* 0x040fe40003f84270 */
[----:B------:R-:W-:Y:S02]  /*7ed0*/  FMNMX.FTZ R139, R126, R139, !PT ;  /* 0x0000008b7e8b7209 */ /* 0x000fe40007810000 */
[----:B--2---:R-:W-:Y:S01]  /*7ee0*/  SHF.R.U32.HI R142, RZ, 0x7, R143 ;  /* 0x00000007ff8e7819 */ /* 0x004fe2000001168f */
[----:B------:R-:W1:Y:S01]  /*7ef0*/  MUFU.TANH R117, R117 ;  /* 0x0000007500757308 */ /* 0x000e620000002400 */
[----:B0-----:R-:W-:Y:S02]  /*7f00*/  FSEL R114, R114, -INF , P3 ;  /* 0xff80000072727808 */ /* 0x001fe40001800000 */
[----:B------:R-:W-:-:S05]  /*7f10*/  ISETP.GT.AND P3, PT, R91, 0x38, PT ;  /* 0x000000385b00780c */ /* 0x000fca0003f64270 */
[----:B------:R-:W0:Y:S01]  /*7f20*/  MUFU.TANH R118, R118 ;  /* 0x0000007600767308 */ /* 0x000e220000002400 */
[----:B---3--:R-:W-:Y:S02]  /*7f30*/  FSEL R127, R127, -INF , P4 ;  /* 0xff8000007f7f7808 */ /* 0x008fe40002000000 */
[----:B------:R-:W-:-:S05]  /*7f40*/  ISETP.GT.AND P4, PT, R91, 0x39, PT ;  /* 0x000000395b00780c */ /* 0x000fca0003f84270 */
[----:B------:R-:W2:Y:S01]  /*7f50*/  MUFU.TANH R106, R106 ;  /* 0x0000006a006a7308 */ /* 0x000ea20000002400 */
[----:B-1----:R-:W-:Y:S02]  /*7f60*/  FSEL R117, R117, -INF , P3 ;  /* 0xff80000075757808 */ /* 0x002fe40001800000 */
[----:B------:R-:W-:-:S05]  /*7f70*/  ISETP.GT.AND P3, PT, R91, 0x40, PT ;  /* 0x000000405b00780c */ /* 0x000fca0003f64270 */
[----:B------:R-:W1:Y:S01]  /*7f80*/  MUFU.TANH R107, R107 ;  /* 0x0000006b006b7308 */ /* 0x000e620000002400 */
[----:B0-----:R-:W-:Y:S02]  /*7f90*/  FSEL R118, R118, -INF , P4 ;  /* 0xff80000076767808 */ /* 0x001fe40002000000 */
[----:B------:R-:W-:-:S05]  /*7fa0*/  ISETP.GT.AND P4, PT, R91, 0x41, PT ;  /* 0x000000415b00780c */ /* 0x000fca0003f84270 */
[----:B------:R0:W-:Y:S01]  /*7fb0*/  MUFU.TANH R74, R86 ;  /* 0x00000056004a7308 */ /* 0x0001e20000002400 */
[----:B--2---:R-:W-:Y:S02]  /*7fc0*/  FSEL R106, R106, -INF , P3 ;  /* 0xff8000006a6a7808 */ /* 0x004fe40001800000 */
[----:B------:R-:W-:-:S05]  /*7fd0*/  ISETP.GT.AND P3, PT, R91, 0x48, PT ;  /* 0x000000485b00780c */ /* 0x000fca0003f64270 */
[----:B------:R-:W2:Y:S01]  /*7fe0*/  MUFU.TANH R110, R110 ;  /* 0x0000006e006e7308 */ /* 0x000ea20000002400 */
[----:B0-----:R-:W-:Y:S02]  /*7ff0*/  FMNMX.FTZ R86, R114, R139, !PT ;  /* 0x0000008b72567209 */ /* 0x001fe40007810000 */
[----:B-1----:R-:W-:Y:S02]  /*8000*/  FSEL R107, R107, -INF , P4 ;  /* 0xff8000006b6b7808 */ /* 0x002fe40002000000 */
[----:B------:R-:W-:Y:S02]  /*8010*/  FMNMX.FTZ R86, R127, R86, !PT ;  /* 0x000000567f567209 */ /* 0x000fe40007810000 */
[----:B------:R-:W-:Y:S01]  /*8020*/  ISETP.GT.AND P4, PT, R91, 0x49, PT ;  /* 0x000000495b00780c */ /* 0x000fe20003f84270 */
[----:B------:R-:W0:Y:S01]  /*8030*/  MUFU.TANH R111, R111 ;  /* 0x0000006f006f7308 */ /* 0x000e220000002400 */
[----:B------:R-:W-:-:S04]  /*8040*/  FMNMX.FTZ R75, R117, R86, !PT ;  /* 0x00000056754b7209 */ /* 0x000fc80007810000 */
[----:B------:R-:W-:Y:S01]  /*8050*/  FMNMX.FTZ R75, R118, R75, !PT ;  /* 0x0000004b764b7209 */ /* 0x000fe20007810000 */
[----:B------:R-:W-:Y:S02]  /*8060*/  WARPGROUP.DEPBAR.LE gsb0, 0x0 ;  /* 0x00008000000079c5 */ /* 0x000fe40000010000 */
[----:B------:R-:W-:Y:S01]  /*8070*/  WARPGROUP.ARRIVE ;  /* 0x00000000000079c5 */ /* 0x000fe20000000000 */
[----:B------:R1:W-:Y:S01]  /*8080*/  MUFU.TANH R82, R136 ;  /* 0x0000008800527308 */ /* 0x0003e20000002400 */
[----:B--2---:R-:W-:Y:S02]  /*8090*/  FSEL R110, R110, -INF , P3 ;  /* 0xff8000006e6e7808 */ /* 0x004fe40001800000 */
[----:B------:R-:W-:Y:S02]  /*80a0*/  ISETP.GT.AND P3, PT, R91, 0x58, PT ;  /* 0x000000585b00780c */ /* 0x000fe40003f64270 */
[----:B------:R-:W-:Y:S01]  /*80b0*/  HGMMA.64x96x16.F32 R24, gdesc[UR32].tnspB, R24, gsb0 ;  /* 0x41600000201879f0 */ /* 0x000fe20008000818 */
[----:B------:R-:W-:Y:S01]  /*80c0*/  UIADD3 UR32, UR10, 0x480, URZ ;  /* 0x000004800a207890 */ /* 0x000fe2000fffe03f */
[----:B0-----:R-:W-:Y:S01]  /*80d0*/  FSEL R111, R111, -INF , P4 ;  /* 0xff8000006f6f7808 */ /* 0x001fe20002000000 */
[----:B------:R-:W-:Y:S01]  /*80e0*/  UIADD3 UR34, UR11, 0xc0, URZ ;  /* 0x000000c00b227890 */ /* 0x000fe2000fffe03f */
[----:B-1----:R-:W-:Y:S01]  /*80f0*/  FMUL.FTZ R136, R83, UR5 ;  /* 0x0000000553887c20 */ /* 0x002fe20008410000 */
[----:B------:R-:W-:Y:S01]  /*8100*/  UMOV UR33, 0xc0000010 ;  /* 0xc000001000217882 */ /* 0x000fe20000000000 */
[----:B------:R-:W-:Y:S01]  /*8110*/  UMOV UR35, 0x80000020 ;  /* 0x8000002000237882 */ /* 0x000fe20000000000 */
[----:B------:R-:W0:Y:S01]  /*8120*/  MUFU.TANH R119, R119 ;  /* 0x0000007700777308 */ /* 0x000e220000002400 */
[----:B------:R-:W-:-:S07]  /*8130*/  ISETP.GT.AND P4, PT, R91, 0x59, PT ;  /* 0x000000595b00780c */ /* 0x000fce0003f84270 */
[----:B------:R1:W-:Y:S08]  /*8140*/  MUFU.TANH R83, R135 ;  /* 0x0000008700537308 */ /* 0x0003f00000002400 */
[----:B------:R-:W2:Y:S01]  /*8150*/  MUFU.TANH R99, R99 ;  /* 0x0000006300637308 */ /* 0x000ea20000002400 */
[----:B-1----:R-:W-:Y:S01]  /*8160*/  FMUL.FTZ R135, R87, UR5 ;  /* 0x0000000557877c20 */ /* 0x002fe20008410000 */
[----:B0-----:R-:W-:-:S02]  /*8170*/  FSEL R119, R119, -INF , P5 ;  /* 0xff80000077777808 */ /* 0x001fc40002800000 */
[----:B------:R-:W-:-:S04]  /*8180*/  ISETP.GT.AND P5, PT, R91, 0x60, PT ;  /* 0x000000605b00780c */ /* 0x000fc80003fa4270 */
[----:B------:R0:W-:Y:S01]  /*8190*/  MUFU.TANH R87, R136 ;  /* 0x0000008800577308 */ /* 0x0001e20000002400 */
[----:B------:R-:W-:Y:S02]  /*81a0*/  FSEL R134, R134, -INF , P5 ;  /* 0xff80000086867808 */ /* 0x000fe40002800000 */
[----:B------:R-:W-:-:S05]  /*81b0*/  ISETP.GT.AND P5, PT, R91, 0x70, PT ;  /* 0x000000705b00780c */ /* 0x000fca0003fa4270 */
[----:B------:R-:W1:Y:S01]  /*81c0*/  MUFU.TANH R102, R102 ;  /* 0x0000006600667308 */ /* 0x000e620000002400 */
[----:B0-----:R-:W-:Y:S01]  /*81d0*/  FMUL.FTZ R136, R78, UR5 ;  /* 0x000000054e887c20 */ /* 0x001fe20008410000 */
[----:B------:R-:W-:Y:S02]  /*81e0*/  FMNMX.FTZ R78, R106, R75, !PT ;  /* 0x0000004b6a4e7209 */ /* 0x000fe40007810000 */
[----:B--2---:R-:W-:Y:S02]  /*81f0*/  FSEL R99, R99, -INF , P6 ;  /* 0xff80000063637808 */ /* 0x004fe40003000000 */
[----:B------:R-:W-:Y:S02]  /*8200*/  FMNMX.FTZ R75, R107, R78, !PT ;  /* 0x0000004e6b4b7209 */ /* 0x000fe40007810000 */
[----:B------:R-:W0:Y:S01]  /*8210*/  MUFU.TANH R103, R103 ;  /* 0x0000006700677308 */ /* 0x000e220000002400 */
[----:B------:R-:W-:Y:S02]  /*8220*/  ISETP.GT.AND P6, PT, R91, 0x61, PT ;  /* 0x000000615b00780c */ /* 0x000fe40003fc4270 */
[----:B------:R-:W-:-:S02]  /*8230*/  FMNMX.FTZ R78, R110, R75, !PT ;  /* 0x0000004b6e4e7209 */ /* 0x000fc40007810000 */
[----:B------:R-:W-:Y:S02]  /*8240*/  FSEL R94, R94, -INF , P6 ;  /* 0xff8000005e5e7808 */ /* 0x000fe40003000000 */
[----:B------:R-:W-:Y:S01]  /*8250*/  FMNMX.FTZ R78, R111, R78, !PT ;  /* 0x0000004e6f4e7209 */ /* 0x000fe20007810000 */
[----:B------:R-:W2:Y:S01]  /*8260*/  MUFU.TANH R95, R95 ;  /* 0x0000005f005f7308 */ /* 0x000ea20000002400 */
[----:B-1----:R-:W-:Y:S02]  /*8270*/  FSEL R102, R102, -INF , P3 ;  /* 0xff80000066667808 */ /* 0x002fe40001800000 */
[----:B------:R-:W-:Y:S02]  /*8280*/  FMNMX.FTZ R78, R119, R78, !PT ;  /* 0x0000004e774e7209 */ /* 0x000fe40007810000 */
[----:B------:R-:W-:Y:S02]  /*8290*/  ISETP.GT.AND P3, PT, R91, 0x68, PT ;  /* 0x000000685b00780c */ /* 0x000fe40003f64270 */
[----:B------:R-:W-:Y:S01]  /*82a0*/  FMNMX.FTZ R75, R99, R78, !PT ;  /* 0x0000004e634b7209 */ /* 0x000fe20007810000 */
[----:B------:R-:W1:Y:S01]  /*82b0*/  MUFU.TANH R135, R135 ;  /* 0x0000008700877308 */ /* 0x000e620000002400 */
[----:B0-----:R-:W-:-:S02]  /*82c0*/  FSEL R103, R103, -INF , P4 ;  /* 0xff80000067677808 */ /* 0x001fc40002000000 */
[----:B------:R-:W-:Y:S02]  /*82d0*/  FMNMX.FTZ R78, R102, R75, !PT ;  /* 0x0000004b664e7209 */ /* 0x000fe40007810000 */
[----:B------:R-:W-:Y:S02]  /*82e0*/  ISETP.GT.AND P4, PT, R91, 0x69, PT ;  /* 0x000000695b00780c */ /* 0x000fe40003f84270 */
[----:B------:R-:W-:Y:S01]  /*82f0*/  FMNMX.FTZ R75, R103, R78, !PT ;  /* 0x0000004e674b7209 */ /* 0x000fe20007810000 */
[----:B------:R-:W0:Y:S01]  /*8300*/  MUFU.TANH R137, R137 ;  /* 0x0000008900897308 */ /* 0x000e220000002400 */
[----:B------:R-:W-:Y:S02]  /*8310*/  FSEL R86, R83, -INF , P4 ;  /* 0xff80000053567808 */ /* 0x000fe40002000000 */
[----:B------:R-:W-:Y:S02]  /*8320*/  FMNMX.FTZ R75, R134, R75, !PT ;  /* 0x0000004b864b7209 */ /* 0x000fe40007810000 */
[----:B------:R-:W-:-:S02]  /*8330*/  FSEL R82, R82, -INF , P3 ;  /* 0xff80000052527808 */ /* 0x000fc40001800000 */
[----:B------:R-:W-:Y:S01]  /*8340*/  FMNMX.FTZ R83, R94, R75, !PT ;  /* 0x0000004b5e537209 */ /* 0x000fe20007810000 */
[----:B------:R-:W-:Y:S01]  /*8350*/  MUFU.TANH R138, R138 ;  /* 0x0000008a008a7308 */ /* 0x000fe20000002400 */
[C---:B------:R-:W-:Y:S02]  /*8360*/  ISETP.GT.AND P6, PT, R91.reuse, 0x71, PT ;  /* 0x000000715b00780c */ /* 0x040fe40003fc4270 */
[----:B------:R-:W-:Y:S02]  /*8370*/  FMNMX.FTZ R83, R82, R83, !PT ;  /* 0x0000005352537209 */ /* 0x000fe40007810000 */
[C---:B------:R-:W-:Y:S02]  /*8380*/  ISETP.GT.AND P3, PT, R91.reuse, 0x78, PT ;  /* 0x000000785b00780c */ /* 0x040fe40003f64270 */
[----:B------:R-:W-:Y:S01]  /*8390*/  ISETP.GT.AND P4, PT, R91, 0x79, PT ;  /* 0x000000795b00780c */ /* 0x000fe20003f84270 */
[----:B------:R-:W3:Y:S01]  /*83a0*/  MUFU.TANH R136, R136 ;  /* 0x0000008800887308 */ /* 0x000ee20000002400 */
[----:B--2---:R-:W-:-:S02]  /*83b0*/  FSEL R75, R95, -INF , P5 ;  /* 0xff8000005f4b7808 */ /* 0x004fc40002800000 */
[----:B------:R-:W-:Y:S02]  /*83c0*/  FMNMX.FTZ R140, R86, R83, !PT ;  /* 0x00000053568c7209 */ /* 0x000fe40007810000 */
[----:B------:R-:W-:Y:S01]  /*83d0*/  FSEL R78, R87, -INF , P6 ;  /* 0xff800000574e7808 */ /* 0x000fe20003000000 */
[----:B------:R-:W-:Y:S01]  /*83e0*/  FMUL.FTZ R87, R79, UR5 ;  /* 0x000000054f577c20 */ /* 0x000fe20008410000 */
[----:B------:R-:W-:Y:S01]  /*83f0*/  FSEL R74, R74, -INF , P3 ;  /* 0xff8000004a4a7808 */ /* 0x000fe20001800000 */
[----:B------:R-:W-:Y:S01]  /*8400*/  MUFU.TANH R7, R7 ;  /* 0x0000000700077308 */ /* 0x000fe20000002400 */
[----:B-1----:R-:W-:Y:S02]  /*8410*/  FSEL R83, R135, -INF , P4 ;  /* 0xff80000087537808 */ /* 0x002fe40002000000 */
[C---:B------:R-:W-:Y:S02]  /*8420*/  ISETP.GT.AND P5, PT, R91.reuse, 0x80, PT ;  /* 0x000000805b00780c */ /* 0x040fe40003fa4270 */
[----:B------:R-:W-:Y:S01]  /*8430*/  ISETP.GT.AND P6, PT, R91, 0x81, PT ;  /* 0x000000815b00780c */ /* 0x000fe20003fc4270 */
[----:B------:R-:W-:-:S02]  /*8440*/  WARPGROUP.DEPBAR.LE gsb0, 0x0 ;  /* 0x00008000000079c5 */ /* 0x000fc40000010000 */
[----:B------:R-:W-:Y:S01]  /*8450*/  WARPGROUP.ARRIVE ;  /* 0x00000000000079c5 */ /* 0x000fe20000000000 */
[C---:B------:R-:W-:Y:S01]  /*8460*/  ISETP.GT.AND P3, PT, R91.reuse, 0x88, PT ;  /* 0x000000885b00780c */ /* 0x040fe20003f64270 */
[----:B------:R-:W1:Y:S01]  /*8470*/  MUFU.TANH R87, R87 ;  /* 0x0000005700577308 */ /* 0x000e620000002400 */
[----:B------:R-:W-:Y:S02]  /*8480*/  ISETP.GT.AND P4, PT, R91, 0x89, PT ;  /* 0x000000895b00780c */ /* 0x000fe40003f84270 */
[----:B------:R-:W-:Y:S01]  /*8490*/  FMNMX.FTZ R91, R75, R140, !PT ;  /* 0x0000008c4b5b7209 */ /* 0x000fe20007810000 */
[----:B------:R-:W-:Y:S01]  /*84a0*/  HGMMA.64x96x16.F32 R24, gdesc[UR32].tnspB, R24, gsb0 ;  /* 0x41600000201879f0 */ /* 0x000fe20008000818 */
[----:B------:R-:W-:Y:S01]  /*84b0*/  UIADD3 UR32, UR10, 0x600, URZ ;  /* 0x000006000a207890 */ /* 0x000fe2000fffe03f */
[----:B0-----:R-:W-:Y:S01]  /*84c0*/  FSEL R95, R137, -INF , P5 ;  /* 0xff800000895f7808 */ /* 0x001fe20002800000 */
[----:B------:R-:W-:Y:S01]  /*84d0*/  UIADD3 UR34, UR11, 0x100, URZ ;  /* 0x000001000b227890 */ /* 0x000fe2000fffe03f */
[----:B------:R-:W-:Y:S01]  /*84e0*/  FMNMX.FTZ R91, R78, R91, !PT ;  /* 0x0000005b4e5b7209 */ /* 0x000fe20007810000 */
[----:B------:R-:W-:Y:S01]  /*84f0*/  UMOV UR33, 0xc0000010 ;  /* 0xc000001000217882 */ /* 0x000fe20000000000 */
[----:B------:R-:W-:Y:S01]  /*8500*/  UMOV UR35, 0x80000020 ;  /* 0x8000002000237882 */ /* 0x000fe20000000000 */
[----:B---3--:R-:W-:Y:S01]  /*8510*/  FSEL R79, R136, -INF , P3 ;  /* 0xff800000884f7808 */ /* 0x008fe20001800000 */
[----:B------:R-:W0:Y:S01]  /*8520*/  MUFU.TANH R8, R8 ;  /* 0x0000000800087308 */ /* 0x000e220000002400 */
[----:B------:R-:W-:Y:S01]  /*8530*/  FMNMX.FTZ R140, R74, R91, !PT ;  /* 0x0000005b4a8c7209 */ /* 0x000fe20007810000 */
[----:B------:R-:W-:Y:S01]  /*8540*/  FMUL.FTZ R91, R100, UR5 ;  /* 0x00000005645b7c20 */ /* 0x000fe20008410000 */
[----:B------:R-:W-:-:S02]  /*8550*/  FSEL R100, R138, -INF , P6 ;  /* 0xff8000008a647808 */ /* 0x000fc40003000000 */
[----:B------:R-:W-:Y:S02]  /*8560*/  FMNMX.FTZ R140, R83, R140, !PT ;  /* 0x0000008c538c7209 */ /* 0x000fe40007810000 */
[----:B-1----:R-:W-:Y:S01]  /*8570*/  FSEL R87, R87, -INF , P4 ;  /* 0xff80000057577808 */ /* 0x002fe20002000000 */
[----:B------:R-:W1:Y:S01]  /*8580*/  MUFU.TANH R11, R11 ;  /* 0x0000000b000b7308 */ /* 0x000e620000002400 */
[----:B------:R-:W-:-:S04]  /*8590*/  FMNMX.FTZ R135, R95, R140, !PT ;  /* 0x0000008c5f877209 */ /* 0x000fc80007810000 */
[----:B------:R-:W-:-:S03]  /*85a0*/  FMNMX.FTZ R136, R100, R135, !PT ;  /* 0x0000008764887209 */ /* 0x000fc60007810000 */
[----:B------:R-:W2:Y:S01]  /*85b0*/  MUFU.TANH R12, R12 ;  /* 0x0000000c000c7308 */ /* 0x000ea20000002400 */
[----:B------:R-:W-:-:S04]  /*85c0*/  FMNMX.FTZ R136, R79, R136, !PT ;  /* 0x000000884f887209 */ /* 0x000fc80007810000 */
[----:B------:R-:W-:-:S03]  /*85d0*/  FMNMX.FTZ R135, R87, R136, !PT ;  /* 0x0000008857877209 */ /* 0x000fc60007810000 */
[----:B------:R-:W3:Y:S02]  /*85e0*/  MUFU.TANH R14, R14 ;  /* 0x0000000e000e7308 */ /* 0x000ee40000002400 */
[----:B------:R-:W4:Y:S06]  /*85f0*/  SHFL.BFLY PT, R136, R135, 0x2, 0x1f ;  /* 0x0c401f0087887f89 */ /* 0x000f2c00000e0000 */
[----:B------:R-:W5:Y:S08]  /*8600*/  MUFU.TANH R20, R20 ;  /* 0x0000001400147308 */ /* 0x000f700000002400 */
[----:B------:R-:W5:Y:S08]  /*8610*/  MUFU.TANH R128, R128 ;  /* 0x0000008000807308 */ /* 0x000f700000002400 */
[----:B------:R-:W5:Y:S01]  /*8620*/  MUFU.TANH R130, R130 ;  /* 0x0000008200827308 */ /* 0x000f620000002400 */
[----:B----4-:R-:W-:Y:S01]  /*8630*/  FMNMX.FTZ R136, R135, R136, !PT ;  /* 0x0000008887887209 */ /* 0x010fe20007810000 */
[----:B------:R-:W-:-:S04]  /*8640*/  FMUL.FTZ R135, R72, UR5 ;  /* 0x0000000548877c20 */ /* 0x000fc80008410000 */
[----:B------:R-:W4:Y:S02]  /*8650*/  SHFL.BFLY PT, R137, R136, 0x1, 0x1f ;  /* 0x0c201f0088897f89 */ /* 0x000f2400000e0000 */
[----:B------:R-:W5:Y:S08]  /*8660*/  MUFU.TANH R120, R120 ;  /* 0x0000007800787308 */ /* 0x000f700000002400 */
[----:B------:R-:W5:Y:S08]  /*8670*/  MUFU.TANH R121, R121 ;  /* 0x0000007900797308 */ /* 0x000f700000002400 */
[----:B------:R-:W5:Y:S01]  /*8680*/  MUFU.TANH R123, R123 ;  /* 0x0000007b007b7308 */ /* 0x000f620000002400 */
[----:B----4-:R-:W-:-:S07]  /*8690*/  FMNMX.FTZ R72, R136, R137, !PT ;  /* 0x0000008988487209 */ /* 0x010fce0007810000 */
[----:B------:R-:W4:Y:S01]  /*86a0*/  MUFU.TANH R124, R124 ;  /* 0x0000007c007c7308 */ /* 0x000f220000002400 */
[----:B------:R-:W0:Y:S01]  /*86b0*/  SHFL.IDX PT, R137, R98, RZ, 0x1c1f ;  /* 0x001c1fff62897589 */ /* 0x000e2200000e0000 */
[C---:B------:R-:W-:Y:S01]  /*86c0*/  FSETP.NEU.FTZ.AND P3, PT, R72.reuse, -INF , PT ;  /* 0xff8000004800780b */ /* 0x040fe20003f7d000 */
[----:B------:R-:W-:-:S05]  /*86d0*/  FMUL.FTZ R136, R72, UR4 ;  /* 0x0000000448887c20 */ /* 0x000fca0008410000 */
[----:B------:R-:W4:Y:S01]  /*86e0*/  MUFU.TANH R112, R112 ;  /* 0x0000007000707308 */ /* 0x000f220000002400 */
[----:B------:R-:W-:Y:S01]  /*86f0*/  FSEL R136, R136, RZ, P3 ;  /* 0x000000ff88887208 */ /* 0x000fe20001800000 */
[----:B------:R-:W-:Y:S02]  /*8700*/  WARPGROUP.DEPBAR.LE gsb0, 0x0 ;  /* 0x00008000000079c5 */ /* 0x000fe40000010000 */
[----:B------:R-:W-:Y:S02]  /*8710*/  WARPGROUP.ARRIVE ;  /* 0x00000000000079c5 */ /* 0x000fe40000000000 */
[--C-:B------:R-:W-:Y:S02]  /*8720*/  FFMA.FTZ R138, R132, UR4, -R136.reuse ;  /* 0x00000004848a7c23 */ /* 0x100fe40008010888 */
[----:B------:R-:W4:Y:S01]  /*8730*/  MUFU.TANH R113, R113 ;  /* 0x0000007100717308 */ /* 0x000f220000002400 */
[--C-:B------:R-:W-:Y:S01]  /*8740*/  FFMA.FTZ R139, R125, UR4, -R136.reuse ;  /* 0x000000047d8b7c23 */ /* 0x100fe20008010888 */
[--C-:B------:R-:W-:Y:S01]  /*8750*/  FFMA.FTZ R9, R9, UR4, -R136.reuse ;  /* 0x0000000409097c23 */ /* 0x100fe20008010888 */
[--C-:B------:R-:W-:Y:S01]  /*8760*/  FFMA.FTZ R10, R10, UR4, -R136.reuse ;  /* 0x000000040a0a7c23 */ /* 0x100fe20008010888 */
[----:B------:R-:W-:Y:S01]  /*8770*/  HGMMA.64x96x16.F32 R24, gdesc[UR32].tnspB, R24, gsb0 ;  /* 0x41600000201879f0 */ /* 0x000fe20008000818 */
[----:B------:R-:W-:Y:S01]  /*8780*/  UIADD3 UR32, UR10, 0x780, URZ ;  /* 0x000007800a207890 */ /* 0x000fe2000fffe03f */
[----:B------:R-:W-:Y:S01]  /*8790*/  FFMA.FTZ R13, R13, UR4, -R136 ;  /* 0x000000040d0d7c23 */ /* 0x000fe20008010888 */
[----:B------:R-:W-:Y:S01]  /*87a0*/  UIADD3 UR34, UR11, 0x140, URZ ;  /* 0x000001400b227890 */ /* 0x000fe2000fffe03f */
[----:B0-----:R-:W-:Y:S01]  /*87b0*/  IADD3 R90, R137, -UR14, R90 ;  /* 0x8000000e895a7c10 */ /* 0x001fe2000fffe05a */
[----:B------:R-:W-:Y:S01]  /*87c0*/  UMOV UR33, 0xc0000010 ;  /* 0xc000001000217882 */ /* 0x000fe20000000000 */
[----:B------:R-:W-:Y:S01]  /*87d0*/  UMOV UR35, 0x80000020 ;  /* 0x8000002000237882 */ /* 0x000fe20000000000 */
[--C-:B------:R-:W-:Y:S01]  /*87e0*/  FFMA.FTZ R137, R129, UR4, -R136.reuse ;  /* 0x0000000481897c23 */ /* 0x100fe20008010888 */
[C---:B------:R-:W-:Y:S01]  /*87f0*/  ISETP.GT.AND P4, PT, R90.reuse, RZ, PT ;  /* 0x000000ff5a00720c */ /* 0x040fe20003f84270 */
[--C-:B------:R-:W-:Y:S01]  /*8800*/  FFMA.FTZ R129, R131, UR4, -R136.reuse ;  /* 0x0000000483817c23 */ /* 0x100fe20008010888 */
[C---:B------:R-:W-:Y:S01]  /*8810*/  ISETP.GT.AND P6, PT, R90.reuse, 0x1, PT ;  /* 0x000000015a00780c */ /* 0x040fe20003fc4270 */
[----:B------:R-:W0:Y:S01]  /*8820*/  MUFU.TANH R115, R115 ;  /* 0x0000007300737308 */ /* 0x000e220000002400 */
[----:B------:R-:W-:Y:S01]  /*8830*/  FSEL R7, R7, -INF , P4 ;  /* 0xff80000007077808 */ /* 0x000fe20002000000 */
[--C-:B------:R-:W-:Y:S01]  /*8840*/  FFMA.FTZ R15, R15, UR4, -R136.reuse ;  /* 0x000000040f0f7c23 */ /* 0x100fe20008010888 */
[----:B------:R-:W-:Y:S01]  /*8850*/  ISETP.GT.AND P5, PT, R90, 0x8, PT ;  /* 0x000000085a00780c */ /* 0x000fe20003fa4270 */
[--C-:B------:R-:W-:Y:S01]  /*8860*/  FFMA.FTZ R21, R21, UR4, -R136.reuse ;  /* 0x0000000415157c23 */ /* 0x100fe20008010888 */
[----:B------:R-:W-:Y:S01]  /*8870*/  FSEL R8, R8, -INF , P6 ;  /* 0xff80000008087808 */ /* 0x000fe20003000000 */
[--C-:B------:R-:W-:Y:S01]  /*8880*/  FFMA.FTZ R122, R122, UR4, -R136.reuse ;  /* 0x000000047a7a7c23 */ /* 0x100fe20008010888 */
[----:B------:R-:W-:Y:S01]  /*8890*/  FMNMX.FTZ R131, R7, R4, !PT ;  /* 0x0000000407837209 */ /* 0x000fe20007810000 */
[----:B------:R-:W0:Y:S01]  /*88a0*/  MUFU.TANH R116, R116 ;  /* 0x0000007400747308 */ /* 0x000e220000002400 */
[----:B------:R-:W-:Y:S01]  /*88b0*/  ISETP.GT.AND P4, PT, R90, 0x9, PT ;  /* 0x000000095a00780c */ /* 0x000fe20003f84270 */
[--C-:B------:R-:W-:Y:S01]  /*88c0*/  FFMA.FTZ R114, R114, UR4, -R136.reuse ;  /* 0x0000000472727c23 */ /* 0x100fe20008010888 */
[----:B-1----:R-:W-:Y:S01]  /*88d0*/  FSEL R98, R11, -INF , P5 ;  /* 0xff8000000b627808 */ /* 0x002fe20002800000 */
[--C-:B------:R-:W-:Y:S01]  /*88e0*/  FFMA.FTZ R94, R94, UR4, -R136.reuse ;  /* 0x000000045e5e7c23 */ /* 0x100fe20008010888 */
[----:B------:R-:W-:Y:S01]  /*88f0*/  FMNMX.FTZ R131, R8, R131, !PT ;  /* 0x0000008308837209 */ /* 0x000fe20007810000 */
[--C-:B------:R-:W-:Y:S01]  /*8900*/  FFMA.FTZ R82, R82, UR4, -R136.reuse ;  /* 0x0000000452527c23 */ /* 0x100fe20008010888 */
[----:B------:R-:W-:Y:S01]  /*8910*/  ISETP.GT.AND P6, PT, R90, 0x10, PT ;  /* 0x000000105a00780c */ /* 0x000fe20003fc4270 */
[----:B------:R1:W-:Y:S01]  /*8920*/  MUFU.EX2 R11, R137 ;  /* 0x00000089000b7308 */ /* 0x0003e20000000800 */
[----:B--2---:R-:W-:Y:S01]  /*8930*/  FSEL R12, R12, -INF , P4 ;  /* 0xff8000000c0c7808 */ /* 0x004fe20002000000 */
[--C-:B------:R-:W-:Y:S01]  /*8940*/  FFMA.FTZ R86, R86, UR4, -R136.reuse ;  /* 0x0000000456567c23 */ /* 0x100fe20008010888 */
[----:B------:R-:W-:Y:S01]  /*8950*/  ISETP.GT.AND P5, PT, R90, 0x11, PT ;  /* 0x000000115a00780c */ /* 0x000fe20003fa4270 */
[--C-:B------:R-:W-:Y:S01]  /*8960*/  FFMA.FTZ R75, R75, UR4, -R136.reuse ;  /* 0x000000044b4b7c23 */ /* 0x100fe20008010888 */
[----:B---3--:R-:W-:Y:S01]  /*8970*/  FSEL R14, R14, -INF , P6 ;  /* 0xff8000000e0e7808 */ /* 0x008fe20003000000 */
[--C-:B------:R-:W-:Y:S01]  /*8980*/  FFMA.FTZ R83, R83, UR4, -R136.reuse ;  /* 0x0000000453537c23 */ /* 0x100fe20008010888 */
[----:B------:R-:W-:Y:S01]  /*8990*/  ISETP.GT.AND P4, PT, R90, 0x18, PT ;  /* 0x000000185a00780c */ /* 0x000fe20003f84270 */
[----:B------:R-:W2:Y:S01]  /*89a0*/  MUFU.TANH R104, R104 ;  /* 0x0000006800687308 */ /* 0x000ea20000002400 */
[----:B-1----:R-:W-:Y:S01]  /*89b0*/  FMNMX.FTZ R137, R98, R131, !PT ;  /* 0x0000008362897209 */ /* 0x002fe20007810000 */
[--C-:B------:R-:W-:Y:S01]  /*89c0*/  FFMA.FTZ R95, R95, UR4, -R136.reuse ;  /* 0x000000045f5f7c23 */ /* 0x100fe20008010888 */
[----:B-----5:R-:W-:Y:S01]  /*89d0*/  FSEL R20, R20, -INF , P5 ;  /* 0xff80000014147808 */ /* 0x020fe20002800000 */
[--C-:B------:R-:W-:Y:S01]  /*89e0*/  FFMA.FTZ R100, R100, UR4, -R136.reuse ;  /* 0x0000000464647c23 */ /* 0x100fe20008010888 */
[----:B------:R-:W-:Y:S01]  /*89f0*/  FMNMX.FTZ R137, R12, R137, !PT ;  /* 0x000000890c897209 */ /* 0x000fe20007810000 */
[----:B------:R-:W-:Y:S01]  /*8a00*/  FFMA.FTZ R87, R87, UR4, -R136 ;  /* 0x0000000457577c23 */ /* 0x000fe20008010888 */
[----:B------:R-:W-:Y:S01]  /*8a10*/  ISETP.GT.AND P6, PT, R90, 0x19, PT ;  /* 0x000000195a00780c */ /* 0x000fe20003fc4270 */
[----:B------:R-:W1:Y:S01]  /*8a20*/  MUFU.TANH R105, R105 ;  /* 0x0000006900697308 */ /* 0x000e620000002400 */
[----:B------:R-:W-:-:S02]  /*8a30*/  FMNMX.FTZ R137, R14, R137, !PT ;  /* 0x000000890e897209 */ /* 0x000fc40007810000 */
[----:B------:R-:W-:Y:S02]  /*8a40*/  FSEL R131, R128, -INF , P4 ;  /* 0xff80000080837808 */ /* 0x000fe40002000000 */
[----:B------:R-:W-:Y:S01]  /*8a50*/  FMNMX.FTZ R132, R20, R137, !PT ;  /* 0x0000008914847209 */ /* 0x000fe20007810000 */
[----:B------:R-:W-:Y:S01]  /*8a60*/  FFMA.FTZ R137, R133, UR4, -R136 ;  /* 0x0000000485897c23 */ /* 0x000fe20008010888 */
[----:B------:R-:W-:Y:S01]  /*8a70*/  ISETP.GT.AND P5, PT, R90, 0x20, PT ;  /* 0x000000205a00780c */ /* 0x000fe20003fa4270 */
[----:B------:R3:W-:Y:S01]  /*8a80*/  MUFU.EX2 R128, R138 ;  /* 0x0000008a00807308 */ /* 0x0007e20000000800 */
[----:B------:R-:W-:Y:S02]  /*8a90*/  FSEL R130, R130, -INF , P6 ;  /* 0xff80000082827808 */ /* 0x000fe40003000000 */
[----:B------:R-:W-:Y:S02]  /*8aa0*/  FMNMX.FTZ R133, R131, R132, !PT ;  /* 0x0000008483857209 */ /* 0x000fe40007810000 */
[----:B------:R-:W-:-:S02]  /*8ab0*/  ISETP.GT.AND P4, PT, R90, 0x21, PT ;  /* 0x000000215a00780c */ /* 0x000fc40003f84270 */
[----:B------:R-:W-:Y:S01]  /*8ac0*/  FSEL R120, R120, -INF , P5 ;  /* 0xff80000078787808 */ /* 0x000fe20002800000 */
[----:B------:R-:W5:Y:S01]  /*8ad0*/  MUFU.TANH R108, R108 ;  /* 0x0000006c006c7308 */ /* 0x000f620000002400 */
[----:B------:R-:W-:Y:S02]  /*8ae0*/  FMNMX.FTZ R133, R130, R133, !PT ;  /* 0x0000008582857209 */ /* 0x000fe40007810000 */
[----:B------:R-:W-:Y:S02]  /*8af0*/  ISETP.GT.AND P6, PT, R90, 0x28, PT ;  /* 0x000000285a00780c */ /* 0x000fe40003fc4270 */
[----:B------:R-:W-:Y:S02]  /*8b00*/  FSEL R132, R121, -INF , P4 ;  /* 0xff80000079847808 */ /* 0x000fe40002000000 */
[----:B------:R-:W-:Y:S01]  /*8b10*/  FMNMX.FTZ R133, R120, R133, !PT ;  /* 0x0000008578857209 */ /* 0x000fe20007810000 */
[----:B------:R0:W-:Y:S01]  /*8b20*/  MUFU.EX2 R121, R137 ;  /* 0x0000008900797308 */ /* 0x0001e20000000800 */
[----:B------:R-:W-:-:S02]  /*8b30*/  ISETP.GT.AND P5, PT, R90, 0x29, PT ;  /* 0x000000295a00780c */ /* 0x000fc40003fa4270 */
[----:B------:R-:W-:Y:S02]  /*8b40*/  FSEL R123, R123, -INF , P6 ;  /* 0xff8000007b7b7808 */ /* 0x000fe40003000000 */
[----:B---3--:R-:W-:Y:S02]  /*8b50*/  FMNMX.FTZ R138, R132, R133, !PT ;  /* 0x00000085848a7209 */ /* 0x008fe40007810000 */
[----:B------:R-:W-:Y:S01]  /*8b60*/  ISETP.GT.AND P4, PT, R90, 0x30, PT ;  /* 0x000000305a00780c */ /* 0x000fe20003f84270 */
[----:B------:R-:W3:Y:S01]  /*8b70*/  MUFU.TANH R109, R109 ;  /* 0x0000006d006d7308 */ /* 0x000ee20000002400 */
[----:B----4-:R-:W-:Y:S01]  /*8b80*/  FSEL R125, R124, -INF , P5 ;  /* 0xff8000007c7d7808 */ /* 0x010fe20002800000 */
[----:B0-----:R-:W-:Y:S01]  /*8b90*/  FFMA.FTZ R137, R126, UR4, -R136 ;  /* 0x000000047e897c23 */ /* 0x001fe20008010888 */
[----:B------:R-:W-:Y:S02]  /*8ba0*/  FMNMX.FTZ R138, R123, R138, !PT ;  /* 0x0000008a7b8a7209 */ /* 0x000fe40007810000 */
[----:B------:R-:W-:-:S02]  /*8bb0*/  ISETP.GT.AND P6, PT, R90, 0x31, PT ;  /* 0x000000315a00780c */ /* 0x000fc40003fc4270 */
[----:B------:R-:W-:Y:S01]  /*8bc0*/  FSEL R112, R112, -INF , P4 ;  /* 0xff80000070707808 */ /* 0x000fe20002000000 */
[----:B------:R-:W0:Y:S01]  /*8bd0*/  MUFU.TANH R96, R96 ;  /* 0x0000006000607308 */ /* 0x000e220000002400 */
[----:B------:R-:W-:Y:S02]  /*8be0*/  FMNMX.FTZ R133, R125, R138, !PT ;  /* 0x0000008a7d857209 */ /* 0x000fe40007810000 */
[----:B------:R-:W-:Y:S02]  /*8bf0*/  ISETP.GT.AND P5, PT, R90, 0x38, PT ;  /* 0x000000385a00780c */ /* 0x000fe40003fa4270 */
[----:B------:R-:W-:Y:S02]  /*8c00*/  FSEL R126, R113, -INF , P6 ;  /* 0xff800000717e7808 */ /* 0x000fe40003000000 */
[----:B------:R-:W-:Y:S01]  /*8c10*/  FMNMX.FTZ R133, R112, R133, !PT ;  /* 0x0000008570857209 */ /* 0x000fe20007810000 */
[----:B------:R4:W-:Y:S01]  /*8c20*/  MUFU.EX2 R113, R137 ;  /* 0x0000008900717308 */ /* 0x0009e20000000800 */
[----:B------:R-:W-:-:S02]  /*8c30*/  ISETP.GT.AND P4, PT, R90, 0x39, PT ;  /* 0x000000395a00780c */ /* 0x000fc40003f84270 */
[----:B------:R-:W-:Y:S02]  /*8c40*/  FSEL R115, R115, -INF , P5 ;  /* 0xff80000073737808 */ /* 0x000fe40002800000 */
[----:B------:R-:W-:Y:S02]  /*8c50*/  FMNMX.FTZ R138, R126, R133, !PT ;  /* 0x000000857e8a7209 */ /* 0x000fe40007810000 */
[----:B------:R-:W-:Y:S01]  /*8c60*/  ISETP.GT.AND P6, PT, R90, 0x40, PT ;  /* 0x000000405a00780c */ /* 0x000fe20003fc4270 */
[----:B------:R1:W-:Y:S01]  /*8c70*/  MUFU.EX2 R124, R139 ;  /* 0x0000008b007c7308 */ /* 0x0003e20000000800 */
[----:B------:R-:W-:Y:S01]  /*8c80*/  FSEL R116, R116, -INF , P4 ;  /* 0xff80000074747808 */ /* 0x000fe20002000000 */
[----:B------:R-:W-:Y:S02]  /*8c90*/  WARPGROUP.DEPBAR.LE gsb0, 0x0 ;  /* 0x00008000000079c5 */ /* 0x000fe40000010000 */
[----:B------:R-:W-:Y:S01]  /*8ca0*/  WARPGROUP.ARRIVE ;  /* 0x00000000000079c5 */ /* 0x000fe20000000000 */
[----:B------:R-:W-:-:S02]  /*8cb0*/  FMNMX.FTZ R133, R115, R138, !PT ;  /* 0x0000008a73857209 */ /* 0x000fc40007810000 */
[----:B------:R-:W-:Y:S01]  /*8cc0*/  ISETP.GT.AND P5, PT, R90, 0x41, PT ;  /* 0x000000415a00780c */ /* 0x000fe20003fa4270 */
[----:B------:R-:W0:Y:S01]  /*8cd0*/  MUFU.TANH R97, R97 ;  /* 0x0000006100617308 */ /* 0x000e220000002400 */
[----:B--2---:R-:W-:Y:S01]  /*8ce0*/  FSEL R104, R104, -INF , P6 ;  /* 0xff80000068687808 */ /* 0x004fe20003000000 */
[----:B------:R-:W-:Y:S01]  /*8cf0*/  HGMMA.64x96x16.F32 R24, gdesc[UR32].tnspB, R24, gsb0 ;  /* 0x41600000201879f0 */ /* 0x000fe20008000818 */
[----:B------:R-:W-:Y:S01]  /*8d00*/  UIADD3 UR32, UR10, 0xa80, URZ ;  /* 0x00000a800a207890 */ /* 0x000fe2000fffe03f */
[----:B----4-:R-:W-:Y:S01]  /*8d10*/  FMNMX.FTZ R137, R116, R133, !PT ;  /* 0x0000008574897209 */ /* 0x010fe20007810000 */
[----:B------:R-:W-:Y:S01]  /*8d20*/  UIADD3 UR34, UR11, 0x1c0, URZ ;  /* 0x000001c00b227890 */ /* 0x000fe2000fffe03f */
[----:B-1----:R-:W-:Y:S01]  /*8d30*/  FFMA.FTZ R139, R127, UR4, -R136 ;  /* 0x000000047f8b7c23 */ /* 0x002fe20008010888 */
[----:B------:R-:W-:Y:S01]  /*8d40*/  UMOV UR33, 0xc0000010 ;  /* 0xc000001000217882 */ /* 0x000fe20000000000 */
[----:B------:R-:W-:Y:S01]  /*8d50*/  UMOV UR35, 0x80000020 ;  /* 0x8000002000237882 */ /* 0x000fe20000000000 */
[----:B------:R-:W-:Y:S01]  /*8d60*/  ISETP.GT.AND P4, PT, R90, 0x48, PT ;  /* 0x000000485a00780c */ /* 0x000fe20003f84270 */
[----:B------:R-:W1:Y:S01]  /*8d70*/  MUFU.TANH R91, R91 ;  /* 0x0000005b005b7308 */ /* 0x000e620000002400 */
[----:B------:R-:W-:-:S02]  /*8d80*/  FSEL R127, R105, -INF , P5 ;  /* 0xff800000697f7808 */ /* 0x000fc40002800000 */
[----:B------:R-:W-:Y:S02]  /*8d90*/  FMNMX.FTZ R138, R104, R137, !PT ;  /* 0x00000089688a7209 */ /* 0x000fe40007810000 */
[----:B------:R-:W-:Y:S02]  /*8da0*/  ISETP.GT.AND P6, PT, R90, 0x49, PT ;  /* 0x000000495a00780c */ /* 0x000fe40003fc4270 */
[----:B-----5:R-:W-:Y:S01]  /*8db0*/  FSEL R133, R108, -INF , P4 ;  /* 0xff8000006c857808 */ /* 0x020fe20002000000 */
[----:B------:R-:W2:Y:S01]  /*8dc0*/  MUFU.TANH R101, R101 ;  /* 0x0000006500657308 */ /* 0x000ea20000002400 */
[----:B------:R-:W-:Y:S01]  /*8dd0*/  FMNMX.FTZ R138, R127, R138, !PT ;  /* 0x0000008a7f8a7209 */ /* 0x000fe20007810000 */
[----:B------:R-:W-:Y:S01]  /*8de0*/  FFMA.FTZ R108, R117, UR4, -R136 ;  /* 0x00000004756c7c23 */ /* 0x000fe20008010888 */
[----:B------:R-:W-:Y:S02]  /*8df0*/  ISETP.GT.AND P5, PT, R90, 0x50, PT ;  /* 0x000000505a00780c */ /* 0x000fe40003fa4270 */
[----:B---3--:R-:W-:-:S02]  /*8e00*/  FSEL R109, R109, -INF , P6 ;  /* 0xff8000006d6d7808 */ /* 0x008fc40003000000 */
[----:B------:R-:W-:Y:S01]  /*8e10*/  FMNMX.FTZ R138, R133, R138, !PT ;  /* 0x0000008a858a7209 */ /* 0x000fe20007810000 */
[----:B------:R-:W3:Y:S01]  /*8e20*/  MUFU.TANH R88, R88 ;  /* 0x0000005800587308 */ /* 0x000ee20000002400 */
[----:B------:R-:W-:Y:S02]  /*8e30*/  ISETP.GT.AND P4, PT, R90, 0x51, PT ;  /* 0x000000515a00780c */ /* 0x000fe40003f84270 */
[----:B0-----:R-:W-:Y:S01]  /*8e40*/  FSEL R117, R96, -INF , P5 ;  /* 0xff80000060757808 */ /* 0x001fe20002800000 */
[----:B------:R-:W-:Y:S01]  /*8e50*/  FFMA.FTZ R96, R118, UR4, -R136 ;  /* 0x0000000476607c23 */ /* 0x000fe20008010888 */
[----:B------:R-:W-:Y:S02]  /*8e60*/  FMNMX.FTZ R138, R109, R138, !PT ;  /* 0x0000008a6d8a7209 */ /* 0x000fe40007810000 */
[----:B------:R-:W-:Y:S01]  /*8e70*/  ISETP.GT.AND P6, PT, R90, 0x58, PT ;  /* 0x000000585a00780c */ /* 0x000fe20003fc4270 */
[----:B------:R-:W0:Y:S01]  /*8e80*/  MUFU.TANH R89, R89 ;  /* 0x0000005900597308 */ /* 0x000e220000002400 */
[----:B------:R-:W-:-:S02]  /*8e90*/  FSEL R118, R97, -INF , P4 ;  /* 0xff80000061767808 */ /* 0x000fc40002000000 */
[----:B------:R-:W-:Y:S02]  /*8ea0*/  FMNMX.FTZ R137, R117, R138, !PT ;  /* 0x0000008a75897209 */ /* 0x000fe40007810000 */
[----:B------:R-:W-:Y:S02]  /*8eb0*/  ISETP.GT.AND P5, PT, R90, 0x59, PT ;  /* 0x000000595a00780c */ /* 0x000fe40003fa4270 */
[----:B-1----:R-:W-:Y:S01]  /*8ec0*/  FSEL R97, R91, -INF , P6 ;  /* 0xff8000005b617808 */ /* 0x002fe20003000000 */
[----:B------:R-:W1:Y:S01]  /*8ed0*/  MUFU.TANH R92, R92 ;  /* 0x0000005c005c7308 */ /* 0x000e620000002400 */
[----:B------:R-:W-:Y:S01]  /*8ee0*/  FMNMX.FTZ R138, R118, R137, !PT ;  /* 0x00000089768a7209 */ /* 0x000fe20007810000 */
[----:B------:R-:W-:Y:S01]  /*8ef0*/  FFMA.FTZ R91, R106, UR4, -R136 ;  /* 0x000000046a5b7c23 */ /* 0x000fe20008010888 */
[C---:B------:R-:W-:Y:S02]  /*8f00*/  ISETP.GT.AND P4, PT, R90.reuse, 0x60, PT ;  /* 0x000000605a00780c */ /* 0x040fe40003f84270 */
[----:B------:R-:W-:-:S02]  /*8f10*/  ISETP.GT.AND P6, PT, R90, 0x61, PT ;  /* 0x000000615a00780c */ /* 0x000fc40003fc4270 */
[----:B--2---:R-:W-:Y:S01]  /*8f20*/  FSEL R101, R101, -INF , P5 ;  /* 0xff80000065657808 */ /* 0x004fe20002800000 */
[----:B------:R-:W2:Y:S01]  /*8f30*/  MUFU.TANH R93, R93 ;  /* 0x0000005d005d7308 */ /* 0x000ea20000002400 */
[----:B------:R-:W-:Y:S02]  /*8f40*/  FMNMX.FTZ R138, R97, R138, !PT ;  /* 0x0000008a618a7209 */ /* 0x000fe40007810000 */
[----:B---3--:R-:W-:Y:S01]  /*8f50*/  FSEL R106, R88, -INF , P4 ;  /* 0xff800000586a7808 */ /* 0x008fe20002000000 */
[----:B------:R-:W-:Y:S01]  /*8f60*/  FFMA.FTZ R88, R107, UR4, -R136 ;  /* 0x000000046b587c23 */ /* 0x000fe20008010888 */
[----:B0-----:R-:W-:Y:S02]  /*8f70*/  FSEL R107, R89, -INF , P6 ;  /* 0xff800000596b7808 */ /* 0x001fe40003000000 */
[----:B------:R-:W-:Y:S01]  /*8f80*/  FMNMX.FTZ R89, R101, R138, !PT ;  /* 0x0000008a65597209 */ /* 0x000fe20007810000 */
[----:B------:R-:W0:Y:S01]  /*8f90*/  MUFU.TANH R80, R80 ;  /* 0x0000005000507308 */ /* 0x000e220000002400 */
[----:B------:R-:W-:-:S02]  /*8fa0*/  ISETP.GT.AND P5, PT, R90, 0x68, PT ;  /* 0x000000685a00780c */ /* 0x000fc40003fa4270 */
[----:B------:R-:W-:Y:S02]  /*8fb0*/  ISETP.GT.AND P4, PT, R90, 0x69, PT ;  /* 0x000000695a00780c */ /* 0x000fe40003f84270 */
[----:B-1----:R-:W-:Y:S02]  /*8fc0*/  FSEL R92, R92, -INF , P5 ;  /* 0xff8000005c5c7808 */ /* 0x002fe40002800000 */
[C---:B------:R-:W-:Y:S01]  /*8fd0*/  ISETP.GT.AND P6, PT, R90.reuse, 0x70, PT ;  /* 0x000000705a00780c */ /* 0x040fe20003fc4270 */
[----:B------:R-:W1:Y:S01]  /*8fe0*/  MUFU.TANH R81, R81 ;  /* 0x0000005100517308 */ /* 0x000e620000002400 */
[C---:B------:R-:W-:Y:S02]  /*8ff0*/  ISETP.GT.AND P5, PT, R90.reuse, 0x71, PT ;  /* 0x000000715a00780c */ /* 0x040fe40003fa4270 */
[----:B--2---:R-:W-:Y:S02]  /*9000*/  FSEL R93, R93, -INF , P4 ;  /* 0xff8000005d5d7808 */ /* 0x004fe40002000000 */
[----:B------:R-:W-:-:S02]  /*9010*/  ISETP.GT.AND P4, PT, R90, 0x78, PT ;  /* 0x000000785a00780c */ /* 0x000fc40003f84270 */
[----:B------:R-:W-:Y:S01]  /*9020*/  R2UR UR14, R6 ;  /* 0x00000000060e72ca */ /* 0x000fe200000e0000 */
[----:B------:R2:W-:Y:S08]  /*9030*/  MUFU.EX2 R105, R139 ;  /* 0x0000008b00697308 */ /* 0x0005f00000000800 */
[----:B------:R-:W-:Y:S01]  /*9040*/  MUFU.TANH R84, R84 ;  /* 0x0000005400547308 */ /* 0x000fe20000002400 */
[----:B--2---:R-:W-:Y:S01]  /*9050*/  FFMA.FTZ R139, R110, UR4, -R136 ;  /* 0x000000046e8b7c23 */ /* 0x004fe20008010888 */
[----:B------:R-:W-:-:S02]  /*9060*/  FMNMX.FTZ R110, R106, R89, !PT ;  /* 0x000000596a6e7209 */ /* 0x000fc40007810000 */
[----:B------:R-:W-:Y:S02]  /*9070*/  UISETP.GT.AND UP1, UPT, UR38, UR14, UPT ;  /* 0x0000000e2600728c */ /* 0x000fe4000bf24270 */
[----:B------:R-:W-:Y:S02]  /*9080*/  FMNMX.FTZ R137, R107, R110, !PT ;  /* 0x0000006e6b897209 */ /* 0x000fe40007810000 */
[----:B------:R-:W2:Y:S01]  /*9090*/  MUFU.TANH R85, R85 ;  /* 0x0000005500557308 */ /* 0x000ea20000002400 */
[----:B0-----:R-:W-:Y:S01]  /*90a0*/  FSEL R110, R80, -INF , P6 ;  /* 0xff800000506e7808 */ /* 0x001fe20003000000 */
[----:B------:R-:W-:Y:S01]  /*90b0*/  FFMA.FTZ R80, R111, UR4, -R136 ;  /* 0x000000046f507c23 */ /* 0x000fe20008010888 */
[----:B------:R-:W-:Y:S02]  /*90c0*/  FMNMX.FTZ R138, R92, R137, !PT ;  /* 0x000000895c8a7209 */ /* 0x000fe40007810000 */
[----:B-1----:R-:W-:Y:S02]  /*90d0*/  FSEL R111, R81, -INF , P5 ;  /* 0xff800000516f7808 */ /* 0x002fe40002800000 */
[----:B------:R-:W-:Y:S01]  /*90e0*/  FMNMX.FTZ R81, R93, R138, !PT ;  /* 0x0000008a5d517209 */ /* 0x000fe20007810000 */
[----:B------:R-:W0:Y:S01]  /*90f0*/  MUFU.TANH R135, R135 ;  /* 0x0000008700877308 */ /* 0x000e220000002400 */
[----:B------:R-:W-:-:S02]  /*9100*/  ISETP.GT.AND P6, PT, R90, 0x79, PT ;  /* 0x000000795a00780c */ /* 0x000fc40003fc4270 */
[----:B------:R-:W-:Y:S02]  /*9110*/  FMNMX.FTZ R138, R110, R81, !PT ;  /* 0x000000516e8a7209 */ /* 0x000fe40007810000 */
[C---:B------:R-:W-:Y:S01]  /*9120*/  ISETP.GT.AND P5, PT, R90.reuse, 0x80, PT ;  /* 0x000000805a00780c */ /* 0x040fe20003fa4270 */
[----:B------:R-:W-:Y:S02]  /*9130*/  WARPGROUP.DEPBAR.LE gsb0, 0x0 ;  /* 0x00008000000079c5 */ /* 0x000fe40000010000 */
[----:B------:R-:W-:Y:S01]  /*9140*/  WARPGROUP.ARRIVE ;  /* 0x00000000000079c5 */ /* 0x000fe20000000000 */
[----:B------:R-:W1:Y:S01]  /*9150*/  MUFU.TANH R73, R73 ;  /* 0x0000004900497308 */ /* 0x000e620000002400 */
[----:B------:R-:W-:Y:S02]  /*9160*/  FMNMX.FTZ R138, R111, R138, !PT ;  /* 0x0000008a6f8a7209 */ /* 0x000fe40007810000 */
[----:B--2---:R-:W-:Y:S02]  /*9170*/  FSEL R137, R85, -INF , P6 ;  /* 0xff80000055897808 */ /* 0x004fe40003000000 */
[----:B------:R-:W-:Y:S01]  /*9180*/  HGMMA.64x96x16.F32 R24, gdesc[UR40].tnspB, R24, gsb0 ;  /* 0x41600000281879f0 */ /* 0x000fe20008000818 */
[----:B------:R-:W-:-:S02]  /*9190*/  ISETP.GT.AND P6, PT, R90, 0x88, PT ;  /* 0x000000885a00780c */ /* 0x000fc40003fc4270 */
[----:B------:R-:W2:Y:S01]  /*91a0*/  MUFU.TANH R76, R76 ;  /* 0x0000004c004c7308 */ /* 0x000ea20000002400 */
[----:B0-----:R-:W-:Y:S02]  /*91b0*/  FSEL R135, R135, -INF , P5 ;  /* 0xff80000087877808 */ /* 0x001fe40002800000 */
[----:B------:R-:W-:-:S05]  /*91c0*/  ISETP.GT.AND P5, PT, R90, 0x89, PT ;  /* 0x000000895a00780c */ /* 0x000fca0003fa4270 */
[----:B------:R0:W-:Y:S08]  /*91d0*/  MUFU.EX2 R89, R139 ;  /* 0x0000008b00597308 */ /* 0x0001f00000000800 */
[----:B------:R-:W3:Y:S01]  /*91e0*/  MUFU.TANH R77, R77 ;  /* 0x0000004d004d7308 */ /* 0x000ee20000002400 */
[--C-:B0-----:R-:W-:Y:S01]  /*91f0*/  FFMA.FTZ R139, R119, UR4, -R136.reuse ;  /* 0x00000004778b7c23 */ /* 0x101fe20008010888 */
[----:B------:R-:W-:Y:S01]  /*9200*/  FSEL R119, R84, -INF , P4 ;  /* 0xff80000054777808 */ /* 0x000fe20002000000 */
[--C-:B------:R-:W-:Y:S01]  /*9210*/  FFMA.FTZ R84, R99, UR4, -R136.reuse ;  /* 0x0000000463547c23 */ /* 0x100fe20008010888 */
[----:B------:R-:W-:Y:S01]  /*9220*/  ISETP.GT.AND P4, PT, R90, 0x81, PT ;  /* 0x000000815a00780c */ /* 0x000fe20003f84270 */
[----:B------:R-:W-:Y:S01]  /*9230*/  FFMA.FTZ R99, R78, UR4, -R136 ;  /* 0x000000044e637c23 */ /* 0x000fe20008010888 */
[----:B------:R-:W-:-:S02]  /*9240*/  FMNMX.FTZ R138, R119, R138, !PT ;  /* 0x0000008a778a7209 */ /* 0x000fc40007810000 */
[----:B------:R2:W-:Y:S02]  /*9250*/  MUFU.EX2 R81, R139 ;  /* 0x0000008b00517308 */ /* 0x0005e40000000800 */
[----:B------:R-:W-:Y:S02]  /*9260*/  FMNMX.FTZ R90, R137, R138, !PT ;  /* 0x0000008a895a7209 */ /* 0x000fe40007810000 */
[----:B-1----:R-:W-:Y:S01]  /*9270*/  FSEL R138, R73, -INF , P4 ;  /* 0xff800000498a7808 */ /* 0x002fe20002000000 */
[--C-:B------:R-:W-:Y:S01]  /*9280*/  FFMA.FTZ R73, R102, UR4, -R136.reuse ;  /* 0x0000000466497c23 */ /* 0x100fe20008010888 */
[----:B------:R-:W-:Y:S01]  /*9290*/  FMNMX.FTZ R85, R135, R90, !PT ;  /* 0x0000005a87557209 */ /* 0x000fe20007810000 */
[--C-:B------:R-:W-:Y:S01]  /*92a0*/  FFMA.FTZ R102, R74, UR4, -R136.reuse ;  /* 0x000000044a667c23 */ /* 0x100fe20008010888 */
[--C-:B------:R-:W-:Y:S01]  /*92b0*/  FFMA.FTZ R90, R134, UR4, -R136.reuse ;  /* 0x00000004865a7c23 */ /* 0x100fe20008010888 */
[----:B--2---:R-:W-:Y:S01]  /*92c0*/  FSEL R139, R76, -INF , P6 ;  /* 0xff8000004c8b7808 */ /* 0x004fe20003000000 */
[----:B------:R-:W-:Y:S01]  /*92d0*/  MUFU.EX2 R9, R9 ;  /* 0x0000000900097308 */ /* 0x000fe20000000800 */
[----:B------:R-:W-:Y:S01]  /*92e0*/  FMNMX.FTZ R76, R138, R85, !PT ;  /* 0x000000558a4c7209 */ /* 0x000fe20007810000 */
[--C-:B------:R-:W-:Y:S01]  /*92f0*/  FFMA.FTZ R85, R103, UR4, -R136.reuse ;  /* 0x0000000467557c23 */ /* 0x100fe20008010888 */
[----:B---3--:R-:W-:Y:S01]  /*9300*/  FSEL R140, R77, -INF , P5 ;  /* 0xff8000004d8c7808 */ /* 0x008fe20002800000 */
[----:B------:R-:W-:Y:S01]  /*9310*/  FFMA.FTZ R103, R79, UR4, -R136 ;  /* 0x000000044f677c23 */ /* 0x000fe20008010888 */
[----:B------:R-:W-:-:S02]  /*9320*/  FMNMX.FTZ R77, R139, R76, !PT ;  /* 0x0000004c8b4d7209 */ /* 0x000fc40007810000 */
[----:B------:R-:W-:Y:S01]  /*9330*/  ISETP.GE.U32.AND P4, PT, R143, 0x180, PT ;  /* 0x000001808f00780c */ /* 0x000fe20003f86070 */
[----:B------:R-:W-:Y:S01]  /*9340*/  MUFU.EX2 R10, R10 ;  /* 0x0000000a000a7308 */ /* 0x000fe20000000800 */
[----:B------:R-:W-:-:S05]  /*9350*/  FMNMX.FTZ R76, R140, R77, !PT ;  /* 0x0000004d8c4c7209 */ /* 0x000fca0007810000 */
[----:B------:R-:W0:Y:S02]  /*9360*/  SHFL.BFLY PT, R77, R76, 0x2, 0x1f ;  /* 0x0c401f004c4d7f89 */ /* 0x000e2400000e0000 */
[----:B------:R-:W-:Y:S08]  /*9370*/  MUFU.EX2 R13, R13 ;  /* 0x0000000d000d7308 */ /* 0x000ff00000000800 */
[----:B------:R-:W-:Y:S08]  /*9380*/  MUFU.EX2 R15, R15 ;  /* 0x0000000f000f7308 */ /* 0x000ff00000000800 */
[----:B------:R-:W-:Y:S01]  /*9390*/  MUFU.EX2 R21, R21 ;  /* 0x0000001500157308 */ /* 0x000fe20000000800 */
[----:B0-----:R-:W-:-:S07]  /*93a0*/  FMNMX.FTZ R77, R76, R77, !PT ;  /* 0x0000004d4c4d7209 */ /* 0x001fce0007810000 */
[----:B------:R-:W-:Y:S01]  /*93b0*/  MUFU.EX2 R129, R129 ;  /* 0x0000008100817308 */ /* 0x000fe20000000800 */
[----:B------:R-:W0:Y:S07]  /*93c0*/  SHFL.BFLY PT, R76, R77, 0x1, 0x1f ;  /* 0x0c201f004d4c7f89 */ /* 0x000e2e00000e0000 */
[----:B------:R-:W-:Y:S08]  /*93d0*/  MUFU.EX2 R122, R122 ;  /* 0x0000007a007a7308 */ /* 0x000ff00000000800 */
[----:B------:R-:W-:Y:S08]  /*93e0*/  MUFU.EX2 R114, R114 ;  /* 0x0000007200727308 */ /* 0x000ff00000000800 */
[----:B------:R-:W-:Y:S01]  /*93f0*/  MUFU.EX2 R108, R108 ;  /* 0x0000006c006c7308 */ /* 0x000fe20000000800 */
[----:B------:R-:W-:-:S02]  /*9400*/  WARPGROUP.DEPBAR.LE gsb0, 0x0 ;  /* 0x00008000000079c5 */ /* 0x000fc40000010000 */
[----:B------:R-:W-:Y:S01]  /*9410*/  WARPGROUP.ARRIVE ;  /* 0x00000000000079c5 */ /* 0x000fe20000000000 */
[----:B0-----:R-:W-:-:S04]  /*9420*/  FMNMX.FTZ R74, R77, R76, !PT ;  /* 0x0000004c4d4a7209 */ /* 0x001fc80007810000 */
[C---:B------:R-:W-:Y:S01]  /*9430*/  FSETP.NEU.FTZ.AND P5, PT, R74.reuse, -INF , PT ;  /* 0xff8000004a00780b */ /* 0x040fe20003fbd000 */
[----:B------:R-:W-:Y:S01]  /*9440*/  HGMMA.64x96x16.F32 R24, gdesc[UR32].tnspB, R24, gsb0 ;  /* 0x41600000201879f0 */ /* 0x000fe20008000818 */
[----:B------:R-:W-:Y:S01]  /*9450*/  UIADD3 UR32, UR10, 0xc00, URZ ;  /* 0x00000c000a207890 */ /* 0x000fe2000fffe03f */
[C---:B------:R-:W-:Y:S01]  /*9460*/  FMUL.FTZ R134, R74.reuse, UR4 ;  /* 0x000000044a867c20 */ /* 0x040fe20008410000 */
[----:B------:R-:W-:Y:S01]  /*9470*/  UIADD3 UR34, UR11, 0x200, URZ ;  /* 0x000002000b227890 */ /* 0x000fe2000fffe03f */
[----:B------:R-:W-:Y:S01]  /*9480*/  FSEL R77, R74, RZ, P5 ;  /* 0x000000ff4a4d7208 */ /* 0x000fe20002800000 */
[----:B------:R-:W-:Y:S01]  /*9490*/  UMOV UR33, 0xc0000010 ;  /* 0xc000001000217882 */ /* 0x000fe20000000000 */
[----:B------:R-:W-:Y:S01]  /*94a0*/  UMOV UR35, 0x80000020 ;  /* 0x8000002000237882 */ /* 0x000fe20000000000 */
[----:B------:R-:W-:Y:S01]  /*94b0*/  FSEL R134, R134, RZ, P5 ;  /* 0x000000ff86867208 */ /* 0x000fe20002800000 */
[----:B------:R-:W-:Y:S01]  /*94c0*/  MUFU.EX2 R96, R96 ;  /* 0x0000006000607308 */ /* 0x000fe20000000800 */
[----:B------:R-:W-:Y:S01]  /*94d0*/  FADD.FTZ R77, -R77, R4 ;  /* 0x000000044d4d7221 */ /* 0x000fe20000010100 */
[----:B------:R-:W-:-:S02]  /*94e0*/  UIADD3 UR10, UR38, -0x1, URZ ;  /* 0xffffffff260a7890 */ /* 0x000fc4000fffe03f */
[--C-:B------:R-:W-:Y:S01]  /*94f0*/  FFMA.FTZ R76, R7, UR4, -R134.reuse ;  /* 0x00000004074c7c23 */ /* 0x100fe20008010886 */
[--C-:B------:R-:W-:Y:S01]  /*9500*/  FFMA.FTZ R7, R8, UR4, -R134.reuse ;  /* 0x0000000408077c23 */ /* 0x100fe20008010886 */
[--C-:B------:R-:W-:Y:S01]  /*9510*/  FFMA.FTZ R8, R12, UR4, -R134.reuse ;  /* 0x000000040c087c23 */ /* 0x100fe20008010886 */
[----:B------:R-:W-:Y:S02]  /*9520*/  VIADD R12, R142, 0x9 ;  /* 0x000000098e0c7836 */ /* 0x000fe40000000000 */
[----:B------:R-:W-:Y:S01]  /*9530*/  FMUL.FTZ R77, R77, UR4 ;  /* 0x000000044d4d7c20 */ /* 0x000fe20008410000 */
[--C-:B------:R-:W-:Y:S01]  /*9540*/  FFMA.FTZ R78, R98, UR4, -R134.reuse ;  /* 0x00000004624e7c23 */ /* 0x100fe20008010886 */
[----:B------:R-:W-:Y:S01]  /*9550*/  MUFU.EX2 R76, R76 ;  /* 0x0000004c004c7308 */ /* 0x000fe20000000800 */
[--C-:B------:R-:W-:Y:S01]  /*9560*/  FFMA.FTZ R136, R14, UR4, -R134.reuse ;  /* 0x000000040e887c23 */ /* 0x100fe20008010886 */
[----:B------:R-:W-:Y:S01]  /*9570*/  SEL R79, R12, 0x9, !P4 ;  /* 0x000000090c4f7807 */ /* 0x000fe20006000000 */
[--C-:B------:R-:W-:Y:S01]  /*9580*/  FFMA.FTZ R12, R104, UR4, -R134.reuse ;  /* 0x00000004680c7c23 */ /* 0x100fe20008010886 */
[----:B------:R-:W-:Y:S01]  /*9590*/  FSEL R104, R72, RZ, P3 ;  /* 0x000000ff48687208 */ /* 0x000fe20001800000 */
[--C-:B------:R-:W-:Y:S01]  /*95a0*/  FFMA.FTZ R141, R20, UR4, -R134.reuse ;  /* 0x00000004148d7c23 */ /* 0x100fe20008010886 */
[--C-:B------:R-:W-:Y:S01]  /*95b0*/  FFMA.FTZ R131, R131, UR4, -R134.reuse ;  /* 0x0000000483837c23 */ /* 0x100fe20008010886 */
[----:B------:R-:W-:Y:S01]  /*95c0*/  FFMA.FTZ R98, R123, UR4, -R134 ;  /* 0x000000047b627c23 */ /* 0x000fe20008010886 */
[----:B------:R-:W-:Y:S01]  /*95d0*/  MUFU.EX2 R7, R7 ;  /* 0x0000000700077308 */ /* 0x000fe20000000800 */
[----:B------:R-:W-:Y:S01]  /*95e0*/  FADD.FTZ R5, -R104, R5 ;  /* 0x0000000568057221 */ /* 0x000fe20000010100 */
[----:B------:R-:W-:-:S02]  /*95f0*/  IMAD.U32 R104, RZ, RZ, UR36 ;  /* 0x00000024ff687e24 */ /* 0x000fc4000f8e00ff */
[--C-:B------:R-:W-:Y:S01]  /*9600*/  FFMA.FTZ R123, R125, UR4, -R134.reuse ;  /* 0x000000047d7b7c23 */ /* 0x100fe20008010886 */
[--C-:B------:R-:W-:Y:S01]  /*9610*/  FFMA.FTZ R130, R130, UR4, -R134.reuse ;  /* 0x0000000482827c23 */ /* 0x100fe20008010886 */
[----:B------:R-:W-:Y:S01]  /*9620*/  FMUL.FTZ R4, R5, UR4 ;  /* 0x0000000405047c20 */ /* 0x000fe20008410000 */
[--C-:B------:R-:W-:Y:S01]  /*9630*/  FFMA.FTZ R125, R126, UR4, -R134.reuse ;  /* 0x000000047e7d7c23 */ /* 0x100fe20008010886 */
[----:B------:R-:W-:Y:S01]  /*9640*/  @!P1 LEA R104, R104, UR37, 0x3 ;  /* 0x0000002568689c11 */ /* 0x000fe2000f8e18ff */
[----:B------:R-:W-:Y:S01]  /*9650*/  MUFU.EX2 R78, R78 ;  /* 0x0000004e004e7308 */ /* 0x000fe20000000800 */
[--C-:B------:R-:W-:Y:S01]  /*9660*/  FFMA.FTZ R120, R120, UR4, -R134.reuse ;  /* 0x0000000478787c23 */ /* 0x100fe20008010886 */
[--C-:B------:R-:W-:Y:S01]  /*9670*/  FFMA.FTZ R132, R132, UR4, -R134.reuse ;  /* 0x0000000484847c23 */ /* 0x100fe20008010886 */
[--C-:B------:R-:W-:Y:S01]  /*9680*/  FFMA.FTZ R20, R112, UR4, -R134.reuse ;  /* 0x0000000470147c23 */ /* 0x100fe20008010886 */
[----:B------:R-:W-:Y:S02]  /*9690*/  @!P1 VIADD R5, R104, 0x31c40 ;  /* 0x00031c4068059836 */ /* 0x000fe40000000000 */
[--C-:B------:R-:W-:Y:S01]  /*96a0*/  FFMA.FTZ R14, R115, UR4, -R134.reuse ;  /* 0x00000004730e7c23 */ /* 0x100fe20008010886 */
[--C-:B------:R-:W-:Y:S01]  /*96b0*/  FFMA.FTZ R112, R116, UR4, -R134.reuse ;  /* 0x0000000474707c23 */ /* 0x100fe20008010886 */
[--C-:B------:R-:W-:Y:S01]  /*96c0*/  FFMA.FTZ R115, R127, UR4, -R134.reuse ;  /* 0x000000047f737c23 */ /* 0x100fe20008010886 */
[----:B------:R-:W0:Y:S01]  /*96d0*/  MUFU.EX2 R4, R4 ;  /* 0x0000000400047308 */ /* 0x000e220000000800 */
[----:B------:R-:W-:Y:S01]  /*96e0*/  @!P1 PRMT R5, RZ, 0x654, R5 ;  /* 0x00000654ff059816 */ /* 0x000fe20000000005 */
        /* <DEDUP_REMOVED lines=12> */
[----:B------:R-:W-:Y:S01]  /*97b0*/  FFMA.FTZ R139, R139, UR4, -R134 ;  /* 0x000000048b8b7c23 */ /* 0x000fe20008010886 */
[----:B------:R-:W-:Y:S01]  /*97c0*/  PLOP3.LUT P3, PT, PT, PT, UP1, 0x80, 0x0 ;  /* 0x000000000000781c */ /* 0x000fe20003f6f018 */
[----:B------:R-:W-:Y:S01]  /*97d0*/  MUFU.EX2 R136, R136 ;  /* 0x0000008800887308 */ /* 0x000fe20000000800 */
[----:B------:R-:W-:-:S07]  /*97e0*/  UMOV UR38, UR10 ;  /* 0x0000000a00267c82 */ /* 0x000fce0008000000 */
        /* <DEDUP_REMOVED lines=26> */
[----:B-1----:R-:W-:Y:S01]  /*9990*/  IMAD.U32 R79, RZ, RZ, UR7 ;  /* 0x00000007ff4f7e24 */ /* 0x002fe2000f8e00ff */
[----:B------:R-:W-:Y:S01]  /*99a0*/  UMOV UR7, UR36 ;  /* 0x0000002400077c82 */ /* 0x000fe20008000000 */
[-C--:B0-----:R-:W-:Y:S01]  /*99b0*/  FMUL.FTZ R26, R26, R4.reuse ;  /* 0x000000041a1a7220 */ /* 0x081fe20000410000 */
[-C--:B------:R-:W-:Y:S01]  /*99c0*/  FMUL.FTZ R27, R27, R4.reuse ;  /* 0x000000041b1b7220 */ /* 0x080fe20000410000 */
[-C--:B------:R-:W-:Y:S01]  /*99d0*/  FMUL.FTZ R30, R30, R4.reuse ;  /* 0x000000041e1e7220 */ /* 0x080fe20000410000 */
[----:B------:R-:W-:Y:S01]  /*99e0*/  @!P1 LEA R79, R79, UR37, 0x3 ;  /* 0x000000254f4f9c11 */ /* 0x000fe2000f8e18ff */
[-C--:B------:R-:W-:Y:S01]  /*99f0*/  FMUL.FTZ R31, R31, R4.reuse ;  /* 0x000000041f1f7220 */ /* 0x080fe20000410000 */
[----:B--2---:R0:W1:Y:S01]  /*9a00*/  MUFU.EX2 R5, R77 ;  /* 0x0000004d00057308 */ /* 0x0040620000000800 */
[-C--:B------:R-:W-:Y:S01]  /*9a10*/  FMUL.FTZ R34, R34, R4.reuse ;  /* 0x0000000422227220 */ /* 0x080fe20000410000 */
[----:B------:R-:W-:Y:S01]  /*9a20*/  FMUL.FTZ R35, R35, R4 ;  /* 0x0000000423237220 */ /* 0x000fe20000410000 */
[----:B------:R-:W-:-:S02]  /*9a30*/  @!P1 VIADD R79, R79, 0x31c60 ;  /* 0x00031c604f4f9836 */ /* 0x000fc40000000000 */
[-C--:B------:R-:W-:Y:S01]  /*9a40*/  FMUL.FTZ R38, R38, R4.reuse ;  /* 0x0000000426267220 */ /* 0x080fe20000410000 */
[-C--:B------:R-:W-:Y:S01]  /*9a50*/  FMUL.FTZ R39, R39, R4.reuse ;  /* 0x0000000427277220 */ /* 0x080fe20000410000 */
[-C--:B------:R-:W-:Y:S01]  /*9a60*/  FMUL.FTZ R42, R42, R4.reuse ;  /* 0x000000042a2a7220 */ /* 0x080fe20000410000 */
[----:B------:R-:W-:Y:S01]  /*9a70*/  FMUL.FTZ R43, R43, R4 ;  /* 0x000000042b2b7220 */ /* 0x000fe20000410000 */
[----:B------:R-:W-:Y:S01]  /*9a80*/  @!P1 PRMT R79, RZ, 0x654, R79 ;  /* 0x00000654ff4f9816 */ /* 0x000fe2000000004f */
[----:B0-----:R-:W-:Y:S01]  /*9a90*/  FFMA.FTZ R77, R4, R0, R9 ;  /* 0x00000000044d7223 */ /* 0x001fe20000010009 */
[----:B------:R-:W-:Y:S01]  /*9aa0*/  MUFU.EX2 R85, R85 ;  /* 0x0000005500557308 */ /* 0x000fe20000000800 */
[-C--:B------:R-:W-:Y:S01]  /*9ab0*/  FMUL.FTZ R46, R46, R4.reuse ;  /* 0x000000042e2e7220 */ /* 0x080fe20000410000 */
[----:B------:R0:W-:Y:S01]  /*9ac0*/  @!P1 SYNCS.ARRIVE.TRANS64.RED.A1T0 RZ, [R79+URZ], RZ ;  /* 0x000000ff4fff99a7 */ /* 0x0001e2000810043f */
[C---:B------:R-:W-:Y:S01]  /*9ad0*/  FADD.FTZ R126, R10.reuse, R77 ;  /* 0x0000004d0a7e7221 */ /* 0x040fe20000010000 */
[----:B------:R-:W-:Y:S01]  /*9ae0*/  F2FP.F16.F32.PACK_AB R77, R10, R9 ;  /* 0x000000090a4d723e */ /* 0x000fe200000000ff */
[-C--:B------:R-:W-:Y:S01]  /*9af0*/  FMUL.FTZ R47, R47, R4.reuse ;  /* 0x000000042f2f7220 */ /* 0x080fe20000410000 */
[----:B------:R-:W-:Y:S01]  /*9b00*/  FMUL.FTZ R50, R50, R4 ;  /* 0x0000000432327220 */ /* 0x000fe20000410000 */
[----:B-1----:R-:W-:Y:S01]  /*9b10*/  FFMA.FTZ R104, R5, R3, R76 ;  /* 0x0000000305687223 */ /* 0x002fe2000001004c */
[----:B------:R-:W-:Y:S01]  /*9b20*/  FADD.FTZ R126, R13, R126 ;  /* 0x0000007e0d7e7221 */ /* 0x000fe20000010000 */
[C---:B------:R-:W-:Y:S01]  /*9b30*/  F2FP.F16.F32.PACK_AB R76, R7.reuse, R76 ;  /* 0x0000004c074c723e */ /* 0x040fe200000000ff */
[----:B------:R-:W-:Y:S01]  /*9b40*/  FFMA.FTZ R3, R118, UR4, -R134 ;  /* 0x0000000476037c23 */ /* 0x000fe20008010886 */
[----:B0-----:R-:W-:Y:S01]  /*9b50*/  FADD.FTZ R79, R7, R104 ;  /* 0x00000068074f7221 */ /* 0x001fe20000010000 */
[----:B------:R-:W-:Y:S01]  /*9b60*/  FADD.FTZ R10, R15, R126 ;  /* 0x0000007e0f0a7221 */ /* 0x000fe20000010000 */
[----:B------:R-:W0:Y:S01]  /*9b70*/  MUFU.EX2 R0, R117 ;  /* 0x0000007500007308 */ /* 0x000e220000000800 */
[----:B------:R-:W-:Y:S01]  /*9b80*/  FFMA.FTZ R7, R97, UR4, -R134 ;  /* 0x0000000461077c23 */ /* 0x000fe20008010886 */
[----:B------:R-:W-:Y:S01]  /*9b90*/  FADD.FTZ R9, R78, R79 ;  /* 0x0000004f4e097221 */ /* 0x000fe20000010000 */
[C---:B------:R-:W-:Y:S01]  /*9ba0*/  F2FP.F16.F32.PACK_AB R78, R8.reuse, R78 ;  /* 0x0000004e084e723e */ /* 0x040fe200000000ff */
[----:B------:R-:W-:Y:S01]  /*9bb0*/  FADD.FTZ R10, R21, R10 ;  /* 0x0000000a150a7221 */ /* 0x000fe20000010000 */
[----:B------:R-:W-:Y:S01]  /*9bc0*/  F2FP.F16.F32.PACK_AB R79, R15, R13 ;  /* 0x0000000d0f4f723e */ /* 0x000fe200000000ff */
[----:B------:R-:W-:Y:S01]  /*9bd0*/  FADD.FTZ R9, R8, R9 ;  /* 0x0000000908097221 */ /* 0x000fe20000010000 */
[----:B------:R-:W-:Y:S01]  /*9be0*/  FFMA.FTZ R13, R93, UR4, -R134 ;  /* 0x000000045d0d7c23 */ /* 0x000fe20008010886 */
[----:B------:R-:W-:Y:S01]  /*9bf0*/  FADD.FTZ R10, R11, R10 ;  /* 0x0000000a0b0a7221 */ /* 0x000fe20000010000 */
[----:B------:R-:W-:Y:S01]  /*9c00*/  FFMA.FTZ R15, R101, UR4, -R134 ;  /* 0x00000004650f7c23 */ /* 0x000fe20008010886 */
[----:B------:R-:W-:Y:S01]  /*9c10*/  FADD.FTZ R8, R136, R9 ;  /* 0x0000000988087221 */ /* 0x000fe20000010000 */
[----:B------:R1:W-:Y:S01]  /*9c20*/  STSM.16.M88.4 [R2+0x24300], R76 ;  /* 0x0243004c02007844 */ /* 0x0003e20000000200 */
[----:B------:R-:W-:Y:S01]  /*9c30*/  FADD.FTZ R93, R129, R10 ;  /* 0x0000000a815d7221 */ /* 0x000fe20000010000 */
[----:B------:R-:W2:Y:S01]  /*9c40*/  MUFU.EX2 R3, R3 ;  /* 0x0000000300037308 */ /* 0x000ea20000000800 */
[----:B------:R-:W-:Y:S01]  /*9c50*/  FADD.FTZ R8, R141, R8 ;  /* 0x000000088d087221 */ /* 0x000fe20000010000 */
[--C-:B------:R-:W-:Y:S01]  /*9c60*/  FFMA.FTZ R97, R92, UR4, -R134.reuse ;  /* 0x000000045c617c23 */ /* 0x100fe20008010886 */
[----:B------:R-:W-:Y:S01]  /*9c70*/  FADD.FTZ R93, R128, R93 ;  /* 0x0000005d805d7221 */ /* 0x000fe20000010000 */
[----:B------:R-:W-:Y:S01]  /*9c80*/  FFMA.FTZ R134, R140, UR4, -R134 ;  /* 0x000000048c867c23 */ /* 0x000fe20008010886 */
[----:B------:R-:W-:Y:S01]  /*9c90*/  FADD.FTZ R9, R131, R8 ;  /* 0x0000000883097221 */ /* 0x000fe20000010000 */
[-C--:B------:R-:W-:Y:S01]  /*9ca0*/  FMUL.FTZ R24, R24, R5.reuse ;  /* 0x0000000518187220 */ /* 0x080fe20000410000 */
[----:B------:R-:W-:Y:S01]  /*9cb0*/  FADD.FTZ R8, R122, R93 ;  /* 0x0000005d7a087221 */ /* 0x000fe20000010000 */
[----:B------:R-:W3:Y:S01]  /*9cc0*/  MUFU.EX2 R7, R7 ;  /* 0x0000000700077308 */ /* 0x000ee20000000800 */
[----:B------:R-:W-:Y:S01]  /*9cd0*/  FADD.FTZ R9, R130, R9 ;  /* 0x0000000982097221 */ /* 0x000fe20000010000 */
[-C--:B------:R-:W-:Y:S01]  /*9ce0*/  FMUL.FTZ R25, R25, R5.reuse ;  /* 0x0000000519197220 */ /* 0x080fe20000410000 */
[C---:B------:R-:W-:Y:S01]  /*9cf0*/  FADD.FTZ R101, R121.reuse, R8 ;  /* 0x0000000879657221 */ /* 0x040fe20000010000 */
[----:B------:R-:W-:Y:S01]  /*9d00*/  F2FP.F16.F32.PACK_AB R121, R121, R122 ;  /* 0x0000007a7979723e */ /* 0x000fe200000000ff */
[----:B------:R-:W-:Y:S01]  /*9d10*/  FADD.FTZ R9, R120, R9 ;  /* 0x0000000978097221 */ /* 0x000fe20000010000 */
[----:B------:R-:W-:Y:S01]  /*9d20*/  F2FP.F16.F32.PACK_AB R122, R123, R98 ;  /* 0x000000627b7a723e */ /* 0x000fe200000000ff */
[----:B------:R-:W-:Y:S01]  /*9d30*/  FADD.FTZ R10, R124, R101 ;  /* 0x000000657c0a7221 */ /* 0x000fe20000010000 */
[----:B------:R-:W4:Y:S01]  /*9d40*/  MUFU.EX2 R15, R15 ;  /* 0x0000000f000f7308 */ /* 0x000f220000000800 */
[C---:B------:R-:W-:Y:S01]  /*9d50*/  FADD.FTZ R9, R132.reuse, R9 ;  /* 0x0000000984097221 */ /* 0x040fe20000010000 */
[----:B------:R-:W-:Y:S01]  /*9d60*/  F2FP.F16.F32.PACK_AB R120, R132, R120 ;  /* 0x000000788478723e */ /* 0x000fe200000000ff */
[----:B------:R-:W-:Y:S01]  /*9d70*/  FADD.FTZ R101, R113, R10 ;  /* 0x0000000a71657221 */ /* 0x000fe20000010000 */
[-C--:B------:R-:W-:Y:S01]  /*9d80*/  FMUL.FTZ R28, R28, R5.reuse ;  /* 0x000000051c1c7220 */ /* 0x080fe20000410000 */
[----:B------:R-:W-:Y:S01]  /*9d90*/  FADD.FTZ R8, R98, R9 ;  /* 0x0000000962087221 */ /* 0x000fe20000010000 */
[----:B------:R-:W-:Y:S01]  /*9da0*/  FMUL.FTZ R29, R29, R5 ;  /* 0x000000051d1d7220 */ /* 0x000fe20000410000 */
[----:B------:R-:W-:Y:S01]  /*9db0*/  FADD.FTZ R104, R114, R101 ;  /* 0x0000006572687221 */ /* 0x000fe20000010000 */
[----:B------:R5:W-:Y:S01]  /*9dc0*/  MUFU.EX2 R92, R106 ;  /* 0x0000006a005c7308 */ /* 0x000be20000000800 */
[----:B------:R-:W-:Y:S01]  /*9dd0*/  FADD.FTZ R9, R123, R8 ;  /* 0x000000087b097221 */ /* 0x000fe20000010000 */
[----:B------:R-:W-:Y:S01]  /*9de0*/  F2FP.F16.F32.PACK_AB R8, R141, R136 ;  /* 0x000000888d08723e */ /* 0x000fe200000000ff */
[----:B------:R-:W-:Y:S01]  /*9df0*/  FADD.FTZ R101, R105, R104 ;  /* 0x0000006869657221 */ /* 0x000fe20000010000 */
[----:B------:R-:W-:Y:S01]  /*9e00*/  F2FP.F16.F32.PACK_AB R123, R113, R124 ;  /* 0x0000007c717b723e */ /* 0x000fe200000000ff */
[----:B------:R-:W-:Y:S01]  /*9e10*/  FADD.FTZ R10, R20, R9 ;  /* 0x00000009140a7221 */ /* 0x000fe20000010000 */
[----:B------:R-:W-:Y:S01]  /*9e20*/  F2FP.F16.F32.PACK_AB R9, R11, R21 ;  /* 0x000000150b09723e */ /* 0x000fe200000000ff */
[----:B------:R-:W-:Y:S01]  /*9e30*/  FADD.FTZ R101, R108, R101 ;  /* 0x000000656c657221 */ /* 0x000fe20000010000 */
[----:B------:R0:W-:Y:S01]  /*9e40*/  MUFU.EX2 R21, R13 ;  /* 0x0000000d00157308 */ /* 0x0001e20000000800 */
[----:B------:R-:W-:Y:S01]  /*9e50*/  FADD.FTZ R11, R125, R10 ;  /* 0x0000000a7d0b7221 */ /* 0x000fe20000010000 */
[----:B-----5:R-:W-:Y:S01]  /*9e60*/  F2FP.F16.F32.PACK_AB R106, R112, R14 ;  /* 0x0000000e706a723e */ /* 0x020fe200000000ff */
[----:B-1----:R-:W-:Y:S01]  /*9e70*/  FADD.FTZ R76, R96, R101 ;  /* 0x00000065604c7221 */ /* 0x002fe20000010000 */
[----:B------:R-:W-:Y:S01]  /*9e80*/  F2FP.F16.F32.PACK_AB R10, R130, R131 ;  /* 0x00000083820a723e */ /* 0x000fe200000000ff */
[----:B------:R-:W-:Y:S01]  /*9e90*/  FADD.FTZ R77, R14, R11 ;  /* 0x0000000b0e4d7221 */ /* 0x000fe20000010000 */
[----:B------:R-:W-:Y:S01]  /*9ea0*/  F2FP.F16.F32.PACK_AB R11, R128, R129 ;  /* 0x00000081800b723e */ /* 0x000fe200000000ff */
[-C--:B------:R-:W-:Y:S01]  /*9eb0*/  FMUL.FTZ R32, R32, R5.reuse ;  /* 0x0000000520207220 */ /* 0x080fe20000410000 */
[----:B------:R-:W-:Y:S01]  /*9ec0*/  MUFU.EX2 R90, R90 ;  /* 0x0000005a005a7308 */ /* 0x000fe20000000800 */
[----:B------:R-:W-:Y:S01]  /*9ed0*/  FADD.FTZ R77, R112, R77 ;  /* 0x0000004d704d7221 */ /* 0x000fe20000010000 */
[----:B0-----:R-:W-:Y:S01]  /*9ee0*/  FADD.FTZ R13, R91, R76 ;  /* 0x0000004c5b0d7221 */ /* 0x001fe20000010000 */
[----:B------:R0:W-:Y:S01]  /*9ef0*/  STSM.16.M88.4 [R2+0x25b00], R8 ;  /* 0x025b000802007844 */ /* 0x0001e20000000200 */
[----:B------:R-:W-:Y:S01]  /*9f00*/  F2FP.F16.F32.PACK_AB R105, R105, R114 ;  /* 0x000000726969723e */ /* 0x000fe200000000ff */
[----:B------:R-:W-:Y:S01]  /*9f10*/  FADD.FTZ R104, R12, R77 ;  /* 0x0000004d0c687221 */ /* 0x000fe20000010000 */
[-C--:B------:R-:W-:Y:S01]  /*9f20*/  FMUL.FTZ R33, R33, R5.reuse ;  /* 0x0000000521217220 */ /* 0x080fe20000410000 */
[----:B------:R-:W-:Y:S01]  /*9f30*/  STSM.16.M88.4 [R2+0x27300], R120 ;  /* 0x0273007802007844 */ /* 0x000fe20000000200 */
[----:B------:R1:W5:Y:S01]  /*9f40*/  MUFU.EX2 R93, R107 ;  /* 0x0000006b005d7308 */ /* 0x0003620000000800 */
[----:B------:R-:W-:Y:S01]  /*9f50*/  FADD.FTZ R77, R115, R104 ;  /* 0x00000068734d7221 */ /* 0x000fe20000010000 */
[----:B------:R-:W-:Y:S01]  /*9f60*/  F2FP.F16.F32.PACK_AB R104, R125, R20 ;  /* 0x000000147d68723e */ /* 0x000fe200000000ff */
[----:B------:R-:W-:Y:S01]  /*9f70*/  FADD.FTZ R20, R88, R13 ;  /* 0x0000000d58147221 */ /* 0x000fe20000010000 */
[-C--:B------:R-:W-:Y:S01]  /*9f80*/  FMUL.FTZ R36, R36, R5.reuse ;  /* 0x0000000524247220 */ /* 0x080fe20000410000 */
[----:B------:R-:W-:Y:S01]  /*9f90*/  FADD.FTZ R76, R116, R77 ;  /* 0x0000004d744c7221 */ /* 0x000fe20000010000 */
[----:B------:R-:W-:Y:S01]  /*9fa0*/  FMUL.FTZ R37, R37, R5 ;  /* 0x0000000525257220 */ /* 0x000fe20000410000 */
[----:B------:R-:W-:Y:S01]  /*9fb0*/  FADD.FTZ R13, R89, R20 ;  /* 0x00000014590d7221 */ /* 0x000fe20000010000 */
[----:B------:R-:W5:Y:S01]  /*9fc0*/  MUFU.EX2 R94, R94 ;  /* 0x0000005e005e7308 */ /* 0x000f620000000800 */
[----:B------:R-:W-:Y:S01]  /*9fd0*/  FADD.FTZ R77, R109, R76 ;  /* 0x0000004c6d4d7221 */ /* 0x000fe20000010000 */
[----:B-1----:R-:W-:Y:S01]  /*9fe0*/  F2FP.F16.F32.PACK_AB R107, R96, R108 ;  /* 0x0000006c606b723e */ /* 0x002fe200000000ff */
[----:B------:R-:W-:Y:S01]  /*9ff0*/  FADD.FTZ R14, R80, R13 ;  /* 0x0000000d500e7221 */ /* 0x000fe20000010000 */
[----:B0-----:R-:W-:Y:S01]  /*a000*/  F2FP.F16.F32.PACK_AB R8, R115, R12 ;  /* 0x0000000c7308723e */ /* 0x001fe200000000ff */
[----:B------:R-:W-:Y:S01]  /*a010*/  FADD.FTZ R20, R0, R77 ;  /* 0x0000004d00147221 */ /* 0x000fe20000010000 */
[----:B--2---:R-:W-:Y:S01]  /*a020*/  F2FP.F16.F32.PACK_AB R12, R3, R0 ;  /* 0x00000000030c723e */ /* 0x004fe200000000ff */
[----:B------:R-:W-:Y:S01]  /*a030*/  FADD.FTZ R13, R81, R14 ;  /* 0x0000000e510d7221 */ /* 0x000fe20000010000 */
[----:B------:R-:W0:Y:S01]  /*a040*/  MUFU.EX2 R78, R97 ;  /* 0x00000061004e7308 */ /* 0x000e220000000800 */
[----:B------:R-:W-:Y:S01]  /*a050*/  FADD.FTZ R14, R3, R20 ;  /* 0x00000014030e7221 */ /* 0x000fe20000010000 */
[----:B------:R-:W-:Y:S01]  /*a060*/  F2FP.F16.F32.PACK_AB R9, R88, R91 ;  /* 0x0000005b5809723e */ /* 0x000fe200000000ff */
[----:B------:R-:W-:Y:S01]  /*a070*/  FADD.FTZ R76, R84, R13 ;  /* 0x0000000d544c7221 */ /* 0x000fe20000010000 */
[----:B------:R-:W-:Y:S01]  /*a080*/  F2FP.F16.F32.PACK_AB R10, R109, R116 ;  /* 0x000000746d0a723e */ /* 0x000fe200000000ff */
[----:B---3--:R-:W-:Y:S01]  /*a090*/  FADD.FTZ R14, R7, R14 ;  /* 0x0000000e070e7221 */ /* 0x008fe20000010000 */
[----:B------:R-:W-:Y:S01]  /*a0a0*/  STSM.16.M88.4 [R2+0x28b00], R104 ;  /* 0x028b006802007844 */ /* 0x000fe20000000200 */
[----:B------:R-:W-:Y:S01]  /*a0b0*/  FADD.FTZ R76, R73, R76 ;  /* 0x0000004c494c7221 */ /* 0x000fe20000010000 */
[----:B------:R-:W1:Y:S01]  /*a0c0*/  MUFU.EX2 R82, R82 ;  /* 0x0000005200527308 */ /* 0x000e620000000800 */
[----:B----4-:R-:W-:Y:S01]  /*a0d0*/  FADD.FTZ R11, R15, R14 ;  /* 0x0000000e0f0b7221 */ /* 0x010fe20000010000 */
[----:B------:R-:W-:Y:S01]  /*a0e0*/  FMUL.FTZ R40, R40, R5 ;  /* 0x0000000528287220 */ /* 0x000fe20000410000 */
[----:B------:R-:W-:Y:S01]  /*a0f0*/  FADD.FTZ R13, R85, R76 ;  /* 0x0000004c550d7221 */ /* 0x000fe20000010000 */
[C---:B-----5:R-:W-:Y:S01]  /*a100*/  F2FP.F16.F32.PACK_AB R76, R93.reuse, R92 ;  /* 0x0000005c5d4c723e */ /* 0x060fe200000000ff */
[----:B------:R-:W-:Y:S01]  /*a110*/  FADD.FTZ R14, R92, R11 ;  /* 0x0000000b5c0e7221 */ /* 0x000fe20000010000 */
[----:B------:R-:W-:Y:S01]  /*a120*/  F2FP.F16.F32.PACK_AB R11, R80, R89 ;  /* 0x00000059500b723e */ /* 0x000fe200000000ff */
[----:B------:R-:W-:Y:S01]  /*a130*/  FADD.FTZ R77, R90, R13 ;  /* 0x0000000d5a4d7221 */ /* 0x000fe20000010000 */
[----:B------:R-:W2:Y:S01]  /*a140*/  MUFU.EX2 R86, R86 ;  /* 0x0000005600567308 */ /* 0x000ea20000000800 */
[----:B------:R-:W-:Y:S01]  /*a150*/  FADD.FTZ R3, R93, R14 ;  /* 0x0000000e5d037221 */ /* 0x000fe20000010000 */
[----:B------:R-:W-:Y:S01]  /*a160*/  F2FP.F16.F32.PACK_AB R13, R84, R81 ;  /* 0x00000051540d723e */ /* 0x000fe200000000ff */
[----:B------:R-:W-:Y:S01]  /*a170*/  FADD.FTZ R77, R94, R77 ;  /* 0x0000004d5e4d7221 */ /* 0x000fe20000010000 */
[----:B------:R-:W-:Y:S01]  /*a180*/  F2FP.F16.F32.PACK_AB R14, R15, R7 ;  /* 0x000000070f0e723e */ /* 0x000fe200000000ff */
[----:B0-----:R-:W-:Y:S01]  /*a190*/  FADD.FTZ R0, R78, R3 ;  /* 0x000000034e007221 */ /* 0x001fe20000010000 */
[----:B------:R-:W-:Y:S01]  /*a1a0*/  F2FP.F16.F32.PACK_AB R15, R85, R73 ;  /* 0x00000049550f723e */ /* 0x000fe200000000ff */
[----:B------:R0:W-:Y:S01]  /*a1b0*/  STSM.16.M88.4 [R2+0x2a300], R8 ;  /* 0x02a3000802007844 */ /* 0x0001e20000000200 */
[----:B------:R-:W3:Y:S01]  /*a1c0*/  MUFU.EX2 R75, R75 ;  /* 0x0000004b004b7308 */ /* 0x000ee20000000800 */
[----:B-1----:R-:W-:Y:S01]  /*a1d0*/  FADD.FTZ R77, R82, R77 ;  /* 0x0000004d524d7221 */ /* 0x002fe20000010000 */
[C---:B------:R-:W-:Y:S01]  /*a1e0*/  FADD.FTZ R3, R21.reuse, R0 ;  /* 0x0000000015037221 */ /* 0x040fe20000010000 */
[----:B------:R-:W-:Y:S01]  /*a1f0*/  F2FP.F16.F32.PACK_AB R78, R21, R78 ;  /* 0x0000004e154e723e */ /* 0x000fe200000000ff */
[----:B------:R1:W-:Y:S01]  /*a200*/  STSM.16.M88.4 [R2+0x2bb00], R12 ;  /* 0x02bb000c02007844 */ /* 0x0003e20000000200 */
[-C--:B------:R-:W-:Y:S01]  /*a210*/  FMUL.FTZ R41, R41, R5.reuse ;  /* 0x0000000529297220 */ /* 0x080fe20000410000 */
[-C--:B------:R-:W-:Y:S01]  /*a220*/  FMUL.FTZ R44, R44, R5.reuse ;  /* 0x000000052c2c7220 */ /* 0x080fe20000410000 */
[-C--:B------:R-:W-:Y:S01]  /*a230*/  FMUL.FTZ R45, R45, R5.reuse ;  /* 0x000000052d2d7220 */ /* 0x080fe20000410000 */
[----:B------:R-:W4:Y:S01]  /*a240*/  MUFU.EX2 R110, R110 ;  /* 0x0000006e006e7308 */ /* 0x000f220000000800 */
[----:B--2---:R-:W-:Y:S01]  /*a250*/  FADD.FTZ R0, R86, R77 ;  /* 0x0000004d56007221 */ /* 0x004fe20000010000 */
[----:B------:R-:W-:Y:S01]  /*a260*/  F2FP.F16.F32.PACK_AB R77, R94, R90 ;  /* 0x0000005a5e4d723e */ /* 0x000fe200000000ff */
[-C--:B------:R-:W-:Y:S01]  /*a270*/  FMUL.FTZ R48, R48, R5.reuse ;  /* 0x0000000530307220 */ /* 0x080fe20000410000 */
[----:B------:R-:W-:Y:S01]  /*a280*/  F2FP.F16.F32.PACK_AB R79, R86, R82 ;  /* 0x00000052564f723e */ /* 0x000fe200000000ff */
[-C--:B------:R-:W-:Y:S01]  /*a290*/  FMUL.FTZ R49, R49, R5.reuse ;  /* 0x0000000531317220 */ /* 0x080fe20000410000 */
[-C--:B------:R-:W-:Y:S01]  /*a2a0*/  FMUL.FTZ R52, R52, R5.reuse ;  /* 0x0000000534347220 */ /* 0x080fe20000410000 */
[-C--:B------:R-:W-:Y:S01]  /*a2b0*/  FMUL.FTZ R53, R53, R5.reuse ;  /* 0x0000000535357220 */ /* 0x080fe20000410000 */
[----:B------:R-:W2:Y:S01]  /*a2c0*/  MUFU.EX2 R99, R99 ;  /* 0x0000006300637308 */ /* 0x000ea20000000800 */
[----:B---3--:R-:W-:Y:S01]  /*a2d0*/  FADD.FTZ R0, R75, R0 ;  /* 0x000000004b007221 */ /* 0x008fe20000010000 */
[----:B------:R1:W-:Y:S01]  /*a2e0*/  STSM.16.M88.4 [R2+0x2d300], R76 ;  /* 0x02d3004c02007844 */ /* 0x0003e20000000200 */
[-C--:B------:R-:W-:Y:S01]  /*a2f0*/  FMUL.FTZ R56, R56, R5.reuse ;  /* 0x0000000538387220 */ /* 0x080fe20000410000 */
[-C--:B------:R-:W-:Y:S01]  /*a300*/  FMUL.FTZ R57, R57, R5.reuse ;  /* 0x0000000539397220 */ /* 0x080fe20000410000 */
[-C--:B------:R-:W-:Y:S01]  /*a310*/  FMUL.FTZ R60, R60, R5.reuse ;  /* 0x000000053c3c7220 */ /* 0x080fe20000410000 */
[-C--:B------:R-:W-:Y:S01]  /*a320*/  FMUL.FTZ R61, R61, R5.reuse ;  /* 0x000000053d3d7220 */ /* 0x080fe20000410000 */
[-C--:B------:R-:W-:Y:S01]  /*a330*/  FMUL.FTZ R64, R64, R5.reuse ;  /* 0x0000000540407220 */ /* 0x080fe20000410000 */
[----:B------:R-:W3:Y:S01]  /*a340*/  MUFU.EX2 R102, R102 ;  /* 0x0000006600667308 */ /* 0x000ee20000000800 */
[----:B----4-:R-:W-:Y:S01]  /*a350*/  FADD.FTZ R80, R110, R3 ;  /* 0x000000036e507221 */ /* 0x010fe20000010000 */
[-C--:B------:R-:W-:Y:S01]  /*a360*/  FMUL.FTZ R65, R65, R5.reuse ;  /* 0x0000000541417220 */ /* 0x080fe20000410000 */
[-C--:B------:R-:W-:Y:S01]  /*a370*/  FMUL.FTZ R68, R68, R5.reuse ;  /* 0x0000000544447220 */ /* 0x080fe20000410000 */
[----:B------:R-:W-:Y:S01]  /*a380*/  FMUL.FTZ R69, R69, R5 ;  /* 0x0000000545457220 */ /* 0x000fe20000410000 */
[-C--:B------:R-:W-:Y:S01]  /*a390*/  FMUL.FTZ R51, R51, R4.reuse ;  /* 0x0000000433337220 */ /* 0x080fe20000410000 */
[-C--:B------:R-:W-:Y:S01]  /*a3a0*/  FMUL.FTZ R54, R54, R4.reuse ;  /* 0x0000000436367220 */ /* 0x080fe20000410000 */
[-C--:B------:R-:W-:Y:S01]  /*a3b0*/  FMUL.FTZ R55, R55, R4.reuse ;  /* 0x0000000437377220 */ /* 0x080fe20000410000 */
[----:B------:R-:W4:Y:S01]  /*a3c0*/  MUFU.EX2 R111, R111 ;  /* 0x0000006f006f7308 */ /* 0x000f220000000800 */
        /* <DEDUP_REMOVED lines=11> */
[----:B------:R-:W-:Y:S01]  /*a480*/  FMUL.FTZ R71, R71, R4 ;  /* 0x0000000447477220 */ /* 0x000fe20000410000 */
[----:B------:R-:W-:-:S02]  /*a490*/  IMAD.MOV.U32 R5, RZ, RZ, R72 ;  /* 0x000000ffff057224 */ /* 0x000fc400078e0048 */
[----:B------:R-:W-:Y:S01]  /*a4a0*/  IMAD.MOV.U32 R4, RZ, RZ, R74 ;  /* 0x000000ffff047224 */ /* 0x000fe200078e004a */
[----:B------:R-:W3:Y:S01]  /*a4b0*/  MUFU.EX2 R119, R119 ;  /* 0x0000007700777308 */ /* 0x000ee20000000800 */
[----:B----4-:R-:W-:-:S07]  /*a4c0*/  FADD.FTZ R80, R111, R80 ;  /* 0x000000506f507221 */ /* 0x010fce0000010000 */
[----:B------:R-:W4:Y:S01]  /*a4d0*/  MUFU.EX2 R20, R137 ;  /* 0x0000008900147308 */ /* 0x000f220000000800 */
[C---:B--2---:R-:W-:Y:S01]  /*a4e0*/  FADD.FTZ R0, R83.reuse, R0 ;  /* 0x0000000053007221 */ /* 0x044fe20000010000 */
[----:B------:R-:W-:-:S06]  /*a4f0*/  F2FP.F16.F32.PACK_AB R83, R83, R102 ;  /* 0x000000665353723e */ /* 0x000fcc00000000ff */
[----:B------:R-:W2:Y:S01]  /*a500*/  MUFU.EX2 R95, R95 ;  /* 0x0000005f005f7308 */ /* 0x000ea20000000800 */
[----:B---3--:R-:W-:Y:S01]  /*a510*/  FADD.FTZ R7, R119, R80 ;  /* 0x0000005077077221 */ /* 0x008fe20000010000 */
[----:B------:R-:W-:-:S06]  /*a520*/  F2FP.F16.F32.PACK_AB R80, R111, R110 ;  /* 0x0000006e6f50723e */ /* 0x000fcc00000000ff */
[----:B------:R-:W0:Y:S01]  /*a530*/  MUFU.EX2 R100, R100 ;  /* 0x0000006400647308 */ /* 0x000e220000000800 */
[C---:B----4-:R-:W-:Y:S01]  /*a540*/  F2FP.F16.F32.PACK_AB R82, R20.reuse, R119 ;  /* 0x000000771452723e */ /* 0x050fe200000000ff */
[----:B------:R-:W-:-:S04]  /*a550*/  FADD.FTZ R7, R20, R7 ;  /* 0x0000000714077221 */ /* 0x000fc80000010000 */
[----:B------:R1:W-:Y:S02]  /*a560*/  STSM.16.M88.4 [R2+0x2eb00], R80 ;  /* 0x02eb005002007844 */ /* 0x0003e40000000200 */
[----:B------:R-:W3:Y:S01]  /*a570*/  MUFU.EX2 R103, R103 ;  /* 0x0000006700677308 */ /* 0x000ee20000000800 */
[----:B--2---:R-:W-:-:S07]  /*a580*/  FADD.FTZ R3, R95, R0 ;  /* 0x000000005f037221 */ /* 0x004fce0000010000 */
[----:B------:R-:W2:Y:S01]  /*a590*/  MUFU.EX2 R87, R87 ;  /* 0x0000005700577308 */ /* 0x000ea20000000800 */
[C---:B0-----:R-:W-:Y:S01]  /*a5a0*/  F2FP.F16.F32.PACK_AB R9, R100.reuse, R95 ;  /* 0x0000005f6409723e */ /* 0x041fe200000000ff */
[----:B------:R-:W-:-:S06]  /*a5b0*/  FADD.FTZ R0, R100, R3 ;  /* 0x0000000364007221 */ /* 0x000fcc0000010000 */
[----:B------:R-:W0:Y:S01]  /*a5c0*/  MUFU.EX2 R88, R135 ;  /* 0x0000008700587308 */ /* 0x000e220000000800 */
[----:B---3--:R-:W-:-:S07]  /*a5d0*/  FADD.FTZ R0, R103, R0 ;  /* 0x0000000067007221 */ /* 0x008fce0000010000 */
[----:B------:R-:W3:Y:S01]  /*a5e0*/  MUFU.EX2 R138, R138 ;  /* 0x0000008a008a7308 */ /* 0x000ee20000000800 */
[C---:B--2---:R-:W-:Y:S01]  /*a5f0*/  F2FP.F16.F32.PACK_AB R11, R87.reuse, R103 ;  /* 0x00000067570b723e */ /* 0x044fe200000000ff */
[----:B------:R-:W-:-:S06]  /*a600*/  FADD.FTZ R0, R87, R0 ;  /* 0x0000000057007221 */ /* 0x000fcc0000010000 */
[----:B------:R-:W2:Y:S01]  /*a610*/  MUFU.EX2 R84, R139 ;  /* 0x0000008b00547308 */ /* 0x000ea20000000800 */
[----:B0-----:R-:W-:-:S07]  /*a620*/  FADD.FTZ R7, R88, R7 ;  /* 0x0000000758077221 */ /* 0x001fce0000010000 */
[----:B------:R-:W0:Y:S01]  /*a630*/  MUFU.EX2 R134, R134 ;  /* 0x0000008600867308 */ /* 0x000e220000000800 */
[C---:B---3--:R-:W-:Y:S01]  /*a640*/  F2FP.F16.F32.PACK_AB R8, R138.reuse, R88 ;  /* 0x000000588a08723e */ /* 0x048fe200000000ff */
[----:B------:R-:W-:-:S04]  /*a650*/  FADD.FTZ R7, R138, R7 ;  /* 0x000000078a077221 */ /* 0x000fc80000010000 */
[----:B--2---:R-:W-:Y:S01]  /*a660*/  FADD.FTZ R7, R84, R7 ;  /* 0x0000000754077221 */ /* 0x004fe20000010000 */
[----:B0-----:R-:W-:-:S03]  /*a670*/  F2FP.F16.F32.PACK_AB R10, R134, R84 ;  /* 0x00000054860a723e */ /* 0x001fc600000000ff */
[----:B------:R-:W-:Y:S02]  /*a680*/  FADD.FTZ R3, R134, R7 ;  /* 0x0000000786037221 */ /* 0x000fe40000010000 */
        /* <DEDUP_REMOVED lines=9> */
[----:B------:R-:W-:-:S05]  /*a720*/  UMOV UR38, UR10 ;  /* 0x0000000a00267c82 */ /* 0x000fca0008000000 */
.L_x_1874:
[----:B------:R-:W-:-:S13]  /*a730*/  ISETP.LE.AND P2, PT, RZ, UR38, PT ;  /* 0x00000026ff007c0c */ /* 0x000fda000bf43270 */
[----:B------:R-:W-:Y:S05]  /*a740*/  @!P2 BRA `(.L_x_1884) ;  /* 0x000000400020a947 */ /* 0x000fea0003800000 */
[----:B------:R-:W-:Y:S01]  /*a750*/  IMAD.MOV.U32 R5, RZ, RZ, R72 ;  /* 0x000000ffff057224 */ /* 0x000fe200078e0048 */
[----:B------:R-:W-:Y:S01]  /*a760*/  UMOV UR39, UR60 ;  /* 0x0000003c00277c82 */ /* 0x000fe20008000000 */
[----:B------:R-:W-:Y:S01]  /*a770*/  IMAD.MOV.U32 R4, RZ, RZ, R74 ;  /* 0x000000ffff047224 */ /* 0x000fe200078e004a */
[----:B------:R-:W-:Y:S01]  /*a780*/  UMOV UR7, UR36 ;  /* 0x0000002400077c82 */ /* 0x000fe20008000000 */
[----:B------:R-:W-:-:S05]  /*a790*/  ULDC UR5, c[0x0][0x9d8] ;  /* 0x0002760000057ab9 */ /* 0x000fca0000000800 */
.L_x_1893:
[----:B------:R-:W-:Y:S01]  /*a7a0*/  R2UR UR4, R16 ;  /* 0x00000000100472ca */ /* 0x000fe200000e0000 */
[----:B------:R-:W-:-:S04]  /*a7b0*/  UIADD3 UR36, UR7, 0x1, URZ ;  /* 0x0000000107247890 */ /* 0x000fc8000fffe03f */
[----:B------:R-:W-:-:S04]  /*a7c0*/  UISETP.NE.AND UP0, UPT, UR36, 0x2, UPT ;  /* 0x000000022400788c */ /* 0x000fc8000bf05270 */
[----:B------:R-:W-:Y:S02]  /*a7d0*/  USEL UR60, URZ, 0x1, UP0 ;  /* 0x000000013f3c7887 */ /* 0x000fe40008000000 */
[----:B------:R-:W-:Y:S02]  /*a7e0*/  USEL UR36, UR36, URZ, UP0 ;  /* 0x0000003f24247287 */ /* 0x000fe40008000000 */
[----:B------:R-:W-:Y:S01]  /*a7f0*/  ISETP.NE.AND P3, PT, RZ, UR4, PT ;  /* 0x00000004ff007c0c */ /* 0x000fe2000bf65270 */
[----:B------:R-:W-:-:S12]  /*a800*/  ULOP3.LUT UR60, UR39, UR60, URZ, 0x3c, !UPT ;  /* 0x0000003c273c7292 */ /* 0x000fd8000f8e3c3f */
[----:B0-----:R-:W-:Y:S05]  /*a810*/  @P3 BRA `(.L_x_1885) ;  /* 0x00000000002c3947 */ /* 0x001fea0003800000 */
[----:B------:R-:W-:Y:S05]  /*a820*/  @!P0 BRA `(.L_x_1886) ;  /* 0x0000000000048947 */ /* 0x000fea0003800000 */
[----:B------:R-:W-:Y:S01]  /*a830*/  BPT.TRAP 0x1 ;  /* 0x000000040000795c */ /* 0x000fe20000300000 */
.L_x_1886:
[----:B------:R-:W-:Y:S01]  /*a840*/  ULEA UR4, UR36, UR37, 0x3 ;  /* 0x0000002524047291 */ /* 0x000fe2000f8e183f */
[----:B------:R-:W-:-:S05]  /*a850*/  IMAD.U32 R6, RZ, RZ, UR60 ;  /* 0x0000003cff067e24 */ /* 0x000fca000f8e00ff */
[----:B------:R-:W-:-:S04]  /*a860*/  SHF.L.U32 R6, R6, 0x1f, RZ ;  /* 0x0000001f06067819 */ /* 0x000fc800000006ff */
[----:B------:R0:W2:Y:S01]  /*a870*/  SYNCS.PHASECHK.TRANS64.TRYWAIT P2, [UR4+0x31c30], R6 ;  /* 0x031c3006ff0075a7 */ /* 0x0000a20008040144 */
[----:B------:R-:W-:Y:S05]  /*a880*/  @!P0 BRA `(.L_x_1887) ;  /* 0x0000000000048947 */ /* 0x000fea0003800000 */
[----:B------:R-:W-:Y:S01]  /*a890*/  BPT.TRAP 0x1 ;  /* 0x000000040000795c */ /* 0x000fe20000300000 */
.L_x_1887:
[----:B--2---:R-:W-:Y:S05]  /*a8a0*/  @P2 BRA `(.L_x_1885) ;  /* 0x0000000000082947 */ /* 0x004fea0003800000 */
[----:B------:R-:W2:Y:S02]  /*a8b0*/  SYNCS.PHASECHK.TRANS64.TRYWAIT P2, [UR4+0x31c30], R6 ;  /* 0x031c3006ff0075a7 */ /* 0x000ea40008040144 */
[----:B--2---:R-:W-:Y:S05]  /*a8c0*/  @!P2 BRA `(.L_x_1888) ;  /* 0x000000ac00c8a947 */ /* 0x004fea0003800000 */
.L_x_1885:
[----:B--2---:R-:W2:Y:S01]  /*a8d0*/  S2R R7, SR_TID.X ;  /* 0x0000000000077919 */ /* 0x004ea20000002100 */
        /* <DEDUP_REMOVED lines=24> */
[----:B--2---:R-:W-:Y:S01]  /*aa60*/  SHF.R.U32.HI R7, RZ, 0x7, R7 ;  /* 0x00000007ff077819 */ /* 0x004fe20000011607 */
        /* <DEDUP_REMOVED lines=62> */
[----:B-1----:R-:W-:-:S06]  /*ae50*/  WARPGROUP.ARRIVE ;  /* 0x00000000000079c5 */ /* 0x002fcc0000000000 */
        /* <DEDUP_REMOVED lines=267> */
.L_x_1890:
[----:B------:R-:W-:Y:S01]  /*bf10*/  ULEA UR4, UR7, UR37, 0x3 ;  /* 0x0000002507047291 */ /* 0x000fe2000f8e183f */
[----:B------:R-:W-:-:S05]  /*bf20*/  IMAD.U32 R6, RZ, RZ, UR39 ;  /* 0x00000027ff067e24 */ /* 0x000fca000f8e00ff */
[----:B------:R-:W-:-:S04]  /*bf30*/  SHF.L.U32 R6, R6, 0x1f, RZ ;  /* 0x0000001f06067819 */ /* 0x000fc800000006ff */
[----:B------:R0:W1:Y:S01]  /*bf40*/  SYNCS.PHASECHK.TRANS64.TRYWAIT P2, [UR4+0x31c50], R6 ;  /* 0x031c5006ff0075a7 */ /* 0x0000620008040144 */
[----:B------:R-:W-:Y:S05]  /*bf50*/  @!P0 BRA `(.L_x_1891) ;  /* 0x0000000000048947 */ /* 0x000fea0003800000 */
[----:B------:R-:W-:Y:S01]  /*bf60*/  BPT.TRAP 0x1 ;  /* 0x000000040000795c */ /* 0x000fe20000300000 */
.L_x_1891:
[----:B-1----:R-:W-:Y:S05]  /*bf70*/  @P2 BRA `(.L_x_1889) ;  /* 0x0000000000082947 */ /* 0x002fea0003800000 */
[----:B------:R-:W1:Y:S02]  /*bf80*/  SYNCS.PHASECHK.TRANS64.TRYWAIT P2, [UR4+0x31c50], R6 ;  /* 0x031c5006ff0075a7 */ /* 0x000e640008040144 */
[----:B-1----:R-:W-:Y:S05]  /*bf90*/  @!P2 BRA `(.L_x_1892) ;  /* 0x00000098002ca947 */ /* 0x002fea0003800000 */
.L_x_1889:
        /* <DEDUP_REMOVED lines=34> */
[----:B-1----:R-:W-:Y:S01]  /*c1c0*/  FMNMX.FTZ R131, R7, R132, !PT ;  /* 0x0000008407837209 */ /* 0x002fe20007810000 */
        /* <DEDUP_REMOVED lines=36> */
[----:B------:R-:W-:Y:S01]  /*c410*/  ULDC UR14, c[0x0][0x988] ;  /* 0x00026200000e7ab9 */ /* 0x000fe20000000800 */
[----:B------:R-:W-:Y:S01]  /*c420*/  FMUL.FTZ R17, R130, UR5 ;  /* 0x0000000582117c20 */ /* 0x000fe20008410000 */
[----:B------:R-:W-:Y:S01]  /*c430*/  UMOV UR4, UR14 ;  /* 0x0000000e00047c82 */ /* 0x000fe20008000000 */
        /* <DEDUP_REMOVED lines=39> */
[----:B------:R-:W1:Y:S01]  /*c6b0*/  S2R R141, SR_TID.X ;  /* 0x00000000008d7919 */ /* 0x000e620000002100 */
[----:B------:R-:W-:Y:S01]  /*c6c0*/  UMOV UR39, UR60 ;  /* 0x0000003c00277c82 */ /* 0x000fe20008000000 */
        /* <DEDUP_REMOVED lines=15> */
[----:B-1----:R-:W-:-:S03]  /*c7c0*/  SHF.R.U32.HI R140, RZ, 0x7, R141 ;  /* 0x00000007ff8c7819 */ /* 0x002fc6000001168d */
[----:B------:R-:W1:Y:S01]  /*c7d0*/  MUFU.TANH R105, R105 ;  /* 0x0000006900697308 */ /* 0x000e620000002400 */
[----:B0-----:R-:W-:Y:S02]  /*c7e0*/  FMNMX.FTZ R131, R117, R132, !PT ;  /* 0x0000008475837209 */ /* 0x001fe40007810000 */
[----:B------:R-:W-:-:S05]  /*c7f0*/  ISETP.GE.U32.AND P2, PT, R141, 0x180, PT ;  /* 0x000001808d00780c */ /* 0x000fca0003f46070 */
        /* <DEDUP_REMOVED lines=52> */
[----:B------:R-:W-:-:S06]  /*cb40*/  FMUL.FTZ R131, R74, UR5 ;  /* 0x000000054a837c20 */ /* 0x000fcc0008410000 */
[----:B------:R-:W1:Y:S01]  /*cb50*/  MUFU.TANH R20, R20 ;  /* 0x0000001400147308 */ /* 0x000e620000002400 */
[----:B------:R-:W0:Y:S01]  /*cb60*/  SHFL.BFLY PT, R133, R132, 0x1, 0x1f ;  /* 0x0c201f0084857f89 */ /* 0x000e2200000e0000 */
[----:B------:R-:W-:Y:S02]  /*cb70*/  WARPGROUP.DEPBAR.LE gsb0, 0x0 ;  /* 0x00008000000079c5 */ /* 0x000fe40000010000 */
[----:B------:R-:W-:-:S04]  /*cb80*/  WARPGROUP.ARRIVE ;  /* 0x00000000000079c5 */ /* 0x000fc80000000000 */
[----:B------:R-:W1:Y:S02]  /*cb90*/  MUFU.TANH R129, R129 ;  /* 0x0000008100817308 */ /* 0x000e640000002400 */
[----:B------:R-:W-:Y:S01]  /*cba0*/  HGMMA.64x96x16.F32 R24, gdesc[UR32].tnspB, R24, gsb0 ;  /* 0x41600000201879f0 */ /* 0x000fe20008000818 */
[----:B------:R-:W-:Y:S02]  /*cbb0*/  UIADD3 UR32, UR10, 0x600, URZ ;  /* 0x000006000a207890 */ /* 0x000fe4000fffe03f */
[----:B------:R-:W-:-:S03]  /*cbc0*/  UIADD3 UR34, UR11, 0x100, URZ ;  /* 0x000001000b227890 */ /* 0x000fc6000fffe03f */
[----:B------:R-:W1:Y:S01]  /*cbd0*/  MUFU.TANH R130, R130 ;  /* 0x0000008200827308 */ /* 0x000e620000002400 */
[----:B------:R-:W-:Y:S01]  /*cbe0*/  UMOV UR33, 0xc0000010 ;  /* 0xc000001000217882 */ /* 0x000fe20000000000 */
[----:B------:R-:W-:Y:S01]  /*cbf0*/  UMOV UR35, 0x80000020 ;  /* 0x8000002000237882 */ /* 0x000fe20000000000 */
[----:B0-----:R-:W-:-:S05]  /*cc00*/  FMNMX.FTZ R74, R132, R133, !PT ;  /* 0x00000085844a7209 */ /* 0x001fca0007810000 */
[----:B------:R-:W0:Y:S01]  /*cc10*/  MUFU.TANH R122, R122 ;  /* 0x0000007a007a7308 */ /* 0x000e220000002400 */
[C---:B------:R-:W-:Y:S01]  /*cc20*/  FMUL.FTZ R132, R74.reuse, UR4 ;  /* 0x000000044a847c20 */ /* 0x040fe20008410000 */
[----:B------:R-:W-:-:S03]  /*cc30*/  FADD.FTZ R4, -R74, R4 ;  /* 0x000000044a047221 */ /* 0x000fc60000010100 */
[--C-:B------:R-:W-:Y:S01]  /*cc40*/  FFMA.FTZ R134, R7, UR4, -R132.reuse ;  /* 0x0000000407867c23 */ /* 0x100fe20008010884 */
[--C-:B------:R-:W-:Y:S01]  /*cc50*/  FFMA.FTZ R7, R14, UR4, -R132.reuse ;  /* 0x000000040e077c23 */ /* 0x100fe20008010884 */
[----:B------:R-:W-:Y:S01]  /*cc60*/  FMNMX.FTZ R14, R8, R5, !PT ;  /* 0x00000005080e7209 */ /* 0x000fe20007810000 */
[--C-:B------:R-:W-:Y:S01]  /*cc70*/  FFMA.FTZ R133, R10, UR4, -R132.reuse ;  /* 0x000000040a857c23 */ /* 0x100fe20008010884 */
[--C-:B------:R-:W-:Y:S01]  /*cc80*/  FFMA.FTZ R10, R15, UR4, -R132.reuse ;  /* 0x000000040f0a7c23 */ /* 0x100fe20008010884 */
[----:B------:R-:W0:Y:S01]  /*cc90*/  MUFU.TANH R123, R123 ;  /* 0x0000007b007b7308 */ /* 0x000e220000002400 */
[----:B--2---:R-:W-:Y:S01]  /*cca0*/  FMNMX.FTZ R15, R9, R14, !PT ;  /* 0x0000000e090f7209 */ /* 0x004fe20007810000 */
[--C-:B------:R-:W-:Y:S01]  /*ccb0*/  FFMA.FTZ R135, R11, UR4, -R132.reuse ;  /* 0x000000040b877c23 */ /* 0x100fe20008010884 */
[--C-:B------:R-:W-:Y:S01]  /*ccc0*/  FFMA.FTZ R11, R21, UR4, -R132.reuse ;  /* 0x00000004150b7c23 */ /* 0x100fe20008010884 */
[--C-:B------:R-:W-:Y:S01]  /*ccd0*/  FFMA.FTZ R21, R128, UR4, -R132.reuse ;  /* 0x0000000480157c23 */ /* 0x100fe20008010884 */
[----:B---3--:R-:W-:Y:S01]  /*cce0*/  FMNMX.FTZ R14, R12, R15, !PT ;  /* 0x0000000f0c0e7209 */ /* 0x008fe20007810000 */
[--C-:B------:R-:W-:Y:S01]  /*ccf0*/  FFMA.FTZ R128, R72, UR4, -R132.reuse ;  /* 0x0000000448807c23 */ /* 0x100fe20008010884 */
[--C-:B------:R-:W-:Y:S01]  /*cd00*/  FFMA.FTZ R6, R6, UR4, -R132.reuse ;  /* 0x0000000406067c23 */ /* 0x100fe20008010884 */
[----:B------:R-:W2:Y:S01]  /*cd10*/  MUFU.TANH R126, R126 ;  /* 0x0000007e007e7308 */ /* 0x000ea20000002400 */
[----:B----4-:R-:W-:Y:S01]  /*cd20*/  FMNMX.FTZ R14, R13, R14, !PT ;  /* 0x0000000e0d0e7209 */ /* 0x010fe20007810000 */
[--C-:B------:R-:W-:Y:S01]  /*cd30*/  FFMA.FTZ R120, R120, UR4, -R132.reuse ;  /* 0x0000000478787c23 */ /* 0x100fe20008010884 */
[--C-:B------:R-:W-:Y:S01]  /*cd40*/  FFMA.FTZ R121, R121, UR4, -R132.reuse ;  /* 0x0000000479797c23 */ /* 0x100fe20008010884 */
[--C-:B------:R-:W-:Y:S01]  /*cd50*/  FFMA.FTZ R124, R124, UR4, -R132.reuse ;  /* 0x000000047c7c7c23 */ /* 0x100fe20008010884 */
[----:B-----5:R-:W-:Y:S01]  /*cd60*/  FMNMX.FTZ R15, R17, R14, !PT ;  /* 0x0000000e110f7209 */ /* 0x020fe20007810000 */
[--C-:B------:R-:W-:Y:S01]  /*cd70*/  FFMA.FTZ R125, R125, UR4, -R132.reuse ;  /* 0x000000047d7d7c23 */ /* 0x100fe20008010884 */
[--C-:B------:R-:W-:Y:S01]  /*cd80*/  FFMA.FTZ R112, R112, UR4, -R132.reuse ;  /* 0x0000000470707c23 */ /* 0x100fe20008010884 */
[----:B------:R-:W3:Y:S01]  /*cd90*/  MUFU.TANH R127, R127 ;  /* 0x0000007f007f7308 */ /* 0x000ee20000002400 */
[----:B-1----:R-:W-:Y:S01]  /*cda0*/  FMNMX.FTZ R14, R20, R15, !PT ;  /* 0x0000000f140e7209 */ /* 0x002fe20007810000 */
[--C-:B------:R-:W-:Y:S01]  /*cdb0*/  FFMA.FTZ R113, R113, UR4, -R132.reuse ;  /* 0x0000000471717c23 */ /* 0x100fe20008010884 */
[--C-:B------:R-:W-:Y:S01]  /*cdc0*/  FFMA.FTZ R116, R116, UR4, -R132.reuse ;  /* 0x0000000474747c23 */ /* 0x100fe20008010884 */
[--C-:B------:R-:W-:Y:S01]  /*cdd0*/  FFMA.FTZ R117, R117, UR4, -R132.reuse ;  /* 0x0000000475757c23 */ /* 0x100fe20008010884 */
[----:B------:R-:W-:Y:S01]  /*cde0*/  FMNMX.FTZ R15, R129, R14, !PT ;  /* 0x0000000e810f7209 */ /* 0x000fe20007810000 */
[--C-:B------:R-:W-:Y:S01]  /*cdf0*/  FFMA.FTZ R104, R104, UR4, -R132.reuse ;  /* 0x0000000468687c23 */ /* 0x100fe20008010884 */
[--C-:B------:R-:W-:Y:S01]  /*ce00*/  FFMA.FTZ R105, R105, UR4, -R132.reuse ;  /* 0x0000000469697c23 */ /* 0x100fe20008010884 */
[----:B------:R-:W1:Y:S01]  /*ce10*/  MUFU.TANH R114, R114 ;  /* 0x0000007200727308 */ /* 0x000e620000002400 */
        /* <DEDUP_REMOVED lines=8> */
[----:B------:R-:W-:Y:S01]  /*cea0*/  FMNMX.FTZ R15, R123, R14, !PT ;  /* 0x0000000e7b0f7209 */ /* 0x000fe20007810000 */
[--C-:B------:R-:W-:Y:S01]  /*ceb0*/  FFMA.FTZ R101, R101, UR4, -R132.reuse ;  /* 0x0000000465657c23 */ /* 0x100fe20008010884 */
[--C-:B------:R-:W-:Y:S01]  /*cec0*/  FFMA.FTZ R88, R88, UR4, -R132.reuse ;  /* 0x0000000458587c23 */ /* 0x100fe20008010884 */
[--C-:B------:R-:W-:Y:S01]  /*ced0*/  FFMA.FTZ R89, R89, UR4, -R132.reuse ;  /* 0x0000000459597c23 */ /* 0x100fe20008010884 */
[----:B--2---:R-:W-:Y:S01]  /*cee0*/  FMNMX.FTZ R14, R126, R15, !PT ;  /* 0x0000000f7e0e7209 */ /* 0x004fe20007810000 */
[--C-:B------:R-:W-:Y:S01]  /*cef0*/  FFMA.FTZ R92, R92, UR4, -R132.reuse ;  /* 0x000000045c5c7c23 */ /* 0x100fe20008010884 */
[--C-:B------:R-:W-:Y:S01]  /*cf00*/  FFMA.FTZ R93, R93, UR4, -R132.reuse ;  /* 0x000000045d5d7c23 */ /* 0x100fe20008010884 */
[----:B------:R-:W2:Y:S01]  /*cf10*/  MUFU.TANH R118, R118 ;  /* 0x0000007600767308 */ /* 0x000ea20000002400 */
[----:B---3--:R-:W-:Y:S01]  /*cf20*/  FMNMX.FTZ R15, R127, R14, !PT ;  /* 0x0000000e7f0f7209 */ /* 0x008fe20007810000 */
        /* <DEDUP_REMOVED lines=9> */
[----:B------:R-:W-:Y:S01]  /*cfc0*/  FFMA.FTZ R137, R77, UR4, -R132 ;  /* 0x000000044d897c23 */ /* 0x000fe20008010884 */
[----:B------:R-:W-:-:S04]  /*cfd0*/  FMUL.FTZ R4, R4, UR4 ;  /* 0x0000000404047c20 */ /* 0x000fc80008410000 */
[----:B------:R-:W0:Y:S01]  /*cfe0*/  MUFU.TANH R106, R106 ;  /* 0x0000006a006a7308 */ /* 0x000e220000002400 */
[----:B--2---:R-:W-:-:S07]  /*cff0*/  FMNMX.FTZ R14, R118, R15, !PT ;  /* 0x0000000f760e7209 */ /* 0x004fce0007810000 */
[----:B------:R-:W2:Y:S01]  /*d000*/  MUFU.TANH R107, R107 ;  /* 0x0000006b006b7308 */ /* 0x000ea20000002400 */
[----:B-1----:R-:W-:-:S07]  /*d010*/  FMNMX.FTZ R15, R119, R14, !PT ;  /* 0x0000000e770f7209 */ /* 0x002fce0007810000 */
[----:B------:R-:W1:Y:S01]  /*d020*/  MUFU.TANH R110, R110 ;  /* 0x0000006e006e7308 */ /* 0x000e620000002400 */
[----:B0-----:R-:W-:Y:S01]  /*d030*/  FMNMX.FTZ R14, R106, R15, !PT ;  /* 0x0000000f6a0e7209 */ /* 0x001fe20007810000 */
[----:B------:R-:W-:Y:S02]  /*d040*/  WARPGROUP.DEPBAR.LE gsb0, 0x0 ;  /* 0x00008000000079c5 */ /* 0x000fe40000010000 */
[----:B------:R-:W-:-:S04]  /*d050*/  WARPGROUP.ARRIVE ;  /* 0x00000000000079c5 */ /* 0x000fc80000000000 */
[----:B------:R-:W0:Y:S01]  /*d060*/  MUFU.TANH R111, R111 ;  /* 0x0000006f006f7308 */ /* 0x000e220000002400 */
[----:B--2---:R-:W-:Y:S01]  /*d070*/  FMNMX.FTZ R15, R107, R14, !PT ;  /* 0x0000000e6b0f7209 */ /* 0x004fe20007810000 */
[----:B------:R-:W-:Y:S01]  /*d080*/  HGMMA.64x96x16.F32 R24, gdesc[UR32].tnspB, R24, gsb0 ;  /* 0x41600000201879f0 */ /* 0x000fe20008000818 */
[----:B------:R-:W-:Y:S02]  /*d090*/  UIADD3 UR32, UR10, 0x780, URZ ;  /* 0x000007800a207890 */ /* 0x000fe4000fffe03f */
[----:B------:R-:W-:-:S03]  /*d0a0*/  UIADD3 UR34, UR11, 0x140, URZ ;  /* 0x000001400b227890 */ /* 0x000fc6000fffe03f */
        /* <DEDUP_REMOVED lines=41> */
[----:B------:R-:W1:Y:S01]  /*d340*/  MUFU.EX2 R4, R4 ;  /* 0x0000000400047308 */ /* 0x000e620000000800 */
[----:B0-----:R-:W-:-:S07]  /*d350*/  FMNMX.FTZ R14, R78, R15, !PT ;  /* 0x0000000f4e0e7209 */ /* 0x001fce0007810000 */
[----:B------:R-:W0:Y:S01]  /*d360*/  MUFU.EX2 R6, R6 ;  /* 0x0000000600067308 */ /* 0x000e220000000800 */
[----:B--2---:R-:W-:-:S05]  /*d370*/  FMNMX.FTZ R14, R79, R14, !PT ;  /* 0x0000000e4f0e7209 */ /* 0x004fca0007810000 */
[----:B------:R-:W2:Y:S02]  /*d380*/  SHFL.BFLY PT, R15, R14, 0x2, 0x1f ;  /* 0x0c401f000e0f7f89 */ /* 0x000ea400000e0000 */
[----:B------:R-:W3:Y:S08]  /*d390*/  MUFU.EX2 R134, R134 ;  /* 0x0000008600867308 */ /* 0x000ef00000000800 */
[----:B------:R-:W4:Y:S08]  /*d3a0*/  MUFU.EX2 R133, R133 ;  /* 0x0000008500857308 */ /* 0x000f300000000800 */
[----:B------:R-:W-:Y:S01]  /*d3b0*/  MUFU.EX2 R135, R135 ;  /* 0x0000008700877308 */ /* 0x000fe20000000800 */
[----:B--2---:R-:W-:-:S07]  /*d3c0*/  FMNMX.FTZ R15, R14, R15, !PT ;  /* 0x0000000f0e0f7209 */ /* 0x004fce0007810000 */
[----:B------:R-:W-:Y:S01]  /*d3d0*/  MUFU.EX2 R7, R7 ;  /* 0x0000000700077308 */ /* 0x000fe20000000800 */
[----:B------:R-:W2:Y:S07]  /*d3e0*/  SHFL.BFLY PT, R14, R15, 0x1, 0x1f ;  /* 0x0c201f000f0e7f89 */ /* 0x000eae00000e0000 */
[----:B------:R-:W-:Y:S08]  /*d3f0*/  MUFU.EX2 R10, R10 ;  /* 0x0000000a000a7308 */ /* 0x000ff00000000800 */
[----:B------:R-:W-:Y:S08]  /*d400*/  MUFU.EX2 R11, R11 ;  /* 0x0000000b000b7308 */ /* 0x000ff00000000800 */
[----:B------:R-:W-:Y:S01]  /*d410*/  MUFU.EX2 R21, R21 ;  /* 0x0000001500157308 */ /* 0x000fe20000000800 */
[----:B--2---:R-:W-:-:S05]  /*d420*/  FMNMX.FTZ R72, R15, R14, !PT ;  /* 0x0000000e0f487209 */ /* 0x004fca0007810000 */
[C---:B------:R-:W-:Y:S01]  /*d430*/  FMUL.FTZ R132, R72.reuse, UR4 ;  /* 0x0000000448847c20 */ /* 0x040fe20008410000 */
[----:B------:R-:W-:Y:S01]  /*d440*/  FADD.FTZ R14, -R72, R5 ;  /* 0x00000005480e7221 */ /* 0x000fe20000010100 */
[----:B------:R-:W-:Y:S02]  /*d450*/  MUFU.EX2 R120, R120 ;  /* 0x0000007800787308 */ /* 0x000fe40000000800 */
[--C-:B------:R-:W-:Y:S01]  /*d460*/  FFMA.FTZ R136, R12, UR4, -R132.reuse ;  /* 0x000000040c887c23 */ /* 0x100fe20008010884 */
[----:B------:R-:W-:Y:S02]  /*d470*/  VIADD R12, R140, 0x9 ;  /* 0x000000098c0c7836 */ /* 0x000fe40000000000 */
[--C-:B------:R-:W-:Y:S01]  /*d480*/  FFMA.FTZ R13, R13, UR4, -R132.reuse ;  /* 0x000000040d0d7c23 */ /* 0x100fe20008010884 */
[----:B------:R-:W-:Y:S02]  /*d490*/  WARPGROUP.DEPBAR.LE gsb0, 0x0 ;  /* 0x00008000000079c5 */ /* 0x000fe40000010000 */
[----:B------:R-:W-:Y:S01]  /*d4a0*/  WARPGROUP.ARRIVE ;  /* 0x00000000000079c5 */ /* 0x000fe20000000000 */
[----:B------:R-:W-:Y:S01]  /*d4b0*/  SEL R12, R12, 0x9, !P2 ;  /* 0x000000090c0c7807 */ /* 0x000fe20005000000 */
[----:B------:R-:W-:Y:S01]  /*d4c0*/  MUFU.EX2 R5, R137 ;  /* 0x0000008900057308 */ /* 0x000fe20000000800 */
[--C-:B------:R-:W-:Y:S01]  /*d4d0*/  FFMA.FTZ R8, R8, UR4, -R132.reuse ;  /* 0x0000000408087c23 */ /* 0x100fe20008010884 */
[----:B------:R-:W-:Y:S01]  /*d4e0*/  FMUL.FTZ R14, R14, UR4 ;  /* 0x000000040e0e7c20 */ /* 0x000fe20008410000 */
[--C-:B------:R-:W-:Y:S01]  /*d4f0*/  FFMA.FTZ R15, R9, UR4, -R132.reuse ;  /* 0x00000004090f7c23 */ /* 0x100fe20008010884 */
[----:B------:R-:W-:Y:S01]  /*d500*/  HGMMA.64x96x16.F32 R24, gdesc[UR32].tnspB, R24, gsb0 ;  /* 0x41600000201879f0 */ /* 0x000fe20008000818 */
[----:B------:R-:W-:Y:S01]  /*d510*/  UIADD3 UR32, UR10, 0xa80, URZ ;  /* 0x00000a800a207890 */ /* 0x000fe2000fffe03f */
[--C-:B------:R-:W-:Y:S01]  /*d520*/  FFMA.FTZ R9, R17, UR4, -R132.reuse ;  /* 0x0000000411097c23 */ /* 0x100fe20008010884 */
[----:B------:R-:W-:Y:S01]  /*d530*/  UIADD3 UR34, UR11, 0x1c0, URZ ;  /* 0x000001c00b227890 */ /* 0x000fe2000fffe03f */
[----:B------:R2:W-:Y:S01]  /*d540*/  MUFU.EX2 R137, R13 ;  /* 0x0000000d00897308 */ /* 0x0005e20000000800 */
[----:B------:R-:W-:Y:S01]  /*d550*/  UMOV UR33, 0xc0000010 ;  /* 0xc000001000217882 */ /* 0x000fe20000000000 */
[----:B------:R-:W-:Y:S01]  /*d560*/  UMOV UR35, 0x80000020 ;  /* 0x8000002000237882 */ /* 0x000fe20000000000 */
[--C-:B------:R-:W-:Y:S01]  /*d570*/  FFMA.FTZ R138, R20, UR4, -R132.reuse ;  /* 0x00000004148a7c23 */ /* 0x100fe20008010884 */
[--C-:B------:R-:W-:Y:S01]  /*d580*/  FFMA.FTZ R129, R129, UR4, -R132.reuse ;  /* 0x0000000481817c23 */ /* 0x100fe20008010884 */
[--C-:B------:R-:W-:Y:S01]  /*d590*/  FFMA.FTZ R130, R130, UR4, -R132.reuse ;  /* 0x0000000482827c23 */ /* 0x100fe20008010884 */
[--C-:B------:R-:W-:Y:S01]  /*d5a0*/  FFMA.FTZ R122, R122, UR4, -R132.reuse ;  /* 0x000000047a7a7c23 */ /* 0x100fe20008010884 */
[----:B------:R-:W-:Y:S01]  /*d5b0*/  FFMA.FTZ R17, R106, UR4, -R132 ;  /* 0x000000046a117c23 */ /* 0x000fe20008010884 */
[----:B------:R3:W-:Y:S01]  /*d5c0*/  MUFU.EX2 R77, R14 ;  /* 0x0000000e004d7308 */ /* 0x0007e20000000800 */
[----:B--2---:R-:W-:-:S02]  /*d5d0*/  IMAD.U32 R13, RZ, RZ, UR36 ;  /* 0x00000024ff0d7e24 */ /* 0x004fc4000f8e00ff */
[--C-:B------:R-:W-:Y:S01]  /*d5e0*/  FFMA.FTZ R20, R114, UR4, -R132.reuse ;  /* 0x0000000472147c23 */ /* 0x100fe20008010884 */
[--C-:B------:R-:W-:Y:S01]  /*d5f0*/  FFMA.FTZ R106, R107, UR4, -R132.reuse ;  /* 0x000000046b6a7c23 */ /* 0x100fe20008010884 */
[--C-:B------:R-:W-:Y:S01]  /*d600*/  FFMA.FTZ R139, R123, UR4, -R132.reuse ;  /* 0x000000047b8b7c23 */ /* 0x100fe20008010884 */
[--C-:B------:R-:W-:Y:S01]  /*d610*/  FFMA.FTZ R114, R115, UR4, -R132.reuse ;  /* 0x0000000473727c23 */ /* 0x100fe20008010884 */
[----:B------:R-:W-:Y:S01]  /*d620*/  @!P1 LEA R13, R13, UR37, 0x3 ;  /* 0x000000250d0d9c11 */ /* 0x000fe2000f8e18ff */
[--C-:B------:R-:W-:Y:S01]  /*d630*/  FFMA.FTZ R107, R110, UR4, -R132.reuse ;  /* 0x000000046e6b7c23 */ /* 0x100fe20008010884 */
[----:B------:R-:W2:Y:S01]  /*d640*/  MUFU.EX2 R8, R8 ;  /* 0x0000000800087308 */ /* 0x000ea20000000800 */
[--C-:B------:R-:W-:Y:S01]  /*d650*/  FFMA.FTZ R115, R118, UR4, -R132.reuse ;  /* 0x0000000476737c23 */ /* 0x100fe20008010884 */
[--C-:B------:R-:W-:Y:S01]  /*d660*/  FFMA.FTZ R110, R111, UR4, -R132.reuse ;  /* 0x000000046f6e7c23 */ /* 0x100fe20008010884 */
[----:B------:R-:W-:Y:S02]  /*d670*/  @!P1 VIADD R13, R13, 0x31c40 ;  /* 0x00031c400d0d9836 */ /* 0x000fe40000000000 */
[--C-:B------:R-:W-:Y:S01]  /*d680*/  FFMA.FTZ R118, R119, UR4, -R132.reuse ;  /* 0x0000000477767c23 */ /* 0x100fe20008010884 */
[--C-:B------:R-:W-:Y:S01]  /*d690*/  FFMA.FTZ R123, R126, UR4, -R132.reuse ;  /* 0x000000047e7b7c23 */ /* 0x100fe20008010884 */
[--C-:B------:R-:W-:Y:S01]  /*d6a0*/  FFMA.FTZ R126, R127, UR4, -R132.reuse ;  /* 0x000000047f7e7c23 */ /* 0x100fe20008010884 */
[--C-:B------:R-:W-:Y:S01]  /*d6b0*/  FFMA.FTZ R103, R103, UR4, -R132.reuse ;  /* 0x0000000467677c23 */ /* 0x100fe20008010884 */
[----:B------:R-:W5:Y:S01]  /*d6c0*/  MUFU.EX2 R15, R15 ;  /* 0x0000000f000f7308 */ /* 0x000f620000000800 */
[----:B------:R-:W-:Y:S01]  /*d6d0*/  @!P1 PRMT R13, RZ, 0x654, R13 ;  /* 0x00000654ff0d9816 */ /* 0x000fe2000000000d */
[--C-:B------:R-:W-:Y:S01]  /*d6e0*/  FFMA.FTZ R98, R98, UR4, -R132.reuse ;  /* 0x0000000462627c23 */ /* 0x100fe20008010884 */
[--C-:B------:R-:W-:Y:S01]  /*d6f0*/  FFMA.FTZ R95, R95, UR4, -R132.reuse ;  /* 0x000000045f5f7c23 */ /* 0x100fe20008010884 */
[--C-:B------:R-:W-:Y:S01]  /*d700*/  FFMA.FTZ R86, R86, UR4, -R132.reuse ;  /* 0x0000000456567c23 */ /* 0x100fe20008010884 */
[--C-:B------:R-:W-:Y:S01]  /*d710*/  FFMA.FTZ R87, R87, UR4, -R132.reuse ;  /* 0x0000000457577c23 */ /* 0x100fe20008010884 */
[--C-:B------:R-:W-:Y:S01]  /*d720*/  FFMA.FTZ R79, R79, UR4, -R132.reuse ;  /* 0x000000044f4f7c23 */ /* 0x100fe20008010884 */
[--C-:B------:R-:W-:Y:S01]  /*d730*/  FFMA.FTZ R131, R131, UR4, -R132.reuse ;  /* 0x0000000483837c23 */ /* 0x100fe20008010884 */
[----:B------:R-:W5:Y:S01]  /*d740*/  MUFU.EX2 R136, R136 ;  /* 0x0000008800887308 */ /* 0x000f620000000800 */
[----:B------:R-:W-:Y:S01]  /*d750*/  FFMA.FTZ R78, R78, UR4, -R132 ;  /* 0x000000044e4e7c23 */ /* 0x000fe20008010884 */
[----:B------:R-:W-:-:S06]  /*d760*/  ISETP.LT.AND P2, PT, RZ, UR38, PT ;  /* 0x00000026ff007c0c */ /* 0x000fcc000bf41270 */
[----:B------:R-:W5:Y:S08]  /*d770*/  MUFU.EX2 R9, R9 ;  /* 0x0000000900097308 */ /* 0x000f700000000800 */
[----:B------:R-:W5:Y:S08]  /*d780*/  MUFU.EX2 R138, R138 ;  /* 0x0000008a008a7308 */ /* 0x000f700000000800 */
[----:B------:R-:W5:Y:S08]  /*d790*/  MUFU.EX2 R129, R129 ;  /* 0x0000008100817308 */ /* 0x000f700000000800 */
        /* <DEDUP_REMOVED lines=24> */
[----:B------:R-:W-:Y:S01]  /*d920*/  MUFU.EX2 R17, R17 ;  /* 0x0000001100117308 */ /* 0x000fe20000000800 */
[----:B------:R-:W-:-:S02]  /*d930*/  WARPGROUP.DEPBAR.LE gsb0, 0x0 ;  /* 0x00008000000079c5 */ /* 0x000fc40000010000 */
[----:B------:R-:W-:-:S05]  /*d940*/  WARPGROUP.ARRIVE ;  /* 0x00000000000079c5 */ /* 0x000fca0000000000 */
[----:B------:R-:W5:Y:S01]  /*d950*/  MUFU.EX2 R105, R105 ;  /* 0x0000006900697308 */ /* 0x000f620000000800 */
[----:B------:R-:W-:Y:S07]  /*d960*/  HGMMA.64x96x16.F32 R24, gdesc[UR32].tnspB, R24, gsb0 ;  /* 0x41600000201879f0 */ /* 0x000fee0008000818 */
[----:B------:R-:W5:Y:S08]  /*d970*/  MUFU.EX2 R106, R106 ;  /* 0x0000006a006a7308 */ /* 0x000f700000000800 */
[----:B------:R-:W5:Y:S08]  /*d980*/  MUFU.EX2 R108, R108 ;  /* 0x0000006c006c7308 */ /* 0x000f700000000800 */
[----:B------:R-:W-:Y:S08]  /*d990*/  MUFU.EX2 R107, R107 ;  /* 0x0000006b006b7308 */ /* 0x000ff00000000800 */
[----:B------:R-:W-:Y:S08]  /*d9a0*/  MUFU.EX2 R109, R109 ;  /* 0x0000006d006d7308 */ /* 0x000ff00000000800 */
[----:B------:R-:W-:Y:S08]  /*d9b0*/  MUFU.EX2 R110, R110 ;  /* 0x0000006e006e7308 */ /* 0x000ff00000000800 */
[----:B------:R-:W-:Y:S08]  /*d9c0*/  MUFU.EX2 R96, R96 ;  /* 0x0000006000607308 */ /* 0x000ff00000000800 */
[----:B------:R-:W-:Y:S08]  /*d9d0*/  MUFU.EX2 R97, R97 ;  /* 0x0000006100617308 */ /* 0x000ff00000000800 */
[----:B------:R-:W-:Y:S08]  /*d9e0*/  MUFU.EX2 R100, R100 ;  /* 0x0000006400647308 */ /* 0x000ff00000000800 */
        /* <DEDUP_REMOVED lines=10> */
[----:B------:R-:W-:Y:S01]  /*da90*/  UIADD3 UR7, UR38, -0x1, URZ ;  /* 0xffffffff26077890 */ /* 0x000fe2000fffe03f */
[-C--:B------:R-:W-:Y:S01]  /*daa0*/  FMUL.FTZ R24, R24, R4.reuse ;  /* 0x0000000418187220 */ /* 0x080fe20000410000 */
[-C--:B------:R-:W-:Y:S01]  /*dab0*/  FMUL.FTZ R25, R25, R4.reuse ;  /* 0x0000000419197220 */ /* 0x080fe20000410000 */
[----:B------:R-:W-:Y:S01]  /*dac0*/  FMUL.FTZ R28, R28, R4 ;  /* 0x000000041c1c7220 */ /* 0x000fe20000410000 */
[----:B------:R-:W-:Y:S01]  /*dad0*/  @!P1 LEA R12, R12, UR37, 0x3 ;  /* 0x000000250c0c9c11 */ /* 0x000fe2000f8e18ff */
[----:B0-----:R-:W-:Y:S01]  /*dae0*/  FFMA.FTZ R13, R4, R3, R6 ;  /* 0x00000003040d7223 */ /* 0x001fe20000010006 */
[----:B------:R-:W-:Y:S01]  /*daf0*/  MUFU.EX2 R81, R81 ;  /* 0x0000005100517308 */ /* 0x000fe20000000800 */
[----:B------:R-:W-:Y:S01]  /*db00*/  UMOV UR38, UR7 ;  /* 0x0000000700267c82 */ /* 0x000fe20008000000 */
[----:B------:R-:W-:Y:S01]  /*db10*/  UMOV UR7, UR36 ;  /* 0x0000002400077c82 */ /* 0x000fe20008000000 */
[----:B------:R-:W-:-:S02]  /*db20*/  @!P1 VIADD R12, R12, 0x31c60 ;  /* 0x00031c600c0c9836 */ /* 0x000fc40000000000 */
[----:B---3--:R-:W-:Y:S01]  /*db30*/  FADD.FTZ R14, R134, R13 ;  /* 0x0000000d860e7221 */ /* 0x008fe20000010000 */
[-C--:B------:R-:W-:Y:S01]  /*db40*/  FMUL.FTZ R29, R29, R4.reuse ;  /* 0x000000041d1d7220 */ /* 0x080fe20000410000 */
[-C--:B------:R-:W-:Y:S01]  /*db50*/  FMUL.FTZ R32, R32, R4.reuse ;  /* 0x0000000420207220 */ /* 0x080fe20000410000 */
[-C--:B------:R-:W-:Y:S01]  /*db60*/  FMUL.FTZ R33, R33, R4.reuse ;  /* 0x0000000421217220 */ /* 0x080fe20000410000 */
[----:B------:R-:W-:Y:S01]  /*db70*/  @!P1 PRMT R12, RZ, 0x654, R12 ;  /* 0x00000654ff0c9816 */ /* 0x000fe2000000000c */
[----:B----4-:R-:W-:Y:S01]  /*db80*/  FADD.FTZ R14, R133, R14 ;  /* 0x0000000e850e7221 */ /* 0x010fe20000010000 */
[----:B------:R0:W-:Y:S01]  /*db90*/  MUFU.EX2 R3, R98 ;  /* 0x0000006200037308 */ /* 0x0001e20000000800 */
[-C--:B------:R-:W-:Y:S01]  /*dba0*/  FMUL.FTZ R36, R36, R4.reuse ;  /* 0x0000000424247220 */ /* 0x080fe20000410000 */
[----:B------:R2:W-:Y:S01]  /*dbb0*/  @!P1 SYNCS.ARRIVE.TRANS64.RED.A1T0 RZ, [R12+URZ], RZ ;  /* 0x000000ff0cff99a7 */ /* 0x0005e2000810043f */
[-C--:B------:R-:W-:Y:S01]  /*dbc0*/  FMUL.FTZ R37, R37, R4.reuse ;  /* 0x0000000425257220 */ /* 0x080fe20000410000 */
[-C--:B------:R-:W-:Y:S01]  /*dbd0*/  FMUL.FTZ R40, R40, R4.reuse ;  /* 0x0000000428287220 */ /* 0x080fe20000410000 */
[-C--:B------:R-:W-:Y:S01]  /*dbe0*/  FMUL.FTZ R41, R41, R4.reuse ;  /* 0x0000000429297220 */ /* 0x080fe20000410000 */
[-C--:B------:R-:W-:Y:S01]  /*dbf0*/  FMUL.FTZ R44, R44, R4.reuse ;  /* 0x000000042c2c7220 */ /* 0x080fe20000410000 */
[----:B------:R-:W-:Y:S01]  /*dc00*/  FMUL.FTZ R45, R45, R4 ;  /* 0x000000042d2d7220 */ /* 0x000fe20000410000 */
[----:B------:R-:W-:Y:S01]  /*dc10*/  MUFU.EX2 R84, R84 ;  /* 0x0000005400547308 */ /* 0x000fe20000000800 */
[----:B0-----:R-:W-:Y:S01]  /*dc20*/  FFMA.FTZ R98, R91, UR4, -R132 ;  /* 0x000000045b627c23 */ /* 0x001fe20008010884 */
[----:B--2---:R-:W-:Y:S01]  /*dc30*/  FFMA.FTZ R12, R77, R0, R8 ;  /* 0x000000004d0c7223 */ /* 0x004fe20000010008 */
[--C-:B------:R-:W-:Y:S01]  /*dc40*/  FFMA.FTZ R0, R99, UR4, -R132.reuse ;  /* 0x0000000463007c23 */ /* 0x100fe20008010884 */
[--C-:B------:R-:W-:Y:S01]  /*dc50*/  FFMA.FTZ R99, R102, UR4, -R132.reuse ;  /* 0x0000000466637c23 */ /* 0x100fe20008010884 */
[----:B------:R-:W-:Y:S01]  /*dc60*/  FFMA.FTZ R91, R94, UR4, -R132 ;  /* 0x000000045e5b7c23 */ /* 0x000fe20008010884 */
[----:B-----5:R-:W-:Y:S01]  /*dc70*/  FADD.FTZ R13, R15, R12 ;  /* 0x0000000c0f0d7221 */ /* 0x020fe20000010000 */
[----:B------:R-:W-:Y:S01]  /*dc80*/  F2FP.F16.F32.PACK_AB R12, R134, R6 ;  /* 0x00000006860c723e */ /* 0x000fe200000000ff */
[----:B------:R-:W-:Y:S01]  /*dc90*/  FADD.FTZ R6, R135, R14 ;  /* 0x0000000e87067221 */ /* 0x000fe20000010000 */
[----:B------:R-:W-:Y:S01]  /*dca0*/  FFMA.FTZ R94, R82, UR4, -R132 ;  /* 0x00000004525e7c23 */ /* 0x000fe20008010884 */
[----:B------:R-:W-:Y:S01]  /*dcb0*/  FADD.FTZ R134, R136, R13 ;  /* 0x0000000d88867221 */ /* 0x000fe20000010000 */
[----:B------:R-:W-:Y:S01]  /*dcc0*/  F2FP.F16.F32.PACK_AB R13, R15, R8 ;  /* 0x000000080f0d723e */ /* 0x000fe200000000ff */
[----:B------:R-:W-:Y:S01]  /*dcd0*/  FADD.FTZ R111, R7, R6 ;  /* 0x00000006076f7221 */ /* 0x000fe20000010000 */
[----:B------:R-:W-:Y:S01]  /*dce0*/  FFMA.FTZ R8, R90, UR4, -R132 ;  /* 0x000000045a087c23 */ /* 0x000fe20008010884 */
[----:B------:R-:W-:Y:S01]  /*dcf0*/  FADD.FTZ R134, R137, R134 ;  /* 0x0000008689867221 */ /* 0x000fe20000010000 */
[----:B------:R0:W-:Y:S01]  /*dd00*/  MUFU.EX2 R6, R103 ;  /* 0x0000006700067308 */ /* 0x0001e20000000800 */
[----:B------:R-:W-:Y:S01]  /*dd10*/  FADD.FTZ R90, R10, R111 ;  /* 0x0000006f0a5a7221 */ /* 0x000fe20000010000 */
[----:B------:R-:W-:Y:S01]  /*dd20*/  F2FP.F16.F32.PACK_AB R14, R135, R133 ;  /* 0x00000085870e723e */ /* 0x000fe200000000ff */
[----:B------:R-:W-:Y:S01]  /*dd30*/  FADD.FTZ R119, R9, R134 ;  /* 0x0000008609777221 */ /* 0x000fe20000010000 */
[----:B------:R-:W-:Y:S01]  /*dd40*/  F2FP.F16.F32.PACK_AB R15, R137, R136 ;  /* 0x00000088890f723e */ /* 0x000fe200000000ff */
[----:B------:R-:W-:Y:S01]  /*dd50*/  FADD.FTZ R134, R11, R90 ;  /* 0x0000005a0b867221 */ /* 0x000fe20000010000 */
[----:B------:R-:W-:Y:S01]  /*dd60*/  FFMA.FTZ R90, R83, UR4, -R132 ;  /* 0x00000004535a7c23 */ /* 0x000fe20008010884 */
[C---:B------:R-:W-:Y:S01]  /*dd70*/  FADD.FTZ R102, R138.reuse, R119 ;  /* 0x000000778a667221 */ /* 0x040fe20000010000 */
[----:B------:R1:W-:Y:S01]  /*dd80*/  MUFU.EX2 R82, R8 ;  /* 0x0000000800527308 */ /* 0x0003e20000000800 */
[----:B------:R-:W-:Y:S01]  /*dd90*/  FADD.FTZ R83, R21, R134 ;  /* 0x0000008615537221 */ /* 0x000fe20000010000 */
[----:B------:R2:W-:Y:S01]  /*dda0*/  STSM.16.M88.4 [R2+0x24300], R12 ;  /* 0x0243000c02007844 */ /* 0x0005e20000000200 */
[----:B------:R-:W-:Y:S01]  /*ddb0*/  FADD.FTZ R111, R129, R102 ;  /* 0x00000066816f7221 */ /* 0x000fe20000010000 */
[----:B------:R-:W-:Y:S01]  /*ddc0*/  F2FP.F16.F32.PACK_AB R9, R138, R9 ;  /* 0x000000098a09723e */ /* 0x000fe200000000ff */
[----:B------:R-:W-:Y:S01]  /*ddd0*/  FADD.FTZ R102, R120, R83 ;  /* 0x0000005378667221 */ /* 0x000fe20000010000 */
[----:B------:R-:W-:Y:S01]  /*dde0*/  FFMA.FTZ R83, R75, UR4, -R132 ;  /* 0x000000044b537c23 */ /* 0x000fe20008010884 */
[----:B------:R-:W-:Y:S01]  /*ddf0*/  FADD.FTZ R111, R130, R111 ;  /* 0x0000006f826f7221 */ /* 0x000fe20000010000 */
[----:B------:R3:W-:Y:S01]  /*de00*/  MUFU.EX2 R75, R98 ;  /* 0x00000062004b7308 */ /* 0x0007e20000000800 */
[----:B0-----:R-:W-:Y:S01]  /*de10*/  FADD.FTZ R103, R121, R102 ;  /* 0x0000006679677221 */ /* 0x001fe20000010000 */
[----:B-1----:R-:W-:Y:S01]  /*de20*/  F2FP.F16.F32.PACK_AB R8, R10, R7 ;  /* 0x000000070a08723e */ /* 0x002fe200000000ff */
[----:B------:R-:W-:Y:S01]  /*de30*/  FADD.FTZ R134, R122, R111 ;  /* 0x0000006f7a867221 */ /* 0x000fe20000010000 */
[----:B------:R-:W-:Y:S01]  /*de40*/  F2FP.F16.F32.PACK_AB R10, R21, R11 ;  /* 0x0000000b150a723e */ /* 0x000fe200000000ff */
[----:B------:R-:W-:Y:S01]  /*de50*/  FADD.FTZ R102, R124, R103 ;  /* 0x000000677c667221 */ /* 0x000fe20000010000 */
[----:B------:R-:W-:Y:S01]  /*de60*/  F2FP.F16.F32.PACK_AB R11, R130, R129 ;  /* 0x00000081820b723e */ /* 0x000fe200000000ff */
[----:B------:R-:W-:Y:S01]  /*de70*/  FADD.FTZ R134, R139, R134 ;  /* 0x000000868b867221 */ /* 0x000fe20000010000 */
[----:B------:R-:W0:Y:S01]  /*de80*/  MUFU.EX2 R0, R0 ;  /* 0x0000000000007308 */ /* 0x000e220000000800 */
[----:B------:R-:W-:Y:S01]  /*de90*/  FADD.FTZ R111, R125, R102 ;  /* 0x000000667d6f7221 */ /* 0x000fe20000010000 */
[----:B------:R-:W-:Y:S01]  /*dea0*/  F2FP.F16.F32.PACK_AB R120, R121, R120 ;  /* 0x000000787978723e */ /* 0x000fe200000000ff */
[----:B------:R-:W-:Y:S01]  /*deb0*/  FADD.FTZ R103, R123, R134 ;  /* 0x000000867b677221 */ /* 0x000fe20000010000 */
[----:B------:R1:W-:Y:S01]  /*dec0*/  STSM.16.M88.4 [R2+0x25b00], R8 ;  /* 0x025b000802007844 */ /* 0x0003e20000000200 */
[----:B------:R-:W-:Y:S01]  /*ded0*/  FADD.FTZ R102, R112, R111 ;  /* 0x0000006f70667221 */ /* 0x000fe20000010000 */
[----:B------:R-:W-:Y:S01]  /*dee0*/  F2FP.F16.F32.PACK_AB R121, R139, R122 ;  /* 0x0000007a8b79723e */ /* 0x000fe200000000ff */
[----:B------:R-:W-:Y:S01]  /*def0*/  FADD.FTZ R103, R126, R103 ;  /* 0x000000677e677221 */ /* 0x000fe20000010000 */
[----:B------:R-:W4:Y:S01]  /*df00*/  MUFU.EX2 R99, R99 ;  /* 0x0000006300637308 */ /* 0x000f220000000800 */
[C---:B------:R-:W-:Y:S01]  /*df10*/  FADD.FTZ R7, R113.reuse, R102 ;  /* 0x0000006671077221 */ /* 0x040fe20000010000 */
[----:B------:R-:W-:Y:S01]  /*df20*/  F2FP.F16.F32.PACK_AB R112, R113, R112 ;  /* 0x000000707170723e */ /* 0x000fe200000000ff */
[----:B------:R-:W-:Y:S01]  /*df30*/  FADD.FTZ R103, R20, R103 ;  /* 0x0000006714677221 */ /* 0x000fe20000010000 */
[----:B------:R-:W-:Y:S01]  /*df40*/  F2FP.F16.F32.PACK_AB R122, R125, R124 ;  /* 0x0000007c7d7a723e */ /* 0x000fe200000000ff */
[----:B--2---:R-:W-:Y:S01]  /*df50*/  FADD.FTZ R12, R116, R7 ;  /* 0x00000007740c7221 */ /* 0x004fe20000010000 */
[----:B------:R-:W-:Y:S01]  /*df60*/  F2FP.F16.F32.PACK_AB R123, R126, R123 ;  /* 0x0000007b7e7b723e */ /* 0x000fe200000000ff */
[C---:B---3--:R-:W-:Y:S01]  /*df70*/  FADD.FTZ R98, R114.reuse, R103 ;  /* 0x0000006772627221 */ /* 0x048fe20000010000 */
[----:B------:R-:W2:Y:S01]  /*df80*/  MUFU.EX2 R91, R91 ;  /* 0x0000005b005b7308 */ /* 0x000ea20000000800 */
[----:B------:R-:W-:Y:S01]  /*df90*/  FADD.FTZ R13, R117, R12 ;  /* 0x0000000c750d7221 */ /* 0x000fe20000010000 */
[----:B------:R-:W-:Y:S01]  /*dfa0*/  F2FP.F16.F32.PACK_AB R113, R114, R20 ;  /* 0x000000147271723e */ /* 0x000fe200000000ff */
[----:B------:R-:W-:Y:S01]  /*dfb0*/  FADD.FTZ R7, R115, R98 ;  /* 0x0000006273077221 */ /* 0x000fe20000010000 */
[----:B------:R-:W-:Y:S01]  /*dfc0*/  F2FP.F16.F32.PACK_AB R114, R117, R116 ;  /* 0x000000747572723e */ /* 0x000fe200000000ff */
[----:B------:R-:W-:Y:S01]  /*dfd0*/  FADD.FTZ R14, R104, R13 ;  /* 0x0000000d680e7221 */ /* 0x000fe20000010000 */
[C---:B------:R-:W-:Y:S01]  /*dfe0*/  F2FP.F16.F32.PACK_AB R104, R105.reuse, R104 ;  /* 0x000000686968723e */ /* 0x040fe200000000ff */
[C---:B------:R-:W-:Y:S01]  /*dff0*/  FADD.FTZ R12, R118.reuse, R7 ;  /* 0x00000007760c7221 */ /* 0x040fe20000010000 */
[----:B------:R-:W3:Y:S01]  /*e000*/  MUFU.EX2 R102, R95 ;  /* 0x0000005f00667308 */ /* 0x000ee20000000800 */
[----:B------:R-:W-:Y:S01]  /*e010*/  FADD.FTZ R13, R105, R14 ;  /* 0x0000000e690d7221 */ /* 0x000fe20000010000 */
[----:B------:R-:W-:Y:S01]  /*e020*/  F2FP.F16.F32.PACK_AB R115, R118, R115 ;  /* 0x000000737673723e */ /* 0x000fe200000000ff */
[----:B------:R-:W-:Y:S01]  /*e030*/  FADD.FTZ R7, R17, R12 ;  /* 0x0000000c11077221 */ /* 0x000fe20000010000 */
[----:B------:R-:W-:Y:S01]  /*e040*/  F2FP.F16.F32.PACK_AB R105, R106, R17 ;  /* 0x000000116a69723e */ /* 0x000fe200000000ff */
[----:B------:R-:W-:Y:S01]  /*e050*/  FADD.FTZ R14, R108, R13 ;  /* 0x0000000d6c0e7221 */ /* 0x000fe20000010000 */
[----:B------:R-:W-:Y:S01]  /*e060*/  F2FP.F16.F32.PACK_AB R98, R101, R100 ;  /* 0x000000646562723e */ /* 0x000fe200000000ff */
[----:B------:R-:W-:Y:S01]  /*e070*/  FADD.FTZ R12, R106, R7 ;  /* 0x000000076a0c7221 */ /* 0x000fe20000010000 */
[----:B------:R-:W-:Y:S01]  /*e080*/  MUFU.EX2 R94, R94 ;  /* 0x0000005e005e7308 */ /* 0x000fe20000000800 */
[C---:B------:R-:W-:Y:S01]  /*e090*/  FADD.FTZ R15, R109.reuse, R14 ;  /* 0x0000000e6d0f7221 */ /* 0x040fe20000010000 */
[----:B------:R-:W-:Y:S01]  /*e0a0*/  F2FP.F16.F32.PACK_AB R106, R109, R108 ;  /* 0x0000006c6d6a723e */ /* 0x000fe200000000ff */
[----:B------:R-:W-:Y:S01]  /*e0b0*/  FADD.FTZ R13, R107, R12 ;  /* 0x0000000c6b0d7221 */ /* 0x000fe20000010000 */
[----:B------:R-:W-:Y:S01]  /*e0c0*/  F2FP.F16.F32.PACK_AB R107, R110, R107 ;  /* 0x0000006b6e6b723e */ /* 0x000fe200000000ff */
[----:B------:R-:W-:Y:S01]  /*e0d0*/  FADD.FTZ R14, R96, R15 ;  /* 0x0000000f600e7221 */ /* 0x000fe20000010000 */
[C---:B------:R-:W-:Y:S01]  /*e0e0*/  F2FP.F16.F32.PACK_AB R96, R97.reuse, R96 ;  /* 0x000000606160723e */ /* 0x040fe200000000ff */
[----:B------:R-:W-:Y:S01]  /*e0f0*/  FADD.FTZ R12, R110, R13 ;  /* 0x0000000d6e0c7221 */ /* 0x000fe20000010000 */
[----:B------:R5:W-:Y:S01]  /*e100*/  MUFU.EX2 R7, R90 ;  /* 0x0000005a00077308 */ /* 0x000be20000000800 */
[----:B------:R-:W-:Y:S01]  /*e110*/  FADD.FTZ R15, R97, R14 ;  /* 0x0000000e610f7221 */ /* 0x000fe20000010000 */
[----:B0-----:R-:W-:Y:S01]  /*e120*/  F2FP.F16.F32.PACK_AB R97, R0, R3 ;  /* 0x000000030061723e */ /* 0x001fe200000000ff */
[----:B------:R-:W-:Y:S01]  /*e130*/  FADD.FTZ R13, R3, R12 ;  /* 0x0000000c030d7221 */ /* 0x000fe20000010000 */
[----:B------:R0:W-:Y:S01]  /*e140*/  STSM.16.M88.4 [R2+0x27300], R120 ;  /* 0x0273007802007844 */ /* 0x0001e20000000200 */
[----:B------:R-:W-:Y:S01]  /*e150*/  FADD.FTZ R14, R100, R15 ;  /* 0x0000000f640e7221 */ /* 0x000fe20000010000 */
[----:B------:R-:W-:Y:S01]  /*e160*/  FMUL.FTZ R48, R48, R4 ;  /* 0x0000000430307220 */ /* 0x000fe20000410000 */
[----:B------:R-:W-:Y:S01]  /*e170*/  FADD.FTZ R12, R0, R13 ;  /* 0x0000000d000c7221 */ /* 0x000fe20000010000 */
[----:B------:R-:W-:Y:S01]  /*e180*/  MUFU.EX2 R86, R86 ;  /* 0x0000005600567308 */ /* 0x000fe20000000800 */
[----:B-1----:R-:W-:Y:S01]  /*e190*/  FADD.FTZ R9, R101, R14 ;  /* 0x0000000e65097221 */ /* 0x002fe20000010000 */
[----:B-----5:R-:W-:Y:S01]  /*e1a0*/  F2FP.F16.F32.PACK_AB R90, R93, R92 ;  /* 0x0000005c5d5a723e */ /* 0x020fe200000000ff */
[----:B----4-:R-:W-:Y:S01]  /*e1b0*/  FADD.FTZ R13, R99, R12 ;  /* 0x0000000c630d7221 */ /* 0x010fe20000010000 */
[----:B------:R-:W-:Y:S01]  /*e1c0*/  F2FP.F16.F32.PACK_AB R99, R6, R99 ;  /* 0x000000630663723e */ /* 0x000fe200000000ff */
[----:B------:R-:W-:Y:S01]  /*e1d0*/  FADD.FTZ R8, R88, R9 ;  /* 0x0000000958087221 */ /* 0x000fe20000010000 */
[C---:B------:R-:W-:Y:S01]  /*e1e0*/  F2FP.F16.F32.PACK_AB R88, R89.reuse, R88 ;  /* 0x000000585958723e */ /* 0x040fe200000000ff */
[----:B------:R-:W-:Y:S01]  /*e1f0*/  FADD.FTZ R13, R6, R13 ;  /* 0x0000000d060d7221 */ /* 0x000fe20000010000 */
[----:B------:R-:W1:Y:S01]  /*e200*/  MUFU.EX2 R85, R85 ;  /* 0x0000005500557308 */ /* 0x000e620000000800 */
[----:B------:R-:W-:Y:S01]  /*e210*/  FADD.FTZ R9, R89, R8 ;  /* 0x0000000859097221 */ /* 0x000fe20000010000 */
[----:B------:R-:W-:Y:S01]  /*e220*/  F2FP.F16.F32.PACK_AB R89, R75, R82 ;  /* 0x000000524b59723e */ /* 0x000fe200000000ff */
[----:B------:R-:W-:Y:S01]  /*e230*/  FADD.FTZ R10, R82, R13 ;  /* 0x0000000d520a7221 */ /* 0x000fe20000010000 */
[----:B------:R0:W-:Y:S01]  /*e240*/  STSM.16.M88.4 [R2+0x28b00], R112 ;  /* 0x028b007002007844 */ /* 0x0001e20000000200 */
[----:B------:R-:W-:Y:S01]  /*e250*/  FADD.FTZ R0, R92, R9 ;  /* 0x000000095c007221 */ /* 0x000fe20000010000 */
[----:B------:R-:W-:Y:S01]  /*e260*/  FMUL.FTZ R49, R49, R4 ;  /* 0x0000000431317220 */ /* 0x000fe20000410000 */
[----:B------:R-:W-:Y:S01]  /*e270*/  FADD.FTZ R10, R75, R10 ;  /* 0x0000000a4b0a7221 */ /* 0x000fe20000010000 */
[----:B------:R-:W4:Y:S01]  /*e280*/  MUFU.EX2 R87, R87 ;  /* 0x0000005700577308 */ /* 0x000f220000000800 */
[----:B------:R-:W-:Y:S01]  /*e290*/  FADD.FTZ R9, R93, R0 ;  /* 0x000000005d097221 */ /* 0x000fe20000010000 */
[----:B------:R0:W-:Y:S01]  /*e2a0*/  STSM.16.M88.4 [R2+0x2a300], R104 ;  /* 0x02a3006802007844 */ /* 0x0001e20000000200 */
[----:B--2---:R-:W-:Y:S01]  /*e2b0*/  FADD.FTZ R3, R91, R10 ;  /* 0x0000000a5b037221 */ /* 0x004fe20000010000 */
[----:B---3--:R-:W-:Y:S01]  /*e2c0*/  F2FP.F16.F32.PACK_AB R91, R102, R91 ;  /* 0x0000005b665b723e */ /* 0x008fe200000000ff */
[----:B------:R-:W-:Y:S01]  /*e2d0*/  FADD.FTZ R0, R80, R9 ;  /* 0x0000000950007221 */ /* 0x000fe20000010000 */
[----:B------:R-:W-:Y:S01]  /*e2e0*/  F2FP.F16.F32.PACK_AB R80, R81, R80 ;  /* 0x000000505150723e */ /* 0x000fe200000000ff */
[----:B------:R-:W-:Y:S01]  /*e2f0*/  FADD.FTZ R3, R102, R3 ;  /* 0x0000000366037221 */ /* 0x000fe20000010000 */
[----:B------:R-:W2:Y:S01]  /*e300*/  MUFU.EX2 R128, R128 ;  /* 0x0000008000807308 */ /* 0x000ea20000000800 */
[----:B-1----:R-:W-:Y:S01]  /*e310*/  F2FP.F16.F32.PACK_AB R82, R85, R84 ;  /* 0x000000545552723e */ /* 0x002fe200000000ff */
[----:B------:R0:W-:Y:S01]  /*e320*/  STSM.16.M88.4 [R2+0x2bb00], R96 ;  /* 0x02bb006002007844 */ /* 0x0001e20000000200 */
[----:B------:R-:W-:Y:S01]  /*e330*/  FADD.FTZ R6, R94, R3 ;  /* 0x000000035e067221 */ /* 0x000fe20000010000 */
[----:B------:R-:W-:Y:S01]  /*e340*/  FADD.FTZ R3, R81, R0 ;  /* 0x0000000051037221 */ /* 0x000fe20000010000 */
[C---:B------:R-:W-:Y:S01]  /*e350*/  F2FP.F16.F32.PACK_AB R81, R7.reuse, R94 ;  /* 0x0000005e0751723e */ /* 0x040fe200000000ff */
[----:B------:R0:W-:Y:S01]  /*e360*/  STSM.16.M88.4 [R2+0x2d300], R88 ;  /* 0x02d3005802007844 */ /* 0x0001e20000000200 */
[----:B------:R-:W-:Y:S01]  /*e370*/  FADD.FTZ R9, R7, R6 ;  /* 0x0000000607097221 */ /* 0x000fe20000010000 */
[----:B------:R-:W1:Y:S01]  /*e380*/  MUFU.EX2 R129, R131 ;  /* 0x0000008300817308 */ /* 0x000e620000000800 */
[----:B------:R-:W-:Y:S01]  /*e390*/  FADD.FTZ R0, R84, R3 ;  /* 0x0000000354007221 */ /* 0x000fe20000010000 */
[-C--:B------:R-:W-:Y:S01]  /*e3a0*/  FMUL.FTZ R52, R52, R4.reuse ;  /* 0x0000000434347220 */ /* 0x080fe20000410000 */
[----:B------:R-:W-:Y:S01]  /*e3b0*/  FADD.FTZ R6, R86, R9 ;  /* 0x0000000956067221 */ /* 0x000fe20000010000 */
[-C--:B------:R-:W-:Y:S01]  /*e3c0*/  FMUL.FTZ R53, R53, R4.reuse ;  /* 0x0000000435357220 */ /* 0x080fe20000410000 */
[----:B------:R-:W-:Y:S01]  /*e3d0*/  FADD.FTZ R3, R85, R0 ;  /* 0x0000000055037221 */ /* 0x000fe20000010000 */
[-C--:B------:R-:W-:Y:S01]  /*e3e0*/  FMUL.FTZ R56, R56, R4.reuse ;  /* 0x0000000438387220 */ /* 0x080fe20000410000 */
[----:B----4-:R-:W-:Y:S01]  /*e3f0*/  FADD.FTZ R6, R87, R6 ;  /* 0x0000000657067221 */ /* 0x010fe20000010000 */
        /* <DEDUP_REMOVED lines=9> */
[----:B-1----:R-:W-:Y:S01]  /*e490*/  FADD.FTZ R6, R129, R6 ;  /* 0x0000000681067221 */ /* 0x002fe20000010000 */
[----:B------:R-:W-:Y:S01]  /*e4a0*/  FMUL.FTZ R69, R69, R4 ;  /* 0x0000000445457220 */ /* 0x000fe20000410000 */
[-C--:B------:R-:W-:Y:S01]  /*e4b0*/  FMUL.FTZ R26, R26, R77.reuse ;  /* 0x0000004d1a1a7220 */ /* 0x080fe20000410000 */
[-C--:B------:R-:W-:Y:S01]  /*e4c0*/  FMUL.FTZ R27, R27, R77.reuse ;  /* 0x0000004d1b1b7220 */ /* 0x080fe20000410000 */
[-C--:B------:R-:W-:Y:S01]  /*e4d0*/  FMUL.FTZ R30, R30, R77.reuse ;  /* 0x0000004d1e1e7220 */ /* 0x080fe20000410000 */
[-C--:B------:R-:W-:Y:S01]  /*e4e0*/  FMUL.FTZ R31, R31, R77.reuse ;  /* 0x0000004d1f1f7220 */ /* 0x080fe20000410000 */
[-C--:B------:R-:W-:Y:S01]  /*e4f0*/  FMUL.FTZ R34, R34, R77.reuse ;  /* 0x0000004d22227220 */ /* 0x080fe20000410000 */
[----:B------:R1:W4:Y:S01]  /*e500*/  MUFU.EX2 R8, R83 ;  /* 0x0000005300087308 */ /* 0x0003220000000800 */
[C---:B---3--:R-:W-:Y:S01]  /*e510*/  F2FP.F16.F32.PACK_AB R128, R73.reuse, R128 ;  /* 0x000000804980723e */ /* 0x048fe200000000ff */
[----:B------:R-:W-:Y:S01]  /*e520*/  FADD.FTZ R3, R73, R0 ;  /* 0x0000000049037221 */ /* 0x000fe20000010000 */
[-C--:B------:R-:W-:Y:S01]  /*e530*/  FMUL.FTZ R35, R35, R77.reuse ;  /* 0x0000004d23237220 */ /* 0x080fe20000410000 */
[-C--:B------:R-:W-:Y:S01]  /*e540*/  FMUL.FTZ R38, R38, R77.reuse ;  /* 0x0000004d26267220 */ /* 0x080fe20000410000 */
[-C--:B------:R-:W-:Y:S01]  /*e550*/  FMUL.FTZ R39, R39, R77.reuse ;  /* 0x0000004d27277220 */ /* 0x080fe20000410000 */
[-C--:B------:R-:W-:Y:S01]  /*e560*/  FMUL.FTZ R42, R42, R77.reuse ;  /* 0x0000004d2a2a7220 */ /* 0x080fe20000410000 */
[-C--:B------:R-:W-:Y:S01]  /*e570*/  FMUL.FTZ R43, R43, R77.reuse ;  /* 0x0000004d2b2b7220 */ /* 0x080fe20000410000 */
[----:B------:R-:W3:Y:S01]  /*e580*/  MUFU.EX2 R11, R78 ;  /* 0x0000004e000b7308 */ /* 0x000ee20000000800 */
[----:B-1----:R-:W-:Y:S01]  /*e590*/  F2FP.F16.F32.PACK_AB R83, R87, R86 ;  /* 0x000000565753723e */ /* 0x002fe200000000ff */
[-C--:B------:R-:W-:Y:S01]  /*e5a0*/  FMUL.FTZ R46, R46, R77.reuse ;  /* 0x0000004d2e2e7220 */ /* 0x080fe20000410000 */
[----:B--2---:R-:W-:Y:S01]  /*e5b0*/  F2FP.F16.F32.PACK_AB R130, R5, R76 ;  /* 0x0000004c0582723e */ /* 0x004fe200000000ff */
[----:B------:R-:W-:Y:S01]  /*e5c0*/  FADD.FTZ R76, R76, R3 ;  /* 0x000000034c4c7221 */ /* 0x000fe20000010000 */
[-C--:B------:R-:W-:Y:S01]  /*e5d0*/  FMUL.FTZ R47, R47, R77.reuse ;  /* 0x0000004d2f2f7220 */ /* 0x080fe20000410000 */
[----:B------:R0:W-:Y:S01]  /*e5e0*/  STSM.16.M88.4 [R2+0x2eb00], R80 ;  /* 0x02eb005002007844 */ /* 0x0001e20000000200 */
[----:B------:R-:W-:Y:S01]  /*e5f0*/  FMUL.FTZ R50, R50, R77 ;  /* 0x0000004d32327220 */ /* 0x000fe20000410000 */
[----:B------:R-:W1:Y:S01]  /*e600*/  MUFU.EX2 R79, R79 ;  /* 0x0000004f004f7308 */ /* 0x000e620000000800 */
[C---:B----4-:R-:W-:Y:S01]  /*e610*/  F2FP.F16.F32.PACK_AB R129, R8.reuse, R129 ;  /* 0x000000810881723e */ /* 0x050fe200000000ff */
[----:B------:R-:W-:Y:S01]  /*e620*/  FADD.FTZ R6, R8, R6 ;  /* 0x0000000608067221 */ /* 0x000fe20000010000 */
[----:B------:R-:W-:Y:S01]  /*e630*/  FADD.FTZ R3, R5, R76 ;  /* 0x0000004c05037221 */ /* 0x000fe20000010000 */
[-C--:B------:R-:W-:Y:S01]  /*e640*/  FMUL.FTZ R51, R51, R77.reuse ;  /* 0x0000004d33337220 */ /* 0x080fe20000410000 */
[-C--:B------:R-:W-:Y:S01]  /*e650*/  FMUL.FTZ R54, R54, R77.reuse ;  /* 0x0000004d36367220 */ /* 0x080fe20000410000 */
[-C--:B------:R-:W-:Y:S01]  /*e660*/  FMUL.FTZ R55, R55, R77.reuse ;  /* 0x0000004d37377220 */ /* 0x080fe20000410000 */
[-C--:B------:R-:W-:Y:S01]  /*e670*/  FMUL.FTZ R58, R58, R77.reuse ;  /* 0x0000004d3a3a7220 */ /* 0x080fe20000410000 */
[-C--:B------:R-:W-:Y:S01]  /*e680*/  FMUL.FTZ R59, R59, R77.reuse ;  /* 0x0000004d3b3b7220 */ /* 0x080fe20000410000 */
[----:B---3--:R-:W-:Y:S01]  /*e690*/  FADD.FTZ R6, R11, R6 ;  /* 0x000000060b067221 */ /* 0x008fe20000010000 */
[-C--:B------:R-:W-:Y:S01]  /*e6a0*/  FMUL.FTZ R62, R62, R77.reuse ;  /* 0x0000004d3e3e7220 */ /* 0x080fe20000410000 */
[-C--:B------:R-:W-:Y:S01]  /*e6b0*/  FMUL.FTZ R63, R63, R77.reuse ;  /* 0x0000004d3f3f7220 */ /* 0x080fe20000410000 */
[-C--:B------:R-:W-:Y:S01]  /*e6c0*/  FMUL.FTZ R66, R66, R77.reuse ;  /* 0x0000004d42427220 */ /* 0x080fe20000410000 */
[-C--:B------:R-:W-:Y:S01]  /*e6d0*/  FMUL.FTZ R67, R67, R77.reuse ;  /* 0x0000004d43437220 */ /* 0x080fe20000410000 */
[-C--:B------:R-:W-:Y:S01]  /*e6e0*/  FMUL.FTZ R70, R70, R77.reuse ;  /* 0x0000004d46467220 */ /* 0x080fe20000410000 */
[----:B------:R-:W-:Y:S01]  /*e6f0*/  FMUL.FTZ R71, R71, R77 ;  /* 0x0000004d47477220 */ /* 0x000fe20000410000 */
[----:B------:R-:W-:Y:S01]  /*e700*/  IMAD.MOV.U32 R5, RZ, RZ, R72 ;  /* 0x000000ffff057224 */ /* 0x000fe200078e0048 */
[C---:B-1----:R-:W-:Y:S01]  /*e710*/  F2FP.F16.F32.PACK_AB R131, R79.reuse, R11 ;  /* 0x0000000b4f83723e */ /* 0x042fe200000000ff */
[----:B------:R-:W-:Y:S01]  /*e720*/  FADD.FTZ R0, R79, R6 ;  /* 0x000000064f007221 */ /* 0x000fe20000010000 */
[----:B------:R-:W-:-:S03]  /*e730*/  IMAD.MOV.U32 R4, RZ, RZ, R74 ;  /* 0x000000ffff047224 */ /* 0x000fc600078e004a */
        /* <DEDUP_REMOVED lines=9> */
.L_x_1884:
[----:B------:R-:W-:Y:S06]  /*e7d0*/  BAR.ARV 0x8, 0x200 ;  /* 0x0208000000007b1d */ /* 0x000fec0000002000 */
[----:B------:R-:W-:Y:S05]  /*e7e0*/  @!P0 BRA `(.L_x_1894) ;  /* 0x0000000000048947 */ /* 0x000fea0003800000 */
[----:B------:R-:W-:Y:S01]  /*e7f0*/  BPT.TRAP 0x1 ;  /* 0x000000040000795c */ /* 0x000fe20000300000 */
.L_x_1894:
[----:B------:R-:W-:Y:S01]  /*e800*/  ULEA UR5, UR36, UR37, 0x3 ;  /* 0x0000002524057291 */ /* 0x000fe2000f8e183f */
[----:B------:R-:W-:-:S05]  /*e810*/  IMAD.U32 R4, RZ, RZ, UR60 ;  /* 0x0000003cff047e24 */ /* 0x000fca000f8e00ff */
[----:B------:R-:W-:-:S04]  /*e820*/  SHF.L.U32 R4, R4, 0x1f, RZ ;  /* 0x0000001f04047819 */ /* 0x000fc800000006ff */
[----:B------:R2:W3:Y:S01]  /*e830*/  SYNCS.PHASECHK.TRANS64.TRYWAIT P2, [UR5+0x31c50], R4 ;  /* 0x031c5004ff0075a7 */ /* 0x0004e20008040145 */
[----:B------:R-:W-:Y:S05]  /*e840*/  @!P0 BRA `(.L_x_1895) ;  /* 0x0000000000048947 */ /* 0x000fea0003800000 */
[----:B------:R-:W-:Y:S01]  /*e850*/  BPT.TRAP 0x1 ;  /* 0x000000040000795c */ /* 0x000fe20000300000 */
.L_x_1895:
[----:B---3--:R-:W-:Y:S05]  /*e860*/  @P2 BRA `(.L_x_1896) ;  /* 0x0000000000082947 */ /* 0x008fea0003800000 */
[----:B------:R-:W3:Y:S02]  /*e870*/  SYNCS.PHASECHK.TRANS64.TRYWAIT P0, [UR5+0x31c50], R4 ;  /* 0x031c5004ff0075a7 */ /* 0x000ee40008000145 */
[----:B---3--:R-:W-:Y:S05]  /*e880*/  @!P0 BRA `(.L_x_1897) ;  /* 0x0000007000088947 */ /* 0x008fea0003800000 */
.L_x_1896:
[----:B------:R-:W-:Y:S01]  /*e890*/  UIADD3 UR37, UR37, 0x200, URZ ;  /* 0x0000020025257890 */ /* 0x000fe2000fffe03f */
[----:B------:R-:W-:Y:S01]  /*e8a0*/  WARPGROUP.ARRIVE ;  /* 0x00000000000079c5 */ /* 0x000fe20000000000 */
[----:B------:R-:W-:Y:S01]  /*e8b0*/  ULOP3.LUT UR6, UR61, 0x10000, URZ, 0xfc, !UPT ;  /* 0x000100003d067892 */ /* 0x000fe2000f8efc3f */
[----:B---3--:R-:W3:Y:S01]  /*e8c0*/  SHFL.BFLY PT, R5, R0, 0x2, 0x1f ;  /* 0x0c401f0000057f89 */ /* 0x008ee200000e0000 */
[----:B------:R-:W-:Y:S01]  /*e8d0*/  USHF.R.U32.HI UR37, URZ, 0x4, UR37 ;  /* 0x000000043f257899 */ /* 0x000fe20008011625 */
[----:B-1----:R-:W-:Y:S01]  /*e8e0*/  IMAD.MOV.U32 R9, RZ, RZ, RZ ;  /* 0x000000ffff097224 */ /* 0x002fe200078e00ff */
[----:B------:R-:W-:Y:S01]  /*e8f0*/  UMOV UR9, 0xc0000010 ;  /* 0xc000001000097882 */ /* 0x000fe20000000000 */
[----:B------:R-:W-:Y:S01]  /*e900*/  UMOV UR11, 0x80000020 ;  /* 0x80000020000b7882 */ /* 0x000fe20000000000 */
[----:B------:R-:W-:Y:S01]  /*e910*/  ULOP3.LUT UR37, UR37, 0x3fff, URZ, 0xc0, !UPT ;  /* 0x00003fff25257892 */ /* 0x000fe2000f8ec03f */
[----:B--2---:R-:W1:Y:S01]  /*e920*/  SHFL.BFLY PT, R4, R3, 0x2, 0x1f ;  /* 0x0c401f0003047f89 */ /* 0x004e6200000e0000 */
[----:B------:R-:W-:Y:S01]  /*e930*/  UMOV UR8, UR6 ;  /* 0x0000000600087c82 */ /* 0x000fe20008000000 */
[----:B------:R-:W-:Y:S01]  /*e940*/  R2UR UR7, R150 ;  /* 0x00000000960772ca */ /* 0x000fe200000e0000 */
[----:B------:R-:W-:-:S04]  /*e950*/  ULOP3.LUT UR12, UR37, 0x2400000, URZ, 0xfc, !UPT ;  /* 0x02400000250c7892 */ /* 0x000fc8000f8efc3f */
[----:B------:R-:W-:Y:S02]  /*e960*/  UIMAD UR12, UR36, 0x6c0, UR12 ;  /* 0x000006c0240c78a4 */ /* 0x000fe4000f8e020c */
[----:B------:R-:W-:-:S04]  /*e970*/  UIADD3 UR36, UR36, 0x1, URZ ;  /* 0x0000000124247890 */ /* 0x000fc8000fffe03f */
[----:B------:R-:W-:Y:S01]  /*e980*/  UISETP.NE.AND UP0, UPT, UR36, 0x2, UPT ;  /* 0x000000022400788c */ /* 0x000fe2000bf05270 */
[----:B------:R-:W-:Y:S01]  /*e990*/  UMOV UR10, UR12 ;  /* 0x0000000c000a7c82 */ /* 0x000fe20008000000 */
[----:B------:R-:W-:Y:S01]  /*e9a0*/  UIADD3 UR7, UR7, 0x1, URZ ;  /* 0x0000000107077890 */ /* 0x000fe2000fffe03f */
[----:B------:R-:W-:Y:S01]  /*e9b0*/  HGMMA.64x96x16.F32 R24, gdesc[UR8].tnspB, R24, gsb0 ;  /* 0x41600000081879f0 */ /* 0x000fe20008000818 */
[----:B------:R-:W-:Y:S01]  /*e9c0*/  UIADD3 UR8, UR6, 0x180, URZ ;  /* 0x0000018006087890 */ /* 0x000fe2000fffe03f */
[----:B---3--:R-:W-:Y:S01]  /*e9d0*/  FADD.FTZ R6, R5, R0 ;  /* 0x0000000005067221 */ /* 0x008fe20000010000 */
[----:B------:R-:W-:Y:S01]  /*e9e0*/  UIADD3 UR10, UR12, 0x40, URZ ;  /* 0x000000400c0a7890 */ /* 0x000fe2000fffe03f */
[----:B------:R-:W-:Y:S01]  /*e9f0*/  IMAD.MOV.U32 R0, RZ, RZ, -0x800000 ;  /* 0xff800000ff007424 */ /* 0x000fe200078e00ff */
[----:B------:R-:W-:Y:S01]  /*ea00*/  UMOV UR9, 0xc0000010 ;  /* 0xc000001000097882 */ /* 0x000fe20000000000 */
[----:B------:R-:W-:Y:S01]  /*ea10*/  UMOV UR11, 0x80000020 ;  /* 0x80000020000b7882 */ /* 0x000fe20000000000 */
[----:B-1----:R-:W-:Y:S01]  /*ea20*/  FADD.FTZ R4, R4, R3 ;  /* 0x0000000304047221 */ /* 0x002fe20000010000 */
[----:B------:R-:W1:Y:S01]  /*ea30*/  SHFL.BFLY PT, R7, R6, 0x1, 0x1f ;  /* 0x0c201f0006077f89 */ /* 0x000e6200000e0000 */
[----:B------:R-:W-:Y:S01]  /*ea40*/  IMAD.MOV.U32 R3, RZ, RZ, -0x800000 ;  /* 0xff800000ff037424 */ /* 0x000fe200078e00ff */
[----:B------:R-:W-:Y:S01]  /*ea50*/  USEL UR36, UR36, URZ, UP0 ;  /* 0x0000003f24247287 */ /* 0x000fe20008000000 */
[----:B------:R-:W-:Y:S01]  /*ea60*/  IMAD.U32 R150, RZ, RZ, UR7 ;  /* 0x00000007ff967e24 */ /* 0x000fe2000f8e00ff */
[----:B------:R-:W2:Y:S01]  /*ea70*/  SHFL.BFLY PT, R5, R4, 0x1, 0x1f ;  /* 0x0c201f0004057f89 */ /* 0x000ea200000e0000 */
[----:B-1----:R-:W-:Y:S01]  /*ea80*/  FADD.FTZ R12, R6, R7 ;  /* 0x00000007060c7221 */ /* 0x002fe20000010000 */
[----:B------:R-:W-:-:S02]  /*ea90*/  IMAD.U32 R6, RZ, RZ, UR4 ;  /* 0x00000004ff067e24 */ /* 0x000fc4000f8e00ff */
[----:B------:R-:W-:Y:S02]  /*eaa0*/  IMAD.U32 R7, RZ, RZ, UR4 ;  /* 0x00000004ff077e24 */ /* 0x000fe4000f8e00ff */
[----:B--2---:R-:W-:Y:S01]  /*eab0*/  FADD.FTZ R11, R4, R5 ;  /* 0x00000005040b7221 */ /* 0x004fe20000010000 */
[----:B------:R-:W-:Y:S01]  /*eac0*/  FSETP.NE.FTZ.AND P2, PT, R12, RZ, PT ;  /* 0x000000ff0c00720b */ /* 0x000fe20003f55000 */
[----:B------:R-:W-:Y:S01]  /*ead0*/  IMAD.U32 R4, RZ, RZ, UR5 ;  /* 0x00000005ff047e24 */ /* 0x000fe2000f8e00ff */
[----:B------:R-:W-:Y:S01]  /*eae0*/  USEL UR4, URZ, 0x1, UP0 ;  /* 0x000000013f047887 */ /* 0x000fe20008000000 */
[----:B------:R-:W-:Y:S01]  /*eaf0*/  IMAD.MOV.U32 R5, RZ, RZ, RZ ;  /* 0x000000ffff057224 */ /* 0x000fe200078e00ff */
[----:B------:R-:W-:Y:S01]  /*eb00*/  FSETP.NE.FTZ.AND P0, PT, R11, RZ, PT ;  /* 0x000000ff0b00720b */ /* 0x000fe20003f15000 */
[----:B------:R-:W-:Y:S01]  /*eb10*/  @!P1 VIADD R4, R4, 0x31c60 ;  /* 0x00031c6004049836 */ /* 0x000fe20000000000 */
[----:B------:R-:W-:-:S04]  /*eb20*/  ULOP3.LUT UR60, UR60, UR4, URZ, 0x3c, !UPT ;  /* 0x000000043c3c7292 */ /* 0x000fc8000f8e3c3f */
[----:B------:R-:W-:-:S03]  /*eb30*/  @!P1 PRMT R4, RZ, 0x654, R4 ;  /* 0x00000654ff049816 */ /* 0x000fc60000000004 */
[----:B------:R-:W1:Y:S01]  /*eb40*/  @P2 MUFU.LG2 R10, R12 ;  /* 0x0000000c000a2308 */ /* 0x000e620000000c00 */
[----:B------:R-:W-:-:S03]  /*eb50*/  @P2 FMUL.FTZ R6, R6, 0.69314718246459960938 ;  /* 0x3f31721806062820 */ /* 0x000fc60000410000 */
[----:B------:R-:W-:-:S04]  /*eb60*/  @P0 FMUL.FTZ R7, R7, 0.69314718246459960938 ;  /* 0x3f31721807070820 */ /* 0x000fc80000410000 */
[----:B------:R-:W2:Y:S08]  /*eb70*/  @P0 MUFU.LG2 R8, R11 ;  /* 0x0000000b00080308 */ /* 0x000eb00000000c00 */
[----:B------:R1:W3:Y:S08]  /*eb80*/  @P0 MUFU.RCP R5, R11 ;  /* 0x0000000b00050308 */ /* 0x0002f00000001000 */
[----:B------:R-:W0:Y:S01]  /*eb90*/  @P2 MUFU.RCP R9, R12 ;  /* 0x0000000c00092308 */ /* 0x000e220000001000 */
[----:B-1----:R-:W-:Y:S01]  /*eba0*/  @P2 FMUL.FTZ R11, R10, 0.69314718246459960938 ;  /* 0x3f3172180a0b2820 */ /* 0x002fe20000410000 */
[----:B--2---:R-:W-:-:S03]  /*ebb0*/  @P0 FMUL.FTZ R8, R8, 0.69314718246459960938 ;  /* 0x3f31721808080820 */ /* 0x004fc60000410000 */
[----:B------:R-:W-:Y:S01]  /*ebc0*/  @P2 FFMA.FTZ R3, R6, R72, R11 ;  /* 0x0000004806032223 */ /* 0x000fe2000001000b */
[----:B------:R-:W-:Y:S01]  /*ebd0*/  @P0 FFMA.FTZ R0, R7, R74, R8 ;  /* 0x0000004a07000223 */ /* 0x000fe20000010008 */
[----:B------:R-:W-:Y:S01]  /*ebe0*/  PLOP3.LUT P0, PT, PT, PT, PT, 0x8, 0x0 ;  /* 0x000000000000781c */ /* 0x000fe20003f0e170 */
        /* <DEDUP_REMOVED lines=53> */
[----:B------:R1:W-:Y:S01]  /*ef40*/  @!P1 SYNCS.ARRIVE.TRANS64.RED.A1T0 RZ, [R4+URZ], RZ ;  /* 0x000000ff04ff99a7 */ /* 0x0003e2000810043f */
[-C--:B---3--:R-:W-:Y:S01]  /*ef50*/  FMUL.FTZ R72, R36, R5.reuse ;  /* 0x0000000524487220 */ /* 0x088fe20000410000 */
[-C--:B------:R-:W-:Y:S01]  /*ef60*/  FMUL.FTZ R75, R37, R5.reuse ;  /* 0x00000005254b7220 */ /* 0x080fe20000410000 */
[-C--:B------:R-:W-:Y:S01]  /*ef70*/  FMUL.FTZ R36, R65, R5.reuse ;  /* 0x0000000541247220 */ /* 0x080fe20000410000 */
[----:B------:R-:W-:Y:S01]  /*ef80*/  FMUL.FTZ R37, R64, R5 ;  /* 0x0000000540257220 */ /* 0x000fe20000410000 */
[-C--:B0-----:R-:W-:Y:S01]  /*ef90*/  FMUL.FTZ R81, R26, R9.reuse ;  /* 0x000000091a517220 */ /* 0x081fe20000410000 */
        /* <DEDUP_REMOVED lines=43> */
.L_x_1867:
        /* <DEDUP_REMOVED lines=10> */
[----:B------:R-:W-:Y:S01]  /*f2f0*/  R2UR UR13, R18 ;  /* 0x00000000120d72ca */ /* 0x000fe200000e0000 */
[----:B------:R-:W-:Y:S01]  /*f300*/  IMAD R9, R149, 0x20, R23 ;  /* 0x0000002095097824 */ /* 0x000fe200078e0217 */
[----:B------:R-:W-:-:S05]  /*f310*/  R2UR UR11, R145 ;  /* 0x00000000910b72ca */ /* 0x000fca00000e0000 */
[----:B------:R-:W-:Y:S01]  /*f320*/  BAR.SYNC.DEFER_BLOCKING 0x1, 0x180 ;  /* 0x0046000000007b1d */ /* 0x000fe20000010000 */
[----:B------:R-:W-:Y:S02]  /*f330*/  R2UR UR14, R146 ;  /* 0x00000000920e72ca */ /* 0x000fe400000e0000 */
[----:B------:R-:W-:Y:S02]  /*f340*/  F2FP.F16.F32.PACK_AB R27, R38, R27 ;  /* 0x0000001b261b723e */ /* 0x000fe400000000ff */
[----:B------:R-:W-:-:S03]  /*f350*/  F2FP.F16.F32.PACK_AB R36, R36, R37 ;  /* 0x000000252424723e */ /* 0x000fc600000000ff */
[----:B------:R-:W1:Y:S01]  /*f360*/  LDC R18, c[0x0][0xbe8] ;  /* 0x0002fa00ff127b82 */ /* 0x000e620000000800 */
[----:B------:R-:W-:Y:S01]  /*f370*/  ULDC.64 UR8, c[0x0][0xb90] ;  /* 0x0002e40000087ab9 */ /* 0x000fe20000000a00 */
[----:B------:R-:W-:Y:S01]  /*f380*/  F2FP.F16.F32.PACK_AB R37, R67, R66 ;  /* 0x000000424325723e */ /* 0x000fe200000000ff */
[----:B------:R-:W-:Y:S01]  /*f390*/  ULDC.64 UR16, c[0x0][0x208] ;  /* 0x0000820000107ab9 */ /* 0x000fe20000000a00 */
[----:B------:R-:W-:Y:S01]  /*f3a0*/  VIADD R85, R22, UR13 ;  /* 0x0000000d16557c36 */ /* 0x000fe20008000000 */
[----:B------:R-:W-:Y:S01]  /*f3b0*/  F2FP.F16.F32.PACK_AB R38, R69, R68 ;  /* 0x000000444526723e */ /* 0x000fe200000000ff */
[----:B------:R-:W-:Y:S01]  /*f3c0*/  USHF.R.S32.HI UR10, URZ, 0x1f, UR11 ;  /* 0x0000001f3f0a7899 */ /* 0x000fe2000801140b */
[----:B------:R-:W-:Y:S01]  /*f3d0*/  F2FP.F16.F32.PACK_AB R39, R64, R39 ;  /* 0x000000274027723e */ /* 0x000fe200000000ff */
[----:B------:R-:W-:Y:S01]  /*f3e0*/  USHF.R.S32.HI UR12, URZ, 0x1f, UR14 ;  /* 0x0000001f3f0c7899 */ /* 0x000fe2000801140e */
[----:B------:R-:W-:Y:S01]  /*f3f0*/  IMAD.MOV.U32 R58, RZ, RZ, R85 ;  /* 0x000000ffff3a7224 */ /* 0x000fe200078e0055 */
[----:B------:R-:W-:Y:S01]  /*f400*/  UMOV UR6, UR37 ;  /* 0x0000002500067c82 */ /* 0x000fe20008000000 */
[----:B0-----:R-:W-:Y:S01]  /*f410*/  UMOV UR7, UR5 ;  /* 0x0000000500077c82 */ /* 0x001fe20008000000 */
[----:B------:R-:W-:Y:S01]  /*f420*/  UIMAD UR5, UR10, UR8, URZ ;  /* 0x000000080a0572a4 */ /* 0x000fe2000f8e023f */
[----:B------:R-:W-:-:S02]  /*f430*/  IMAD.U32 R34, RZ, RZ, UR6 ;  /* 0x00000006ff227e24 */ /* 0x000fc4000f8e00ff */
[----:B------:R-:W-:Y:S01]  /*f440*/  IMAD.U32 R35, RZ, RZ, UR7 ;  /* 0x00000007ff237e24 */ /* 0x000fe2000f8e00ff */
[----:B------:R-:W-:Y:S02]  /*f450*/  UIMAD.WIDE.U32 UR6, UR11, UR8, URZ ;  /* 0x000000080b0672a5 */ /* 0x000fe4000f8e003f */
[----:B------:R-:W-:Y:S01]  /*f460*/  UIMAD UR5, UR11, UR9, UR5 ;  /* 0x000000090b0572a4 */ /* 0x000fe2000f8e0205 */
[--C-:B------:R-:W-:Y:S02]  /*f470*/  IMAD.WIDE R4, R154, 0x2, R34.reuse ;  /* 0x000000029a047825 */ /* 0x100fe400078e0222 */
[----:B------:R-:W-:Y:S01]  /*f480*/  ULDC.64 UR8, c[0x0][0xb98] ;  /* 0x0002e60000087ab9 */ /* 0x000fe20000000a00 */
[----:B------:R-:W-:Y:S01]  /*f490*/  UIADD3 UR7, UR7, UR5, URZ ;  /* 0x0000000507077290 */ /* 0x000fe2000fffe03f */
[----:B------:R-:W-:Y:S01]  /*f4a0*/  IMAD.WIDE R34, R9, 0x2, R34 ;  /* 0x0000000209227825 */ /* 0x000fe200078e0222 */
[C---:B------:R-:W-:Y:S01]  /*f4b0*/  IADD3 R31, P1, R4.reuse, 0x6000, RZ ;  /* 0x00006000041f7810 */ /* 0x040fe20007f3e0ff */
[----:B------:R-:W-:Y:S01]  /*f4c0*/  UIMAD UR5, UR12, UR8, URZ ;  /* 0x000000080c0572a4 */ /* 0x000fe2000f8e023f */
[----:B------:R-:W-:Y:S01]  /*f4d0*/  IADD3 R15, P0, R4, 0x6020, RZ ;  /* 0x00006020040f7810 */ /* 0x000fe20007f1e0ff */
[----:B------:R-:W-:Y:S01]  /*f4e0*/  UIMAD.WIDE.U32 UR6, UR14, UR8, UR6 ;  /* 0x000000080e0672a5 */ /* 0x000fe2000f8e0006 */
[----:B------:R-:W-:Y:S01]  /*f4f0*/  LOP3.LUT R16, R31, 0x180, RZ, 0xc0, !PT ;  /* 0x000001801f107812 */ /* 0x000fe200078ec0ff */
[----:B------:R-:W-:Y:S01]  /*f500*/  IMAD.X R25, RZ, RZ, R5, P1 ;  /* 0x000000ffff197224 */ /* 0x000fe200008e0605 */
[----:B-1----:R-:W-:Y:S01]  /*f510*/  ISETP.NE.AND P1, PT, R18, 0x1, PT ;  /* 0x000000011200780c */ /* 0x002fe20003f25270 */
[----:B------:R-:W-:Y:S01]  /*f520*/  UIMAD UR5, UR14, UR9, UR5 ;  /* 0x000000090e0572a4 */ /* 0x000fe2000f8e0205 */
[----:B------:R-:W-:-:S02]  /*f530*/  LOP3.LUT R14, R15, 0x180, RZ, 0xc0, !PT ;  /* 0x000001800f0e7812 */ /* 0x000fc400078ec0ff */
[----:B------:R-:W-:Y:S01]  /*f540*/  SHF.R.U64 R16, R16, 0x3, RZ ;  /* 0x0000000310107819 */ /* 0x000fe200000012ff */
[----:B------:R-:W-:Y:S01]  /*f550*/  ULDC.64 UR8, c[0x0][0xae8] ;  /* 0x0002ba0000087ab9 */ /* 0x000fe20000000a00 */
[----:B------:R-:W-:Y:S02]  /*f560*/  IADD3 R63, P5, R34, 0x7800, RZ ;  /* 0x00007800223f7810 */ /* 0x000fe40007fbe0ff */
[----:B------:R-:W-:Y:S02]  /*f570*/  LOP3.LUT R9, R4, 0x180, RZ, 0xc0, !PT ;  /* 0x0000018004097812 */ /* 0x000fe400078ec0ff */
[----:B------:R-:W-:Y:S02]  /*f580*/  SHF.R.U64 R14, R14, 0x3, RZ ;  /* 0x000000030e0e7819 */ /* 0x000fe400000012ff */
[----:B------:R-:W-:Y:S01]  /*f590*/  LOP3.LUT R24, R16, R31, RZ, 0x3c, !PT ;  /* 0x0000001f10187212 */ /* 0x000fe200078e3cff */
[----:B------:R-:W0:Y:S01]  /*f5a0*/  @P1 LDC R62, c[0x0][0xbec] ;  /* 0x0002fb00ff3e1b82 */ /* 0x000e220000000800 */
[----:B------:R-:W-:-:S02]  /*f5b0*/  LOP3.LUT R16, R63, 0x180, RZ, 0xc0, !PT ;  /* 0x000001803f107812 */ /* 0x000fc400078ec0ff */
[----:B------:R-:W-:Y:S02]  /*f5c0*/  SHF.R.U64 R9, R9, 0x3, RZ ;  /* 0x0000000309097819 */ /* 0x000fe400000012ff */
[----:B------:R-:W-:Y:S01]  /*f5d0*/  LOP3.LUT R14, R14, R15, RZ, 0x3c, !PT ;  /* 0x0000000f0e0e7212 */ /* 0x000fe200078e3cff */
[--C-:B------:R-:W-:Y:S01]  /*f5e0*/  IMAD.X R15, RZ, RZ, R5.reuse, P0 ;  /* 0x000000ffff0f7224 */ /* 0x100fe200000e0605 */
[C---:B------:R-:W-:Y:S01]  /*f5f0*/  IADD3 R29, P2, R4.reuse, 0x3020, RZ ;  /* 0x00003020041d7810 */ /* 0x040fe20007f5e0ff */
[----:B------:R-:W1:Y:S01]  /*f600*/  @P1 LDC R71, c[0x0][0xbf0] ;  /* 0x0002fc00ff471b82 */ /* 0x000e620000000800 */
[C---:B------:R-:W-:Y:S02]  /*f610*/  IADD3 R21, P3, R4.reuse, 0x3000, RZ ;  /* 0x0000300004157810 */ /* 0x040fe40007f7e0ff */
[----:B------:R-:W-:Y:S01]  /*f620*/  IADD3 R17, P4, R4, 0x20, RZ ;  /* 0x0000002004117810 */ /* 0x000fe20007f9e0ff */
[--C-:B------:R-:W-:Y:S01]  /*f630*/  IMAD.X R11, RZ, RZ, R5.reuse, P2 ;  /* 0x000000ffff0b7224 */ /* 0x100fe200010e0605 */
[----:B------:R-:W-:Y:S01]  /*f640*/  IADD3 R33, P0, R34, 0x1800, RZ ;  /* 0x0000180022217810 */ /* 0x000fe20007f1e0ff */
[----:B------:R-:W-:Y:S01]  /*f650*/  IMAD.X R13, RZ, RZ, R5, P3 ;  /* 0x000000ffff0d7224 */ /* 0x000fe200018e0605 */
[----:B------:R-:W-:-:S02]  /*f660*/  SHF.R.U64 R16, R16, 0x3, RZ ;  /* 0x0000000310107819 */ /* 0x000fc400000012ff */
[----:B------:R-:W-:Y:S01]  /*f670*/  LOP3.LUT R4, R9, R4, RZ, 0x3c, !PT ;  /* 0x0000000409047212 */ /* 0x000fe200078e3cff */
[----:B------:R-:W-:Y:S01]  /*f680*/  IMAD.X R9, RZ, RZ, R5, P4 ;  /* 0x000000ffff097224 */ /* 0x000fe200020e0605 */
[----:B------:R-:W-:Y:S02]  /*f690*/  LOP3.LUT R32, R33, 0x180, RZ, 0xc0, !PT ;  /* 0x0000018021207812 */ /* 0x000fe400078ec0ff */
[----:B------:R-:W-:Y:S02]  /*f6a0*/  LOP3.LUT R16, R16, R63, RZ, 0x3c, !PT ;  /* 0x0000003f10107212 */ /* 0x000fe400078e3cff */
[----:B------:R-:W-:Y:S01]  /*f6b0*/  MOV R63, R4 ;  /* 0x00000004003f7202 */ /* 0x000fe20000000f00 */
[----:B0-----:R-:W-:Y:S01]  /*f6c0*/  @P1 IMAD.HI.U32 R62, R85, R62, RZ ;  /* 0x0000003e553e1227 */ /* 0x001fe200078e00ff */
[----:B------:R-:W-:Y:S02]  /*f6d0*/  F2FP.F16.F32.PACK_AB R4, R77, R6 ;  /* 0x000000064d04723e */ /* 0x000fe400000000ff */
[----:B------:R-:W-:-:S02]  /*f6e0*/  LOP3.LUT R10, R29, 0x180, RZ, 0xc0, !PT ;  /* 0x000001801d0a7812 */ /* 0x000fc400078ec0ff */
[----:B------:R-:W-:Y:S02]  /*f6f0*/  F2FP.F16.F32.PACK_AB R6, R76, R7 ;  /* 0x000000074c06723e */ /* 0x000fe400000000ff */
[----:B------:R-:W-:Y:S02]  /*f700*/  SHF.R.U64 R32, R32, 0x3, RZ ;  /* 0x0000000320207819 */ /* 0x000fe400000012ff */
[----:B-1----:R-:W-:Y:S02]  /*f710*/  @P1 SHF.R.U32.HI R58, RZ, R71, R62 ;  /* 0x00000047ff3a1219 */ /* 0x002fe4000001163e */
[----:B------:R-:W-:Y:S02]  /*f720*/  F2FP.F16.F32.PACK_AB R5, R84, R81 ;  /* 0x000000515405723e */ /* 0x000fe400000000ff */
[----:B------:R-:W-:Y:S01]  /*f730*/  F2FP.F16.F32.PACK_AB R7, R83, R82 ;  /* 0x000000525307723e */ /* 0x000fe200000000ff */
[----:B------:R-:W-:Y:S01]  /*f740*/  IMAD.MOV R71, RZ, RZ, -R58 ;  /* 0x000000ffff477224 */ /* 0x000fe200078e0a3a */
[----:B------:R-:W-:-:S02]  /*f750*/  MOV R76, R14 ;  /* 0x0000000e004c7202 */ /* 0x000fc40000000f00 */
[----:B------:R-:W-:Y:S01]  /*f760*/  SHF.R.U64 R10, R10, 0x3, RZ ;  /* 0x000000030a0a7819 */ /* 0x000fe200000012ff */
[----:B------:R-:W-:Y:S01]  /*f770*/  IMAD R15, R18, R71, R85 ;  /* 0x00000047120f7224 */ /* 0x000fe200078e0255 */
[----:B------:R-:W-:Y:S01]  /*f780*/  LOP3.LUT R32, R32, R33, RZ, 0x3c, !PT ;  /* 0x0000002120207212 */ /* 0x000fe200078e3cff */
[----:B------:R-:W-:Y:S01]  /*f790*/  IMAD.X R33, RZ, RZ, R35, P0 ;  /* 0x000000ffff217224 */ /* 0x000fe200000e0623 */
[----:B------:R-:W-:Y:S01]  /*f7a0*/  MOV R77, R24 ;  /* 0x00000018004d7202 */ /* 0x000fe20000000f00 */
[----:B------:R0:W-:Y:S01]  /*f7b0*/  STSM.16.M88.4 [R63], R4 ;  /* 0x000000043f007844 */ /* 0x0001e20000000200 */
[----:B------:R-:W-:Y:S01]  /*f7c0*/  IMAD.U32 R25, RZ, RZ, UR5 ;  /* 0x00000005ff197e24 */ /* 0x000fe2000f8e00ff */
[----:B------:R-:W-:Y:S01]  /*f7d0*/  SHF.R.S32.HI R14, RZ, 0x1f, R58 ;  /* 0x0000001fff0e7819 */ /* 0x000fe2000001143a */
[----:B------:R-:W-:Y:S01]  /*f7e0*/  ULDC UR5, c[0x0][0xa88] ;  /* 0x0002a20000057ab9 */ /* 0x000fe20000000800 */
[----:B------:R-:W-:Y:S02]  /*f7f0*/  LOP3.LUT R10, R10, R29, RZ, 0x3c, !PT ;  /* 0x0000001d0a0a7212 */ /* 0x000fe400078e3cff */
[----:B------:R-:W-:-:S02]  /*f800*/  IADD3 R29, P3, R34, 0x4800, RZ ;  /* 0x00004800221d7810 */ /* 0x000fc40007f7e0ff */
[----:B------:R-:W-:Y:S02]  /*f810*/  IADD3 R31, P2, R34, 0x3000, RZ ;  /* 0x00003000221f7810 */ /* 0x000fe40007f5e0ff */
[----:B------:R-:W-:Y:S02]  /*f820*/  LOP3.LUT R28, R29, 0x180, RZ, 0xc0, !PT ;  /* 0x000001801d1c7812 */ /* 0x000fe400078ec0ff */
[----:B------:R-:W-:Y:S02]  /*f830*/  LOP3.LUT R8, R17, 0x180, RZ, 0xc0, !PT ;  /* 0x0000018011087812 */ /* 0x000fe400078ec0ff */
[----:B------:R-:W-:Y:S02]  /*f840*/  LOP3.LUT R30, R31, 0x180, RZ, 0xc0, !PT ;  /* 0x000001801f1e7812 */ /* 0x000fe400078ec0ff */
[----:B0-----:R-:W-:Y:S01]  /*f850*/  IADD3 R4, P0, R58, UR6, RZ ;  /* 0x000000063a047c10 */ /* 0x001fe2000ff1e0ff */
[----:B------:R-:W-:Y:S01]  /*f860*/  IMAD R58, R18, UR5, RZ ;  /* 0x00000005123a7c24 */ /* 0x000fe2000f8e02ff */
[----:B------:R-:W-:-:S02]  /*f870*/  SHF.R.S32.HI R6, RZ, 0x1f, R15 ;  /* 0x0000001fff067819 */ /* 0x000fc4000001140f */
[----:B------:R-:W-:Y:S01]  /*f880*/  IADD3.X R5, R14, UR7, R25, P0, !PT ;  /* 0x000000070e057c10 */ /* 0x000fe200087fe419 */
[----:B------:R-:W-:Y:S01]  /*f890*/  ULDC.64 UR6, c[0x0][0xb88] ;  /* 0x0002e20000067ab9 */ /* 0x000fe20000000a00 */
[----:B------:R-:W-:Y:S01]  /*f8a0*/  LOP3.LUT R12, R21, 0x180, RZ, 0xc0, !PT ;  /* 0x00000180150c7812 */ /* 0x000fe200078ec0ff */
[----:B------:R-:W-:Y:S01]  /*f8b0*/  IMAD R6, R6, UR6, RZ ;  /* 0x0000000606067c24 */ /* 0x000fe2000f8e02ff */
[----:B------:R-:W-:Y:S01]  /*f8c0*/  SHF.R.U64 R28, R28, 0x3, RZ ;  /* 0x000000031c1c7819 */ /* 0x000fe200000012ff */
[C---:B------:R-:W-:Y:S01]  /*f8d0*/  IMAD.WIDE.U32 R4, R15.reuse, UR6, R4 ;  /* 0x000000060f047c25 */ /* 0x040fe2000f8e0004 */
[----:B------:R-:W-:Y:S02]  /*f8e0*/  MOV R81, R10 ;  /* 0x0000000a00517202 */ /* 0x000fe40000000f00 */
[----:B------:R-:W-:Y:S01]  /*f8f0*/  SHF.R.U64 R8, R8, 0x3, RZ ;  /* 0x0000000308087819 */ /* 0x000fe200000012ff */
[----:B------:R-:W-:Y:S01]  /*f900*/  IMAD R15, R15, UR7, R6 ;  /* 0x000000070f0f7c24 */ /* 0x000fe2000f8e0206 */
[----:B------:R-:W-:Y:S01]  /*f910*/  SHF.R.U64 R30, R30, 0x3, RZ ;  /* 0x000000031e1e7819 */ /* 0x000fe200000012ff */
[----:B------:R-:W-:Y:S01]  /*f920*/  VIADD R11, R153, UR13 ;  /* 0x0000000d990b7c36 */ /* 0x000fe20008000000 */
[----:B------:R-:W-:Y:S01]  /*f930*/  SHF.R.U64 R12, R12, 0x3, RZ ;  /* 0x000000030c0c7819 */ /* 0x000fe200000012ff */
[----:B------:R-:W-:Y:S01]  /*f940*/  ULDC.64 UR6, c[0x0][0xb50] ;  /* 0x0002d40000067ab9 */ /* 0x000fe20000000a00 */
[----:B------:R-:W-:Y:S01]  /*f950*/  LOP3.LUT R28, R28, R29, RZ, 0x3c, !PT ;  /* 0x0000001d1c1c7212 */ /* 0x000fe200078e3cff */
[----:B------:R-:W-:Y:S01]  /*f960*/  IMAD.X R29, RZ, RZ, R35, P3 ;  /* 0x000000ffff1d7224 */ /* 0x000fe200018e0623 */
[----:B------:R-:W-:Y:S01]  /*f970*/  LOP3.LUT P0, RZ, R151, 0x3, RZ, 0xc0, !PT ;  /* 0x0000000397ff7812 */ /* 0x000fe2000780c0ff */
[----:B------:R-:W-:Y:S01]  /*f980*/  VIADD R7, R11, 0x8 ;  /* 0x000000080b077836 */ /* 0x000fe20000000000 */
[----:B------:R-:W-:Y:S01]  /*f990*/  LEA R84, P3, R4, UR6, 0x2 ;  /* 0x0000000604547c11 */ /* 0x000fe2000f8610ff */
[----:B------:R-:W-:Y:S01]  /*f9a0*/  IMAD.IADD R5, R5, 0x1, R15 ;  /* 0x0000000105057824 */ /* 0x000fe200078e020f */
[----:B------:R-:W-:-:S02]  /*f9b0*/  LOP3.LUT R8, R8, R17, RZ, 0x3c, !PT ;  /* 0x0000001108087212 */ /* 0x000fc400078e3cff */
[----:B------:R-:W-:Y:S01]  /*f9c0*/  LOP3.LUT R30, R30, R31, RZ, 0x3c, !PT ;  /* 0x0000001f1e1e7212 */ /* 0x000fe200078e3cff */
[----:B------:R-:W-:Y:S01]  /*f9d0*/  IMAD.X R31, RZ, RZ, R35, P2 ;  /* 0x000000ffff1f7224 */ /* 0x000fe200010e0623 */
[----:B------:R-:W-:Y:S01]  /*f9e0*/  LOP3.LUT R12, R12, R21, RZ, 0x3c, !PT ;  /* 0x000000150c0c7212 */ /* 0x000fe200078e3cff */
[----:B------:R-:W-:Y:S01]  /*f9f0*/  SHFL.IDX PT, R62, R84, RZ, 0x1c1f ;  /* 0x001c1fff543e7589 */ /* 0x000fe200000e0000 */
[-C--:B------:R-:W-:Y:S02]  /*fa00*/  ISETP.GE.OR P2, PT, R11, R58.reuse, P0 ;  /* 0x0000003a0b00720c */ /* 0x080fe40000746670 */
[----:B------:R-:W-:Y:S01]  /*fa10*/  ISETP.GE.OR P0, PT, R7, R58, P0 ;  /* 0x0000003a0700720c */ /* 0x000fe20000706670 */
[----:B------:R-:W-:Y:S01]  /*fa20*/  SHFL.IDX PT, R70, R84, 0x1, 0x1c1f ;  /* 0x003c1f0054467f89 */ /* 0x000fe200000e0000 */
[----:B------:R-:W-:Y:S02]  /*fa30*/  LEA.HI.X R85, R4, UR7, R5, 0x2, P3 ;  /* 0x0000000704557c11 */ /* 0x000fe400098f1405 */
[----:B------:R-:W-:-:S02]  /*fa40*/  MOV R83, R8 ;  /* 0x0000000800537202 */ /* 0x000fc40000000f00 */
[----:B------:R-:W-:Y:S01]  /*fa50*/  F2FP.F16.F32.PACK_AB R4, R74, R73 ;  /* 0x000000494a04723e */ /* 0x000fe200000000ff */
[----:B------:R-:W0:Y:S01]  /*fa60*/  SHFL.IDX PT, R63, R85, RZ, 0x1c1f ;  /* 0x001c1fff553f7589 */ /* 0x000e2200000e0000 */
[----:B------:R-:W-:Y:S02]  /*fa70*/  F2FP.F16.F32.PACK_AB R5, R79, R78 ;  /* 0x0000004e4f05723e */ /* 0x000fe400000000ff */
[----:B------:R-:W-:Y:S01]  /*fa80*/  F2FP.F16.F32.PACK_AB R6, R75, R72 ;  /* 0x000000484b06723e */ /* 0x000fe200000000ff */
[----:B------:R-:W1:Y:S01]  /*fa90*/  SHFL.IDX PT, R71, R85, 0x1, 0x1c1f ;  /* 0x003c1f0055477f89 */ /* 0x000e6200000e0000 */
[----:B------:R-:W-:Y:S02]  /*faa0*/  F2FP.F16.F32.PACK_AB R7, R80, R65 ;  /* 0x000000415007723e */ /* 0x000fe400000000ff */
[----:B------:R-:W-:Y:S02]  /*fab0*/  MOV R82, R12 ;  /* 0x0000000c00527202 */ /* 0x000fe40000000f00 */
[----:B------:R-:W-:Y:S01]  /*fac0*/  F2FP.F16.F32.PACK_AB R8, R41, R40 ;  /* 0x000000282908723e */ /* 0x000fe200000000ff */
[----:B------:R-:W-:Y:S01]  /*fad0*/  STSM.16.M88.4 [R83], R4 ;  /* 0x0000000453007844 */ /* 0x000fe20000000200 */
[----:B------:R-:W-:-:S02]  /*fae0*/  F2FP.F16.F32.PACK_AB R9, R43, R42 ;  /* 0x0000002a2b09723e */ /* 0x000fc400000000ff */
[----:B------:R-:W-:Y:S02]  /*faf0*/  F2FP.F16.F32.PACK_AB R10, R45, R44 ;  /* 0x0000002c2d0a723e */ /* 0x000fe400000000ff */
[----:B------:R-:W-:Y:S02]  /*fb00*/  F2FP.F16.F32.PACK_AB R11, R47, R46 ;  /* 0x0000002e2f0b723e */ /* 0x000fe400000000ff */
[----:B------:R-:W-:Y:S02]  /*fb10*/  F2FP.F16.F32.PACK_AB R12, R49, R48 ;  /* 0x00000030310c723e */ /* 0x000fe400000000ff */
[----:B------:R-:W-:Y:S01]  /*fb20*/  F2FP.F16.F32.PACK_AB R13, R51, R50 ;  /* 0x00000032330d723e */ /* 0x000fe200000000ff */
[----:B------:R-:W-:Y:S01]  /*fb30*/  STSM.16.M88.4 [R82], R8 ;  /* 0x0000000852007844 */ /* 0x000fe20000000200 */
[----:B------:R-:W-:Y:S02]  /*fb40*/  F2FP.F16.F32.PACK_AB R14, R53, R52 ;  /* 0x00000034350e723e */ /* 0x000fe400000000ff */
[----:B------:R-:W-:-:S02]  /*fb50*/  F2FP.F16.F32.PACK_AB R15, R55, R54 ;  /* 0x00000036370f723e */ /* 0x000fc400000000ff */
[----:B------:R-:W-:Y:S02]  /*fb60*/  F2FP.F16.F32.PACK_AB R25, R59, R26 ;  /* 0x0000001a3b19723e */ /* 0x000fe400000000ff */
[----:B------:R-:W-:Y:S01]  /*fb70*/  F2FP.F16.F32.PACK_AB R24, R57, R56 ;  /* 0x000000383918723e */ /* 0x000fe200000000ff */
[----:B------:R2:W-:Y:S01]  /*fb80*/  STSM.16.M88.4 [R81], R12 ;  /* 0x0000000c51007844 */ /* 0x0005e20000000200 */
[----:B------:R-:W-:Y:S01]  /*fb90*/  F2FP.F16.F32.PACK_AB R26, R61, R60 ;  /* 0x0000003c3d1a723e */ /* 0x000fe200000000ff */
[----:B------:R-:W-:Y:S01]  /*fba0*/  UIMAD UR5, UR10, UR8, URZ ;  /* 0x000000080a0572a4 */ /* 0x000fe2000f8e023f */
[C---:B------:R-:W-:Y:S02]  /*fbb0*/  IADD3 R21, P4, R34.reuse, 0x6000, RZ ;  /* 0x0000600022157810 */ /* 0x040fe40007f9e0ff */
[----:B------:R-:W-:Y:S01]  /*fbc0*/  LOP3.LUT R17, R34, 0x180, RZ, 0xc0, !PT ;  /* 0x0000018022117812 */ /* 0x000fe200078ec0ff */
[----:B------:R-:W-:Y:S01]  /*fbd0*/  STSM.16.M88.4 [R77], R24 ;  /* 0x000000184d007844 */ /* 0x000fe20000000200 */
[----:B--2---:R-:W2:Y:S03]  /*fbe0*/  @P1 LDC R13, c[0x0][0xbec] ;  /* 0x0002fb00ff0d1b82 */ /* 0x004ea60000000800 */
[----:B------:R-:W-:Y:S05]  /*fbf0*/  STSM.16.M88.4 [R76], R36 ;  /* 0x000000244c007844 */ /* 0x000fea0000000200 */
[----:B------:R-:W3:Y:S08]  /*fc00*/  @P1 LDC R15, c[0x0][0xbf0] ;  /* 0x0002fc00ff0f1b82 */ /* 0x000ef00000000800 */
[----:B------:R-:W-:Y:S01]  /*fc10*/  BAR.SYNC.DEFER_BLOCKING 0x1, 0x180 ;  /* 0x0046000000007b1d */ /* 0x000fe20000010000 */
[----:B------:R-:W-:Y:S01]  /*fc20*/  UIMAD.WIDE.U32 UR6, UR11, UR8, URZ ;  /* 0x000000080b0672a5 */ /* 0x000fe2000f8e003f */
[----:B------:R-:W-:Y:S01]  /*fc30*/  LOP3.LUT R20, R21, 0x180, RZ, 0xc0, !PT ;  /* 0x0000018015147812 */ /* 0x000fe200078ec0ff */
[----:B------:R-:W-:Y:S01]  /*fc40*/  UIMAD UR5, UR11, UR9, UR5 ;  /* 0x000000090b0572a4 */ /* 0x000fe2000f8e0205 */
[----:B------:R-:W-:-:S02]  /*fc50*/  SHF.R.U64 R17, R17, 0x3, RZ ;  /* 0x0000000311117819 */ /* 0x000fc400000012ff */
[----:B------:R-:W-:Y:S01]  /*fc60*/  ULDC.64 UR10, c[0x0][0xaf0] ;  /* 0x0002bc00000a7ab9 */ /* 0x000fe20000000a00 */
[----:B------:R-:W-:Y:S01]  /*fc70*/  UIADD3 UR7, UR7, UR5, URZ ;  /* 0x0000000507077290 */ /* 0x000fe2000fffe03f */
[----:B------:R-:W-:Y:S01]  /*fc80*/  SHF.R.U64 R20, R20, 0x3, RZ ;  /* 0x0000000314147819 */ /* 0x000fe200000012ff */
[----:B------:R-:W-:Y:S01]  /*fc90*/  UIMAD UR8, UR12, UR10, URZ ;  /* 0x0000000a0c0872a4 */ /* 0x000fe2000f8e023f */
[----:B------:R-:W-:Y:S01]  /*fca0*/  LOP3.LUT R34, R17, R34, RZ, 0x3c, !PT ;  /* 0x0000002211227212 */ /* 0x000fe200078e3cff */
[----:B0-----:R0:W-:Y:S02]  /*fcb0*/  @!P2 ST.E desc[UR16][R62.64], R0 ;  /* 0x000000003e00a985 */ /* 0x0011e4000c101910 */
[----:B------:R-:W-:Y:S01]  /*fcc0*/  UIMAD UR5, UR14, UR11, UR8 ;  /* 0x0000000b0e0572a4 */ /* 0x000fe2000f8e0208 */
[----:B------:R-:W-:Y:S01]  /*fcd0*/  LOP3.LUT R20, R20, R21, RZ, 0x3c, !PT ;  /* 0x0000001514147212 */ /* 0x000fe200078e3cff */
[----:B------:R-:W-:Y:S01]  /*fce0*/  UIMAD.WIDE.U32 UR6, UR14, UR10, UR6 ;  /* 0x0000000a0e0672a5 */ /* 0x000fe2000f8e0006 */
[----:B-1----:R1:W-:Y:S01]  /*fcf0*/  @!P0 ST.E desc[UR16][R70.64], R3 ;  /* 0x0000000346008985 */ /* 0x0023e2000c101910 */
[--C-:B------:R-:W-:Y:S01]  /*fd00*/  IMAD.X R21, RZ, RZ, R35.reuse, P4 ;  /* 0x000000ffff157224 */ /* 0x100fe200020e0623 */
[----:B------:R-:W-:Y:S01]  /*fd10*/  ULDC.64 UR8, c[0x0][0xae0] ;  /* 0x0002b80000087ab9 */ /* 0x000fe20000000a00 */
[----:B------:R-:W-:-:S02]  /*fd20*/  IMAD.X R17, RZ, RZ, R35, P5 ;  /* 0x000000ffff117224 */ /* 0x000fc400028e0623 */
[----:B0-----:R-:W-:Y:S01]  /*fd30*/  IMAD R0, R148, 0x60, R149 ;  /* 0x0000006094007824 */ /* 0x001fe200078e0295 */
[----:B------:R-:W-:Y:S01]  /*fd40*/  UIADD3 UR5, UR7, UR5, URZ ;  /* 0x0000000507057290 */ /* 0x000fe2000fffe03f */
[----:B------:R-:W-:Y:S01]  /*fd50*/  IMAD.U32 R12, RZ, RZ, UR6 ;  /* 0x00000006ff0c7e24 */ /* 0x000fe2000f8e00ff */
[----:B------:R-:W5:Y:S01]  /*fd60*/  LD.E.128 R44, desc[UR16][R34.64] ;  /* 0x00000010222c7980 */ /* 0x000f62000c101d00 */
[----:B------:R-:W-:-:S03]  /*fd70*/  VIADD R14, R0, UR13 ;  /* 0x0000000d000e7c36 */ /* 0x000fc60008000000 */
[----:B------:R-:W5:Y:S01]  /*fd80*/  LD.E.128 R40, desc[UR16][R32.64] ;  /* 0x0000001020287980 */ /* 0x000f62000c101d00 */
[----:B--2---:R-:W-:-:S03]  /*fd90*/  @P1 IMAD.HI.U32 R0, R14, R13, RZ ;  /* 0x0000000d0e001227 */ /* 0x004fc600078e00ff */
[----:B------:R-:W5:Y:S01]  /*fda0*/  LD.E.128 R48, desc[UR16][R30.64] ;  /* 0x000000101e307980 */ /* 0x000f62000c101d00 */
[----:B-1----:R-:W-:Y:S01]  /*fdb0*/  IMAD.MOV.U32 R3, RZ, RZ, R14 ;  /* 0x000000ffff037224 */ /* 0x002fe200078e000e */
[----:B---3--:R-:W-:Y:S02]  /*fdc0*/  @P1 SHF.R.U32.HI R3, RZ, R15, R0 ;  /* 0x0000000fff031219 */ /* 0x008fe40000011600 */
[----:B------:R-:W5:Y:S02]  /*fdd0*/  LD.E.128 R4, desc[UR16][R28.64] ;  /* 0x000000101c047980 */ /* 0x000f64000c101d00 */
[--C-:B------:R-:W-:Y:S01]  /*fde0*/  SHF.R.S32.HI R0, RZ, 0x1f, R3.reuse ;  /* 0x0000001fff007819 */ /* 0x100fe20000011403 */
[----:B------:R-:W-:Y:S01]  /*fdf0*/  IMAD.MOV R15, RZ, RZ, -R3 ;  /* 0x000000ffff0f7224 */ /* 0x000fe200078e0a03 */
[----:B------:R-:W5:Y:S01]  /*fe00*/  LD.E.128 R52, desc[UR16][R20.64] ;  /* 0x0000001014347980 */ /* 0x000f62000c101d00 */
[----:B------:R-:W-:Y:S01]  /*fe10*/  IMAD.U32 R13, RZ, RZ, UR7 ;  /* 0x00000007ff0d7e24 */ /* 0x000fe2000f8e00ff */
[----:B------:R-:W-:Y:S01]  /*fe20*/  ULDC.64 UR6, c[0x0][0xad8] ;  /* 0x0002b60000067ab9 */ /* 0x000fe20000000a00 */
[----:B------:R-:W-:Y:S01]  /*fe30*/  IMAD R0, R0, UR8, RZ ;  /* 0x0000000800007c24 */ /* 0x000fe2000f8e02ff */
[----:B------:R0:W5:Y:S01]  /*fe40*/  LD.E.128 R8, desc[UR16][R16.64] ;  /* 0x0000001010087980 */ /* 0x000162000c101d00 */
[----:B------:R-:W-:Y:S01]  /*fe50*/  IMAD R15, R18, R15, R14 ;  /* 0x0000000f120f7224 */ /* 0x000fe200078e020e */
[----:B------:R-:W-:Y:S01]  /*fe60*/  BSSY B1, `(.L_x_1900) ;  /* 0x0000028000017945 */ /* 0x000fe20003800000 */
[----:B------:R-:W-:Y:S01]  /*fe70*/  IMAD.U32 R13, RZ, RZ, UR5 ;  /* 0x00000005ff0d7e24 */ /* 0x000fe2000f8e00ff */
[----:B------:R-:W-:Y:S01]  /*fe80*/  @!PT LDS RZ, [RZ] ;  /* 0x00000000fffff984 */ /* 0x000fe20000000800 */
[----:B------:R-:W-:Y:S01]  /*fe90*/  @!PT LDS RZ, [RZ] ;  /* 0x00000000fffff984 */ /* 0x000fe20000000800 */
[----:B------:R-:W-:Y:S01]  /*fea0*/  @!PT LDS RZ, [RZ] ;  /* 0x00000000fffff984 */ /* 0x000fe20000000800 */
[----:B------:R-:W-:Y:S01]  /*feb0*/  @!PT LDS RZ, [RZ] ;  /* 0x00000000fffff984 */ /* 0x000fe20000000800 */
[----:B------:R1:W-:Y:S06]  /*fec0*/  MEMBAR.ALL.CTA ;  /* 0x0000000000007992 */ /* 0x0003ec0000008000 */
[----:B-1----:R-:W1:Y:S01]  /*fed0*/  FENCE.VIEW.ASYNC.S ;  /* 0x00000000000073c6 */ /* 0x002e620000000000 */
[----:B------:R-:W-:Y:S01]  /*fee0*/  VIADD R25, R149, UR13 ;  /* 0x0000000d95197c36 */ /* 0x000fe20008000000 */
[----:B------:R-:W-:Y:S01]  /*fef0*/  UIADD3 UR5, UR37, 0x31c20, URZ ;  /* 0x00031c2025057890 */ /* 0x000fe2000fffe03f */
[----:B------:R-:W-:-:S03]  /*ff00*/  IMAD.WIDE.U32 R12, R3, UR8, R12 ;  /* 0x00000008030c7c25 */ /* 0x000fc6000f8e000c */
[----:B------:R-:W-:Y:S01]  /*ff10*/  ISETP.GE.AND P0, PT, R25, R58, PT ;  /* 0x0000003a1900720c */ /* 0x000fe20003f06270 */
[----:B0-----:R-:W-:Y:S01]  /*ff20*/  IMAD R17, R3, UR9, R0 ;  /* 0x0000000903117c24 */ /* 0x001fe2000f8e0200 */
[----:B------:R-:W-:Y:S01]  /*ff30*/  SHF.R.S32.HI R0, RZ, 0x1f, R15 ;  /* 0x0000001fff007819 */ /* 0x000fe2000001140f */
[----:B------:R-:W-:Y:S02]  /*ff40*/  UPRMT UR5, URZ, 0x654, UR5 ;  /* 0x000006543f057896 */ /* 0x000fe40008000005 */
[----:B------:R-:W-:Y:S02]  /*ff50*/  IMAD.IADD R13, R13, 0x1, R17 ;  /* 0x000000010d0d7824 */ /* 0x000fe400078e0211 */
[----:B------:R-:W-:Y:S02]  /*ff60*/  IMAD R0, R0, UR6, RZ ;  /* 0x0000000600007c24 */ /* 0x000fe4000f8e02ff */
[----:B------:R-:W-:-:S04]  /*ff70*/  IMAD.WIDE.U32 R12, R15, UR6, R12 ;  /* 0x000000060f0c7c25 */ /* 0x000fc8000f8e000c */
[----:B------:R-:W-:Y:S01]  /*ff80*/  IMAD R3, R15, UR7, R0 ;  /* 0x000000070f037c24 */ /* 0x000fe2000f8e0200 */
[----:B------:R-:W-:Y:S02]  /*ff90*/  ULDC.64 UR6, c[0x0][0xa80] ;  /* 0x0002a00000067ab9 */ /* 0x000fe40000000a00 */
[C---:B------:R-:W-:Y:S01]  /*ffa0*/  LEA R0, P1, R12.reuse, UR6, 0x1 ;  /* 0x000000060c007c11 */ /* 0x040fe2000f8208ff */
[----:B------:R-:W-:Y:S01]  /*ffb0*/  IMAD.IADD R3, R13, 0x1, R3 ;  /* 0x000000010d037824 */ /* 0x000fe200078e0203 */
[----:B-1----:R-:W-:Y:S03]  /*ffc0*/  SYNCS.ARRIVE.TRANS64.RED.A1T0 RZ, [UR5], RZ ;  /* 0x000000ffffff79a7 */ /* 0x002fe60008100405 */
[----:B------:R0:W1:Y:S01]  /*ffd0*/  SHFL.IDX PT, R14, R0, RZ, 0x1c1f ;  /* 0x001c1fff000e7589 */ /* 0x00006200000e0000 */
[----:B------:R-:W-:-:S05]  /*ffe0*/  LEA.HI.X R18, R12, UR7, R3, 0x1, P1 ;  /* 0x000000070c127c11 */ /* 0x000fca00088f0c03 */
[----:B------:R0:W2:Y:S01]  /*fff0*/  SHFL.IDX PT, R15, R18, RZ, 0x1c1f ;  /* 0x001c1fff120f7589 */ /* 0x0000a200000e0000 */
[----:B------:R-:W-:Y:S05]  /*10000*/  @P0 BRA `(.L_x_1901) ;  /* 0x0000000000340947 */ /* 0x000fea0003800000 */
[----:B------:R-:W-:Y:S01]  /*10010*/  ULDC UR5, c[0x0][0xac8] ;  /* 0x0002b20000057ab9 */ /* 0x000fe20000000800 */
[----:B------:R-:W-:Y:S01]  /*10020*/  ULDC.64 UR6, c[0x0][0x208] ;  /* 0x0000820000067ab9 */ /* 0x000fe20000000a00 */
        /* <DEDUP_REMOVED lines=11> */
.L_x_1901:
[----:B------:R-:W-:Y:S05]  /*100e0*/  BSYNC B1 ;  /* 0x0000000000017941 */ /* 0x000fea0003800000 */
.L_x_1900:
[----:B------:R-:W-:Y:S01]  /*100f0*/  VIADD R3, R25, 0x60 ;  /* 0x0000006019037836 */ /* 0x000fe20000000000 */
[----:B--2---:R2:W4:Y:S04]  /*10100*/  SHFL.IDX PT, R15, R18, 0x1, 0x1c1f ;  /* 0x003c1f00120f7f89 */ /* 0x00452800000e0000 */
[----:B------:R-:W-:Y:S01]  /*10110*/  ISETP.GE.AND P0, PT, R3, R58, PT ;  /* 0x0000003a0300720c */ /* 0x000fe20003f06270 */
[----:B-1----:R2:W1:-:S12]  /*10120*/  SHFL.IDX PT, R14, R0, 0x1, 0x1c1f ;  /* 0x003c1f00000e7f89 */ /* 0x00245800000e0000 */
[----:B--2---:R-:W-:Y:S05]  /*10130*/  @P0 BRA `(.L_x_1902) ;  /* 0x0000000800600947 */ /* 0x004fea0003800000 */
[----:B------:R-:W-:Y:S01]  /*10140*/  ULDC UR5, c[0x0][0xac8] ;  /* 0x0002b20000057ab9 */ /* 0x000fe20000000800 */
[----:B------:R-:W-:Y:S01]  /*10150*/  ULDC.64 UR6, c[0x0][0x208] ;  /* 0x0000820000067ab9 */ /* 0x000fe20000000a00 */
[----:B------:R-:W-:Y:S02]  /*10160*/  ISETP.GE.AND P2, PT, R144, UR5, PT ;  /* 0x0000000590007c0c */ /* 0x000fe4000bf46270 */
[----:B------:R-:W-:-:S11]  /*10170*/  ISETP.GE.AND P1, PT, R23, UR5, PT ;  /* 0x0000000517007c0c */ /* 0x000fd6000bf26270 */
[C---:B-1-3--:R-:W-:Y:S02]  /*10180*/  @!P2 LEA R16, P0, R144.reuse, R14, 0x1 ;  /* 0x0000000e9010a211 */ /* 0x04afe400078008ff */
[----:B----4-:R-:W-:Y:S02]  /*10190*/  @!P1 IMAD.WIDE R12, R23, 0x2, R14 ;  /* 0x00000002170c9825 */ /* 0x010fe400078e020e */
[----:B------:R-:W-:Y:S02]  /*101a0*/  @!P2 LEA.HI.X R17, R144, R15, R157, 0x1, P0 ;  /* 0x0000000f9011a211 */ /* 0x000fe400000f0c9d */
[----:B------:R-:W-:Y:S01]  /*101b0*/  ISETP.GE.AND P0, PT, R147, UR5, PT ;  /* 0x0000000593007c0c */ /* 0x000fe2000bf06270 */
[----:B-----5:R2:W-:Y:S04]  /*101c0*/  @!P1 ST.E.128 desc[UR6][R12.64], R40 ;  /* 0x000000280c009985 */ /* 0x0205e8000c101d06 */
[----:B------:R2:W-:Y:S08]  /*101d0*/  @!P2 ST.E.128 desc[UR6][R16.64], R4 ;  /* 0x000000041000a985 */ /* 0x0005f0000c101d06 */
[----:B------:R-:W-:Y:S05]  /*101e0*/  @P0 BRA `(.L_x_1902) ;  /* 0x0000000800340947 */ /* 0x000fea0003800000 */
[----:B--2---:R-:W-:Y:S01]  /*101f0*/  LEA R4, P0, R147, R14, 0x1 ;  /* 0x0000000e93047211 */ /* 0x004fe200078008ff */
[----:B------:R-:W-:-:S03]  /*10200*/  ULDC.64 UR6, c[0x0][0x208] ;  /* 0x0000820000067ab9 */ /* 0x000fc60000000a00 */
[----:B------:R-:W-:-:S05]  /*10210*/  LEA.HI.X R5, R147, R15, R156, 0x1, P0 ;  /* 0x0000000f93057211 */ /* 0x000fca00000f0c9c */
[----:B------:R1:W-:Y:S01]  /*10220*/  ST.E.128 desc[UR6][R4.64], R8 ;  /* 0x0000000804007985 */ /* 0x0003e2000c101d06 */
[----:B------:R-:W-:Y:S05]  /*10230*/  BRA `(.L_x_1902) ;  /* 0x0000000800207947 */ /* 0x000fea0003800000 */
.L_x_1899:
[----:B------:R-:W0:Y:S01]  /*10240*/  LDC R10, c[0x0][0xbe8] ;  /* 0x0002fa00ff0a7b82 */ /* 0x000e220000000800 */
[----:B------:R-:W1:Y:S01]  /*10250*/  S2R R0, SR_TID.X ;  /* 0x0000000000007919 */ /* 0x000e620000002100 */
[----:B------:R-:W-:Y:S01]  /*10260*/  R2UR UR6, R145 ;  /* 0x00000000910672ca */ /* 0x000fe200000e0000 */
[----:B------:R-:W-:Y:S01]  /*10270*/  BSSY B1, `(.L_x_1903) ;  /* 0x0000037000017945 */ /* 0x000fe20003800000 */
[----:B------:R-:W-:Y:S01]  /*10280*/  R2UR UR5, R146 ;  /* 0x00000000920572ca */ /* 0x000fe200000e0000 */
[----:B------:R-:W-:-:S10]  /*10290*/  IMAD R8, R148, 0x60, R149 ;  /* 0x0000006094087824 */ /* 0x000fd400078e0295 */
[----:B------:R-:W-:Y:S02]  /*102a0*/  USHF.R.S32.HI UR8, URZ, 0x1f, UR6 ;  /* 0x0000001f3f087899 */ /* 0x000fe40008011406 */
[----:B------:R-:W-:Y:S01]  /*102b0*/  USHF.R.S32.HI UR9, URZ, 0x1f, UR5 ;  /* 0x0000001f3f097899 */ /* 0x000fe20008011405 */
[----:B0-----:R-:W-:Y:S01]  /*102c0*/  ISETP.NE.AND P1, PT, R10, 0x1, PT ;  /* 0x000000010a00780c */ /* 0x001fe20003f25270 */
[----:B-1----:R-:W-:-:S12]  /*102d0*/  VIADD R0, R0, 0xffffff80 ;  /* 0xffffff8000007836 */ /* 0x002fd80000000000 */
[----:B------:R-:W0:Y:S01]  /*102e0*/  @P1 LDC R9, c[0x0][0xbec] ;  /* 0x0002fb00ff091b82 */ /* 0x000e220000000800 */
[----:B------:R-:W-:-:S07]  /*102f0*/  ISETP.GE.AND P0, PT, R0, 0xc0, PT ;  /* 0x000000c00000780c */ /* 0x000fce0003f06270 */
[----:B------:R-:W1:Y:S06]  /*10300*/  @P1 LDC R11, c[0x0][0xbf0] ;  /* 0x0002fc00ff0b1b82 */ /* 0x000e6c0000000800 */
[----:B------:R-:W-:Y:S05]  /*10310*/  @P0 BRA `(.L_x_1904) ;  /* 0x0000000000b00947 */ /* 0x000fea0003800000 */
[----:B------:R-:W2:Y:S01]  /*10320*/  S2R R0, SR_TID.X ;  /* 0x0000000000007919 */ /* 0x000ea20000002100 */
[----:B------:R-:W3:Y:S01]  /*10330*/  LDC R5, c[0x0][0xbe8] ;  /* 0x0002fa00ff057b82 */ /* 0x000ee20000000800 */
[----:B------:R-:W-:-:S13]  /*10340*/  R2UR UR5, R18 ;  /* 0x00000000120572ca */ /* 0x000fda00000e0000 */
        /* <DEDUP_REMOVED lines=8> */
[----:B------:R-:W-:Y:S01]  /*103d0*/  R2UR UR13, R145 ;  /* 0x00000000910d72ca */ /* 0x000fe200000e0000 */
[----:B------:R-:W-:Y:S01]  /*103e0*/  UIMAD UR5, UR8, UR10, URZ ;  /* 0x0000000a080572a4 */ /* 0x000fe2000f8e023f */
[----:B------:R-:W-:Y:S01]  /*103f0*/  R2UR UR12, R146 ;  /* 0x00000000920c72ca */ /* 0x000fe200000e0000 */
[----:B------:R-:W-:-:S08]  /*10400*/  IMAD.MOV.U32 R4, RZ, RZ, R6 ;  /* 0x000000ffff047224 */ /* 0x000fd000078e0006 */
[----:B------:R-:W2:Y:S02]  /*10410*/  @P0 LDC R3, c[0x0][0xbec] ;  /* 0x0002fb00ff030b82 */ /* 0x000ea40000000800 */
[----:B------:R-:W-:Y:S02]  /*10420*/  UIMAD.WIDE.U32 UR6, UR13, UR10, URZ ;  /* 0x0000000a0d0672a5 */ /* 0x000fe4000f8e003f */
[----:B------:R-:W-:-:S03]  /*10430*/  UIMAD UR5, UR13, UR11, UR5 ;  /* 0x0000000b0d0572a4 */ /* 0x000fc6000f8e0205 */
[----:B------:R-:W-:Y:S01]  /*10440*/  ULDC.64 UR10, c[0x0][0xb98] ;  /* 0x0002e600000a7ab9 */ /* 0x000fe20000000a00 */
[----:B------:R-:W3:Y:S01]  /*10450*/  @P0 LDC R7, c[0x0][0xbf0] ;  /* 0x0002fc00ff070b82 */ /* 0x000ee20000000800 */
[----:B------:R-:W-:Y:S02]  /*10460*/  UIADD3 UR7, UR7, UR5, URZ ;  /* 0x0000000507077290 */ /* 0x000fe4000fffe03f */
[----:B------:R-:W-:Y:S02]  /*10470*/  UIMAD UR5, UR9, UR10, URZ ;  /* 0x0000000a090572a4 */ /* 0x000fe4000f8e023f */
[----:B------:R-:W-:Y:S02]  /*10480*/  UIMAD.WIDE.U32 UR6, UR12, UR10, UR6 ;  /* 0x0000000a0c0672a5 */ /* 0x000fe4000f8e0006 */
[----:B------:R-:W-:-:S03]  /*10490*/  UIMAD UR5, UR12, UR11, UR5 ;  /* 0x0000000b0c0572a4 */ /* 0x000fc6000f8e0205 */
[----:B------:R-:W-:Y:S01]  /*104a0*/  ULDC.64 UR10, c[0x0][0xb88] ;  /* 0x0002e200000a7ab9 */ /* 0x000fe20000000a00 */
        /* <DEDUP_REMOVED lines=19> */
.L_x_1904:
[----:B------:R-:W-:Y:S05]  /*105e0*/  BSYNC B1 ;  /* 0x0000000000017941 */ /* 0x000fea0003800000 */
.L_x_1903:
[----:B------:R-:W-:Y:S01]  /*105f0*/  R2UR UR12, R18 ;  /* 0x00000000120c72ca */ /* 0x000fe200000e0000 */
[----:B------:R-:W-:Y:S01]  /*10600*/  ULDC.64 UR10, c[0x0][0xae8] ;  /* 0x0002ba00000a7ab9 */ /* 0x000fe20000000a00 */
[----:B------:R-:W-:Y:S01]  /*10610*/  R2UR UR14, R145 ;  /* 0x00000000910e72ca */ /* 0x000fe200000e0000 */
[----:B------:R-:W-:Y:S01]  /*10620*/  UIMAD UR5, UR8, UR10, URZ ;  /* 0x0000000a080572a4 */ /* 0x000fe2000f8e023f */
[----:B------:R-:W-:Y:S01]  /*10630*/  R2UR UR13, R146 ;  /* 0x00000000920d72ca */ /* 0x000fe200000e0000 */
[----:B------:R-:W-:Y:S08]  /*10640*/  BSSY B1, `(.L_x_1905) ;  /* 0x0000035000017945 */ /* 0x000ff00003800000 */
[----:B------:R-:W-:-:S02]  /*10650*/  VIADD R8, R8, UR12 ;  /* 0x0000000c08087c36 */ /* 0x000fc40008000000 */
[----:B------:R-:W-:Y:S02]  /*10660*/  UIMAD.WIDE.U32 UR6, UR14, UR10, URZ ;  /* 0x0000000a0e0672a5 */ /* 0x000fe4000f8e003f */
[----:B------:R-:W-:Y:S01]  /*10670*/  UIMAD UR5, UR14, UR11, UR5 ;  /* 0x0000000b0e0572a4 */ /* 0x000fe2000f8e0205 */
[----:B0-----:R-:W-:Y:S02]  /*10680*/  @P1 IMAD.HI.U32 R0, R8, R9, RZ ;  /* 0x0000000908001227 */ /* 0x001fe400078e00ff */
[----:B------:R-:W-:Y:S01]  /*10690*/  ULDC.64 UR10, c[0x0][0xaf0] ;  /* 0x0002bc00000a7ab9 */ /* 0x000fe20000000a00 */
[----:B------:R-:W-:Y:S01]  /*106a0*/  UIADD3 UR7, UR7, UR5, URZ ;  /* 0x0000000507077290 */ /* 0x000fe2000fffe03f */
[----:B--2---:R-:W-:Y:S01]  /*106b0*/  IMAD.MOV.U32 R3, RZ, RZ, R8 ;  /* 0x000000ffff037224 */ /* 0x004fe200078e0008 */
[----:B------:R-:W-:Y:S01]  /*106c0*/  UIMAD UR5, UR9, UR10, URZ ;  /* 0x0000000a090572a4 */ /* 0x000fe2000f8e023f */
[----:B-1----:R-:W-:Y:S01]  /*106d0*/  @P1 SHF.R.U32.HI R3, RZ, R11, R0 ;  /* 0x0000000bff031219 */ /* 0x002fe20000011600 */
[----:B------:R-:W-:-:S02]  /*106e0*/  UIMAD.WIDE.U32 UR6, UR13, UR10, UR6 ;  /* 0x0000000a0d0672a5 */ /* 0x000fc4000f8e0006 */
[----:B------:R-:W-:Y:S01]  /*106f0*/  UIMAD UR5, UR13, UR11, UR5 ;  /* 0x0000000b0d0572a4 */ /* 0x000fe2000f8e0205 */
[--C-:B------:R-:W-:Y:S01]  /*10700*/  SHF.R.S32.HI R0, RZ, 0x1f, R3.reuse ;  /* 0x0000001fff007819 */ /* 0x100fe20000011403 */
[----:B------:R-:W-:Y:S01]  /*10710*/  IMAD.MOV R7, RZ, RZ, -R3 ;  /* 0x000000ffff077224 */ /* 0x000fe200078e0a03 */
[----:B------:R-:W-:Y:S01]  /*10720*/  ULDC.64 UR8, c[0x0][0xae0] ;  /* 0x0002b80000087ab9 */ /* 0x000fe20000000a00 */
[----:B------:R-:W-:Y:S02]  /*10730*/  UIADD3 UR5, UR7, UR5, URZ ;  /* 0x0000000507057290 */ /* 0x000fe4000fffe03f */
[----:B------:R-:W-:Y:S02]  /*10740*/  IMAD.U32 R5, RZ, RZ, UR7 ;  /* 0x00000007ff057e24 */ /* 0x000fe4000f8e00ff */
[----:B------:R-:W-:Y:S02]  /*10750*/  IMAD R7, R10, R7, R8 ;  /* 0x000000070a077224 */ /* 0x000fe400078e0208 */
[----:B------:R-:W-:-:S02]  /*10760*/  IMAD R0, R0, UR8, RZ ;  /* 0x0000000800007c24 */ /* 0x000fc4000f8e02ff */
        /* <DEDUP_REMOVED lines=34> */
.L_x_1906:
[----:B------:R-:W-:Y:S05]  /*10990*/  BSYNC B1 ;  /* 0x0000000000017941 */ /* 0x000fea0003800000 */
.L_x_1905:
        /* <DEDUP_REMOVED lines=18> */
.L_x_1902:
[----:B------:R-:W-:Y:S05]  /*10ac0*/  BSYNC B0 ;  /* 0x0000000000007941 */ /* 0x000fea0003800000 */
.L_x_1898:
[----:B------:R-:W-:Y:S02]  /*10ad0*/  ULDC UR5, c[0x0][0xc38] ;  /* 0x00030e0000057ab9 */ /* 0x000fe40000000800 */
[----:B------:R-:W-:-:S06]  /*10ae0*/  UISETP.GE.AND UP0, UPT, UR4, UR5, UPT ;  /* 0x000000050400728c */ /* 0x000fcc000bf06270 */
[----:B------:R-:W-:-:S13]  /*10af0*/  PLOP3.LUT P0, PT, PT, PT, UP0, 0x80, 0x0 ;  /* 0x000000000000781c */ /* 0x000fda0003f0f008 */
[----:B------:R-:W-:Y:S05]  /*10b00*/  @!P0 BRA `(.L_x_1907) ;  /* 0xffffff0400008947 */ /* 0x000fea000383ffff */
[----:B------:R-:W-:Y:S05]  /*10b10*/  EXIT ;  /* 0x000000000000794d */ /* 0x000fea0003800000 */
.L_x_1863:
[----:B------:R-:W-:-:S08]  /*10b20*/  NOP ;  /* 0x0000000000007918 */ /* 0x000fd00000000000 */
[----:B0-----:R-:W0:-:S00]  /*10b30*/  USETMAXREG.DEALLOC.CTAPOOL 0x20 ;  /* 0x00000020000079c8 */ /* 0x001e0000080e0500 */
[----:B0-----:R-:W-:-:S06]  /*10b40*/  LOP3.LUT R0, R0, 0x3, RZ, 0xc0, !PT ;  /* 0x0000000300007812 */ /* 0x001fcc00078ec0ff */
[----:B------:R-:W0:Y:S01]  /*10b50*/  S2UR UR6, SR_CTAID.X ;  /* 0x00000000000679c3 */ /* 0x000e220000002500 */
[----:B------:R-:W-:Y:S02]  /*10b60*/  IMAD.MOV.U32 R23, RZ, RZ, 0x1 ;  /* 0x00000001ff177424 */ /* 0x000fe400078e00ff */
[----:B------:R-:W-:Y:S01]  /*10b70*/  IMAD.MOV.U32 R16, RZ, RZ, RZ ;  /* 0x000000ffff107224 */ /* 0x000fe200078e00ff */
[----:B------:R1:W2:Y:S04]  /*10b80*/  SHFL.IDX PT, R2, R0, RZ, 0x1f ;  /* 0x00001fff00027589 */ /* 0x0002a800000e0000 */
[----:B-1----:R-:W0:Y:S01]  /*10b90*/  LDC R0, c[0x0][0xc38] ;  /* 0x00030e00ff007b82 */ /* 0x002e220000000800 */
[----:B--2---:R-:W-:-:S04]  /*10ba0*/  ISETP.NE.AND P0, PT, R2, RZ, PT ;  /* 0x000000ff0200720c */ /* 0x004fc80003f05270 */
[----:B------:R-:W-:-:S05]  /*10bb0*/  P2R R2, PR, RZ, 0x1 ;  /* 0x00000001ff027803 */ /* 0x000fca0000000000 */
[----:B------:R1:W-:Y:S04]  /*10bc0*/  STL [R1+0x4], R2 ;  /* 0x0000040201007387 */ /* 0x0003e80000100800 */
[----:B------:R1:W-:Y:S01]  /*10bd0*/  STL [R1], RZ ;  /* 0x000000ff01007387 */ /* 0x0003e20000100800 */
[----:B------:R-:W-:Y:S06]  /*10be0*/  @P0 BAR.ARV 0x4, 0x200 ;  /* 0x0108000000000b1d */ /* 0x000fec0000002000 */
[----:B0-----:R-:W-:-:S13]  /*10bf0*/  ISETP.LE.AND P0, PT, R0, UR6, PT ;  /* 0x0000000600007c0c */ /* 0x001fda000bf03270 */
[----:B-1----:R-:W-:Y:S05]  /*10c00*/  @P0 BRA `(.L_x_1908) ;  /* 0x0000004400ac0947 */ /* 0x002fea0003800000 */
[----:B------:R-:W0:Y:S01]  /*10c10*/  S2R R6, SR_TID.X ;  /* 0x0000000000067919 */ /* 0x000e220000002100 */
[----:B------:R-:W1:Y:S01]  /*10c20*/  S2UR UR5, SR_CgaCtaId ;  /* 0x00000000000579c3 */ /* 0x000e620000008800 */
[----:B------:R-:W-:Y:S01]  /*10c30*/  UMOV UR4, 0x400 ;  /* 0x0000040000047882 */ /* 0x000fe20000000000 */
[----:B------:R-:W-:Y:S01]  /*10c40*/  IMAD.U32 R28, RZ, RZ, UR6 ;  /* 0x00000006ff1c7e24 */ /* 0x000fe2000f8e00ff */
[----:B------:R2:W-:Y:S01]  /*10c50*/  STL [R1], RZ ;  /* 0x000000ff01007387 */ /* 0x0005e20000100800 */
[----:B------:R-:W-:Y:S01]  /*10c60*/  IMAD.MOV.U32 R23, RZ, RZ, 0x1 ;  /* 0x00000001ff177424 */ /* 0x000fe200078e00ff */
[----:B------:R-:W-:Y:S01]  /*10c70*/  ULDC UR46, c[0x0][0xc] ;  /* 0x00000300002e7ab9 */ /* 0x000fe20000000800 */
[----:B------:R-:W-:Y:S01]  /*10c80*/  IMAD.MOV.U32 R16, RZ, RZ, RZ ;  /* 0x000000ffff107224 */ /* 0x000fe200078e00ff */
[----:B------:R-:W-:Y:S01]  /*10c90*/  ULDC.64 UR38, c[0x0][0x198] ;  /* 0x0000660000267ab9 */ /* 0x000fe20000000a00 */
        /* <DEDUP_REMOVED lines=17> */
[----:B--2---:R-:W-:-:S07]  /*10db0*/  LOP3.LUT R0, R0, 0x40, RZ, 0xfc, !PT ;  /* 0x0000004000007812 */ /* 0x004fce00078efcff */
.L_x_2000:
        /* <DEDUP_REMOVED lines=22> */
.L_x_1909:
[----:B------:R-:W-:Y:S01]  /*10f20*/  ULDC UR9, c[0x0][0xc54] ;  /* 0x0003150000097ab9 */ /* 0x000fe20000000800 */
[----:B------:R-:W-:Y:S01]  /*10f30*/  UMOV UR5, UR8 ;  /* 0x0000000800057c82 */ /* 0x000fe20008000000 */
[----:B------:R-:W-:-:S11]  /*10f40*/  UISETP.NE.AND UP0, UPT, UR9, 0x1, UPT ;  /* 0x000000010900788c */ /* 0x000fd6000bf05270 */
[----:B------:R-:W-:Y:S02]  /*10f50*/  @UP0 ULDC.64 UR10, c[0x0][0xc58] ;  /* 0x00031600000a0ab9 */ /* 0x000fe40000000a00 */
[----:B------:R-:W-:-:S04]  /*10f60*/  UIMAD.WIDE.U32 UR6, UR8, UR10, URZ ;  /* 0x0000000a080672a5 */ /* 0x000fc8000f8e003f */
[----:B------:R-:W-:-:S04]  /*10f70*/  @UP0 USHF.R.U32.HI UR5, URZ, UR11, UR7 ;  /* 0x0000000b3f050299 */ /* 0x000fc80008011607 */
[----:B------:R-:W-:-:S12]  /*10f80*/  UIMAD UR6, UR5, UR9, URZ ;  /* 0x00000009050672a4 */ /* 0x000fd8000f8e023f */
.L_x_1910:
[----:B------:R-:W-:Y:S01]  /*10f90*/  ULOP3.LUT UR44, URZ, UR5, URZ, 0x33, !UPT ;  /* 0x000000053f2c7292 */ /* 0x000fe2000f8e333f */
[----:B------:R-:W-:Y:S01]  /*10fa0*/  BSSY B7, `(.L_x_1911) ;  /* 0x0000417000077945 */ /* 0x000fe20003800000 */
[----:B------:R-:W-:Y:S01]  /*10fb0*/  ULDC UR7, c[0x0][0x448] ;  /* 0x0001120000077ab9 */ /* 0x000fe20000000800 */
[----:B------:R-:W-:Y:S01]  /*10fc0*/  ULDC UR5, c[0x0][0xc3c] ;  /* 0x00030f0000057ab9 */ /* 0x000fe20000000800 */
[----:B------:R-:W-:Y:S02]  /*10fd0*/  UISETP.NE.AND UP1, UPT, UR7, 0x1, UPT ;  /* 0x000000010700788c */ /* 0x000fe4000bf25270 */
[----:B------:R-:W-:Y:S01]  /*10fe0*/  UIADD3 UR44, UR44, UR5, URZ ;  /* 0x000000052c2c7290 */ /* 0x000fe2000fffe03f */
[----:B------:R-:W-:Y:S01]  /*10ff0*/  ULDC.64 UR10, c[0x0][0x418] ;  /* 0x00010600000a7ab9 */ /* 0x000fe20000000a00 */
[----:B------:R-:W-:Y:S02]  /*11000*/  UIADD3 UR5, UR8, -UR6, URZ ;  /* 0x8000000608057290 */ /* 0x000fe4000fffe03f */
[----:B------:R-:W-:-:S02]  /*11010*/  UISETP.NE.U32.AND UP0, UPT, UR10, URZ, UPT ;  /* 0x0000003f0a00728c */ /* 0x000fc4000bf05070 */
[----:B------:R-:W-:Y:S02]  /*11020*/  UIMAD UR8, UR44, 0xc0, URZ ;  /* 0x000000c02c0878a4 */ /* 0x000fe4000f8e023f */
[----:B------:R-:W-:Y:S01]  /*11030*/  UISETP.NE.AND.EX UP0, UPT, UR11, URZ, UPT, UP0 ;  /* 0x0000003f0b00728c */ /* 0x000fe2000bf05300 */
[----:B------:R-:W-:Y:S01]  /*11040*/  ULDC UR7, c[0x0][0x288] ;  /* 0x0000a20000077ab9 */ /* 0x000fe20000000800 */
[----:B------:R-:W-:Y:S01]  /*11050*/  UIADD3 UR8, UR8, 0xbf, URZ ;  /* 0x000000bf08087890 */ /* 0x000fe2000fffe03f */
[----:B------:R-:W-:Y:S01]  /*11060*/  ULDC UR6, c[0x0][0x424] ;  /* 0x0001090000067ab9 */ /* 0x000fe20000000800 */
[----:B------:R-:W-:Y:S02]  /*11070*/  UIADD3 UR13, -UR7, 0x90, URZ ;  /* 0x00000090070d7890 */ /* 0x000fe4000fffe13f */
[----:B------:R-:W-:Y:S01]  /*11080*/  USEL UR9, UR6, 0x1, UP0 ;  /* 0x0000000106097887 */ /* 0x000fe20008000000 */
[----:B------:R-:W-:Y:S01]  /*11090*/  @UP1 ULDC UR7, c[0x0][0x44c] ;  /* 0x0001130000071ab9 */ /* 0x000fe20000000800 */
[----:B------:R-:W-:Y:S01]  /*110a0*/  ULDC UR12, c[0x0][0x2f0] ;  /* 0x0000bc00000c7ab9 */ /* 0x000fe20000000800 */
[----:B------:R-:W-:Y:S01]  /*110b0*/  UIMAD.WIDE.U32 UR6, UR8, UR7, URZ ;  /* 0x00000007080672a5 */ /* 0x000fe2000f8e003f */
[----:B------:R-:W-:Y:S01]  /*110c0*/  @UP1 ULDC UR14, c[0x0][0x450] ;  /* 0x00011400000e1ab9 */ /* 0x000fe20000000800 */
[----:B------:R-:W-:-:S02]  /*110d0*/  UIMAD UR13, UR9, UR12, UR13 ;  /* 0x0000000c090d72a4 */ /* 0x000fc4000f8e020d */
[----:B------:R-:W-:Y:S02]  /*110e0*/  @UP1 USHF.R.U32.HI UR8, URZ, UR14, UR7 ;  /* 0x0000000e3f081299 */ /* 0x000fe40008011607 */
[----:B------:R-:W-:Y:S02]  /*110f0*/  UIMAD UR6, UR9, UR12, 0x8f ;  /* 0x0000008f090674a4 */ /* 0x000fe4000f8e020c */
[----:B------:R-:W-:Y:S02]  /*11100*/  UIADD3 UR8, UR13, UR8, URZ ;  /* 0x000000080d087290 */ /* 0x000fe4000fffe03f */
[----:B------:R-:W-:Y:S02]  /*11110*/  UIMAD.WIDE UR6, UR6, 0x38e38e39, URZ ;  /* 0x38e38e39060678a5 */ /* 0x000fe4000f8e023f */
[----:B------:R-:W-:Y:S02]  /*11120*/  UIMAD.WIDE UR8, UR8, 0x38e38e39, URZ ;  /* 0x38e38e39080878a5 */ /* 0x000fe4000f8e023f */
[----:B------:R-:W-:-:S02]  /*11130*/  USHF.R.U32.HI UR12, URZ, 0x1f, UR7 ;  /* 0x0000001f3f0c7899 */ /* 0x000fc40008011607 */
[----:B------:R-:W-:Y:S01]  /*11140*/  USHF.R.U32.HI UR6, URZ, 0x1f, UR9 ;  /* 0x0000001f3f067899 */ /* 0x000fe20008011609 */
[----:B------:R-:W-:Y:S01]  /*11150*/  ULDC UR11, c[0x0][0xc48] ;  /* 0x00031200000b7ab9 */ /* 0x000fe20000000800 */
[----:B------:R-:W-:Y:S02]  /*11160*/  ULEA.HI.SX32 UR12, UR7, UR12, 0x1b ;  /* 0x0000000c070c7291 */ /* 0x000fe4000f8fda3f */
[----:B------:R-:W-:Y:S02]  /*11170*/  ULEA.HI.SX32 UR6, UR9, UR6, 0x1b ;  /* 0x0000000609067291 */ /* 0x000fe4000f8fda3f */
[----:B------:R-:W-:Y:S02]  /*11180*/  UISETP.NE.AND UP0, UPT, UR11, 0x1, UPT ;  /* 0x000000010b00788c */ /* 0x000fe4000bf05270 */
[----:B------:R-:W-:Y:S01]  /*11190*/  UISETP.LT.AND UP1, UPT, UR12, UR6, UPT ;  /* 0x000000060c00728c */ /* 0x000fe2000bf21270 */
[----:B------:R-:W-:-:S03]  /*111a0*/  ULDC UR10, c[0x0][0xc54] ;  /* 0x00031500000a7ab9 */ /* 0x000fc60000000800 */
[----:B------:R-:W-:Y:S02]  /*111b0*/  USEL UR43, UR12, UR6, UP1 ;  /* 0x000000060c2b7287 */ /* 0x000fe40008800000 */
[----:B------:R-:W-:-:S03]  /*111c0*/  UIMAD UR10, UR4, UR10, UR5 ;  /* 0x0000000a040a72a4 */ /* 0x000fc6000f8e0205 */
[----:B------:R-:W-:Y:S01]  /*111d0*/  @UP0 ULDC UR4, c[0x0][0xc4c] ;  /* 0x0003130000040ab9 */ /* 0x000fe20000000800 */
[----:B------:R-:W-:Y:S01]  /*111e0*/  ISETP.LT.AND P0, PT, RZ, UR43, PT ;  /* 0x0000002bff007c0c */ /* 0x000fe2000bf01270 */
[----:B------:R-:W-:Y:S01]  /*111f0*/  UIMAD.WIDE.U32 UR4, UR10, UR4, URZ ;  /* 0x000000040a0472a5 */ /* 0x000fe2000f8e003f */
[----:B------:R-:W-:Y:S01]  /*11200*/  @UP0 ULDC UR7, c[0x0][0xc50] ;  /* 0x0003140000070ab9 */ /* 0x000fe20000000800 */
[----:B------:R-:W-:Y:S02]  /*11210*/  UMOV UR42, UR10 ;  /* 0x0000000a002a7c82 */ /* 0x000fe40008000000 */
[----:B------:R-:W-:-:S04]  /*11220*/  @UP0 USHF.R.U32.HI UR42, URZ, UR7, UR5 ;  /* 0x000000073f2a0299 */ /* 0x000fc80008011605 */
[----:B------:R-:W-:-:S04]  /*11230*/  UIADD3 UR36, -UR42, URZ, URZ ;  /* 0x0000003f2a247290 */ /* 0x000fc8000fffe13f */
[----:B------:R-:W-:Y:S01]  /*11240*/  UIMAD UR36, UR11, UR36, UR10 ;  /* 0x000000240b2472a4 */ /* 0x000fe2000f8e020a */
[----:B------:R-:W-:Y:S11]  /*11250*/  @P0 BRA `(.L_x_1912) ;  /* 0x0000000000480947 */ /* 0x000ff60003800000 */
[----:B------:R-:W0:Y:S02]  /*11260*/  S2R R0, SR_TID.X ;  /* 0x0000000000007919 */ /* 0x000e240000002100 */
[----:B0-----:R-:W-:-:S04]  /*11270*/  LOP3.LUT R0, R0, 0x7f, RZ, 0xc0, !PT ;  /* 0x0000007f00007812 */ /* 0x001fc800078ec0ff */
[----:B------:R-:W-:-:S13]  /*11280*/  ISETP.NE.AND P1, PT, R0, RZ, PT ;  /* 0x000000ff0000720c */ /* 0x000fda0003f25270 */
[----:B------:R-:W-:Y:S05]  /*11290*/  @P1 BRA `(.L_x_1913) ;  /* 0x0000003c009c1947 */ /* 0x000fea0003800000 */
[----:B------:R-:W0:Y:S01]  /*112a0*/  S2R R5, SR_LANEID ;  /* 0x0000000000057919 */ /* 0x000e220000000000 */
[----:B------:R-:W-:Y:S01]  /*112b0*/  VOTEU.ANY UR4, UPT, PT ;  /* 0x0000000000047886 */ /* 0x000fe200038e0100 */
[----:B------:R-:W1:Y:S01]  /*112c0*/  LDC.64 R2, c[0x0][0xc80] ;  /* 0x00032000ff027b82 */ /* 0x000e620000000a00 */
[----:B------:R-:W0:Y:S01]  /*112d0*/  FLO.U32 R0, UR4 ;  /* 0x0000000400007d00 */ /* 0x000e2200080e0000 */
[----:B------:R-:W-:Y:S01]  /*112e0*/  ULDC.64 UR6, c[0x0][0x208] ;  /* 0x0000820000067ab9 */ /* 0x000fe20000000a00 */
        /* <DEDUP_REMOVED lines=9> */
.L_x_1912:
        /* <DEDUP_REMOVED lines=20> */
.L_x_1915:
[----:B------:R-:W-:Y:S05]  /*114c0*/  BSYNC B6 ;  /* 0x0000000000067941 */ /* 0x000fea0003800000 */
.L_x_1914:
        /* <DEDUP_REMOVED lines=20> */
.L_x_1918:
        /* <DEDUP_REMOVED lines=15> */
.L_x_1917:
[----:B------:R-:W-:Y:S05]  /*11700*/  BSYNC B6 ;  /* 0x0000000000067941 */ /* 0x000fea0003800000 */
.L_x_1916:
[----:B------:R-:W-:Y:S01]  /*11710*/  ULDC.64 UR4, c[0x0][0x9f8] ;  /* 0x00027e0000047ab9 */ /* 0x000fe20000000a00 */
[----:B------:R-:W-:Y:S01]  /*11720*/  IMAD.U32 R22, RZ, RZ, UR42 ;  /* 0x0000002aff167e24 */ /* 0x000fe2000f8e00ff */
[----:B------:R-:W-:Y:S01]  /*11730*/  UISETP.NE.U32.AND UP0, UPT, UR4, URZ, UPT ;  /* 0x0000003f0400728c */ /* 0x000fe2000bf05070 */
[----:B------:R-:W-:-:S03]  /*11740*/  ULDC.64 UR6, c[0x0][0x208] ;  /* 0x0000820000067ab9 */ /* 0x000fc60000000a00 */
        /* <DEDUP_REMOVED lines=9> */
[----:B------:R-:W1:Y:S03]  /*117e0*/  S2R R18, SR_TID.X ;  /* 0x0000000000127919 */ /* 0x000e660000002100 */
[----:B------:R-:W-:Y:S01]  /*117f0*/  VIADD R19, R19, 0xffffffff ;  /* 0xffffffff13137836 */ /* 0x000fe20000000000 */
[----:B0-----:R-:W0:Y:S02]  /*11800*/  LDC.64 R2, c[0x0][0x418] ;  /* 0x00010600ff027b82 */ /* 0x001e240000000a00 */
[----:B0-----:R-:W-:Y:S02]  /*11810*/  ISETP.NE.U32.AND P0, PT, R2, RZ, PT ;  /* 0x000000ff0200720c */ /* 0x001fe40003f05070 */
[----:B-1----:R-:W-:-:S02]  /*11820*/  SHF.R.U32.HI R20, RZ, 0x5, R18 ;  /* 0x00000005ff147819 */ /* 0x002fc40000011612 */
[----:B------:R-:W-:Y:S02]  /*11830*/  ISETP.NE.AND.EX P1, PT, R3, RZ, PT, P0 ;  /* 0x000000ff0300720c */ /* 0x000fe40003f25300 */
[----:B------:R-:W-:Y:S02]  /*11840*/  LOP3.LUT R20, R20, 0x3, RZ, 0xc0, !PT ;  /* 0x0000000314147812 */ /* 0x000fe400078ec0ff */
[----:B------:R-:W-:Y:S02]  /*11850*/  P2R R26, PR, RZ, 0x2 ;  /* 0x00000002ff1a7803 */ /* 0x000fe40000000000 */
[----:B--2---:R-:W-:Y:S02]  /*11860*/  SHF.R.S32.HI R24, RZ, 0x1f, R22 ;  /* 0x0000001fff187819 */ /* 0x004fe40000011416 */
[----:B------:R-:W-:Y:S01]  /*11870*/  SEL R18, R22, RZ, !P1 ;  /* 0x000000ff16127207 */ /* 0x000fe20004800000 */
[----:B------:R-:W-:Y:S06]  /*11880*/  BRA.DIV UR4, `(.L_x_1919) ;  /* 0x0000004204207947 */ /* 0x000fec000b800000 */
[----:B------:R0:W1:Y:S02]  /*11890*/  SHFL.IDX PT, R14, R20, RZ, 0x1f ;  /* 0x00001fff140e7589 */ /* 0x00006400000e0000 */
.L_x_2015:
[----:B-1----:R-:W-:Y:S02]  /*118a0*/  ISETP.NE.AND P0, PT, R14, RZ, PT ;  /* 0x000000ff0e00720c */ /* 0x002fe40003f05270 */
[----:B------:R-:W-:-:S04]  /*118b0*/  PLOP3.LUT P2, PT, PT, PT, PT, 0x8, 0x0 ;  /* 0x000000000000781c */ /* 0x000fc80003f4e170 */
[----:B------:R-:W-:-:S07]  /*118c0*/  P2R R25, PR, RZ, 0x4 ;  /* 0x00000004ff197803 */ /* 0x000fce0000000000 */
[----:B------:R-:W-:Y:S05]  /*118d0*/  @P0 BRA `(.L_x_1920) ;  /* 0x0000000400140947 */ /* 0x000fea0003800000 */
[----:B------:R-:W-:-:S03]  /*118e0*/  UMOV UR4, 0xffffffff ;  /* 0xffffffff00047882 */ /* 0x000fc60000000000 */
[----:B------:R-:W-:Y:S05]  /*118f0*/  BRA.DIV UR4, `(.L_x_1921) ;  /* 0x0000004204247947 */ /* 0x000fea000b800000 */
[----:B------:R-:W-:-:S13]  /*11900*/  ELECT P6, URZ, PT ;  /* 0x00000000003f782f */ /* 0x000fda00038c0000 */
.L_x_2018:
[----:B------:R-:W-:Y:S05]  /*11910*/  @!P6 BRA `(.L_x_1920) ;  /* 0x000000040004e947 */ /* 0x000fea0003800000 */
[----:B------:R-:W-:Y:S01]  /*11920*/  IMAD.MOV.U32 R18, RZ, RZ, R22 ;  /* 0x000000ffff127224 */ /* 0x000fe200078e0016 */
[----:B------:R-:W-:Y:S06]  /*11930*/  @!P1 BRA `(.L_x_1922) ;  /* 0x00000000004c9947 */ /* 0x000fec0003800000 */
[----:B------:R-:W1:Y:S01]  /*11940*/  LDC R6, c[0x0][0x43c] ;  /* 0x00010f00ff067b82 */ /* 0x000e620000000800 */
[----:B------:R-:W-:Y:S01]  /*11950*/  IMAD.MOV.U32 R0, RZ, RZ, R19 ;  /* 0x000000ffff007224 */ /* 0x000fe200078e0013 */
[----:B------:R-:W-:Y:S01]  /*11960*/  ULDC.64 UR4, c[0x0][0x428] ;  /* 0x00010a0000047ab9 */ /* 0x000fe20000000a00 */
[----:B------:R-:W-:Y:S01]  /*11970*/  ULDC.64 UR6, c[0x0][0x208] ;  /* 0x0000820000067ab9 */ /* 0x000fe20000000a00 */
        /* <DEDUP_REMOVED lines=15> */
.L_x_1922:
[----:B------:R-:W2:Y:S01]  /*11a70*/  S2R R0, SR_TID.X ;  /* 0x0000000000007919 */ /* 0x000ea20000002100 */
[----:B-1----:R-:W-:Y:S01]  /*11a80*/  IMAD R3, R16, 0x8, R17 ;  /* 0x0000000810037824 */ /* 0x002fe200078e0211 */
[----:B--2---:R-:W-:Y:S02]  /*11a90*/  LOP3.LUT R2, R0, 0x7f, RZ, 0xc0, !PT ;  /* 0x0000007f00027812 */ /* 0x004fe400078ec0ff */
[----:B------:R-:W-:Y:S02]  /*11aa0*/  SHF.L.U32 R0, R23, 0x1f, RZ ;  /* 0x0000001f17007819 */ /* 0x000fe400000006ff */
[----:B------:R-:W-:Y:S02]  /*11ab0*/  ISETP.NE.AND P1, PT, R2, RZ, PT ;  /* 0x000000ff0200720c */ /* 0x000fe40003f25270 */
[----:B------:R-:W1:Y:S02]  /*11ac0*/  SYNCS.PHASECHK.TRANS64.TRYWAIT P0, [R3+URZ+0x31c40], R0 ;  /* 0x031c4000030075a7 */ /* 0x000e64000800017f */
[----:B-1----:R-:W-:Y:S09]  /*11ad0*/  @!P0 BRA `(.L_x_1923) ;  /* 0x0000003c00cc8947 */ /* 0x002ff20003800000 */
.L_x_2019:
[----:B------:R-:W-:Y:S05]  /*11ae0*/  @P1 BRA `(.L_x_1924) ;  /* 0x0000000000141947 */ /* 0x000fea0003800000 */
[----:B------:R-:W-:Y:S01]  /*11af0*/  ISETP.NE.AND P0, PT, R29, RZ, PT ;  /* 0x000000ff1d00720c */ /* 0x000fe20003f05270 */
[----:B-1----:R-:W-:-:S04]  /*11b00*/  IMAD.MOV.U32 R0, RZ, RZ, 0x6c00 ;  /* 0x00006c00ff007424 */ /* 0x002fc800078e00ff */
[----:B------:R2:W-:Y:S08]  /*11b10*/  SYNCS.ARRIVE.TRANS64 RZ, [R3+URZ+0x31c30], R0 ;  /* 0x031c300003ff79a7 */ /* 0x0005f0000800003f */
[----:B------:R-:W-:Y:S05]  /*11b20*/  @!P0 BRA `(.L_x_1924) ;  /* 0x0000000000048947 */ /* 0x000fea0003800000 */
[----:B------:R-:W-:Y:S01]  /*11b30*/  BPT.TRAP 0x1 ;  /* 0x000000040000795c */ /* 0x000fe20000300000 */
.L_x_1924:
        /* <DEDUP_REMOVED lines=16> */
[----:B------:R-:W-:-:S02]  /*11c40*/  UIMAD UR35, UR35, 0x90, URZ ;  /* 0x00000090232378a4 */ /* 0x000fc4000f8e023f */
[----:B------:R-:W-:Y:S01]  /*11c50*/  UIADD3 UR32, UR8, 0x16a00, URZ ;  /* 0x00016a0008207890 */ /* 0x000fe2000fffe03f */
[----:B------:R-:W-:Y:S01]  /*11c60*/  P2R R25, PR, RZ, 0x1 ;  /* 0x00000001ff197803 */ /* 0x000fe20000000000 */
        /* <DEDUP_REMOVED lines=9> */
[----:B------:R1:W-:Y:S01]  /*11d00*/  UTMALDG.4D [UR16], [UR4], desc[UR6] ;  /* 0x00000610040075b4 */ /* 0x0003e20008019000 */
[----:B------:R1:W-:Y:S02]  /*11d10*/  UTMALDG.4D [UR8], [UR4], desc[UR6] ;  /* 0x00000608040075b4 */ /* 0x0003e40008019000 */
[----:B-1----:R-:W-:Y:S01]  /*11d20*/  NOP ;  /* 0x0000000000007918 */ /* 0x002fe20000000000 */
.L_x_1920:
        /* <DEDUP_REMOVED lines=29> */
.L_x_1926:
[----:B------:R-:W-:Y:S05]  /*11f00*/  BSYNC B6 ;  /* 0x0000000000067941 */ /* 0x000fea0003800000 */
.L_x_1925:
[----:B------:R-:W1:Y:S01]  /*11f10*/  LDC R9, c[0x0][0x448] ;  /* 0x00011200ff097b82 */ /* 0x000e620000000800 */
[----:B0-----:R-:W0:Y:S01]  /*11f20*/  S2R R20, SR_TID.X ;  /* 0x0000000000147919 */ /* 0x001e220000002100 */
[----:B------:R-:W-:Y:S01]  /*11f30*/  IMAD.U32 R6, RZ, RZ, UR44 ;  /* 0x0000002cff067e24 */ /* 0x000fe2000f8e00ff */
[----:B------:R-:W-:Y:S01]  /*11f40*/  ULDC.64 UR8, c[0x0][0x2e0] ;  /* 0x0000b80000087ab9 */ /* 0x000fe20000000a00 */
[----:B------:R-:W-:Y:S01]  /*11f50*/  UMOV UR4, UR40 ;  /* 0x0000002800047c82 */ /* 0x000fe20008000000 */
[----:B------:R-:W-:Y:S01]  /*11f60*/  UIMAD UR6, UR45, UR8, URZ ;  /* 0x000000082d0672a4 */ /* 0x000fe2000f8e023f */
[----:B------:R-:W2:Y:S01]  /*11f70*/  S2R R10, SR_TID.X ;  /* 0x00000000000a7919 */ /* 0x000ea20000002100 */
[----:B------:R-:W-:Y:S02]  /*11f80*/  UMOV UR5, UR37 ;  /* 0x0000002500057c82 */ /* 0x000fe40008000000 */
        /* <DEDUP_REMOVED lines=16> */
[----:B------:R-:W-:-:S03]  /*12090*/  IMAD R6, R6, 0xc0, R20 ;  /* 0x000000c006067824 */ /* 0x000fc600078e0214 */
        /* <DEDUP_REMOVED lines=9> */
[--C-:B------:R-:W-:Y:S01]  /*12130*/  SHF.R.S32.HI R8, RZ, 0x1f, R7.reuse ;  /* 0x0000001fff087819 */ /* 0x100fe20000011407 */
[----:B------:R-:W-:Y:S02]  /*12140*/  IMAD.MOV R0, RZ, RZ, -R7 ;  /* 0x000000ffff007224 */ /* 0x000fe400078e0a07 */
[----:B------:R-:W-:-:S04]  /*12150*/  IMAD.WIDE.U32 R4, R7, UR8, R2 ;  /* 0x0000000807047c25 */ /* 0x000fc8000f8e0002 */
[----:B------:R-:W-:Y:S02]  /*12160*/  IMAD R8, R8, UR8, RZ ;  /* 0x0000000808087c24 */ /* 0x000fe4000f8e02ff */
[----:B------:R-:W-:Y:S02]  /*12170*/  IMAD R0, R9, R0, R6 ;  /* 0x0000000009007224 */ /* 0x000fe400078e0206 */
[----:B------:R-:W-:Y:S02]  /*12180*/  IMAD R8, R7, UR9, R8 ;  /* 0x0000000907087c24 */ /* 0x000fe4000f8e0208 */
[----:B-1----:R-:W-:Y:S01]  /*12190*/  IMAD.SHL.U32 R20, R21, 0x8, RZ ;  /* 0x0000000815147824 */ /* 0x002fe200078e00ff */
[----:B------:R-:W-:Y:S01]  /*121a0*/  SHF.R.S32.HI R7, RZ, 0x1f, R0 ;  /* 0x0000001fff077819 */ /* 0x000fe20000011400 */
[----:B------:R-:W-:Y:S01]  /*121b0*/  IMAD.IADD R5, R5, 0x1, R8 ;  /* 0x0000000105057824 */ /* 0x000fe200078e0208 */
[----:B------:R-:W-:Y:S01]  /*121c0*/  LOP3.LUT R21, R21, 0x7f, RZ, 0xc0, !PT ;  /* 0x0000007f15157812 */ /* 0x000fe200078ec0ff */
[----:B------:R-:W0:Y:S01]  /*121d0*/  @P1 LDC R8, c[0x0][0x44c] ;  /* 0x00011300ff081b82 */ /* 0x000e220000000800 */
[----:B------:R-:W-:Y:S01]  /*121e0*/  LOP3.LUT R20, R20, 0x18, RZ, 0xc0, !PT ;  /* 0x0000001814147812 */ /* 0x000fe200078ec0ff */
[----:B------:R-:W-:Y:S01]  /*121f0*/  IMAD R7, R7, UR4, RZ ;  /* 0x0000000407077c24 */ /* 0x000fe2000f8e02ff */
[----:B------:R-:W-:Y:S01]  /*12200*/  SHF.R.U32.HI R21, RZ, 0x2, R21 ;  /* 0x00000002ff157819 */ /* 0x000fe20000011615 */
[----:B------:R-:W-:-:S04]  /*12210*/  IMAD.WIDE.U32 R4, R0, UR4, R4 ;  /* 0x0000000400047c25 */ /* 0x000fc8000f8e0004 */
[----:B------:R-:W-:Y:S01]  /*12220*/  IMAD R7, R0, UR5, R7 ;  /* 0x0000000500077c24 */ /* 0x000fe2000f8e0207 */
[----:B------:R-:W-:-:S03]  /*12230*/  LEA R0, P0, R4, UR6, 0x1 ;  /* 0x0000000604007c11 */ /* 0x000fc6000f8008ff */
[----:B------:R-:W-:Y:S02]  /*12240*/  IMAD.IADD R7, R5, 0x1, R7 ;  /* 0x0000000105077824 */ /* 0x000fe400078e0207 */
[----:B------:R-:W1:Y:S03]  /*12250*/  @P1 LDC R5, c[0x0][0x450] ;  /* 0x00011400ff051b82 */ /* 0x000e660000000800 */
[----:B------:R-:W-:Y:S01]  /*12260*/  LEA.HI.X R4, R4, UR7, R7, 0x1, P0 ;  /* 0x0000000704047c11 */ /* 0x000fe200080f0c07 */
[----:B------:R-:W-:-:S04]  /*12270*/  VIADD R7, R6, 0x80 ;  /* 0x0000008006077836 */ /* 0x000fc80000000000 */
[----:B------:R-:W-:Y:S02]  /*12280*/  IMAD.MOV.U32 R6, RZ, RZ, R7 ;  /* 0x000000ffff067224 */ /* 0x000fe400078e0007 */
[----:B0-----:R-:W-:-:S05]  /*12290*/  @P1 IMAD.HI.U32 R8, R7, R8, RZ ;  /* 0x0000000807081227 */ /* 0x001fca00078e00ff */
        /* <DEDUP_REMOVED lines=10> */
[----:B------:R-:W-:Y:S01]  /*12340*/  IMAD.WIDE.U32 R2, R5, UR4, R2 ;  /* 0x0000000405027c25 */ /* 0x000fe2000f8e0002 */
        /* <DEDUP_REMOVED lines=11> */
[----:B------:R-:W-:Y:S01]  /*12400*/  IMAD.U32 R6, RZ, RZ, UR44 ;  /* 0x0000002cff067e24 */ /* 0x000fe2000f8e00ff */
[----:B------:R-:W-:Y:S01]  /*12410*/  ULDC UR4, c[0x0][0x288] ;  /* 0x0000a20000047ab9 */ /* 0x000fe20000000800 */
[----:B------:R-:W-:Y:S01]  /*12420*/  ULDC.64 UR6, c[0x0][0x208] ;  /* 0x0000820000067ab9 */ /* 0x000fe20000000a00 */
[----:B------:R-:W1:Y:S01]  /*12430*/  SHFL.IDX PT, R2, R4, RZ, 0x1c1f ;  /* 0x001c1fff04027589 */ /* 0x000e6200000e0000 */
[----:B------:R-:W-:Y:S02]  /*12440*/  IMAD R5, R9, UR4, RZ ;  /* 0x0000000409057c24 */ /* 0x000fe4000f8e02ff */
[----:B------:R-:W-:Y:S01]  /*12450*/  IMAD R6, R6, 0xc0, R21 ;  /* 0x000000c006067824 */ /* 0x000fe200078e0215 */
[----:B------:R-:W-:Y:S03]  /*12460*/  SHFL.IDX PT, R14, R0, 0x3, 0x1c1f ;  /* 0x007c1f00000e7f89 */ /* 0x000fe600000e0000 */
[C---:B------:R-:W-:Y:S01]  /*12470*/  VIADD R10, R6.reuse, 0x20 ;  /* 0x00000020060a7836 */ /* 0x040fe20000000000 */
        /* <DEDUP_REMOVED lines=8> */
[----:B------:R0:W-:Y:S01]  /*12500*/  @!P4 LDGSTS.E.BYPASS.LTC128B.128 [R27+0x13a00], desc[UR6][R2.64+0x80], !P2 ;  /* 0x13a00080021bcfae */ /* 0x0001e2000d101d46 */
[----:B------:R-:W-:Y:S01]  /*12510*/  ISETP.GE.AND P4, PT, R10, R5, PT ;  /* 0x000000050a00720c */ /* 0x000fe20003f86270 */
[----:B------:R-:W-:-:S02]  /*12520*/  VIADD R10, R6, 0x40 ;  /* 0x00000040060a7836 */ /* 0x000fc40000000000 */
[----:B0-----:R-:W0:Y:S04]  /*12530*/  SHFL.IDX PT, R3, R0, 0x1, 0x1c1f ;  /* 0x003c1f0000037f89 */ /* 0x001e2800000e0000 */
[----:B------:R-:W1:Y:S06]  /*12540*/  SHFL.IDX PT, R2, R4, 0x1, 0x1c1f ;  /* 0x003c1f0004027f89 */ /* 0x000e6c00000e0000 */
        /* <DEDUP_REMOVED lines=11> */
[----:B------:R-:W1:Y:S04]  /*12600*/  SHFL.IDX PT, R2, R4, 0x2, 0x1c1f ;  /* 0x005c1f0004027f89 */ /* 0x000e6800000e0000 */
[----:B------:R-:W2:Y:S04]  /*12610*/  SHFL.IDX PT, R4, R4, 0x3, 0x1c1f ;  /* 0x007c1f0004047f89 */ /* 0x000ea800000e0000 */
[----:B------:R-:W-:Y:S04]  /*12620*/  SHFL.IDX PT, R0, R7, RZ, 0x1c1f ;  /* 0x001c1fff07007589 */ /* 0x000fe800000e0000 */
[----:B------:R-:W-:Y:S01]  /*12630*/  SHFL.IDX PT, R7, R7, 0x1, 0x1c1f ;  /* 0x003c1f0007077f89 */ /* 0x000fe200000e0000 */
        /* <DEDUP_REMOVED lines=9> */
[----:B------:R-:W-:-:S12]  /*126d0*/  VIADD R10, R6, 0x80 ;  /* 0x00000080060a7836 */ /* 0x000fd80000000000 */
[----:B------:R-:W-:-:S05]  /*126e0*/  @!P4 LEA R14, P3, R20, R14, 0x1 ;  /* 0x0000000e140ec211 */ /* 0x000fca00078608ff */
[----:B--2---:R-:W-:Y:S02]  /*126f0*/  @!P4 IMAD.X R9, RZ, RZ, R4, P3 ;  /* 0x000000ffff09c224 */ /* 0x004fe400018e0604 */
[----:B0-----:R-:W-:Y:S02]  /*12700*/  @!P4 IMAD.MOV.U32 R2, RZ, RZ, R14 ;  /* 0x000000ffff02c224 */ /* 0x001fe400078e000e */
        /* <DEDUP_REMOVED lines=14> */
.L_x_2032:
[----:B------:R-:W-:Y:S01]  /*127f0*/  VIADD R6, R6, 0xa0 ;  /* 0x000000a006067836 */ /* 0x000fe20000000000 */
[----:B------:R-:W-:Y:S01]  /*12800*/  ULDC.64 UR4, c[0x0][0x208] ;  /* 0x0000820000047ab9 */ /* 0x000fe20000000a00 */
        /* <DEDUP_REMOVED lines=12> */
.L_x_1928:
[----:B------:R-:W-:Y:S02]  /*128d0*/  PLOP3.LUT P1, PT, P1, P0, PT, 0xa2, 0x0 ;  /* 0x000000000000781c */ /* 0x000fe40000f21472 */
[----:B------:R-:W-:-:S08]  /*128e0*/  @P0 R2UR P1, UR4, R17 ;  /* 0x00000000110402ca */ /* 0x000fd00000020000 */
[----:B------:R-:W-:-:S05]  /*128f0*/  @P0 PLOP3.LUT P0, PT, P1, PT, PT, 0x80, 0x0 ;  /* 0x000000000000081c */ /* 0x000fca0000f0f070 */
[----:B------:R-:W-:Y:S01]  /*12900*/  @!P1 SYNCS.ARRIVE.TRANS64.RED.A0T1 RZ, [UR4+0x31c00], RZ ;  /* 0x031c00ffffff99a7 */ /* 0x000fe20008200404 */
[----:B------:R-:W-:Y:S07]  /*12910*/  @!P1 ARRIVES.LDGSTSBAR.64.TRANSCNT [UR4+0x31c00] ;  /* 0x031c0000ff0099b0 */ /* 0x000fee0008000a84 */
[----:B------:R-:W-:Y:S05]  /*12920*/  @P0 BRA.U.ANY `(.L_x_1928) ;  /* 0xfffffffd00e80947 */ /* 0x000fea000393ffff */
[----:B0-----:R-:W2:Y:S02]  /*12930*/  LDL.LU R3, [R1] ;  /* 0x0000000001037983 */ /* 0x001ea40000300800 */
[----:B--2---:R-:W-:-:S05]  /*12940*/  VIADD R3, R3, 0x1 ;  /* 0x0000000103037836 */ /* 0x004fca0000000000 */
[----:B------:R0:W-:Y:S01]  /*12950*/  STL [R1], R3 ;  /* 0x0000000301007387 */ /* 0x0001e20000100800 */
        /* <DEDUP_REMOVED lines=9> */
.L_x_2033:
[----:B------:R-:W-:Y:S05]  /*129f0*/  BSYNC B0 ;  /* 0x0000000000007941 */ /* 0x000fea0003800000 */
.L_x_1929:
[----:B------:R-:W-:-:S06]  /*12a00*/  UISETP.GE.AND UP0, UPT, UR43, 0x2, UPT ;  /* 0x000000022b00788c */ /* 0x000fcc000bf06270 */
[----:B------:R-:W-:-:S13]  /*12a10*/  PLOP3.LUT P0, PT, PT, PT, UP0, 0x80, 0x0 ;  /* 0x000000000000781c */ /* 0x000fda0003f0f008 */
[----:B------:R-:W-:Y:S05]  /*12a20*/  @!P0 BRA `(.L_x_1931) ;  /* 0x0000002000448947 */ /* 0x000fea0003800000 */
[----:B------:R-:W-:Y:S02]  /*12a30*/  ULOP3.LUT UR4, UR43, 0x1, URZ, 0xc0, !UPT ;  /* 0x000000012b047892 */ /* 0x000fe4000f8ec03f */
[----:B------:R-:W-:Y:S02]  /*12a40*/  IMAD.U32 R7, RZ, RZ, UR43 ;  /* 0x0000002bff077e24 */ /* 0x000fe4000f8e00ff */
[----:B------:R-:W-:Y:S02]  /*12a50*/  UISETP.NE.U32.AND UP0, UPT, UR4, 0x1, UPT ;  /* 0x000000010400788c */ /* 0x000fe4000bf05070 */
[----:B------:R-:W-:-:S04]  /*12a60*/  VIADD R7, R7, 0xfffffffe ;  /* 0xfffffffe07077836 */ /* 0x000fc80000000000 */
[----:B------:R-:W-:Y:S01]  /*12a70*/  IMAD.MOV.U32 R6, RZ, RZ, R7 ;  /* 0x000000ffff067224 */ /* 0x000fe200078e0007 */
[----:B------:R-:W-:-:S13]  /*12a80*/  PLOP3.LUT P0, PT, PT, PT, UP0, 0x80, 0x0 ;  /* 0x000000000000781c */ /* 0x000fda0003f0f008 */
[----:B------:R-:W-:Y:S05]  /*12a90*/  @!P0 BRA `(.L_x_1932) ;  /* 0x0000000800b88947 */ /* 0x000fea0003800000 */
        /* <DEDUP_REMOVED lines=9> */
[----:B------:R-:W-:Y:S02]  /*12b30*/  IMAD.MOV.U32 R4, RZ, RZ, R18 ;  /* 0x000000ffff047224 */ /* 0x000fe400078e0012 */
[----:B------:R-:W-:-:S10]  /*12b40*/  IMAD.MOV.U32 R9, RZ, RZ, R7 ;  /* 0x000000ffff097224 */ /* 0x000fd400078e0007 */
[----:B------:R-:W-:Y:S05]  /*12b50*/  @!P1 BRA `(.L_x_1935) ;  /* 0x00000000004c9947 */ /* 0x000fea0003800000 */
[----:B------:R-:W1:Y:S01]  /*12b60*/  LDC R9, c[0x0][0x43c] ;  /* 0x00010f00ff097b82 */ /* 0x000e620000000800 */
[----:B------:R-:W-:Y:S01]  /*12b70*/  ULDC.64 UR4, c[0x0][0x428] ;  /* 0x00010a0000047ab9 */ /* 0x000fe20000000a00 */
[----:B------:R-:W-:Y:S01]  /*12b80*/  ULDC.64 UR6, c[0x0][0x208] ;  /* 0x0000820000067ab9 */ /* 0x000fe20000000a00 */
[----:B------:R-:W-:-:S04]  /*12b90*/  IMAD R10, R24, UR4, RZ ;  /* 0x00000004180a7c24 */ /* 0x000fc8000f8e02ff */
[----:B------:R-:W-:Y:S01]  /*12ba0*/  IMAD R10, R22, UR5, R10 ;  /* 0x00000005160a7c24 */ /* 0x000fe2000f8e020a */
[----:B-1----:R-:W-:-:S13]  /*12bb0*/  ISETP.NE.AND P0, PT, R9, 0x1, PT ;  /* 0x000000010900780c */ /* 0x002fda0003f05270 */
[----:B0-----:R-:W0:Y:S02]  /*12bc0*/  @P0 LDC.64 R2, c[0x0][0x440] ;  /* 0x00011000ff020b82 */ /* 0x001e240000000a00 */
[----:B0-----:R-:W-:-:S04]  /*12bd0*/  @P0 IMAD.HI.U32 R4, R7, R2, RZ ;  /* 0x0000000207040227 */ /* 0x001fc800078e00ff */
[----:B------:R-:W-:Y:S01]  /*12be0*/  IMAD.MOV.U32 R2, RZ, RZ, R7 ;  /* 0x000000ffff027224 */ /* 0x000fe200078e0007 */
[----:B------:R-:W-:-:S04]  /*12bf0*/  @P0 SHF.R.U32.HI R2, RZ, R3, R4 ;  /* 0x00000003ff020219 */ /* 0x000fc80000011604 */
[--C-:B------:R-:W-:Y:S01]  /*12c00*/  SHF.R.S32.HI R3, RZ, 0x1f, R2.reuse ;  /* 0x0000001fff037819 */ /* 0x100fe20000011402 */
[----:B------:R-:W-:-:S04]  /*12c10*/  IMAD.MOV R4, RZ, RZ, -R2 ;  /* 0x000000ffff047224 */ /* 0x000fc800078e0a02 */
[----:B------:R-:W-:Y:S02]  /*12c20*/  IMAD R9, R9, R4, R7 ;  /* 0x0000000409097224 */ /* 0x000fe400078e0207 */
[----:B------:R-:W0:Y:S01]  /*12c30*/  LDC.64 R4, c[0x0][0x418] ;  /* 0x00010600ff047b82 */ /* 0x000e220000000a00 */
[----:B------:R-:W-:-:S04]  /*12c40*/  IMAD.WIDE.U32 R2, R22, UR4, R2 ;  /* 0x0000000416027c25 */ /* 0x000fc8000f8e0002 */
[----:B------:R-:W-:Y:S01]  /*12c50*/  IMAD.IADD R10, R10, 0x1, R3 ;  /* 0x000000010a0a7824 */ /* 0x000fe200078e0203 */
[----:B0-----:R-:W-:-:S04]  /*12c60*/  LEA R4, P0, R2, R4, 0x2 ;  /* 0x0000000402047211 */ /* 0x001fc800078010ff */
[----:B------:R-:W-:-:S05]  /*12c70*/  LEA.HI.X R5, R2, R5, R10, 0x2, P0 ;  /* 0x0000000502057211 */ /* 0x000fca00000f140a */
[----:B------:R1:W5:Y:S04]  /*12c80*/  LDG.E R4, desc[UR6][R4.64] ;  /* 0x0000000604047981 */ /* 0x000368000c1e1900 */
.L_x_1935:
[----:B0-----:R-:W1:Y:S01]  /*12c90*/  S2R R2, SR_TID.X ;  /* 0x0000000000027919 */ /* 0x001e620000002100 */
[----:B------:R-:W-:Y:S01]  /*12ca0*/  SHF.L.U32 R3, R8, 0x1f, RZ ;  /* 0x0000001f08037819 */ /* 0x000fe200000006ff */
[----:B------:R-:W-:Y:S01]  /*12cb0*/  BSSY B1, `(.L_x_1936) ;  /* 0x0000006000017945 */ /* 0x000fe20003800000 */
[----:B-1----:R-:W-:Y:S01]  /*12cc0*/  LOP3.LUT R5, R2, 0x7f, RZ, 0xc0, !PT ;  /* 0x0000007f02057812 */ /* 0x002fe200078ec0ff */
[----:B------:R-:W-:-:S03]  /*12cd0*/  IMAD R2, R6, 0x8, R17 ;  /* 0x0000000806027824 */ /* 0x000fc600078e0211 */
[----:B------:R-:W-:Y:S01]  /*12ce0*/  ISETP.NE.AND P1, PT, R5, RZ, PT ;  /* 0x000000ff0500720c */ /* 0x000fe20003f25270 */
[----:B------:R-:W0:Y:S02]  /*12cf0*/  SYNCS.PHASECHK.TRANS64.TRYWAIT P0, [R2+URZ+0x31c40], R3 ;  /* 0x031c4003020075a7 */ /* 0x000e24000800017f */
[----:B0-----:R-:W-:Y:S10]  /*12d00*/  @!P0 BRA `(.L_x_1937) ;  /* 0x00000034008c8947 */ /* 0x001ff40003800000 */
.L_x_2034:
[----:B------:R-:W-:Y:S05]  /*12d10*/  BSYNC B1 ;  /* 0x0000000000017941 */ /* 0x000fea0003800000 */
.L_x_1936:
[----:B------:R-:W-:Y:S04]  /*12d20*/  BSSY B1, `(.L_x_1938) ;  /* 0x0000007000017945 */ /* 0x000fe80003800000 */
[----:B------:R-:W-:Y:S05]  /*12d30*/  @P1 BRA `(.L_x_1939) ;  /* 0x0000000000141947 */ /* 0x000fea0003800000 */
[----:B------:R-:W-:Y:S01]  /*12d40*/  ISETP.NE.AND P0, PT, R29, RZ, PT ;  /* 0x000000ff1d00720c */ /* 0x000fe20003f05270 */
[----:B0-----:R-:W-:-:S04]  /*12d50*/  IMAD.MOV.U32 R3, RZ, RZ, 0x6c00 ;  /* 0x00006c00ff037424 */ /* 0x001fc800078e00ff */
[----:B------:R1:W-:Y:S08]  /*12d60*/  SYNCS.ARRIVE.TRANS64 RZ, [R2+URZ+0x31c30], R3 ;  /* 0x031c300302ff79a7 */ /* 0x0003f0000800003f */
[----:B------:R-:W-:Y:S05]  /*12d70*/  @!P0 BRA `(.L_x_1939) ;  /* 0x0000000000048947 */ /* 0x000fea0003800000 */
[----:B------:R-:W-:Y:S01]  /*12d80*/  BPT.TRAP 0x1 ;  /* 0x000000040000795c */ /* 0x000fe20000300000 */
.L_x_1939:
[----:B------:R-:W-:Y:S05]  /*12d90*/  BSYNC B1 ;  /* 0x0000000000017941 */ /* 0x000fea0003800000 */
.L_x_1938:
[----:B------:R-:W-:Y:S01]  /*12da0*/  IMAD.MOV.U32 R10, RZ, RZ, RZ ;  /* 0x000000ffff0a7224 */ /* 0x000fe200078e00ff */
[----:B------:R-:W-:Y:S01]  /*12db0*/  R2UR UR11, R9 ;  /* 0x00000000090b72ca */ /* 0x000fe200000e0000 */
[----:B01----:R-:W-:Y:S01]  /*12dc0*/  IMAD R3, R6, 0x6c00, R17 ;  /* 0x00006c0006037824 */ /* 0x003fe200078e0211 */
[----:B------:R-:W-:Y:S01]  /*12dd0*/  UIADD3 UR4, UP0, UR38, 0x370, URZ ;  /* 0x0000037026047890 */ /* 0x000fe2000ff1e03f */
[----:B------:R-:W-:Y:S01]  /*12de0*/  PLOP3.LUT P0, PT, PT, PT, PT, 0x80, 0x0 ;  /* 0x000000000000781c */ /* 0x000fe20003f0f070 */
[----:B------:R-:W-:Y:S01]  /*12df0*/  VIADD R2, R2, 0x31c30 ;  /* 0x00031c3002027836 */ /* 0x000fe20000000000 */
[----:B------:R-:W-:Y:S01]  /*12e00*/  R2UR UR10, R10 ;  /* 0x000000000a0a72ca */ /* 0x000fe200000e0000 */
[----:B------:R-:W-:Y:S01]  /*12e10*/  VIADD R5, R3, 0x16a00 ;  /* 0x00016a0003057836 */ /* 0x000fe20000000000 */
[----:B------:R-:W-:Y:S01]  /*12e20*/  UIADD3.X UR5, URZ, UR39, URZ, UP0, !UPT ;  /* 0x000000273f057290 */ /* 0x000fe200087fe43f */
[----:B------:R-:W-:Y:S01]  /*12e30*/  UMOV UR6, 0x0 ;  /* 0x0000000000067882 */ /* 0x000fe20000000000 */
[----:B------:R-:W-:-:S04]  /*12e40*/  UMOV UR7, 0x14f00000 ;  /* 0x14f0000000077882 */ /* 0x000fc80000000000 */
[----:B------:R-:W-:-:S12]  /*12e50*/  UIMAD UR11, UR11, 0x90, URZ ;  /* 0x000000900b0b78a4 */ /* 0x000fd8000f8e023f */
.L_x_1940:
[----:B------:R-:W-:-:S13]  /*12e60*/  @P0 ELECT P2, URZ, PT ;  /* 0x00000000003f082f */ /* 0x000fda0003840000 */
[----:B-----5:R-:W-:Y:S01]  /*12e70*/  @P2 R2UR UR13, R4 ;  /* 0x00000000040d22ca */ /* 0x020fe200000e0000 */
[----:B------:R-:W-:Y:S01]  /*12e80*/  UMOV UR12, UR36 ;  /* 0x00000024000c7c82 */ /* 0x000fe20008000000 */
        /* <DEDUP_REMOVED lines=12> */
.L_x_1941:
[----:B------:R-:W-:-:S13]  /*12f50*/  @P0 ELECT P2, URZ, PT ;  /* 0x00000000003f082f */ /* 0x000fda0003840000 */
[----:B------:R-:W-:Y:S01]  /*12f60*/  @P2 R2UR UR13, R4 ;  /* 0x00000000040d22ca */ /* 0x000fe200000e0000 */
        /* <DEDUP_REMOVED lines=13> */
.L_x_1942:
        /* <DEDUP_REMOVED lines=14> */
.L_x_2035:
[----:B------:R-:W-:Y:S05]  /*13120*/  BSYNC B1 ;  /* 0x0000000000017941 */ /* 0x000fea0003800000 */
.L_x_1943:
        /* <DEDUP_REMOVED lines=10> */
.L_x_1946:
[----:B------:R-:W-:Y:S05]  /*131d0*/  BSYNC B1 ;  /* 0x0000000000017941 */ /* 0x000fea0003800000 */
.L_x_1945:
[----:B------:R-:W-:Y:S01]  /*131e0*/  R2UR UR6, R2 ;  /* 0x00000000020672ca */ /* 0x000fe200000e0000 */
[--C-:B0-----:R-:W-:Y:S01]  /*131f0*/  IMAD R5, R16, 0x8, R17.reuse ;  /* 0x0000000810057824 */ /* 0x101fe200078e0211 */
[----:B------:R-:W-:Y:S01]  /*13200*/  R2UR UR7, R3 ;  /* 0x00000000030772ca */ /* 0x000fe200000e0000 */
[----:B------:R-:W-:Y:S01]  /*13210*/  UIADD3 UR4, UP0, UR38, 0x470, URZ ;  /* 0x0000047026047890 */ /* 0x000fe2000ff1e03f */
[----:B------:R-:W-:Y:S01]  /*13220*/  R2UR UR10, R10 ;  /* 0x000000000a0a72ca */ /* 0x000fe200000e0000 */
[----:B------:R-:W-:Y:S01]  /*13230*/  IMAD R10, R16, 0x6c00, R17 ;  /* 0x00006c00100a7824 */ /* 0x000fe200078e0211 */
[----:B------:R-:W-:Y:S01]  /*13240*/  PLOP3.LUT P0, PT, PT, PT, PT, 0x80, 0x0 ;  /* 0x000000000000781c */ /* 0x000fe20003f0f070 */
[----:B------:R-:W-:Y:S01]  /*13250*/  IMAD R11, R19, 0x90, RZ ;  /* 0x00000090130b7824 */ /* 0x000fe200078e02ff */
[----:B------:R-:W-:Y:S01]  /*13260*/  UIADD3.X UR5, URZ, UR39, URZ, UP0, !UPT ;  /* 0x000000273f057290 */ /* 0x000fe200087fe43f */
[----:B------:R-:W-:Y:S02]  /*13270*/  VIADD R5, R5, 0x31c50 ;  /* 0x00031c5005057836 */ /* 0x000fe40000000000 */
[----:B------:R-:W-:-:S09]  /*13280*/  VIADD R12, R10, 0x200 ;  /* 0x000002000a0c7836 */ /* 0x000fd20000000000 */
.L_x_1947:
        /* <DEDUP_REMOVED lines=15> */
.L_x_1948:
        /* <DEDUP_REMOVED lines=15> */
.L_x_1949:
        /* <DEDUP_REMOVED lines=12> */
.L_x_1934:
[----:B------:R-:W-:Y:S05]  /*13530*/  BSYNC B0 ;  /* 0x0000000000007941 */ /* 0x000fea0003800000 */
.L_x_1933:
[----:B------:R-:W-:Y:S01]  /*13540*/  UIADD3 UR4, UR43, -0x3, URZ ;  /* 0xfffffffd2b047890 */ /* 0x000fe2000fffe03f */
[----:B------:R-:W-:Y:S02]  /*13550*/  IMAD.MOV.U32 R16, RZ, RZ, R6 ;  /* 0x000000ffff107224 */ /* 0x000fe400078e0006 */
[----:B------:R-:W-:-:S03]  /*13560*/  IMAD.MOV.U32 R23, RZ, RZ, R8 ;  /* 0x000000ffff177224 */ /* 0x000fc600078e0008 */
[----:B------:R-:W-:-:S07]  /*13570*/  IMAD.U32 R6, RZ, RZ, UR4 ;  /* 0x00000004ff067e24 */ /* 0x000fce000f8e00ff */
.L_x_1932:
[----:B------:R-:W-:Y:S01]  /*13580*/  ISETP.NE.AND P0, PT, R7, RZ, PT ;  /* 0x000000ff0700720c */ /* 0x000fe20003f05270 */
[----:B------:R-:W-:-:S12]  /*13590*/  BSSY B0, `(.L_x_1931) ;  /* 0x000015a000007945 */ /* 0x000fd80003800000 */
[----:B------:R-:W-:Y:S05]  /*135a0*/  @!P0 BRA `(.L_x_1950) ;  /* 0x0000001400608947 */ /* 0x000fea0003800000 */
[----:B------:R-:W-:-:S07]  /*135b0*/  IMAD.MOV.U32 R4, RZ, RZ, R18 ;  /* 0x000000ffff047224 */ /* 0x000fce00078e0012 */
.L_x_1985:
[----:B------:R-:W-:Y:S01]  /*135c0*/  ISETP.NE.AND P1, PT, R25, RZ, PT ;  /* 0x000000ff1900720c */ /* 0x000fe20003f25270 */
        /* <DEDUP_REMOVED lines=8> */
[----:B------:R-:W-:Y:S01]  /*13650*/  ISETP.NE.AND P1, PT, R26, RZ, PT ;  /* 0x000000ff1a00720c */ /* 0x000fe20003f25270 */
[----:B------:R-:W-:-:S12]  /*13660*/  IMAD.MOV.U32 R9, RZ, RZ, R6 ;  /* 0x000000ffff097224 */ /* 0x000fd800078e0006 */
[----:B------:R-:W-:Y:S05]  /*13670*/  @!P1 BRA `(.L_x_1953) ;  /* 0x00000000004c9947 */ /* 0x000fea0003800000 */
[----:B------:R-:W1:Y:S01]  /*13680*/  LDC R9, c[0x0][0x43c] ;  /* 0x00010f00ff097b82 */ /* 0x000e620000000800 */
[----:B------:R-:W-:Y:S01]  /*13690*/  ULDC.64 UR4, c[0x0][0x428] ;  /* 0x00010a0000047ab9 */ /* 0x000fe20000000a00 */
[----:B------:R-:W-:Y:S01]  /*136a0*/  ULDC.64 UR6, c[0x0][0x208] ;  /* 0x0000820000067ab9 */ /* 0x000fe20000000a00 */
[----:B-1----:R-:W-:-:S13]  /*136b0*/  ISETP.NE.AND P0, PT, R9, 0x1, PT ;  /* 0x000000010900780c */ /* 0x002fda0003f05270 */
[----:B0-----:R-:W0:Y:S02]  /*136c0*/  @P0 LDC.64 R2, c[0x0][0x440] ;  /* 0x00011000ff020b82 */ /* 0x001e240000000a00 */
        /* <DEDUP_REMOVED lines=14> */
.L_x_1953:
[----:B0-----:R-:W1:Y:S01]  /*137b0*/  S2R R2, SR_TID.X ;  /* 0x0000000000027919 */ /* 0x001e620000002100 */
[----:B------:R-:W-:Y:S01]  /*137c0*/  IMAD R3, R7, 0x8, R17 ;  /* 0x0000000807037824 */ /* 0x000fe200078e0211 */
[----:B------:R-:W-:Y:S01]  /*137d0*/  BSSY B2, `(.L_x_1954) ;  /* 0x0000006000027945 */ /* 0x000fe20003800000 */
[----:B-1----:R-:W-:Y:S02]  /*137e0*/  LOP3.LUT R5, R2, 0x7f, RZ, 0xc0, !PT ;  /* 0x0000007f02057812 */ /* 0x002fe400078ec0ff */
[----:B------:R-:W-:Y:S02]  /*137f0*/  SHF.L.U32 R2, R8, 0x1f, RZ ;  /* 0x0000001f08027819 */ /* 0x000fe400000006ff */
[----:B------:R-:W-:Y:S02]  /*13800*/  ISETP.NE.AND P1, PT, R5, RZ, PT ;  /* 0x000000ff0500720c */ /* 0x000fe40003f25270 */
[----:B------:R-:W0:Y:S02]  /*13810*/  SYNCS.PHASECHK.TRANS64.TRYWAIT P0, [R3+URZ+0x31c40], R2 ;  /* 0x031c4002030075a7 */ /* 0x000e24000800017f */
[----:B0-----:R-:W-:Y:S09]  /*13820*/  @!P0 BRA `(.L_x_1955) ;  /* 0x0000002800ec8947 */ /* 0x001ff20003800000 */
.L_x_2036:
[----:B------:R-:W-:Y:S05]  /*13830*/  BSYNC B2 ;  /* 0x0000000000027941 */ /* 0x000fea0003800000 */
.L_x_1954:
[----:B------:R-:W-:Y:S04]  /*13840*/  BSSY B2, `(.L_x_1956) ;  /* 0x0000007000027945 */ /* 0x000fe80003800000 */
[----:B------:R-:W-:Y:S05]  /*13850*/  @P1 BRA `(.L_x_1957) ;  /* 0x0000000000141947 */ /* 0x000fea0003800000 */
[----:B------:R-:W-:Y:S01]  /*13860*/  ISETP.NE.AND P0, PT, R29, RZ, PT ;  /* 0x000000ff1d00720c */ /* 0x000fe20003f05270 */
[----:B0-----:R-:W-:-:S04]  /*13870*/  IMAD.MOV.U32 R2, RZ, RZ, 0x6c00 ;  /* 0x00006c00ff027424 */ /* 0x001fc800078e00ff */
[----:B------:R1:W-:Y:S08]  /*13880*/  SYNCS.ARRIVE.TRANS64 RZ, [R3+URZ+0x31c30], R2 ;  /* 0x031c300203ff79a7 */ /* 0x0003f0000800003f */
[----:B------:R-:W-:Y:S05]  /*13890*/  @!P0 BRA `(.L_x_1957) ;  /* 0x0000000000048947 */ /* 0x000fea0003800000 */
[----:B------:R-:W-:Y:S01]  /*138a0*/  BPT.TRAP 0x1 ;  /* 0x000000040000795c */ /* 0x000fe20000300000 */
.L_x_1957:
[----:B------:R-:W-:Y:S05]  /*138b0*/  BSYNC B2 ;  /* 0x0000000000027941 */ /* 0x000fea0003800000 */
.L_x_1956:
[----:B------:R-:W-:Y:S01]  /*138c0*/  IMAD.MOV.U32 R5, RZ, RZ, RZ ;  /* 0x000000ffff057224 */ /* 0x000fe200078e00ff */
[----:B------:R-:W-:Y:S01]  /*138d0*/  UIADD3 UR4, UP0, UR38, 0x370, URZ ;  /* 0x0000037026047890 */ /* 0x000fe2000ff1e03f */
[----:B------:R-:W-:Y:S01]  /*138e0*/  IMAD R12, R7, 0x6c00, R17 ;  /* 0x00006c00070c7824 */ /* 0x000fe200078e0211 */
[----:B------:R-:W-:Y:S01]  /*138f0*/  PLOP3.LUT P0, PT, PT, PT, PT, 0x80, 0x0 ;  /* 0x000000000000781c */ /* 0x000fe20003f0f070 */
[----:B01----:R-:W-:Y:S01]  /*13900*/  VIADD R3, R3, 0x31c30 ;  /* 0x00031c3003037836 */ /* 0x003fe20000000000 */
[----:B------:R-:W-:Y:S01]  /*13910*/  R2UR UR10, R5 ;  /* 0x00000000050a72ca */ /* 0x000fe200000e0000 */
[----:B------:R-:W-:Y:S01]  /*13920*/  IMAD R2, R9, 0x90, RZ ;  /* 0x0000009009027824 */ /* 0x000fe200078e02ff */
[----:B------:R-:W-:Y:S01]  /*13930*/  UIADD3.X UR5, URZ, UR39, URZ, UP0, !UPT ;  /* 0x000000273f057290 */ /* 0x000fe200087fe43f */
[----:B------:R-:W-:Y:S01]  /*13940*/  VIADD R10, R12, 0x16a00 ;  /* 0x00016a000c0a7836 */ /* 0x000fe20000000000 */
[----:B------:R-:W-:Y:S01]  /*13950*/  UMOV UR6, 0x0 ;  /* 0x0000000000067882 */ /* 0x000fe20000000000 */
[----:B------:R-:W-:-:S10]  /*13960*/  UMOV UR7, 0x14f00000 ;  /* 0x14f0000000077882 */ /* 0x000fd40000000000 */
.L_x_1958:
        /* <DEDUP_REMOVED lines=16> */
.L_x_1959:
        /* <DEDUP_REMOVED lines=16> */
.L_x_1960:
        /* <DEDUP_REMOVED lines=15> */
.L_x_2037:
[----:B------:R-:W-:Y:S05]  /*13c60*/  BSYNC B2 ;  /* 0x0000000000027941 */ /* 0x000fea0003800000 */
.L_x_1961:
[----:B------:R-:W-:Y:S01]  /*13c70*/  BSSY B2, `(.L_x_1963) ;  /* 0x0000009000027945 */ /* 0x000fe20003800000 */
[----:B------:R-:W-:Y:S02]  /*13c80*/  IMAD.MOV.U32 R2, RZ, RZ, 0x0 ;  /* 0x00000000ff027424 */ /* 0x000fe400078e00ff */
[----:B------:R-:W-:Y:S01]  /*13c90*/  IMAD.MOV.U32 R3, RZ, RZ, 0x14f00000 ;  /* 0x14f00000ff037424 */ /* 0x000fe200078e00ff */
[----:B------:R-:W-:Y:S06]  /*13ca0*/  @P1 BRA `(.L_x_1964) ;  /* 0x0000000000141947 */ /* 0x000fec0003800000 */
[----:B------:R-:W-:Y:S01]  /*13cb0*/  ISETP.NE.AND P0, PT, R29, RZ, PT ;  /* 0x000000ff1d00720c */ /* 0x000fe20003f05270 */
[----:B------:R-:W-:-:S04]  /*13cc0*/  IMAD.MOV.U32 R13, RZ, RZ, 0x6c00 ;  /* 0x00006c00ff0d7424 */ /* 0x000fc800078e00ff */
[----:B------:R1:W-:Y:S08]  /*13cd0*/  SYNCS.ARRIVE.TRANS64 RZ, [R12+URZ+0x50], R13 ;  /* 0x0000500d0cff79a7 */ /* 0x0003f0000800003f */
[----:B------:R-:W-:Y:S05]  /*13ce0*/  @!P0 BRA `(.L_x_1964) ;  /* 0x0000000000048947 */ /* 0x000fea0003800000 */
[----:B------:R-:W-:Y:S01]  /*13cf0*/  BPT.TRAP 0x1 ;  /* 0x000000040000795c */ /* 0x000fe20000300000 */
.L_x_1964:
[----:B------:R-:W-:Y:S05]  /*13d00*/  BSYNC B2 ;  /* 0x0000000000027941 */ /* 0x000fea0003800000 */
.L_x_1963:
[----:B------:R-:W-:Y:S01]  /*13d10*/  R2UR UR6, R2 ;  /* 0x00000000020672ca */ /* 0x000fe200000e0000 */
[----:B------:R-:W-:Y:S01]  /*13d20*/  IMAD R16, R16, 0x6c00, R17 ;  /* 0x00006c0010107824 */ /* 0x000fe200078e0211 */
[----:B------:R-:W-:Y:S01]  /*13d30*/  R2UR UR7, R3 ;  /* 0x00000000030772ca */ /* 0x000fe200000e0000 */
[----:B------:R-:W-:Y:S01]  /*13d40*/  UIADD3 UR4, UP0, UR38, 0x470, URZ ;  /* 0x0000047026047890 */ /* 0x000fe2000ff1e03f */
[----:B------:R-:W-:Y:S01]  /*13d50*/  R2UR UR10, R5 ;  /* 0x00000000050a72ca */ /* 0x000fe200000e0000 */
[----:B------:R-:W-:Y:S01]  /*13d60*/  IMAD R5, R19, 0x90, RZ ;  /* 0x0000009013057824 */ /* 0x000fe200078e02ff */
[----:B------:R-:W-:Y:S01]  /*13d70*/  PLOP3.LUT P0, PT, PT, PT, PT, 0x80, 0x0 ;  /* 0x000000000000781c */ /* 0x000fe20003f0f070 */
[----:B01----:R-:W-:Y:S01]  /*13d80*/  VIADD R12, R12, 0x50 ;  /* 0x000000500c0c7836 */ /* 0x003fe20000000000 */
[----:B------:R-:W-:Y:S01]  /*13d90*/  UIADD3.X UR5, URZ, UR39, URZ, UP0, !UPT ;  /* 0x000000273f057290 */ /* 0x000fe200087fe43f */
[----:B------:R-:W-:-:S11]  /*13da0*/  VIADD R13, R16, 0x200 ;  /* 0x00000200100d7836 */ /* 0x000fd60000000000 */
.L_x_1965:
        /* <DEDUP_REMOVED lines=15> */
.L_x_1966:
        /* <DEDUP_REMOVED lines=15> */
.L_x_1967:
        /* <DEDUP_REMOVED lines=12> */
.L_x_1952:
[----:B------:R-:W-:Y:S05]  /*14050*/  BSYNC B1 ;  /* 0x0000000000017941 */ /* 0x000fea0003800000 */
.L_x_1951:
        /* <DEDUP_REMOVED lines=30> */
.L_x_1970:
        /* <DEDUP_REMOVED lines=8> */
.L_x_2038:
[----:B------:R-:W-:Y:S05]  /*142c0*/  BSYNC B2 ;  /* 0x0000000000027941 */ /* 0x000fea0003800000 */
.L_x_1971:
[----:B------:R-:W-:Y:S04]  /*142d0*/  BSSY B2, `(.L_x_1973) ;  /* 0x0000007000027945 */ /* 0x000fe80003800000 */
[----:B------:R-:W-:Y:S05]  /*142e0*/  @P1 BRA `(.L_x_1974) ;  /* 0x0000000000141947 */ /* 0x000fea0003800000 */
[----:B------:R-:W-:Y:S01]  /*142f0*/  ISETP.NE.AND P0, PT, R29, RZ, PT ;  /* 0x000000ff1d00720c */ /* 0x000fe20003f05270 */
[----:B0-----:R-:W-:-:S04]  /*14300*/  IMAD.MOV.U32 R3, RZ, RZ, 0x6c00 ;  /* 0x00006c00ff037424 */ /* 0x001fc800078e00ff */
[----:B------:R1:W-:Y:S08]  /*14310*/  SYNCS.ARRIVE.TRANS64 RZ, [R2+URZ+0x31c30], R3 ;  /* 0x031c300302ff79a7 */ /* 0x0003f0000800003f */
[----:B------:R-:W-:Y:S05]  /*14320*/  @!P0 BRA `(.L_x_1974) ;  /* 0x0000000000048947 */ /* 0x000fea0003800000 */
[----:B------:R-:W-:Y:S01]  /*14330*/  BPT.TRAP 0x1 ;  /* 0x000000040000795c */ /* 0x000fe20000300000 */
.L_x_1974:
[----:B------:R-:W-:Y:S05]  /*14340*/  BSYNC B2 ;  /* 0x0000000000027941 */ /* 0x000fea0003800000 */
.L_x_1973:
        /* <DEDUP_REMOVED lines=12> */
.L_x_1975:
        /* <DEDUP_REMOVED lines=16> */
.L_x_1976:
        /* <DEDUP_REMOVED lines=16> */
.L_x_1977:
        /* <DEDUP_REMOVED lines=15> */
.L_x_2039:
[----:B------:R-:W-:Y:S05]  /*14700*/  BSYNC B2 ;  /* 0x0000000000027941 */ /* 0x000fea0003800000 */
.L_x_1978:
        /* <DEDUP_REMOVED lines=9> */
.L_x_1981:
[----:B------:R-:W-:Y:S05]  /*147a0*/  BSYNC B2 ;  /* 0x0000000000027941 */ /* 0x000fea0003800000 */
.L_x_1980:
        /* <DEDUP_REMOVED lines=10> */
.L_x_1982:
        /* <DEDUP_REMOVED lines=15> */
.L_x_1983:
        /* <DEDUP_REMOVED lines=15> */
.L_x_1984:
        /* <DEDUP_REMOVED lines=12> */
.L_x_1969:
[----:B------:R-:W-:Y:S05]  /*14af0*/  BSYNC B1 ;  /* 0x0000000000017941 */ /* 0x000fea0003800000 */
.L_x_1968:
[C---:B------:R-:W-:Y:S01]  /*14b00*/  ISETP.GT.AND P0, PT, R6.reuse, 0x1, PT ;  /* 0x000000010600780c */ /* 0x040fe20003f04270 */
[----:B------:R-:W-:-:S12]  /*14b10*/  VIADD R6, R6, 0xfffffffe ;  /* 0xfffffffe06067836 */ /* 0x000fd80000000000 */
[----:B------:R-:W-:Y:S05]  /*14b20*/  @P0 BRA `(.L_x_1985) ;  /* 0xffffffe800a40947 */ /* 0x000fea000383ffff */
.L_x_1950:
[----:B------:R-:W-:Y:S05]  /*14b30*/  BSYNC B0 ;  /* 0x0000000000007941 */ /* 0x000fea0003800000 */
.L_x_1931:
        /* <DEDUP_REMOVED lines=8> */
[----:B------:R-:W1:Y:S01]  /*14bc0*/  FLO.U32 R0, UR4 ;  /* 0x0000000400007d00 */ /* 0x000e6200080e0000 */
[----:B------:R-:W-:Y:S01]  /*14bd0*/  ULDC.64 UR6, c[0x0][0x208] ;  /* 0x0000820000067ab9 */ /* 0x000fe20000000a00 */
        /* <DEDUP_REMOVED lines=8> */
.L_x_1987:
[----:B------:R-:W-:Y:S05]  /*14c60*/  BSYNC B0 ;  /* 0x0000000000007941 */ /* 0x000fea0003800000 */
.L_x_1986:
[----:B------:R-:W-:Y:S01]  /*14c70*/  ISETP.NE.AND P0, PT, R25, RZ, PT ;  /* 0x000000ff1900720c */ /* 0x000fe20003f05270 */
        /* <DEDUP_REMOVED lines=8> */
.L_x_2040:
[----:B------:R-:W-:Y:S05]  /*14d00*/  BSYNC B1 ;  /* 0x0000000000017941 */ /* 0x000fea0003800000 */
.L_x_1990:
[----:B------:R-:W-:Y:S04]  /*14d10*/  BSSY B1, `(.L_x_1992) ;  /* 0x0000007000017945 */ /* 0x000fe80003800000 */
[----:B------:R-:W-:Y:S05]  /*14d20*/  @P2 BRA `(.L_x_1993) ;  /* 0x0000000000142947 */ /* 0x000fea0003800000 */
[----:B------:R-:W-:Y:S01]  /*14d30*/  ISETP.NE.AND P0, PT, R29, RZ, PT ;  /* 0x000000ff1d00720c */ /* 0x000fe20003f05270 */
[----:B-1----:R-:W-:-:S04]  /*14d40*/  IMAD.MOV.U32 R0, RZ, RZ, 0x6c00 ;  /* 0x00006c00ff007424 */ /* 0x002fc800078e00ff */
[----:B------:R2:W-:Y:S08]  /*14d50*/  SYNCS.ARRIVE.TRANS64 RZ, [R3+URZ+0x31c50], R0 ;  /* 0x031c500003ff79a7 */ /* 0x0005f0000800003f */
[----:B------:R-:W-:Y:S05]  /*14d60*/  @!P0 BRA `(.L_x_1993) ;  /* 0x0000000000048947 */ /* 0x000fea0003800000 */
[----:B------:R-:W-:Y:S01]  /*14d70*/  BPT.TRAP 0x1 ;  /* 0x000000040000795c */ /* 0x000fe20000300000 */
.L_x_1993:
[----:B------:R-:W-:Y:S05]  /*14d80*/  BSYNC B1 ;  /* 0x0000000000017941 */ /* 0x000fea0003800000 */
.L_x_1992:
[----:B-12---:R-:W-:Y:S01]  /*14d90*/  IMAD R0, R16, 0x6c00, R17 ;  /* 0x00006c0010007824 */ /* 0x006fe200078e0211 */
        /* <DEDUP_REMOVED lines=9> */
.L_x_1994:
        /* <DEDUP_REMOVED lines=15> */
.L_x_1995:
        /* <DEDUP_REMOVED lines=15> */
.L_x_1996:
        /* <DEDUP_REMOVED lines=10> */
.L_x_1989:
[----:B------:R-:W-:Y:S05]  /*150b0*/  BSYNC B0 ;  /* 0x0000000000007941 */ /* 0x000fea0003800000 */
.L_x_1988:
[----:B------:R-:W-:-:S05]  /*150c0*/  VIADD R16, R16, 0x1 ;  /* 0x0000000110107836 */ /* 0x000fca0000000000 */
[----:B------:R-:W-:-:S04]  /*150d0*/  ISETP.NE.AND P0, PT, R16, 0x2, PT ;  /* 0x000000021000780c */ /* 0x000fc80003f05270 */
[----:B------:R-:W-:Y:S02]  /*150e0*/  SEL R0, RZ, 0x1, P0 ;  /* 0x00000001ff007807 */ /* 0x000fe40000000000 */
[----:B------:R-:W-:Y:S02]  /*150f0*/  SEL R16, R16, RZ, P0 ;  /* 0x000000ff10107207 */ /* 0x000fe40000000000 */
[----:B------:R-:W-:-:S07]  /*15100*/  LOP3.LUT R23, R23, R0, RZ, 0x3c, !PT ;  /* 0x0000000017177212 */ /* 0x000fce00078e3cff */
.L_x_1913:
[----:B------:R-:W-:Y:S05]  /*15110*/  BSYNC B7 ;  /* 0x0000000000077941 */ /* 0x000fea0003800000 */
.L_x_1911:
[----:B------:R-:W2:Y:S02]  /*15120*/  LDL R0, [R1+0x4] ;  /* 0x0000040001007983 */ /* 0x000ea40000100800 */
[----:B--2---:R-:W-:-:S13]  /*15130*/  ISETP.NE.AND P0, PT, R0, RZ, PT ;  /* 0x000000ff0000720c */ /* 0x004fda0003f05270 */
        /* <DEDUP_REMOVED lines=10> */
.L_x_1997:
[----:B------:R-:W-:-:S03]  /*151e0*/  UMOV UR4, 0xffffffff ;  /* 0xffffffff00047882 */ /* 0x000fc60000000000 */
[----:B------:R-:W-:Y:S05]  /*151f0*/  BRA.DIV UR4, `(.L_x_1999) ;  /* 0x0000001204dc7947 */ /* 0x000fea000b800000 */
[----:B------:R1:W2:Y:S02]  /*15200*/  SHFL.IDX PT, R14, R28, RZ, 0x1f ;  /* 0x00001fff1c0e7589 */ /* 0x0002a400000e0000 */
.L_x_2043:
        /* <DEDUP_REMOVED lines=8> */
.L_x_1998:
[----:B------:R-:W-:Y:S02]  /*15290*/  ULDC UR4, c[0x0][0xc38] ;  /* 0x00030e0000047ab9 */ /* 0x000fe40000000800 */
[----:B-1----:R-:W-:-:S13]  /*152a0*/  ISETP.GE.AND P0, PT, R28, UR4, PT ;  /* 0x000000041c007c0c */ /* 0x002fda000bf06270 */
[----:B------:R-:W-:Y:S05]  /*152b0*/  @!P0 BRA `(.L_x_2000) ;  /* 0xffffffb800c08947 */ /* 0x000fea000383ffff */
.L_x_1908:
[----:B------:R-:W2:Y:S01]  /*152c0*/  LDL.LU R0, [R1] ;  /* 0x0000000001007983 */ /* 0x000ea20000300800 */
[----:B------:R-:W-:Y:S01]  /*152d0*/  BSSY B0, `(.L_x_2001) ;  /* 0x000000b000007945 */ /* 0x000fe20003800000 */
[----:B------:R-:W1:Y:S01]  /*152e0*/  S2R R5, SR_CgaCtaId ;  /* 0x0000000000057919 */ /* 0x000e620000008800 */
[----:B--2---:R-:W-:-:S05]  /*152f0*/  VIADD R0, R0, 0x1 ;  /* 0x0000000100007836 */ /* 0x004fca0000000000 */
[----:B------:R-:W-:-:S04]  /*15300*/  LEA.HI R2, R0, R0, RZ, 0x1 ;  /* 0x0000000000027211 */ /* 0x000fc800078f08ff */
[----:B------:R-:W-:Y:S02]  /*15310*/  LOP3.LUT R3, R2, 0xfffffffe, RZ, 0xc0, !PT ;  /* 0xfffffffe02037812 */ /* 0x000fe400078ec0ff */
[----:B------:R-:W-:-:S03]  /*15320*/  MOV R2, 0x400 ;  /* 0x0000040000027802 */ /* 0x000fc60000000f00 */
[----:B------:R-:W-:Y:S01]  /*15330*/  IMAD.IADD R0, R0, 0x1, -R3 ;  /* 0x0000000100007824 */ /* 0x000fe200078e0a03 */
[----:B-1----:R-:W-:-:S04]  /*15340*/  LEA R7, R5, R2, 0x18 ;  /* 0x0000000205077211 */ /* 0x002fc800078ec0ff */
[----:B------:R-:W-:-:S04]  /*15350*/  SHF.L.U32 R0, R0, 0x1f, RZ ;  /* 0x0000001f00007819 */ /* 0x000fc800000006ff */
[----:B------:R-:W1:Y:S02]  /*15360*/  SYNCS.PHASECHK.TRANS64.TRYWAIT P0, [R7+URZ+0x31c20], R0 ;  /* 0x031c2000070075a7 */ /* 0x000e64000800017f */
[----:B-1----:R-:W-:Y:S05]  /*15370*/  @!P0 BRA `(.L_x_2002) ;  /* 0x0000001000a48947 */ /* 0x002fea0003800000 */
.L_x_2044:
[----:B------:R-:W-:Y:S05]  /*15380*/  BSYNC B0 ;  /* 0x0000000000007941 */ /* 0x000fea0003800000 */
.L_x_2001:
[----:B------:R-:W-:-:S03]  /*15390*/  UMOV UR4, 0xffffffff ;  /* 0xffffffff00047882 */ /* 0x000fc60000000000 */
[----:B------:R-:W-:Y:S05]  /*153a0*/  BRA.DIV UR4, `(.L_x_2003) ;  /* 0x0000001204ac7947 */ /* 0x000fea000b800000 */
[----:B-1----:R-:W1:Y:S02]  /*153b0*/  S2R R0, SR_TID.X ;  /* 0x0000000000007919 */ /* 0x002e640000002100 */
[----:B-1----:R-:W-:-:S04]  /*153c0*/  SHF.R.U32.HI R0, RZ, 0x5, R0 ;  /* 0x00000005ff007819 */ /* 0x002fc80000011600 */
[----:B------:R-:W-:-:S05]  /*153d0*/  LOP3.LUT R0, R0, 0x3, RZ, 0xc0, !PT ;  /* 0x0000000300007812 */ /* 0x000fca00078ec0ff */
[----:B------:R1:W2:Y:S02]  /*153e0*/  SHFL.IDX PT, R14, R0, RZ, 0x1f ;  /* 0x00001fff000e7589 */ /* 0x0002a400000e0000 */
.L_x_2047:
[----:B--2---:R-:W-:Y:S01]  /*153f0*/  ISETP.NE.AND P0, PT, R14, RZ, PT ;  /* 0x000000ff0e00720c */ /* 0x004fe20003f05270 */
[----:B------:R-:W-:-:S12]  /*15400*/  BSSY B0, `(.L_x_2004) ;  /* 0x0000026000007945 */ /* 0x000fd80003800000 */
[----:B------:R-:W-:Y:S05]  /*15410*/  @P0 BRA `(.L_x_2005) ;  /* 0x0000000000900947 */ /* 0x000fea0003800000 */
[----:B------:R-:W-:-:S03]  /*15420*/  UMOV UR4, 0xffffffff ;  /* 0xffffffff00047882 */ /* 0x000fc60000000000 */
[----:B------:R-:W-:Y:S05]  /*15430*/  BRA.DIV UR4, `(.L_x_2006) ;  /* 0x0000001204bc7947 */ /* 0x000fea000b800000 */
[----:B------:R-:W-:-:S13]  /*15440*/  ELECT P6, URZ, PT ;  /* 0x00000000003f782f */ /* 0x000fda00038c0000 */
.L_x_2050:
[----:B------:R-:W-:Y:S05]  /*15450*/  @!P6 BRA `(.L_x_2005) ;  /* 0x000000000080e947 */ /* 0x000fea0003800000 */
[----:B-1----:R-:W2:Y:S02]  /*15460*/  LDL R0, [R1+0x8] ;  /* 0x0000080001007983 */ /* 0x002ea40000100800 */
[----:B--2---:R-:W-:-:S13]  /*15470*/  R2UR UR4, R0 ;  /* 0x00000000000472ca */ /* 0x004fda00000e0000 */
[----:B------:R-:W-:-:S06]  /*15480*/  ULOP3.LUT UR4, UR4, 0x2, URZ, 0xfc, !UPT ;  /* 0x0000000204047892 */ /* 0x000fcc000f8efc3f */
[----:B------:R-:W-:-:S05]  /*15490*/  IMAD.U32 R0, RZ, RZ, UR4 ;  /* 0x00000004ff007e24 */ /* 0x000fca000f8e00ff */
[----:B------:R-:W-:-:S13]  /*154a0*/  ISETP.NE.AND P2, PT, R0, 0x3, PT ;  /* 0x000000030000780c */ /* 0x000fda0003f45270 */
[----:B------:R-:W-:Y:S05]  /*154b0*/  @!P2 BRA `(.L_x_2007) ;  /* 0x000000000004a947 */ /* 0x000fea0003800000 */
[----:B------:R-:W-:Y:S01]  /*154c0*/  BPT.TRAP 0x1 ;  /* 0x000000040000795c */ /* 0x000fe20000300000 */
.L_x_2007:
        /* <DEDUP_REMOVED lines=12> */
.L_x_2051:
[----:B------:R-:W2:Y:S02]  /*15590*/  SYNCS.PHASECHK.TRANS64.TRYWAIT P0, [R3+URZ], R0 ;  /* 0x00000000030075a7 */ /* 0x000ea4000800017f */
[----:B--2---:R-:W-:Y:S05]  /*155a0*/  @!P0 BRA `(.L_x_2009) ;  /* 0x0000001000948947 */ /* 0x004fea0003800000 */
.L_x_2052:
[----:B------:R-:W-:Y:S05]  /*155b0*/  @!P2 BRA `(.L_x_2010) ;  /* 0x000000000004a947 */ /* 0x000fea0003800000 */
[----:B------:R-:W-:Y:S01]  /*155c0*/  BPT.TRAP 0x1 ;  /* 0x000000040000795c */ /* 0x000fe20000300000 */
.L_x_2010:
[----:B--2---:R-:W-:-:S04]  /*155d0*/  VIADD R3, R7, 0x31c60 ;  /* 0x00031c6007037836 */ /* 0x004fc80000000000 */
[----:B-1----:R-:W-:-:S04]  /*155e0*/  IMAD R5, R16, 0x8, R3 ;  /* 0x0000000810057824 */ /* 0x002fc800078e0203 */
[----:B------:R-:W1:Y:S02]  /*155f0*/  SYNCS.PHASECHK.TRANS64.TRYWAIT P0, [R5+URZ], R4 ;  /* 0x00000004050075a7 */ /* 0x000e64000800017f */
[----:B-1----:R-:W-:Y:S05]  /*15600*/  @!P0 BRA `(.L_x_2011) ;  /* 0x0000001000908947 */ /* 0x002fea0003800000 */
.L_x_2053:
[----:B------:R-:W-:-:S07]  /*15610*/  IMAD R3, R6, 0x8, R3 ;  /* 0x0000000806037824 */ /* 0x000fce00078e0203 */
.L_x_2012:
[----:B--2---:R2:W3:Y:S02]  /*15620*/  SYNCS.PHASECHK.TRANS64.TRYWAIT P0, [R3+URZ], R0 ;  /* 0x00000000030075a7 */ /* 0x0044e4000800017f */
[----:B---3--:R-:W-:Y:S05]  /*15630*/  @!P0 NANOSLEEP.SYNCS 0x989680 ;  /* 0x009896800000895d */ /* 0x008fea0003900000 */
[----:B------:R-:W3:Y:S02]  /*15640*/  @!P0 SYNCS.PHASECHK.TRANS64 P0, [R3+URZ], R0 ;  /* 0x00000000030085a7 */ /* 0x000ee4000800007f */
[----:B---3--:R-:W-:Y:S05]  /*15650*/  @!P0 BRA `(.L_x_2012) ;  /* 0xfffffffc00f08947 */ /* 0x008fea000383ffff */
.L_x_2005:
[----:B------:R-:W-:Y:S05]  /*15660*/  BSYNC B0 ;  /* 0x0000000000007941 */ /* 0x000fea0003800000 */
.L_x_2004:
[----:B------:R-:W-:Y:S05]  /*15670*/  EXIT ;  /* 0x000000000000794d */ /* 0x000fea0003800000 */
.L_x_1869:
[----:B0-----:R-:W-:-:S04]  /*15680*/  IMAD.U32 R3, RZ, RZ, UR37 ;  /* 0x00000025ff037e24 */ /* 0x001fc8000f8e00ff */
[----:B------:R0:W1:Y:S03]  /*15690*/  SYNCS.PHASECHK.TRANS64.TRYWAIT P1, [R3+URZ+0x31c00], R0 ;  /* 0x031c0000030075a7 */ /* 0x000066000802017f */
[----:B-1----:R-:W-:Y:S05]  /*156a0*/  @!P1 NANOSLEEP.SYNCS 0x989680 ;  /* 0x009896800000995d */ /* 0x002fea0003900000 */
[----:B------:R-:W1:Y:S02]  /*156b0*/  @!P1 SYNCS.PHASECHK.TRANS64 P1, [R3+URZ+0x31c00], R0 ;  /* 0x031c0000030095a7 */ /* 0x000e64000802007f */
[----:B-1----:R-:W-:Y:S05]  /*156c0*/  @!P1 BRA `(.L_x_1869) ;  /* 0xfffffffc00ec9947 */ /* 0x002fea000383ffff */
[----:B------:R-:W-:Y:S05]  /*156d0*/  BRA `(.L_x_2013) ;  /* 0xfffffec000607947 */ /* 0x000fea000383ffff */
.L_x_1873:
[----:B-1----:R1:W2:Y:S02]  /*156e0*/  SYNCS.PHASECHK.TRANS64.TRYWAIT P2, [R0+URZ+0x31c30], R3 ;  /* 0x031c3003000075a7 */ /* 0x0022a4000804017f */
[----:B--2---:R-:W-:Y:S05]  /*156f0*/  @!P2 NANOSLEEP.SYNCS 0x989680 ;  /* 0x009896800000a95d */ /* 0x004fea0003900000 */
[----:B------:R-:W2:Y:S02]  /*15700*/  @!P2 SYNCS.PHASECHK.TRANS64 P2, [R0+URZ+0x31c30], R3 ;  /* 0x031c30030000a5a7 */ /* 0x000ea4000804007f */
[----:B--2---:R-:W-:Y:S05]  /*15710*/  @!P2 BRA `(.L_x_1873) ;  /* 0xfffffffc00f0a947 */ /* 0x004fea000383ffff */
[----:B------:R-:W-:Y:S05]  /*15720*/  BRA `(.L_x_1872) ;  /* 0xfffffec000847947 */ /* 0x000fea000383ffff */
.L_x_1878:
[----:B-1----:R-:W-:-:S04]  /*15730*/  IMAD.U32 R8, RZ, RZ, UR4 ;  /* 0x00000004ff087e24 */ /* 0x002fc8000f8e00ff */
[----:B------:R1:W2:Y:S03]  /*15740*/  SYNCS.PHASECHK.TRANS64.TRYWAIT P3, [R8+URZ+0x31c30], R7 ;  /* 0x031c3007080075a7 */ /* 0x0002a6000806017f */
[----:B--2---:R-:W-:Y:S05]  /*15750*/  @!P3 NANOSLEEP.SYNCS 0x989680 ;  /* 0x009896800000b95d */ /* 0x004fea0003900000 */
[----:B------:R-:W2:Y:S02]  /*15760*/  @!P3 SYNCS.PHASECHK.TRANS64 P3, [R8+URZ+0x31c30], R7 ;  /* 0x031c30070800b5a7 */ /* 0x000ea4000806007f */
[----:B--2---:R-:W-:Y:S05]  /*15770*/  @!P3 BRA `(.L_x_1878) ;  /* 0xfffffffc00ecb947 */ /* 0x004fea000383ffff */
[----:B------:R-:W-:Y:S05]  /*15780*/  BRA `(.L_x_1875) ;  /* 0xffffff04007c7947 */ /* 0x000fea000383ffff */
.L_x_1882:
[----:B-1----:R-:W-:-:S04]  /*15790*/  IMAD.U32 R8, RZ, RZ, UR4 ;  /* 0x00000004ff087e24 */ /* 0x002fc8000f8e00ff */
[----:B------:R1:W2:Y:S03]  /*157a0*/  SYNCS.PHASECHK.TRANS64.TRYWAIT P3, [R8+URZ+0x31c50], R7 ;  /* 0x031c5007080075a7 */ /* 0x0002a6000806017f */
[----:B--2---:R-:W-:Y:S05]  /*157b0*/  @!P3 NANOSLEEP.SYNCS 0x989680 ;  /* 0x009896800000b95d */ /* 0x004fea0003900000 */
[----:B------:R-:W2:Y:S02]  /*157c0*/  @!P3 SYNCS.PHASECHK.TRANS64 P3, [R8+URZ+0x31c50], R7 ;  /* 0x031c50070800b5a7 */ /* 0x000ea4000806007f */
[----:B--2---:R-:W-:Y:S05]  /*157d0*/  @!P3 BRA `(.L_x_1882) ;  /* 0xfffffffc00ecb947 */ /* 0x004fea000383ffff */
[----:B------:R-:W-:Y:S05]  /*157e0*/  BRA `(.L_x_1879) ;  /* 0xffffff1c00187947 */ /* 0x000fea000383ffff */
.L_x_1888:
[----:B--2---:R-:W-:-:S04]  /*157f0*/  IMAD.U32 R7, RZ, RZ, UR4 ;  /* 0x00000004ff077e24 */ /* 0x004fc8000f8e00ff */
[----:B------:R2:W3:Y:S03]  /*15800*/  SYNCS.PHASECHK.TRANS64.TRYWAIT P2, [R7+URZ+0x31c30], R6 ;  /* 0x031c3006070075a7 */ /* 0x0004e6000804017f */
[----:B---3--:R-:W-:Y:S05]  /*15810*/  @!P2 NANOSLEEP.SYNCS 0x989680 ;  /* 0x009896800000a95d */ /* 0x008fea0003900000 */
[----:B------:R-:W3:Y:S02]  /*15820*/  @!P2 SYNCS.PHASECHK.TRANS64 P2, [R7+URZ+0x31c30], R6 ;  /* 0x031c30060700a5a7 */ /* 0x000ee4000804007f */
[----:B---3--:R-:W-:Y:S05]  /*15830*/  @!P2 BRA `(.L_x_1888) ;  /* 0xfffffffc00eca947 */ /* 0x008fea000383ffff */
[----:B------:R-:W-:Y:S05]  /*15840*/  BRA `(.L_x_1885) ;  /* 0xffffff5000207947 */ /* 0x000fea000383ffff */
.L_x_1892:
[----:B-1----:R-:W-:-:S04]  /*15850*/  IMAD.U32 R7, RZ, RZ, UR4 ;  /* 0x00000004ff077e24 */ /* 0x002fc8000f8e00ff */
[----:B------:R1:W2:Y:S03]  /*15860*/  SYNCS.PHASECHK.TRANS64.TRYWAIT P2, [R7+URZ+0x31c50], R6 ;  /* 0x031c5006070075a7 */ /* 0x0002a6000804017f */
[----:B--2---:R-:W-:Y:S05]  /*15870*/  @!P2 NANOSLEEP.SYNCS 0x989680 ;  /* 0x009896800000a95d */ /* 0x004fea0003900000 */
[----:B------:R-:W2:Y:S02]  /*15880*/  @!P2 SYNCS.PHASECHK.TRANS64 P2, [R7+URZ+0x31c50], R6 ;  /* 0x031c50060700a5a7 */ /* 0x000ea4000804007f */
[----:B--2---:R-:W-:Y:S05]  /*15890*/  @!P2 BRA `(.L_x_1892) ;  /* 0xfffffffc00eca947 */ /* 0x004fea000383ffff */
[----:B------:R-:W-:Y:S05]  /*158a0*/  BRA `(.L_x_1889) ;  /* 0xffffff6400bc7947 */ /* 0x000fea000383ffff */
.L_x_1897:
[----:B---3--:R-:W-:-:S04]  /*158b0*/  IMAD.U32 R5, RZ, RZ, UR5 ;  /* 0x00000005ff057e24 */ /* 0x008fc8000f8e00ff */
[----:B------:R3:W4:Y:S03]  /*158c0*/  SYNCS.PHASECHK.TRANS64.TRYWAIT P0, [R5+URZ+0x31c50], R4 ;  /* 0x031c5004050075a7 */ /* 0x000726000800017f */
[----:B----4-:R-:W-:Y:S05]  /*158d0*/  @!P0 NANOSLEEP.SYNCS 0x989680 ;  /* 0x009896800000895d */ /* 0x010fea0003900000 */
[----:B------:R-:W4:Y:S02]  /*158e0*/  @!P0 SYNCS.PHASECHK.TRANS64 P0, [R5+URZ+0x31c50], R4 ;  /* 0x031c5004050085a7 */ /* 0x000f24000800007f */
[----:B----4-:R-:W-:Y:S05]  /*158f0*/  @!P0 BRA `(.L_x_1897) ;  /* 0xfffffffc00ec8947 */ /* 0x010fea000383ffff */
[----:B------:R-:W-:Y:S05]  /*15900*/  BRA `(.L_x_1896) ;  /* 0xffffff8c00e07947 */ /* 0x000fea000383ffff */
.L_x_1919:
[----:B------:R-:W-:Y:S02]  /*15910*/  IMAD.MOV.U32 R13, RZ, RZ, R20 ;  /* 0x000000ffff0d7224 */ /* 0x000fe400078e0014 */
[----:B------:R-:W-:Y:S02]  /*15920*/  IMAD.MOV.U32 R12, RZ, RZ, RZ ;  /* 0x000000ffff0c7224 */ /* 0x000fe400078e00ff */
[----:B------:R-:W-:Y:S02]  /*15930*/  IMAD.MOV.U32 R11, RZ, RZ, 0x1f ;  /* 0x0000001fff0b7424 */ /* 0x000fe400078e00ff */
[----:B------:R-:W-:-:S07]  /*15940*/  IMAD.MOV.U32 R15, RZ, RZ, -0x1 ;  /* 0xffffffffff0f7424 */ /* 0x000fce00078e00ff */
[----:B------:R-:W-:Y:S05]  /*15950*/  WARPSYNC.COLLECTIVE R15, `(.L_x_2014) ;  /* 0x000000000f087348 */ /* 0x000fea0003c00000 */
[----:B------:R0:W1:Y:S02]  /*15960*/  SHFL.IDX P6, R14, R13, R12, R11 ;  /* 0x0000000c0d0e7389 */ /* 0x00006400000c000b */
[----:B01----:R-:W-:Y:S01]  /*15970*/  ENDCOLLECTIVE ;  /* 0x000000000000791b */ /* 0x003fe20003800000 */
.L_x_2014:
[----:B------:R-:W-:Y:S05]  /*15980*/  BRA `(.L_x_2015) ;  /* 0xffffffbc00c47947 */ /* 0x000fea000383ffff */
.L_x_1921:
[----:B------:R-:W-:Y:S01]  /*15990*/  BSSY B0, `(.L_x_2016) ;  /* 0x0000006000007945 */ /* 0x000fe20003800000 */
[----:B------:R-:W-:-:S07]  /*159a0*/  IMAD.MOV.U32 R15, RZ, RZ, -0x1 ;  /* 0xffffffffff0f7424 */ /* 0x000fce00078e00ff */
[----:B0-----:R-:W-:Y:S05]  /*159b0*/  WARPSYNC.COLLECTIVE R15, `(.L_x_2017) ;  /* 0x000000000f0c7348 */ /* 0x001fea0003c00000 */
[----:B------:R-:W-:Y:S02]  /*159c0*/  ELECT P6, UR62, PT ;  /* 0x00000000003e782f */ /* 0x000fe400038c0000 */
[----:B------:R-:W-:Y:S01]  /*159d0*/  MOV R14, UR62 ;  /* 0x0000003e000e7c02 */ /* 0x000fe20008000f00 */
[----:B0-----:R-:W-:Y:S10]  /*159e0*/  ENDCOLLECTIVE ;  /* 0x000000000000791b */ /* 0x001ff40003800000 */
.L_x_2017:
[----:B------:R-:W-:Y:S05]  /*159f0*/  BSYNC B0 ;  /* 0x0000000000007941 */ /* 0x000fea0003800000 */
.L_x_2016:
[----:B------:R-:W-:Y:S05]  /*15a00*/  BRA `(.L_x_2018) ;  /* 0xffffffbc00c07947 */ /* 0x000fea000383ffff */
.L_x_1923:
[----:B-1----:R1:W2:Y:S02]  /*15a10*/  SYNCS.PHASECHK.TRANS64.TRYWAIT P0, [R3+URZ+0x31c40], R0 ;  /* 0x031c4000030075a7 */ /* 0x0022a4000800017f */
[----:B--2---:R-:W-:Y:S05]  /*15a20*/  @!P0 NANOSLEEP.SYNCS 0x989680 ;  /* 0x009896800000895d */ /* 0x004fea0003900000 */
[----:B------:R-:W2:Y:S02]  /*15a30*/  @!P0 SYNCS.PHASECHK.TRANS64 P0, [R3+URZ+0x31c40], R0 ;  /* 0x031c4000030085a7 */ /* 0x000ea4000800007f */
[----:B--2---:R-:W-:Y:S05]  /*15a40*/  @!P0 BRA `(.L_x_1923) ;  /* 0xfffffffc00f08947 */ /* 0x004fea000383ffff */
[----:B------:R-:W-:Y:S05]  /*15a50*/  BRA `(.L_x_2019) ;  /* 0xffffffc000207947 */ /* 0x000fea000383ffff */
.L_x_1927:
[----:B------:R-:W-:Y:S02]  /*15a60*/  IMAD.MOV.U32 R13, RZ, RZ, R4 ;  /* 0x000000ffff0d7224 */ /* 0x000fe400078e0004 */
[----:B------:R-:W-:Y:S02]  /*15a70*/  IMAD.MOV.U32 R12, RZ, RZ, RZ ;  /* 0x000000ffff0c7224 */ /* 0x000fe400078e00ff */
[----:B------:R-:W-:Y:S02]  /*15a80*/  IMAD.MOV.U32 R11, RZ, RZ, 0x1c1f ;  /* 0x00001c1fff0b7424 */ /* 0x000fe400078e00ff */
[----:B------:R-:W-:Y:S02]  /*15a90*/  IMAD.MOV.U32 R15, RZ, RZ, -0x1 ;  /* 0xffffffffff0f7424 */ /* 0x000fe400078e00ff */
[----:B------:R-:W-:-:S07]  /*15aa0*/  IMAD.U32 R6, RZ, RZ, UR44 ;  /* 0x0000002cff067e24 */ /* 0x000fce000f8e00ff */
[----:B------:R-:W-:Y:S05]  /*15ab0*/  WARPSYNC.COLLECTIVE R15, `(.L_x_2020) ;  /* 0x000000000f087348 */ /* 0x000fea0003c00000 */
[----:B------:R0:W1:Y:S02]  /*15ac0*/  SHFL.IDX P6, R14, R13, R12, R11 ;  /* 0x0000000c0d0e7389 */ /* 0x00006400000c000b */
[----:B01----:R-:W-:Y:S01]  /*15ad0*/  ENDCOLLECTIVE ;  /* 0x000000000000791b */ /* 0x003fe20003800000 */
.L_x_2020:
[----:B------:R-:W-:-:S04]  /*15ae0*/  IMAD R6, R6, 0xc0, R21 ;  /* 0x000000c006067824 */ /* 0x000fc800078e0215 */
[----:B------:R-:W-:Y:S02]  /*15af0*/  VIADD R10, R6, 0x20 ;  /* 0x00000020060a7836 */ /* 0x000fe40000000000 */
[----:B------:R-:W-:Y:S02]  /*15b00*/  IMAD.MOV.U32 R13, RZ, RZ, R0 ;  /* 0x000000ffff0d7224 */ /* 0x000fe400078e0000 */
[----:B------:R-:W-:-:S07]  /*15b10*/  IMAD.MOV.U32 R2, RZ, RZ, R14 ;  /* 0x000000ffff027224 */ /* 0x000fce00078e000e */
[----:B------:R-:W-:Y:S05]  /*15b20*/  WARPSYNC.COLLECTIVE R15, `(.L_x_2021) ;  /* 0x000000000f087348 */ /* 0x000fea0003c00000 */
[----:B------:R0:W1:Y:S02]  /*15b30*/  SHFL.IDX P6, R14, R13, R12, R11 ;  /* 0x0000000c0d0e7389 */ /* 0x00006400000c000b */
[----:B01----:R-:W-:Y:S01]  /*15b40*/  ENDCOLLECTIVE ;  /* 0x000000000000791b */ /* 0x003fe20003800000 */
.L_x_2021:
[----:B------:R-:W-:Y:S01]  /*15b50*/  ULDC UR4, c[0x0][0x288] ;  /* 0x0000a20000047ab9 */ /* 0x000fe20000000800 */
[----:B------:R-:W-:Y:S01]  /*15b60*/  ULDC.64 UR6, c[0x0][0x208] ;  /* 0x0000820000067ab9 */ /* 0x000fe20000000a00 */
[----:B------:R-:W-:-:S05]  /*15b70*/  IMAD R5, R9, UR4, RZ ;  /* 0x0000000409057c24 */ /* 0x000fca000f8e02ff */
[----:B------:R-:W-:Y:S01]  /*15b80*/  ISETP.GE.AND P4, PT, R6, R5, PT ;  /* 0x000000050600720c */ /* 0x000fe20003f86270 */
[----:B------:R-:W-:Y:S02]  /*15b90*/  IMAD.MOV.U32 R13, RZ, RZ, R4 ;  /* 0x000000ffff0d7224 */ /* 0x000fe400078e0004 */
[----:B------:R-:W-:Y:S02]  /*15ba0*/  IMAD.MOV.U32 R12, RZ, RZ, 0x1 ;  /* 0x00000001ff0c7424 */ /* 0x000fe400078e00ff */
[----:B------:R-:W-:-:S08]  /*15bb0*/  IMAD.MOV.U32 R3, RZ, RZ, R14 ;  /* 0x000000ffff037224 */ /* 0x000fd000078e000e */
[----:B------:R-:W-:-:S05]  /*15bc0*/  @!P4 LEA R3, P3, R20, R3, 0x1 ;  /* 0x000000031403c211 */ /* 0x000fca00078608ff */
[----:B------:R-:W-:-:S05]  /*15bd0*/  @!P4 IMAD.X R2, RZ, RZ, R2, P3 ;  /* 0x000000ffff02c224 */ /* 0x000fca00018e0602 */
[----:B------:R-:W-:-:S04]  /*15be0*/  @!P4 LOP3.LUT R3, R3, R2, RZ, 0x3c, !PT ;  /* 0x000000020303c212 */ /* 0x000fc800078e3cff */
[----:B------:R-:W-:-:S04]  /*15bf0*/  @!P4 LOP3.LUT R2, R3, R2, RZ, 0x3c, !PT ;  /* 0x000000020302c212 */ /* 0x000fc800078e3cff */
[----:B------:R-:W-:-:S05]  /*15c00*/  @!P4 LOP3.LUT R3, R3, R2, RZ, 0x3c, !PT ;  /* 0x000000020303c212 */ /* 0x000fca00078e3cff */
[----:B------:R-:W-:Y:S01]  /*15c10*/  @!PT LDS RZ, [RZ] ;  /* 0x00000000fffff984 */ /* 0x000fe20000000800 */
[----:B------:R-:W-:Y:S01]  /*15c20*/  @!PT LDS RZ, [RZ] ;  /* 0x00000000fffff984 */ /* 0x000fe20000000800 */
[----:B------:R-:W-:Y:S01]  /*15c30*/  @!PT LDS RZ, [RZ] ;  /* 0x00000000fffff984 */ /* 0x000fe20000000800 */
[----:B------:R0:W-:Y:S04]  /*15c40*/  @!P4 LDGSTS.E.BYPASS.LTC128B.128 [R27+0xda00], desc[UR6][R2.64], !P0 ;  /* 0x0da00000021bcfae */ /* 0x0001e8000c101d46 */
[----:B------:R0:W-:Y:S04]  /*15c50*/  @!P4 LDGSTS.E.BYPASS.LTC128B.128 [R27+0x10a00], desc[UR6][R2.64+0x40], !P1 ;  /* 0x10a00040021bcfae */ /* 0x0001e8000c901d46 */
[----:B------:R0:W-:Y:S01]  /*15c60*/  @!P4 LDGSTS.E.BYPASS.LTC128B.128 [R27+0x13a00], desc[UR6][R2.64+0x80], !P2 ;  /* 0x13a00080021bcfae */ /* 0x0001e2000d101d46 */
[----:B------:R-:W-:Y:S01]  /*15c70*/  ISETP.GE.AND P4, PT, R10, R5, PT ;  /* 0x000000050a00720c */ /* 0x000fe20003f86270 */
[----:B------:R-:W-:-:S12]  /*15c80*/  VIADD R10, R6, 0x40 ;  /* 0x00000040060a7836 */ /* 0x000fd80000000000 */
[----:B0-----:R-:W-:Y:S05]  /*15c90*/  WARPSYNC.COLLECTIVE R15, `(.L_x_2022) ;  /* 0x000000000f087348 */ /* 0x001fea0003c00000 */
[----:B------:R1:W2:Y:S02]  /*15ca0*/  SHFL.IDX P6, R14, R13, R12, R11 ;  /* 0x0000000c0d0e7389 */ /* 0x0002a400000c000b */
[----:B012---:R-:W-:Y:S01]  /*15cb0*/  ENDCOLLECTIVE ;  /* 0x000000000000791b */ /* 0x007fe20003800000 */
.L_x_2022:
[----:B------:R-:W-:Y:S02]  /*15cc0*/  IMAD.MOV.U32 R13, RZ, RZ, R0 ;  /* 0x000000ffff0d7224 */ /* 0x000fe400078e0000 */
[----:B------:R-:W-:-:S07]  /*15cd0*/  IMAD.MOV.U32 R2, RZ, RZ, R14 ;  /* 0x000000ffff027224 */ /* 0x000fce00078e000e */
[----:B------:R-:W-:Y:S05]  /*15ce0*/  WARPSYNC.COLLECTIVE R15, `(.L_x_2023) ;  /* 0x000000000f087348 */ /* 0x000fea0003c00000 */
[----:B------:R0:W1:Y:S02]  /*15cf0*/  SHFL.IDX P6, R14, R13, R12, R11 ;  /* 0x0000000c0d0e7389 */ /* 0x00006400000c000b */
[----:B01----:R-:W-:Y:S01]  /*15d00*/  ENDCOLLECTIVE ;  /* 0x000000000000791b */ /* 0x003fe20003800000 */
.L_x_2023:
[----:B------:R-:W-:Y:S01]  /*15d10*/  ULDC.64 UR4, c[0x0][0x208] ;  /* 0x0000820000047ab9 */ /* 0x000fe20000000a00 */
[----:B------:R-:W-:Y:S02]  /*15d20*/  IMAD.MOV.U32 R13, RZ, RZ, R4 ;  /* 0x000000ffff0d7224 */ /* 0x000fe400078e0004 */
[----:B------:R-:W-:Y:S02]  /*15d30*/  IMAD.MOV.U32 R12, RZ, RZ, 0x2 ;  /* 0x00000002ff0c7424 */ /* 0x000fe400078e00ff */
[----:B------:R-:W-:-:S05]  /*15d40*/  IMAD.MOV.U32 R3, RZ, RZ, R14 ;  /* 0x000000ffff037224 */ /* 0x000fca00078e000e */
        /* <DEDUP_REMOVED lines=11> */
[----:B------:R-:W-:-:S13]  /*15e00*/  ISETP.GE.AND P4, PT, R10, R5, PT ;  /* 0x000000050a00720c */ /* 0x000fda0003f86270 */
[----:B0-----:R-:W-:Y:S05]  /*15e10*/  WARPSYNC.COLLECTIVE R15, `(.L_x_2024) ;  /* 0x000000000f087348 */ /* 0x001fea0003c00000 */
[----:B------:R1:W2:Y:S02]  /*15e20*/  SHFL.IDX P6, R14, R13, R12, R11 ;  /* 0x0000000c0d0e7389 */ /* 0x0002a400000c000b */
[----:B012---:R-:W-:Y:S01]  /*15e30*/  ENDCOLLECTIVE ;  /* 0x000000000000791b */ /* 0x007fe20003800000 */
.L_x_2024:
[----:B------:R-:W-:Y:S02]  /*15e40*/  IMAD.MOV.U32 R13, RZ, RZ, R0 ;  /* 0x000000ffff0d7224 */ /* 0x000fe400078e0000 */
[----:B------:R-:W-:-:S07]  /*15e50*/  IMAD.MOV.U32 R2, RZ, RZ, R14 ;  /* 0x000000ffff027224 */ /* 0x000fce00078e000e */
[----:B------:R-:W-:Y:S05]  /*15e60*/  WARPSYNC.COLLECTIVE R15, `(.L_x_2025) ;  /* 0x000000000f087348 */ /* 0x000fea0003c00000 */
[----:B------:R0:W1:Y:S02]  /*15e70*/  SHFL.IDX P6, R14, R13, R12, R11 ;  /* 0x0000000c0d0e7389 */ /* 0x00006400000c000b */
[----:B01----:R-:W-:Y:S01]  /*15e80*/  ENDCOLLECTIVE ;  /* 0x000000000000791b */ /* 0x003fe20003800000 */
.L_x_2025:
        /* <DEDUP_REMOVED lines=14> */
[----:B------:R0:W-:Y:S02]  /*15f70*/  @!P4 LDGSTS.E.BYPASS.LTC128B.128 [R27+0x14a00], desc[UR4][R2.64+0x80], !P2 ;  /* 0x14a00080021bcfae */ /* 0x0001e4000d101d44 */
[----:B0-----:R-:W-:Y:S05]  /*15f80*/  WARPSYNC.COLLECTIVE R15, `(.L_x_2026) ;  /* 0x000000000f087348 */ /* 0x001fea0003c00000 */
[----:B------:R1:W2:Y:S02]  /*15f90*/  SHFL.IDX P6, R14, R13, R12, R11 ;  /* 0x0000000c0d0e7389 */ /* 0x0002a400000c000b */
[----:B012---:R-:W-:Y:S01]  /*15fa0*/  ENDCOLLECTIVE ;  /* 0x000000000000791b */ /* 0x007fe20003800000 */
.L_x_2026:
[----:B------:R-:W-:Y:S02]  /*15fb0*/  IMAD.MOV.U32 R13, RZ, RZ, R0 ;  /* 0x000000ffff0d7224 */ /* 0x000fe400078e0000 */
[----:B------:R-:W-:-:S05]  /*15fc0*/  VIADD R0, R6, 0x60 ;  /* 0x0000006006007836 */ /* 0x000fca0000000000 */
[----:B------:R-:W-:Y:S01]  /*15fd0*/  ISETP.GE.AND P4, PT, R0, R5, PT ;  /* 0x000000050000720c */ /* 0x000fe20003f86270 */
[----:B------:R-:W-:Y:S02]  /*15fe0*/  VIADD R0, R6, 0x80 ;  /* 0x0000008006007836 */ /* 0x000fe40000000000 */
[----:B------:R-:W-:-:S10]  /*15ff0*/  IMAD.MOV.U32 R4, RZ, RZ, R14 ;  /* 0x000000ffff047224 */ /* 0x000fd400078e000e */
[----:B------:R-:W-:Y:S05]  /*16000*/  WARPSYNC.COLLECTIVE R15, `(.L_x_2027) ;  /* 0x000000000f087348 */ /* 0x000fea0003c00000 */
[----:B------:R0:W1:Y:S02]  /*16010*/  SHFL.IDX P6, R14, R13, R12, R11 ;  /* 0x0000000c0d0e7389 */ /* 0x00006400000c000b */
[----:B01----:R-:W-:Y:S01]  /*16020*/  ENDCOLLECTIVE ;  /* 0x000000000000791b */ /* 0x003fe20003800000 */
.L_x_2027:
[----:B------:R-:W-:Y:S01]  /*16030*/  ULDC.64 UR4, c[0x0][0x208] ;  /* 0x0000820000047ab9 */ /* 0x000fe20000000a00 */
[----:B------:R-:W-:Y:S02]  /*16040*/  IMAD.MOV.U32 R13, RZ, RZ, R7 ;  /* 0x000000ffff0d7224 */ /* 0x000fe400078e0007 */
[----:B------:R-:W-:Y:S01]  /*16050*/  IMAD.MOV.U32 R12, RZ, RZ, RZ ;  /* 0x000000ffff0c7224 */ /* 0x000fe200078e00ff */
[----:B------:R-:W-:-:S05]  /*16060*/  @!P4 LEA R14, P3, R20, R14, 0x1 ;  /* 0x0000000e140ec211 */ /* 0x000fca00078608ff */
[----:B------:R-:W-:Y:S02]  /*16070*/  @!P4 IMAD.X R9, RZ, RZ, R4, P3 ;  /* 0x000000ffff09c224 */ /* 0x000fe400018e0604 */
[----:B------:R-:W-:Y:S02]  /*16080*/  @!P4 IMAD.MOV.U32 R2, RZ, RZ, R14 ;  /* 0x000000ffff02c224 */ /* 0x000fe400078e000e */
[----:B------:R-:W-:-:S05]  /*16090*/  @!P4 IMAD.MOV.U32 R3, RZ, RZ, R9 ;  /* 0x000000ffff03c224 */ /* 0x000fca00078e0009 */
        /* <DEDUP_REMOVED lines=10> */
.L_x_2028:
[----:B------:R-:W-:Y:S02]  /*16140*/  IMAD.MOV.U32 R13, RZ, RZ, R8 ;  /* 0x000000ffff0d7224 */ /* 0x000fe400078e0008 */
[----:B------:R-:W-:-:S07]  /*16150*/  IMAD.MOV.U32 R0, RZ, RZ, R14 ;  /* 0x000000ffff007224 */ /* 0x000fce00078e000e */
[----:B------:R-:W-:Y:S05]  /*16160*/  WARPSYNC.COLLECTIVE R15, `(.L_x_2029) ;  /* 0x000000000f087348 */ /* 0x000fea0003c00000 */
[----:B------:R0:W1:Y:S02]  /*16170*/  SHFL.IDX P6, R14, R13, R12, R11 ;  /* 0x0000000c0d0e7389 */ /* 0x00006400000c000b */
[----:B01----:R-:W-:Y:S01]  /*16180*/  ENDCOLLECTIVE ;  /* 0x000000000000791b */ /* 0x003fe20003800000 */
.L_x_2029:
[----:B------:R-:W-:Y:S01]  /*16190*/  ULDC.64 UR4, c[0x0][0x208] ;  /* 0x0000820000047ab9 */ /* 0x000fe20000000a00 */
[----:B------:R-:W-:Y:S02]  /*161a0*/  IMAD.MOV.U32 R13, RZ, RZ, R7 ;  /* 0x000000ffff0d7224 */ /* 0x000fe400078e0007 */
[----:B------:R-:W-:Y:S01]  /*161b0*/  IMAD.MOV.U32 R12, RZ, RZ, 0x1 ;  /* 0x00000001ff0c7424 */ /* 0x000fe200078e00ff */
        /* <DEDUP_REMOVED lines=13> */
.L_x_2030:
[----:B------:R-:W-:Y:S02]  /*16290*/  IMAD.MOV.U32 R13, RZ, RZ, R8 ;  /* 0x000000ffff0d7224 */ /* 0x000fe400078e0008 */
[----:B------:R-:W-:-:S07]  /*162a0*/  IMAD.MOV.U32 R7, RZ, RZ, R14 ;  /* 0x000000ffff077224 */ /* 0x000fce00078e000e */
[----:B------:R-:W-:Y:S05]  /*162b0*/  WARPSYNC.COLLECTIVE R15, `(.L_x_2031) ;  /* 0x000000000f087348 */ /* 0x000fea0003c00000 */
[----:B------:R0:W1:Y:S02]  /*162c0*/  SHFL.IDX P6, R14, R13, R12, R11 ;  /* 0x0000000c0d0e7389 */ /* 0x00006400000c000b */
[----:B01----:R-:W-:Y:S01]  /*162d0*/  ENDCOLLECTIVE ;  /* 0x000000000000791b */ /* 0x003fe20003800000 */
.L_x_2031:
[----:B------:R-:W-:Y:S05]  /*162e0*/  BRA `(.L_x_2032) ;  /* 0xffffffc400407947 */ /* 0x000fea000383ffff */
.L_x_1930:
[----:B0-----:R0:W1:Y:S02]  /*162f0*/  SYNCS.PHASECHK.TRANS64.TRYWAIT P0, [R17+URZ+0x31c20], R2 ;  /* 0x031c2002110075a7 */ /* 0x001064000800017f */
[----:B-1----:R-:W-:Y:S05]  /*16300*/  @!P0 NANOSLEEP.SYNCS 0x989680 ;  /* 0x009896800000895d */ /* 0x002fea0003900000 */
[----:B------:R-:W1:Y:S02]  /*16310*/  @!P0 SYNCS.PHASECHK.TRANS64 P0, [R17+URZ+0x31c20], R2 ;  /* 0x031c2002110085a7 */ /* 0x000e64000800007f */
[----:B-1----:R-:W-:Y:S05]  /*16320*/  @!P0 BRA `(.L_x_1930) ;  /* 0xfffffffc00f08947 */ /* 0x002fea000383ffff */
[----:B------:R-:W-:Y:S05]  /*16330*/  BRA `(.L_x_2033) ;  /* 0xffffffc400ac7947 */ /* 0x000fea000383ffff */
.L_x_1937:
[----:B0-----:R0:W1:Y:S02]  /*16340*/  SYNCS.PHASECHK.TRANS64.TRYWAIT P0, [R2+URZ+0x31c40], R3 ;  /* 0x031c4003020075a7 */ /* 0x001064000800017f */
[----:B-1----:R-:W-:Y:S05]  /*16350*/  @!P0 NANOSLEEP.SYNCS 0x989680 ;  /* 0x009896800000895d */ /* 0x002fea0003900000 */
[----:B------:R-:W1:Y:S02]  /*16360*/  @!P0 SYNCS.PHASECHK.TRANS64 P0, [R2+URZ+0x31c40], R3 ;  /* 0x031c4003020085a7 */ /* 0x000e64000800007f */
[----:B-1----:R-:W-:Y:S05]  /*16370*/  @!P0 BRA `(.L_x_1937) ;  /* 0xfffffffc00f08947 */ /* 0x002fea000383ffff */
[----:B------:R-:W-:Y:S05]  /*16380*/  BRA `(.L_x_2034) ;  /* 0xffffffc800607947 */ /* 0x000fea000383ffff */
.L_x_1944:
[----:B0-----:R0:W1:Y:S02]  /*16390*/  SYNCS.PHASECHK.TRANS64.TRYWAIT P0, [R3+URZ+0x60], R2 ;  /* 0x00006002030075a7 */ /* 0x001064000800017f */
[----:B-1----:R-:W-:Y:S05]  /*163a0*/  @!P0 NANOSLEEP.SYNCS 0x989680 ;  /* 0x009896800000895d */ /* 0x002fea0003900000 */
[----:B------:R-:W1:Y:S02]  /*163b0*/  @!P0 SYNCS.PHASECHK.TRANS64 P0, [R3+URZ+0x60], R2 ;  /* 0x00006002030085a7 */ /* 0x000e64000800007f */
[----:B-1----:R-:W-:Y:S05]  /*163c0*/  @!P0 BRA `(.L_x_1944) ;  /* 0xfffffffc00f08947 */ /* 0x002fea000383ffff */
[----:B------:R-:W-:Y:S05]  /*163d0*/  BRA `(.L_x_2035) ;  /* 0xffffffcc00507947 */ /* 0x000fea000383ffff */
.L_x_1955:
[----:B0-----:R0:W1:Y:S02]  /*163e0*/  SYNCS.PHASECHK.TRANS64.TRYWAIT P0, [R3+URZ+0x31c40], R2 ;  /* 0x031c4002030075a7 */ /* 0x001064000800017f */
[----:B-1----:R-:W-:Y:S05]  /*163f0*/  @!P0 NANOSLEEP.SYNCS 0x989680 ;  /* 0x009896800000895d */ /* 0x002fea0003900000 */
[----:B------:R-:W1:Y:S02]  /*16400*/  @!P0 SYNCS.PHASECHK.TRANS64 P0, [R3+URZ+0x31c40], R2 ;  /* 0x031c4002030085a7 */ /* 0x000e64000800007f */
[----:B-1----:R-:W-:Y:S05]  /*16410*/  @!P0 BRA `(.L_x_1955) ;  /* 0xfffffffc00f08947 */ /* 0x002fea000383ffff */
[----:B------:R-:W-:Y:S05]  /*16420*/  BRA `(.L_x_2036) ;  /* 0xffffffd400007947 */ /* 0x000fea000383ffff */
.L_x_1962:
[----:B0-----:R0:W1:Y:S02]  /*16430*/  SYNCS.PHASECHK.TRANS64.TRYWAIT P0, [R12+URZ+0x60], R23 ;  /* 0x000060170c0075a7 */ /* 0x001064000800017f */
[----:B-1----:R-:W-:Y:S05]  /*16440*/  @!P0 NANOSLEEP.SYNCS 0x989680 ;  /* 0x009896800000895d */ /* 0x002fea0003900000 */
[----:B------:R-:W1:Y:S02]  /*16450*/  @!P0 SYNCS.PHASECHK.TRANS64 P0, [R12+URZ+0x60], R23 ;  /* 0x000060170c0085a7 */ /* 0x000e64000800007f */
[----:B-1----:R-:W-:Y:S05]  /*16460*/  @!P0 BRA `(.L_x_1962) ;  /* 0xfffffffc00f08947 */ /* 0x002fea000383ffff */
[----:B------:R-:W-:Y:S05]  /*16470*/  BRA `(.L_x_2037) ;  /* 0xffffffd400f87947 */ /* 0x000fea000383ffff */
.L_x_1972:
[----:B0-----:R0:W1:Y:S02]  /*16480*/  SYNCS.PHASECHK.TRANS64.TRYWAIT P0, [R2+URZ+0x31c40], R3 ;  /* 0x031c4003020075a7 */ /* 0x001064000800017f */
[----:B-1----:R-:W-:Y:S05]  /*16490*/  @!P0 NANOSLEEP.SYNCS 0x989680 ;  /* 0x009896800000895d */ /* 0x002fea0003900000 */
[----:B------:R-:W1:Y:S02]  /*164a0*/  @!P0 SYNCS.PHASECHK.TRANS64 P0, [R2+URZ+0x31c40], R3 ;  /* 0x031c4003020085a7 */ /* 0x000e64000800007f */
[----:B-1----:R-:W-:Y:S05]  /*164b0*/  @!P0 BRA `(.L_x_1972) ;  /* 0xfffffffc00f08947 */ /* 0x002fea000383ffff */
[----:B------:R-:W-:Y:S05]  /*164c0*/  BRA `(.L_x_2038) ;  /* 0xffffffdc007c7947 */ /* 0x000fea000383ffff */
.L_x_1979:
[----:B0-----:R0:W1:Y:S02]  /*164d0*/  SYNCS.PHASECHK.TRANS64.TRYWAIT P0, [R8+URZ+0x60], R2 ;  /* 0x00006002080075a7 */ /* 0x001064000800017f */
[----:B-1----:R-:W-:Y:S05]  /*164e0*/  @!P0 NANOSLEEP.SYNCS 0x989680 ;  /* 0x009896800000895d */ /* 0x002fea0003900000 */
[----:B------:R-:W1:Y:S02]  /*164f0*/  @!P0 SYNCS.PHASECHK.TRANS64 P0, [R8+URZ+0x60], R2 ;  /* 0x00006002080085a7 */ /* 0x000e64000800007f */
[----:B-1----:R-:W-:Y:S05]  /*16500*/  @!P0 BRA `(.L_x_1979) ;  /* 0xfffffffc00f08947 */ /* 0x002fea000383ffff */
[----:B------:R-:W-:Y:S05]  /*16510*/  BRA `(.L_x_2039) ;  /* 0xffffffe000787947 */ /* 0x000fea000383ffff */
.L_x_1991:
[----:B-1----:R1:W2:Y:S02]  /*16520*/  SYNCS.PHASECHK.TRANS64.TRYWAIT P0, [R3+URZ+0x31c60], R0 ;  /* 0x031c6000030075a7 */ /* 0x0022a4000800017f */
[----:B--2---:R-:W-:Y:S05]  /*16530*/  @!P0 NANOSLEEP.SYNCS 0x989680 ;  /* 0x009896800000895d */ /* 0x004fea0003900000 */
[----:B------:R-:W2:Y:S02]  /*16540*/  @!P0 SYNCS.PHASECHK.TRANS64 P0, [R3+URZ+0x31c60], R0 ;  /* 0x031c6000030085a7 */ /* 0x000ea4000800007f */
[----:B--2---:R-:W-:Y:S05]  /*16550*/  @!P0 BRA `(.L_x_1991) ;  /* 0xfffffffc00f08947 */ /* 0x004fea000383ffff */
[----:B------:R-:W-:Y:S05]  /*16560*/  BRA `(.L_x_2040) ;  /* 0xffffffe400e47947 */ /* 0x000fea000383ffff */
.L_x_1999:
        /* <DEDUP_REMOVED lines=8> */
.L_x_2042:
[----:B------:R-:W-:Y:S05]  /*165f0*/  BSYNC B0 ;  /* 0x0000000000007941 */ /* 0x000fea0003800000 */
.L_x_2041:
[----:B------:R-:W-:Y:S05]  /*16600*/  BRA `(.L_x_2043) ;  /* 0xffffffec00007947 */ /* 0x000fea000383ffff */
.L_x_2002:
[----:B-1----:R1:W2:Y:S02]  /*16610*/  SYNCS.PHASECHK.TRANS64.TRYWAIT P0, [R7+URZ+0x31c20], R0 ;  /* 0x031c2000070075a7 */ /* 0x0022a4000800017f */
[----:B--2---:R-:W-:Y:S05]  /*16620*/  @!P0 NANOSLEEP.SYNCS 0x989680 ;  /* 0x009896800000895d */ /* 0x004fea0003900000 */
[----:B------:R-:W2:Y:S02]  /*16630*/  @!P0 SYNCS.PHASECHK.TRANS64 P0, [R7+URZ+0x31c20], R0 ;  /* 0x031c2000070085a7 */ /* 0x000ea4000800007f */
[----:B--2---:R-:W-:Y:S05]  /*16640*/  @!P0 BRA `(.L_x_2002) ;  /* 0xfffffffc00f08947 */ /* 0x004fea000383ffff */
[----:B------:R-:W-:Y:S05]  /*16650*/  BRA `(.L_x_2044) ;  /* 0xffffffec00487947 */ /* 0x000fea000383ffff */
.L_x_2003:
        /* <DEDUP_REMOVED lines=11> */
.L_x_2046:
[----:B------:R-:W-:Y:S05]  /*16710*/  BSYNC B0 ;  /* 0x0000000000007941 */ /* 0x000fea0003800000 */
.L_x_2045:
[----:B------:R-:W-:Y:S05]  /*16720*/  BRA `(.L_x_2047) ;  /* 0xffffffec00307947 */ /* 0x000fea000383ffff */
.L_x_2006:
[----:B------:R-:W-:Y:S01]  /*16730*/  BSSY B1, `(.L_x_2048) ;  /* 0x0000006000017945 */ /* 0x000fe20003800000 */
[----:B------:R-:W-:-:S07]  /*16740*/  IMAD.MOV.U32 R15, RZ, RZ, -0x1 ;  /* 0xffffffffff0f7424 */ /* 0x000fce00078e00ff */
[----:B01----:R-:W-:Y:S05]  /*16750*/  WARPSYNC.COLLECTIVE R15, `(.L_x_2049) ;  /* 0x000000000f0c7348 */ /* 0x003fea0003c00000 */
[----:B------:R-:W-:Y:S02]  /*16760*/  ELECT P6, UR62, PT ;  /* 0x00000000003e782f */ /* 0x000fe400038c0000 */
[----:B------:R-:W-:Y:S01]  /*16770*/  MOV R14, UR62 ;  /* 0x0000003e000e7c02 */ /* 0x000fe20008000f00 */
[----:B01----:R-:W-:Y:S10]  /*16780*/  ENDCOLLECTIVE ;  /* 0x000000000000791b */ /* 0x003ff40003800000 */
.L_x_2049:
[----:B------:R-:W-:Y:S05]  /*16790*/  BSYNC B1 ;  /* 0x0000000000017941 */ /* 0x000fea0003800000 */
.L_x_2048:
[----:B------:R-:W-:Y:S05]  /*167a0*/  BRA `(.L_x_2050) ;  /* 0xffffffec00287947 */ /* 0x000fea000383ffff */
.L_x_2008:
[----:B-1----:R1:W2:Y:S02]  /*167b0*/  SYNCS.PHASECHK.TRANS64.TRYWAIT P0, [R5+URZ], R4 ;  /* 0x00000004050075a7 */ /* 0x0022a4000800017f */
[----:B--2---:R-:W-:Y:S05]  /*167c0*/  @!P0 NANOSLEEP.SYNCS 0x989680 ;  /* 0x009896800000895d */ /* 0x004fea0003900000 */
[----:B------:R-:W2:Y:S02]  /*167d0*/  @!P0 SYNCS.PHASECHK.TRANS64 P0, [R5+URZ], R4 ;  /* 0x00000004050085a7 */ /* 0x000ea4000800007f */
[----:B--2---:R-:W-:Y:S05]  /*167e0*/  @!P0 BRA `(.L_x_2008) ;  /* 0xfffffffc00f08947 */ /* 0x004fea000383ffff */
[----:B------:R-:W-:Y:S05]  /*167f0*/  BRA `(.L_x_2051) ;  /* 0xffffffec00647947 */ /* 0x000fea000383ffff */
.L_x_2009:
[----:B--2---:R2:W3:Y:S02]  /*16800*/  SYNCS.PHASECHK.TRANS64.TRYWAIT P0, [R3+URZ], R0 ;  /* 0x00000000030075a7 */ /* 0x0044e4000800017f */
[----:B---3--:R-:W-:Y:S05]  /*16810*/  @!P0 NANOSLEEP.SYNCS 0x989680 ;  /* 0x009896800000895d */ /* 0x008fea0003900000 */
[----:B------:R-:W3:Y:S02]  /*16820*/  @!P0 SYNCS.PHASECHK.TRANS64 P0, [R3+URZ], R0 ;  /* 0x00000000030085a7 */ /* 0x000ee4000800007f */
[----:B---3--:R-:W-:Y:S05]  /*16830*/  @!P0 BRA `(.L_x_2009) ;  /* 0xfffffffc00f08947 */ /* 0x008fea000383ffff */
[----:B------:R-:W-:Y:S05]  /*16840*/  BRA `(.L_x_2052) ;  /* 0xffffffec00587947 */ /* 0x000fea000383ffff */
.L_x_2011:
[----:B-1----:R1:W2:Y:S02]  /*16850*/  SYNCS.PHASECHK.TRANS64.TRYWAIT P0, [R5+URZ], R4 ;  /* 0x00000004050075a7 */ /* 0x0022a4000800017f */
[----:B--2---:R-:W-:Y:S05]  /*16860*/  @!P0 NANOSLEEP.SYNCS 0x989680 ;  /* 0x009896800000895d */ /* 0x004fea0003900000 */
[----:B------:R-:W2:Y:S02]  /*16870*/  @!P0 SYNCS.PHASECHK.TRANS64 P0, [R5+URZ], R4 ;  /* 0x00000004050085a7 */ /* 0x000ea4000800007f */
[----:B--2---:R-:W-:Y:S05]  /*16880*/  @!P0 BRA `(.L_x_2011) ;  /* 0xfffffffc00f08947 */ /* 0x004fea000383ffff */
[----:B------:R-:W-:Y:S05]  /*16890*/  BRA `(.L_x_2053) ;  /* 0xffffffec005c7947 */ /* 0x000fea000383ffff */
.L_x_2054:
        /* <DEDUP_REMOVED lines=14> */
.L_x_2730:


//--------------------- .text._ZN7cutlass13device_kernelIN5flash11enable_sm90INS1_16FlashAttnFwdSm90INS1_25CollectiveMainloopFwdSm90ILi2EN4cute5tupleIJNS5_1CILi1EEES8_S8_EEENS6_IJNS7_ILi192EEENS7_ILi144EEENS7_ILi96EEEEEELi96ENS_6half_tEfNS_4arch4Sm90ELb1ELb0ELb1ELb1ELb0ELb0ELb0ELb0ELb1ELb1ELb0ELb0EEENS1_21CollectiveEpilogueFwdINS6_IJSA_SC_SB_EEES9_SE_SG_Li384ELb1ELb1ELb0ELb0EEENS1_36VarlenDynamicPersistentTileSchedulerILi192ELi144ELi384ELi128ELb0ELb1ELb1ELb1ELb1ELb1EEEEEEEEEvNT_6ParamsE --------------------------
	.section	.text._ZN7cutlass13device_kernelIN5flash11enable_sm90INS1_16FlashAttnFwdSm90INS1_25CollectiveMainloopFwdSm90ILi2EN4cute5tupleIJNS5_1CILi1EEES8_S8_EEENS6_IJNS7_ILi192EEENS7_ILi144EEENS7_ILi96EEEEEELi96ENS_6half_tEfNS_4arch4Sm90ELb1ELb0ELb1ELb1ELb0ELb0ELb0ELb0ELb1ELb1ELb0ELb0EEENS1_21CollectiveEpilogueFwdINS6_IJSA_SC_SB_EEES9_SE_SG_Li384ELb1ELb1ELb0ELb0EEENS1_36VarlenDynamicPersistentTileSchedulerILi192ELi144ELi384ELi128ELb0ELb1ELb1ELb1ELb1ELb1EEEEEEEEEvNT_6ParamsE,"ax",@progbits
	.align	128
.text._ZN7cutlass13device_kernelIN5flash11enable_sm90INS1_16FlashAttnFwdSm90INS1_25CollectiveMainloopFwdSm90ILi2EN4cute5tupleIJNS5_1CILi1EEES8_S8_EEENS6_IJNS7_ILi192EEENS7_ILi144EEENS7_ILi96EEEEEELi96ENS_6half_tEfNS_4arch4Sm90ELb1ELb0ELb1ELb1ELb0ELb0ELb0ELb0ELb1ELb1ELb0ELb0EEENS1_21CollectiveEpilogueFwdINS6_IJSA_SC_SB_EEES9_SE_SG_Li384ELb1ELb1ELb0ELb0EEENS1_36VarlenDynamicPersistentTileSchedulerILi192ELi144ELi384ELi128ELb0ELb1ELb1ELb1ELb1ELb1EEEEEEEEEvNT_6ParamsE:
        .type           _ZN7cutlass13device_kernelIN5flash11enable_sm90INS1_16FlashAttnFwdSm90INS1_25CollectiveMainloopFwdSm90ILi2EN4cute5tupleIJNS5_1CILi1EEES8_S8_EEENS6_IJNS7_ILi192EEENS7_ILi144EEENS7_ILi96EEEEEELi96ENS_6half_tEfNS_4arch4Sm90ELb1ELb0ELb1ELb1ELb0ELb0ELb0ELb0ELb1ELb1ELb0ELb0EEENS1_21CollectiveEpilogueFwdINS6_IJSA_SC_SB_EEES9_SE_SG_Li384ELb1ELb1ELb0ELb0EEENS1_36VarlenDynamicPersistentTileSchedulerILi192ELi144ELi384ELi128ELb0ELb1ELb1ELb1ELb1ELb1EEEEEEEEEvNT_6ParamsE,@function
        .size           _ZN7cutlass13device_kernelIN5flash11enable_sm90INS1_16FlashAttnFwdSm90INS1_25CollectiveMainloopFwdSm90ILi2EN4cute5tupleIJNS5_1CILi1EEES8_S8_EEENS6_IJNS7_ILi192EEENS7_ILi144EEENS7_ILi96EEEEEELi96ENS_6half_tEfNS_4arch4Sm90ELb1ELb0ELb1ELb1ELb0ELb0ELb0ELb0ELb1ELb1ELb0ELb0EEENS1_21CollectiveEpilogueFwdINS6_IJSA_SC_SB_EEES9_SE_SG_Li384ELb1ELb1ELb0ELb0EEENS1_36VarlenDynamicPersistentTileSchedulerILi192ELi144ELi384ELi128ELb0ELb1ELb1ELb1ELb1ELb1EEEEEEEEEvNT_6ParamsE,(.L_x_2731 - _ZN7cutlass13device_kernelIN5flash11enable_sm90INS1_16FlashAttnFwdSm90INS1_25CollectiveMainloopFwdSm90ILi2EN4cute5tupleIJNS5_1CILi1EEES8_S8_EEENS6_IJNS7_ILi192EEENS7_ILi144EEENS7_ILi96EEEEEELi96ENS_6half_tEfNS_4arch4Sm90ELb1ELb0ELb1ELb1ELb0ELb0ELb0ELb0ELb1ELb1ELb0ELb0EEENS1_21CollectiveEpilogueFwdINS6_IJSA_SC_SB_EEES9_SE_SG_Li384ELb1ELb1ELb0ELb0EEENS1_36VarlenDynamicPersistentTileSchedulerILi192ELi144ELi384ELi128ELb0ELb1ELb1ELb1ELb1ELb1EEEEEEEEEvNT_6ParamsE)
        .other          _ZN7cutlass13device_kernelIN5flash11enable_sm90INS1_16FlashAttnFwdSm90INS1_25CollectiveMainloopFwdSm90ILi2EN4cute5tupleIJNS5_1CILi1EEES8_S8_EEENS6_IJNS7_ILi192EEENS7_ILi144EEENS7_ILi96EEEEEELi96ENS_6half_tEfNS_4arch4Sm90ELb1ELb0ELb1ELb1ELb0ELb0ELb0ELb0ELb1ELb1ELb0ELb0EEENS1_21CollectiveEpilogueFwdINS6_IJSA_SC_SB_EEES9_SE_SG_Li384ELb1ELb1ELb0ELb0EEENS1_36VarlenDynamicPersistentTileSchedulerILi192ELi144ELi384ELi128ELb0ELb1ELb1ELb1ELb1ELb1EEEEEEEEEvNT_6ParamsE,@"STO_CUDA_ENTRY STV_DEFAULT"
_ZN7cutlass13device_kernelIN5flash11enable_sm90INS1_16FlashAttnFwdSm90INS1_25CollectiveMainloopFwdSm90ILi2EN4cute5tupleIJNS5_1CILi1EEES8_S8_EEENS6_IJNS7_ILi192EEENS7_ILi144EEENS7_ILi96EEEEEELi96ENS_6half_tEfNS_4arch4Sm90ELb1ELb0ELb1ELb1ELb0ELb0ELb0ELb0ELb1ELb1ELb0ELb0EEENS1_21CollectiveEpilogueFwdINS6_IJSA_SC_SB_EEES9_SE_SG_Li384ELb1ELb1ELb0ELb0EEENS1_36VarlenDynamicPersistentTileSchedulerILi192ELi144ELi384ELi128ELb0ELb1ELb1ELb1ELb1ELb1EEEEEEEEEvNT_6ParamsE:
        /* <DEDUP_REMOVED lines=18> */
.L_x_2056:
[----:B------:R-:W-:Y:S05]  /*0120*/  BSYNC B0 ;  /* 0x0000000000007941 */ /* 0x000fea0003800000 */
.L_x_2055:
        /* <DEDUP_REMOVED lines=41> */
.L_x_2057:
        /* <DEDUP_REMOVED lines=22> */
.L_x_2058:
        /* <DEDUP_REMOVED lines=18> */
.L_x_2059:
        /* <DEDUP_REMOVED lines=22> */
.L_x_2060:
        /* <DEDUP_REMOVED lines=22> */
.L_x_2061:
        /* <DEDUP_REMOVED lines=8> */
.L_x_2063:
[----:B------:R-:W-:-:S08]  /*0980*/  NOP ;  /* 0x0000000000007918 */ /* 0x000fd00000000000 */
[----:B------:R-:W1:Y:S02]  /*0990*/  USETMAXREG.TRY_ALLOC.CTAPOOL UP0, 0xa0 ;  /* 0x000000a0000079c8 */ /* 0x000e640008000600 */
[----:B-1----:R-:W-:-:S13]  /*09a0*/  PLOP3.LUT P0, PT, PT, PT, UP0, 0x80, 0x0 ;  /* 0x000000000000781c */ /* 0x002fda0003f0f008 */
[----:B------:R-:W-:Y:S05]  /*09b0*/  @!P0 BRA `(.L_x_2063) ;  /* 0xfffffffc00f08947 */ /* 0x000fea000383ffff */
[----:B0-----:R-:W0:Y:S01]  /*09c0*/  S2R R2, SR_TID.X ;  /* 0x0000000000027919 */ /* 0x001e220000002100 */
        /* <DEDUP_REMOVED lines=13> */
[----:B------:R-:W2:Y:S01]  /*0aa0*/  LDL R3, [R1+0x34] ;  /* 0x0000340001037983 */ /* 0x000ea20000100800 */
[----:B------:R-:W-:Y:S01]  /*0ab0*/  VIADD R12, R2, 0xffffff80 ;  /* 0xffffff80020c7836 */ /* 0x000fe20000000000 */
[----:B------:R-:W-:Y:S01]  /*0ac0*/  R2UR UR5, R29 ;  /* 0x000000001d0572ca */ /* 0x000fe200000e0000 */
[----:B------:R-:W-:Y:S01]  /*0ad0*/  UMOV UR60, URZ ;  /* 0x0000003f003c7c82 */ /* 0x000fe20008000000 */
[----:B------:R-:W-:Y:S01]  /*0ae0*/  R2UR UR6, R30 ;  /* 0x000000001e0672ca */ /* 0x000fe200000e0000 */
        /* <DEDUP_REMOVED lines=11> */
[----:B------:R-:W-:Y:S02]  /*0ba0*/  SHF.R.S32.HI R10, RZ, 0x1f, R153 ;  /* 0x0000001fff0a7819 */ /* 0x000fe40000011499 */
[----:B------:R-:W-:Y:S02]  /*0bb0*/  LOP3.LUT R149, R150, 0xfffffffc, RZ, 0xc0, !PT ;  /* 0xfffffffc96957812 */ /* 0x000fe400078ec0ff */
[----:B------:R-:W-:-:S03]  /*0bc0*/  SHF.R.S32.HI R150, RZ, 0x2, R150 ;  /* 0x00000002ff967819 */ /* 0x000fc60000011496 */
[----:B------:R-:W-:-:S04]  /*0bd0*/  IMAD.IADD R149, R12, 0x1, -R149 ;  /* 0x000000010c957824 */ /* 0x000fc800078e0a95 */
[----:B------:R-:W-:-:S04]  /*0be0*/  IMAD.SHL.U32 R144, R149, 0x8, RZ ;  /* 0x0000000895907824 */ /* 0x000fc800078e00ff */
[C---:B------:R-:W-:Y:S02]  /*0bf0*/  VIADD R146, R144.reuse, 0x20 ;  /* 0x0000002090927836 */ /* 0x040fe40000000000 */
[----:B------:R-:W-:Y:S01]  /*0c00*/  VIADD R148, R144, 0x40 ;  /* 0x0000004090947836 */ /* 0x000fe20000000000 */
        /* <DEDUP_REMOVED lines=9> */
[CC--:B------:R-:W-:Y:S02]  /*0ca0*/  LEA.HI R6, R4.reuse, R3.reuse, RZ, 0x3 ;  /* 0x0000000304067211 */ /* 0x0c0fe400078f18ff */
[----:B------:R-:W-:Y:S02]  /*0cb0*/  LEA.HI R4, R4, R3, RZ, 0x2 ;  /* 0x0000000304047211 */ /* 0x000fe400078f10ff */
[----:B------:R-:W-:Y:S01]  /*0cc0*/  IMAD.U32 R157, RZ, RZ, UR4 ;  /* 0x00000004ff9d7e24 */ /* 0x000fe2000f8e00ff */
[----:B------:R-:W-:Y:S01]  /*0cd0*/  UMOV UR4, URZ ;  /* 0x0000003f00047c82 */ /* 0x000fe20008000000 */
        /* <DEDUP_REMOVED lines=13> */
[----:B------:R-:W-:Y:S01]  /*0db0*/  IMAD.HI R2, R154, 0x55555556, RZ ;  /* 0x555555569a027827 */ /* 0x000fe200078e02ff */
[----:B------:R-:W-:-:S02]  /*0dc0*/  SHF.R.S32.HI R5, RZ, 0x1f, R8 ;  /* 0x0000001fff057819 */ /* 0x000fc40000011408 */
[----:B------:R-:W-:Y:S01]  /*0dd0*/  LEA.HI R10, R10, R153, RZ, 0x5 ;  /* 0x000000990a0a7211 */ /* 0x000fe200078f28ff */
[--C-:B------:R-:W-:Y:S01]  /*0de0*/  IMAD.U32 R156, R156, 0x20, R3.reuse ;  /* 0x000000209c9c7824 */ /* 0x100fe200078e0003 */
[----:B------:R-:W-:Y:S02]  /*0df0*/  LEA.HI R5, R5, R6, RZ, 0x3 ;  /* 0x0000000605057211 */ /* 0x000fe400078f18ff */
[----:B------:R-:W-:Y:S02]  /*0e00*/  LOP3.LUT R0, R4, 0x8, R3, 0xf8, !PT ;  /* 0x0000000804007812 */ /* 0x000fe400078ef803 */
[----:B------:R-:W-:Y:S02]  /*0e10*/  LOP3.LUT R11, R5, 0xfffffff8, RZ, 0xc0, !PT ;  /* 0xfffffff8050b7812 */ /* 0x000fe400078ec0ff */
[----:B------:R-:W-:Y:S02]  /*0e20*/  SHF.R.U32.HI R5, RZ, 0x3, R4 ;  /* 0x00000003ff057819 */ /* 0x000fe40000011604 */
        /* <DEDUP_REMOVED lines=9> */
[----:B------:R-:W-:Y:S01]  /*0ec0*/  IMAD.IADD R0, R0, 0x1, R7 ;  /* 0x0000000100007824 */ /* 0x000fe200078e0207 */
[----:B------:R-:W-:Y:S01]  /*0ed0*/  SHF.R.S32.HI R3, RZ, 0x1f, R148 ;  /* 0x0000001fff037819 */ /* 0x000fe20000011494 */
[----:B------:R-:W-:Y:S02]  /*0ee0*/  IMAD R155, R9, 0x40, R10 ;  /* 0x00000040099b7824 */ /* 0x000fe400078e020a */
[----:B------:R-:W-:Y:S01]  /*0ef0*/  IMAD.IADD R4, R149, 0x1, -R2 ;  /* 0x0000000195047824 */ /* 0x000fe200078e0a02 */
[----:B------:R-:W-:Y:S01]  /*0f00*/  SHF.R.S32.HI R2, RZ, 0x1f, R146 ;  /* 0x0000001fff027819 */ /* 0x000fe20000011492 */
[----:B------:R-:W-:Y:S01]  /*0f10*/  IMAD.IADD R22, R153, 0x1, -R22 ;  /* 0x0000000199167824 */ /* 0x000fe200078e0a16 */
[----:B------:R-:W-:Y:S01]  /*0f20*/  LEA R2, R0, UR37, 0x1 ;  /* 0x0000002500027c11 */ /* 0x000fe2000f8e08ff */
[----:B------:R-:W-:-:S07]  /*0f30*/  IMAD R23, R4, 0x8, R155 ;  /* 0x0000000804177824 */ /* 0x000fce00078e029b */
.L_x_2109:
[----:B01--4-:R-:W0:Y:S01]  /*0f40*/  LDC.64 R4, c[0x0][0xc88] ;  /* 0x00032200ff047b82 */ /* 0x013e220000000a00 */
[----:B------:R-:W-:Y:S01]  /*0f50*/  ULDC.64 UR12, c[0x0][0x208] ;  /* 0x00008200000c7ab9 */ /* 0x000fe20000000a00 */
[----:B------:R-:W-:Y:S01]  /*0f60*/  ULDC.64 UR8, c[0x0][0xa28] ;  /* 0x00028a0000087ab9 */ /* 0x000fe20000000a00 */
[----:B------:R-:W-:Y:S01]  /*0f70*/  ULDC.64 UR10, c[0x0][0xa18] ;  /* 0x00028600000a7ab9 */ /* 0x000fe20000000a00 */
[----:B0-----:R-:W-:-:S06]  /*0f80*/  IMAD.WIDE R4, R31, 0x4, R4 ;  /* 0x000000041f047825 */ /* 0x001fcc00078e0204 */
[----:B--2---:R-:W2:Y:S01]  /*0f90*/  LDG.E R4, desc[UR12][R4.64] ;  /* 0x0000000c04047981 */ /* 0x004ea2000c1e1900 */
[----:B------:R-:W-:Y:S02]  /*0fa0*/  UISETP.NE.U32.AND UP0, UPT, UR8, URZ, UPT ;  /* 0x0000003f0800728c */ /* 0x000fe4000bf05070 */
[----:B------:R-:W-:Y:S02]  /*0fb0*/  UISETP.NE.U32.AND UP1, UPT, UR10, URZ, UPT ;  /* 0x0000003f0a00728c */ /* 0x000fe4000bf25070 */
[----:B------:R-:W-:Y:S02]  /*0fc0*/  UISETP.NE.AND.EX UP0, UPT, UR9, URZ, UPT, UP0 ;  /* 0x0000003f0900728c */ /* 0x000fe4000bf05300 */
[----:B------:R-:W-:-:S04]  /*0fd0*/  UISETP.NE.AND.EX UP1, UPT, UR11, URZ, UPT, UP1 ;  /* 0x0000003f0b00728c */ /* 0x000fc8000bf25310 */
[----:B------:R-:W-:Y:S02]  /*0fe0*/  PLOP3.LUT P0, PT, PT, PT, UP0, 0x80, 0x0 ;  /* 0x000000000000781c */ /* 0x000fe40003f0f008 */
[----:B------:R-:W-:Y:S02]  /*0ff0*/  PLOP3.LUT P2, PT, PT, PT, UP1, 0x80, 0x0 ;  /* 0x000000000000781c */ /* 0x000fe40003f4f018 */
[----:B--2---:R-:W-:-:S13]  /*1000*/  R2UR UR4, R4 ;  /* 0x00000000040472ca */ /* 0x004fda00000e0000 */
[----:B------:R-:W-:Y:S02]  /*1010*/  USHF.R.S32.HI UR7, URZ, 0x1f, UR4 ;  /* 0x0000001f3f077899 */ /* 0x000fe40008011404 */
[----:B------:R-:W-:Y:S01]  /*1020*/  IMAD.U32 R145, RZ, RZ, UR4 ;  /* 0x00000004ff917e24 */ /* 0x000fe2000f8e00ff */
[----:B------:R-:W-:-:S04]  /*1030*/  @UP0 ULEA UR8, UP2, UR4, UR8, 0x2 ;  /* 0x0000000804080291 */ /* 0x000fc8000f84103f */
[----:B------:R-:W-:Y:S02]  /*1040*/  @UP0 ULEA.HI.X UR9, UR4, UR9, UR7, 0x2, UP2 ;  /* 0x0000000904090291 */ /* 0x000fe400090f1407 */
[----:B------:R-:W-:Y:S01]  /*1050*/  IMAD.U32 R151, RZ, RZ, UR7 ;  /* 0x00000007ff977e24 */ /* 0x000fe2000f8e00ff */
[----:B------:R-:W-:Y:S01]  /*1060*/  @UP1 ULEA UR10, UP0, UR4, UR10, 0x2 ;  /* 0x0000000a040a1291 */ /* 0x000fe2000f80103f */
[----:B------:R-:W-:-:S03]  /*1070*/  IMAD.U32 R4, RZ, RZ, UR8 ;  /* 0x00000008ff047e24 */ /* 0x000fc6000f8e00ff */
[----:B------:R-:W-:Y:S01]  /*1080*/  @UP1 ULEA.HI.X UR11, UR4, UR11, UR7, 0x2, UP0 ;  /* 0x0000000b040b1291 */ /* 0x000fe200080f1407 */
[----:B------:R-:W-:Y:S01]  /*1090*/  IMAD.U32 R5, RZ, RZ, UR9 ;  /* 0x00000009ff057e24 */ /* 0x000fe2000f8e00ff */
[----:B------:R-:W-:Y:S01]  /*10a0*/  ULDC.64 UR8, c[0x0][0x418] ;  /* 0x0001060000087ab9 */ /* 0x000fe20000000a00 */
[----:B------:R-:W-:Y:S01]  /*10b0*/  IMAD.U32 R6, RZ, RZ, UR10 ;  /* 0x0000000aff067e24 */ /* 0x000fe2000f8e00ff */
[----:B------:R-:W-:Y:S02]  /*10c0*/  ULDC UR7, c[0x0][0x424] ;  /* 0x0001090000077ab9 */ /* 0x000fe40000000800 */
[----:B------:R-:W-:Y:S01]  /*10d0*/  IMAD.U32 R7, RZ, RZ, UR11 ;  /* 0x0000000bff077e24 */ /* 0x000fe2000f8e00ff */
[----:B------:R-:W2:Y:S01]  /*10e0*/  @P0 LDG.E R4, desc[UR12][R4.64] ;  /* 0x0000000c04040981 */ /* 0x000ea2000c1e1900 */
[----:B------:R-:W-:Y:S01]  /*10f0*/  UISETP.NE.U32.AND UP0, UPT, UR8, URZ, UPT ;  /* 0x0000003f0800728c */ /* 0x000fe2000bf05070 */
[----:B------:R-:W-:Y:S02]  /*1100*/  ULDC.64 UR10, c[0x0][0xa20] ;  /* 0x00028800000a7ab9 */ /* 0x000fe40000000a00 */
[----:B---3--:R-:W3:Y:S01]  /*1110*/  @P2 LDG.E R6, desc[UR12][R6.64] ;  /* 0x0000000c06062981 */ /* 0x008ee2000c1e1900 */
[----:B------:R-:W-:Y:S01]  /*1120*/  ULDC UR12, c[0x0][0x288] ;  /* 0x0000a200000c7ab9 */ /* 0x000fe20000000800 */
[----:B------:R-:W-:Y:S01]  /*1130*/  UISETP.NE.AND.EX UP0, UPT, UR9, URZ, UPT, UP0 ;  /* 0x0000003f0900728c */ /* 0x000fe2000bf05300 */
[----:B------:R-:W-:Y:S01]  /*1140*/  ISETP.NE.U32.AND P1, PT, RZ, UR10, PT ;  /* 0x0000000aff007c0c */ /* 0x000fe2000bf25070 */
[----:B------:R-:W-:Y:S01]  /*1150*/  ULDC UR8, c[0x0][0x2f0] ;  /* 0x0000bc0000087ab9 */ /* 0x000fe20000000800 */
[----:B------:R-:W-:Y:S01]  /*1160*/  UMOV UR4, URZ ;  /* 0x0000003f00047c82 */ /* 0x000fe20008000000 */
[----:B------:R-:W-:Y:S01]  /*1170*/  USEL UR7, UR7, 0x1, UP0 ;  /* 0x0000000107077887 */ /* 0x000fe20008000000 */
[----:B------:R-:W-:Y:S01]  /*1180*/  ISETP.NE.AND.EX P1, PT, RZ, UR11, PT, P1 ;  /* 0x0000000bff007c0c */ /* 0x000fe2000bf25310 */
[----:B------:R-:W-:-:S02]  /*1190*/  IMAD.U32 R147, RZ, RZ, UR6 ;  /* 0x00000006ff937e24 */ /* 0x000fc4000f8e00ff */
[----:B------:R-:W-:Y:S01]  /*11a0*/  UIMAD UR8, UR7, UR8, URZ ;  /* 0x00000008070872a4 */ /* 0x000fe2000f8e023f */
[----:B--2---:R-:W-:Y:S02]  /*11b0*/  @P0 R2UR UR4, R4 ;  /* 0x00000000040402ca */ /* 0x004fe400000e0000 */
[----:B---3--:R-:W-:-:S13]  /*11c0*/  @P2 R2UR UR12, R6 ;  /* 0x00000000060c22ca */ /* 0x008fda00000e0000 */
[----:B------:R-:W-:Y:S01]  /*11d0*/  IMAD.U32 R17, RZ, RZ, UR12 ;  /* 0x0000000cff117e24 */ /* 0x000fe2000f8e00ff */
[----:B------:R-:W-:Y:S06]  /*11e0*/  @P2 BRA `(.L_x_2064) ;  /* 0x0000000000402947 */ /* 0x000fec0003800000 */
[----:B------:R-:W-:Y:S02]  /*11f0*/  ULDC.64 UR6, c[0x0][0xa00] ;  /* 0x0002800000067ab9 */ /* 0x000fe40000000a00 */
[----:B------:R-:W-:-:S04]  /*1200*/  ISETP.NE.U32.AND P0, PT, RZ, UR6, PT ;  /* 0x00000006ff007c0c */ /* 0x000fc8000bf05070 */
[----:B------:R-:W-:-:S13]  /*1210*/  ISETP.NE.AND.EX P0, PT, RZ, UR7, PT, P0 ;  /* 0x00000007ff007c0c */ /* 0x000fda000bf05300 */
[----:B------:R-:W-:Y:S05]  /*1220*/  @!P0 BRA `(.L_x_2064) ;  /* 0x0000000000308947 */ /* 0x000fea0003800000 */
[----:B------:R-:W-:Y:S01]  /*1230*/  R2UR UR9, R145 ;  /* 0x00000000910972ca */ /* 0x000fe200000e0000 */
[----:B------:R-:W-:Y:S01]  /*1240*/  ULDC.64 UR6, c[0x0][0xa00] ;  /* 0x0002800000067ab9 */ /* 0x000fe20000000a00 */
[----:B------:R-:W-:-:S11]  /*1250*/  ULDC.64 UR12, c[0x0][0x208] ;  /* 0x00008200000c7ab9 */ /* 0x000fd60000000a00 */
[----:B------:R-:W-:-:S06]  /*1260*/  UIMAD.WIDE UR6, UR9, 0x4, UR6 ;  /* 0x00000004090678a5 */ /* 0x000fcc000f8e0206 */
[----:B------:R-:W-:Y:S02]  /*1270*/  IMAD.U32 R4, RZ, RZ, UR6 ;  /* 0x00000006ff047e24 */ /* 0x000fe4000f8e00ff */
[----:B------:R-:W-:-:S05]  /*1280*/  IMAD.U32 R5, RZ, RZ, UR7 ;  /* 0x00000007ff057e24 */ /* 0x000fca000f8e00ff */
[----:B------:R-:W2:Y:S04]  /*1290*/  LDG.E R3, desc[UR12][R4.64] ;  /* 0x0000000c04037981 */ /* 0x000ea8000c1e1900 */
[----:B------:R-:W3:Y:S01]  /*12a0*/  LDG.E R0, desc[UR12][R4.64+0x4] ;  /* 0x0000040c04007981 */ /* 0x000ee2000c1e1900 */
[----:B--2---:R-:W-:Y:S02]  /*12b0*/  R2UR UR6, R3 ;  /* 0x00000000030672ca */ /* 0x004fe400000e0000 */
[----:B---3--:R-:W-:-:S13]  /*12c0*/  R2UR UR7, R0 ;  /* 0x00000000000772ca */ /* 0x008fda00000e0000 */
[----:B------:R-:W-:-:S06]  /*12d0*/  UIADD3 UR6, -UR6, UR7, URZ ;  /* 0x0000000706067290 */ /* 0x000fcc000fffe13f */
[----:B------:R-:W-:-:S07]  /*12e0*/  IMAD.U32 R17, RZ, RZ, UR6 ;  /* 0x00000006ff117e24 */ /* 0x000fce000f8e00ff */
.L_x_2064:
[----:B------:R-:W-:Y:S05]  /*12f0*/  @!P1 BRA `(.L_x_2065) ;  /* 0x0000000000289947 */ /* 0x000fea0003800000 */
[----:B------:R-:W-:Y:S01]  /*1300*/  R2UR UR7, R145 ;  /* 0x00000000910772ca */ /* 0x000fe200000e0000 */
[----:B------:R-:W-:Y:S01]  /*1310*/  ULDC.64 UR8, c[0x0][0x208] ;  /* 0x0000820000087ab9 */ /* 0x000fe20000000a00 */
[----:B------:R-:W-:-:S11]  /*1320*/  R2UR UR12, R151 ;  /* 0x00000000970c72ca */ /* 0x000fd600000e0000 */
[----:B------:R-:W-:-:S04]  /*1330*/  ULEA UR6, UP0, UR7, UR10, 0x2 ;  /* 0x0000000a07067291 */ /* 0x000fc8000f80103f */
[----:B------:R-:W-:Y:S02]  /*1340*/  ULEA.HI.X UR7, UR7, UR11, UR12, 0x2, UP0 ;  /* 0x0000000b07077291 */ /* 0x000fe400080f140c */
[----:B------:R-:W-:-:S04]  /*1350*/  IMAD.U32 R4, RZ, RZ, UR6 ;  /* 0x00000006ff047e24 */ /* 0x000fc8000f8e00ff */
[----:B------:R-:W-:-:S05]  /*1360*/  IMAD.U32 R5, RZ, RZ, UR7 ;  /* 0x00000007ff057e24 */ /* 0x000fca000f8e00ff */
[----:B------:R-:W2:Y:S02]  /*1370*/  LDG.E R4, desc[UR8][R4.64] ;  /* 0x0000000804047981 */ /* 0x000ea4000c1e1900 */
[----:B--2---:R-:W-:Y:S01]  /*1380*/  R2UR UR8, R4 ;  /* 0x00000000040872ca */ /* 0x004fe200000e0000 */
[----:B------:R-:W-:-:S14]  /*1390*/  BRA `(.L_x_2066) ;  /* 0x00000000003c7947 */ /* 0x000fdc0003800000 */
.L_x_2065:
        /* <DEDUP_REMOVED lines=15> */
.L_x_2066:
[----:B------:R-:W-:Y:S01]  /*1490*/  UIADD3 UR9, -UR4, UR8, URZ ;  /* 0x0000000804097290 */ /* 0x000fe2000fffe13f */
[----:B------:R-:W-:Y:S01]  /*14a0*/  R2UR UR7, R17 ;  /* 0x00000000110772ca */ /* 0x000fe200000e0000 */
[----:B------:R-:W-:Y:S01]  /*14b0*/  UIMAD UR5, UR5, 0xc0, URZ ;  /* 0x000000c0050578a4 */ /* 0x000fe2000f8e023f */
[----:B------:R-:W-:Y:S01]  /*14c0*/  PLOP3.LUT P0, PT, PT, PT, PT, 0x80, 0x0 ;  /* 0x000000000000781c */ /* 0x000fe20003f0f070 */
[----:B------:R-:W-:Y:S01]  /*14d0*/  ULDC UR4, c[0x0][0x448] ;  /* 0x0001120000047ab9 */ /* 0x000fe20000000800 */
[----:B------:R-:W-:Y:S01]  /*14e0*/  IMAD.MOV.U32 R0, RZ, RZ, RZ ;  /* 0x000000ffff007224 */ /* 0x000fe200078e00ff */
[----:B------:R-:W-:Y:S01]  /*14f0*/  UISETP.NE.AND UP0, UPT, UR4, 0x1, UPT ;  /* 0x000000010400788c */ /* 0x000fe2000bf05270 */
[----:B------:R-:W-:Y:S01]  /*1500*/  IMAD.U32 R18, RZ, RZ, UR9 ;  /* 0x00000009ff127e24 */ /* 0x000fe2000f8e00ff */
[----:B------:R-:W-:Y:S02]  /*1510*/  UIADD3 UR6, UR5, 0xbf, URZ ;  /* 0x000000bf05067890 */ /* 0x000fe4000fffe03f */
[----:B------:R-:W-:Y:S01]  /*1520*/  IMAD.U32 R19, RZ, RZ, UR5 ;  /* 0x00000005ff137e24 */ /* 0x000fe2000f8e00ff */
[----:B------:R-:W-:Y:S01]  /*1530*/  CS2R R70, SRZ ;  /* 0x0000000000467805 */ /* 0x000fe2000001ff00 */
[----:B------:R-:W-:Y:S01]  /*1540*/  IMAD.MOV.U32 R3, RZ, RZ, RZ ;  /* 0x000000ffff037224 */ /* 0x000fe200078e00ff */
[----:B------:R-:W-:-:S02]  /*1550*/  CS2R R68, SRZ ;  /* 0x0000000000447805 */ /* 0x000fc4000001ff00 */
[----:B------:R-:W-:Y:S01]  /*1560*/  CS2R R66, SRZ ;  /* 0x0000000000427805 */ /* 0x000fe2000001ff00 */
[----:B------:R-:W-:Y:S01]  /*1570*/  UIADD3 UR7, UR9, 0x90, -UR7 ;  /* 0x0000009009077890 */ /* 0x000fe2000fffe807 */
[----:B------:R-:W-:Y:S01]  /*1580*/  CS2R R64, SRZ ;  /* 0x0000000000407805 */ /* 0x000fe2000001ff00 */
[----:B------:R-:W-:Y:S01]  /*1590*/  IMAD.MOV.U32 R27, RZ, RZ, RZ ;  /* 0x000000ffff1b7224 */ /* 0x000fe200078e00ff */
[----:B------:R-:W-:Y:S01]  /*15a0*/  @UP0 ULDC UR4, c[0x0][0x44c] ;  /* 0x0001130000040ab9 */ /* 0x000fe20000000800 */
[----:B------:R-:W-:Y:S01]  /*15b0*/  @UP0 ULDC UR8, c[0x0][0x450] ;  /* 0x0001140000080ab9 */ /* 0x000fe20000000800 */
[----:B------:R-:W-:Y:S01]  /*15c0*/  UIMAD.WIDE.U32 UR4, UR6, UR4, URZ ;  /* 0x00000004060472a5 */ /* 0x000fe2000f8e003f */
[----:B------:R-:W-:Y:S01]  /*15d0*/  IMAD.MOV.U32 R62, RZ, RZ, RZ ;  /* 0x000000ffff3e7224 */ /* 0x000fe200078e00ff */
[----:B------:R-:W-:Y:S01]  /*15e0*/  UIADD3 UR4, UR9, 0x8f, URZ ;  /* 0x0000008f09047890 */ /* 0x000fe2000fffe03f */
[----:B------:R-:W-:Y:S01]  /*15f0*/  CS2R R60, SRZ ;  /* 0x00000000003c7805 */ /* 0x000fe2000001ff00 */
[----:B------:R-:W-:Y:S01]  /*1600*/  @UP0 USHF.R.U32.HI UR6, URZ, UR8, UR5 ;  /* 0x000000083f060299 */ /* 0x000fe20008011605 */
[----:B------:R-:W-:Y:S01]  /*1610*/  CS2R R24, SRZ ;  /* 0x0000000000187805 */ /* 0x000fe2000001ff00 */
[----:B------:R-:W-:Y:S01]  /*1620*/  UIMAD.WIDE UR4, UR4, 0x38e38e39, URZ ;  /* 0x38e38e39040478a5 */ /* 0x000fe2000f8e023f */
[----:B------:R-:W-:Y:S01]  /*1630*/  IMAD.MOV.U32 R58, RZ, RZ, RZ ;  /* 0x000000ffff3a7224 */ /* 0x000fe200078e00ff */
[----:B------:R-:W-:Y:S01]  /*1640*/  UIADD3 UR6, UR7, UR6, URZ ;  /* 0x0000000607067290 */ /* 0x000fe2000fffe03f */
[----:B------:R-:W-:Y:S01]  /*1650*/  IMAD.MOV.U32 R57, RZ, RZ, RZ ;  /* 0x000000ffff397224 */ /* 0x000fe200078e00ff */
[----:B------:R-:W-:Y:S01]  /*1660*/  USHF.R.U32.HI UR4, URZ, 0x1f, UR5 ;  /* 0x0000001f3f047899 */ /* 0x000fe20008011605 */
[----:B------:R-:W-:Y:S01]  /*1670*/  CS2R R54, SRZ ;  /* 0x0000000000367805 */ /* 0x000fe2000001ff00 */
[----:B------:R-:W-:Y:S01]  /*1680*/  UIMAD.WIDE UR6, UR6, 0x38e38e39, URZ ;  /* 0x38e38e39060678a5 */ /* 0x000fe2000f8e023f */
[----:B------:R-:W-:Y:S01]  /*1690*/  CS2R R52, SRZ ;  /* 0x0000000000347805 */ /* 0x000fe2000001ff00 */
[----:B------:R-:W-:Y:S01]  /*16a0*/  ULEA.HI.SX32 UR4, UR5, UR4, 0x1b ;  /* 0x0000000405047291 */ /* 0x000fe2000f8fda3f */
[----:B------:R-:W-:Y:S01]  /*16b0*/  CS2R R50, SRZ ;  /* 0x0000000000327805 */ /* 0x000fe2000001ff00 */
[----:B------:R-:W-:Y:S01]  /*16c0*/  USHF.R.U32.HI UR6, URZ, 0x1f, UR7 ;  /* 0x0000001f3f067899 */ /* 0x000fe20008011607 */
[----:B------:R-:W-:-:S02]  /*16d0*/  CS2R R48, SRZ ;  /* 0x0000000000307805 */ /* 0x000fc4000001ff00 */
[----:B------:R-:W-:Y:S02]  /*16e0*/  CS2R R46, SRZ ;  /* 0x00000000002e7805 */ /* 0x000fe4000001ff00 */
[----:B------:R-:W-:Y:S01]  /*16f0*/  CS2R R44, SRZ ;  /* 0x00000000002c7805 */ /* 0x000fe2000001ff00 */
[----:B------:R-:W-:Y:S01]  /*1700*/  ULEA.HI.SX32 UR6, UR7, UR6, 0x1b ;  /* 0x0000000607067291 */ /* 0x000fe2000f8fda3f */
[----:B------:R-:W-:Y:S02]  /*1710*/  CS2R R42, SRZ ;  /* 0x00000000002a7805 */ /* 0x000fe4000001ff00 */
[----:B------:R-:W-:Y:S02]  /*1720*/  CS2R R40, SRZ ;  /* 0x0000000000287805 */ /* 0x000fe4000001ff00 */
[----:B------:R-:W-:Y:S01]  /*1730*/  CS2R R38, SRZ ;  /* 0x0000000000267805 */ /* 0x000fe2000001ff00 */
[----:B------:R-:W-:Y:S01]  /*1740*/  UISETP.LT.AND UP0, UPT, UR4, UR6, UPT ;  /* 0x000000060400728c */ /* 0x000fe2000bf01270 */
[----:B------:R-:W-:-:S02]  /*1750*/  CS2R R36, SRZ ;  /* 0x0000000000247805 */ /* 0x000fc4000001ff00 */
[----:B------:R-:W-:Y:S02]  /*1760*/  CS2R R34, SRZ ;  /* 0x0000000000227805 */ /* 0x000fe4000001ff00 */
[----:B------:R-:W-:Y:S01]  /*1770*/  CS2R R32, SRZ ;  /* 0x0000000000207805 */ /* 0x000fe2000001ff00 */
[----:B------:R-:W-:Y:S01]  /*1780*/  USEL UR38, UR4, UR6, UP0 ;  /* 0x0000000604267287 */ /* 0x000fe20008000000 */
[----:B------:R-:W-:Y:S01]  /*1790*/  IMAD.MOV.U32 R14, RZ, RZ, RZ ;  /* 0x000000ffff0e7224 */ /* 0x000fe200078e00ff */
[----:B------:R-:W-:Y:S01]  /*17a0*/  CS2R R6, SRZ ;  /* 0x0000000000067805 */ /* 0x000fe2000001ff00 */
[----:B------:R-:W-:Y:S01]  /*17b0*/  IMAD.MOV.U32 R73, RZ, RZ, RZ ;  /* 0x000000ffff497224 */ /* 0x000fe200078e00ff */
[----:B------:R-:W-:Y:S01]  /*17c0*/  UISETP.GE.AND UP0, UPT, UR38, 0x1, UPT ;  /* 0x000000012600788c */ /* 0x000fe2000bf06270 */
[----:B------:R-:W-:Y:S02]  /*17d0*/  IMAD.MOV.U32 R20, RZ, RZ, RZ ;  /* 0x000000ffff147224 */ /* 0x000fe400078e00ff */
[----:B------:R-:W-:-:S02]  /*17e0*/  IMAD.MOV.U32 R75, RZ, RZ, RZ ;  /* 0x000000ffff4b7224 */ /* 0x000fc400078e00ff */
[----:B------:R-:W-:Y:S01]  /*17f0*/  IMAD.MOV.U32 R77, RZ, RZ, RZ ;  /* 0x000000ffff4d7224 */ /* 0x000fe200078e00ff */
[----:B------:R-:W-:Y:S01]  /*1800*/  PLOP3.LUT P1, PT, PT, PT, UP0, 0x80, 0x0 ;  /* 0x000000000000781c */ /* 0x000fe20003f2f008 */
[----:B------:R-:W-:-:S12]  /*1810*/  IMAD.MOV.U32 R12, RZ, RZ, RZ ;  /* 0x000000ffff0c7224 */ /* 0x000fd800078e00ff */
        /* <DEDUP_REMOVED lines=34> */
.L_x_2068:
        /* <DEDUP_REMOVED lines=11> */
.L_x_2236:
[----:B------:R-:W-:Y:S05]  /*1af0*/  @!P0 BRA `(.L_x_2070) ;  /* 0x0000000000048947 */ /* 0x000fea0003800000 */
[----:B------:R-:W-:Y:S01]  /*1b00*/  BPT.TRAP 0x1 ;  /* 0x000000040000795c */ /* 0x000fe20000300000 */
.L_x_2070:
[----:B0-----:R-:W-:Y:S02]  /*1b10*/  IMAD.U32 R0, RZ, RZ, UR36 ;  /* 0x00000024ff007e24 */ /* 0x001fe4000f8e00ff */
[----:B------:R-:W-:-:S03]  /*1b20*/  IMAD.U32 R3, RZ, RZ, UR60 ;  /* 0x0000003cff037e24 */ /* 0x000fc6000f8e00ff */
[----:B------:R-:W-:Y:S02]  /*1b30*/  LEA R0, R0, UR37, 0x3 ;  /* 0x0000002500007c11 */ /* 0x000fe4000f8e18ff */
[----:B------:R-:W-:-:S04]  /*1b40*/  SHF.L.U32 R3, R3, 0x1f, RZ ;  /* 0x0000001f03037819 */ /* 0x000fc800000006ff */
[----:B------:R0:W1:Y:S01]  /*1b50*/  SYNCS.PHASECHK.TRANS64.TRYWAIT P2, [R0+URZ+0x31c30], R3 ;  /* 0x031c3003000075a7 */ /* 0x000062000804017f */
[----:B------:R-:W-:Y:S05]  /*1b60*/  @!P0 BRA `(.L_x_2071) ;  /* 0x0000000000048947 */ /* 0x000fea0003800000 */
[----:B------:R-:W-:Y:S01]  /*1b70*/  BPT.TRAP 0x1 ;  /* 0x000000040000795c */ /* 0x000fe20000300000 */
.L_x_2071:
[----:B------:R-:W2:Y:S02]  /*1b80*/  S2R R4, SR_TID.X ;  /* 0x0000000000047919 */ /* 0x000ea40000002100 */
[----:B--2---:R-:W-:Y:S01]  /*1b90*/  LOP3.LUT P1, RZ, R4, 0x7f, RZ, 0xc0, !PT ;  /* 0x0000007f04ff7812 */ /* 0x004fe2000782c0ff */
[----:B-1----:R-:W-:-:S12]  /*1ba0*/  @P2 BRA `(.L_x_2072) ;  /* 0x0000000000082947 */ /* 0x002fd80003800000 */
[----:B------:R-:W1:Y:S02]  /*1bb0*/  SYNCS.PHASECHK.TRANS64.TRYWAIT P2, [R0+URZ+0x31c30], R3 ;  /* 0x031c3003000075a7 */ /* 0x000e64000804017f */
[----:B-1----:R-:W-:Y:S05]  /*1bc0*/  @!P2 BRA `(.L_x_2073) ;  /* 0x0000015c0008a947 */ /* 0x002fea0003800000 */
.L_x_2072:
        /* <DEDUP_REMOVED lines=10> */
[----:B------:R-:W-:Y:S01]  /*1c70*/  R2UR UR57, R17 ;  /* 0x00000000113972ca */ /* 0x000fe200000e0000 */
[----:B------:R-:W-:Y:S01]  /*1c80*/  UMOV UR28, UR5 ;  /* 0x00000005001c7c82 */ /* 0x000fe20008000000 */
[----:B------:R-:W-:Y:S01]  /*1c90*/  UMOV UR9, UR29 ;  /* 0x0000001d00097c82 */ /* 0x000fe20008000000 */
[----:B------:R-:W-:Y:S01]  /*1ca0*/  ULOP3.LUT UR6, UR4, 0x10000, URZ, 0xfc, !UPT ;  /* 0x0001000004067892 */ /* 0x000fe2000f8efc3f */
[----:B01----:R-:W-:Y:S01]  /*1cb0*/  @!P1 VIADD R0, R0, 0x31c40 ;  /* 0x00031c4000009836 */ /* 0x003fe20000000000 */
[----:B------:R-:W-:Y:S01]  /*1cc0*/  UMOV UR8, UR28 ;  /* 0x0000001c00087c82 */ /* 0x000fe20008000000 */
[----:B------:R-:W-:Y:S01]  /*1cd0*/  UMOV UR11, 0x80000020 ;  /* 0x80000020000b7882 */ /* 0x000fe20000000000 */
[----:B------:R-:W-:Y:S01]  /*1ce0*/  UIMAD UR4, UR36, 0x6c0, UR6 ;  /* 0x000006c0240478a4 */ /* 0x000fe2000f8e0206 */
[----:B------:R-:W-:Y:S01]  /*1cf0*/  UMOV UR12, UR28 ;  /* 0x0000001c000c7c82 */ /* 0x000fe20008000000 */
[----:B------:R-:W-:-:S02]  /*1d00*/  UMOV UR13, UR29 ;  /* 0x0000001d000d7c82 */ /* 0x000fc40008000000 */
        /* <DEDUP_REMOVED lines=146> */
[----:B------:R-:W-:Y:S02]  /*2630*/  UMOV UR10, 0xffffff70 ;  /* 0xffffff70000a7882 */ /* 0x000fe40000000000 */
[----:B------:R-:W-:Y:S01]  /*2640*/  UIMAD UR10, UR38, UR10, 0x91 ;  /* 0x00000091260a74a4 */ /* 0x000fe2000f8e020a */
        /* <DEDUP_REMOVED lines=180> */
[----:B------:R-:W2:Y:S08]  /*3190*/  MUFU.TANH R90, R90 ;  /* 0x0000005a005a7308 */ /* 0x000eb00000002400 */
[----:B------:R-:W3:Y:S08]  /*31a0*/  MUFU.TANH R91, R91 ;  /* 0x0000005b005b7308 */ /* 0x000ef00000002400 */
        /* <DEDUP_REMOVED lines=25> */
[----:B------:R-:W-:Y:S02]  /*3340*/  IMAD.U32 R79, RZ, RZ, UR10 ;  /* 0x0000000aff4f7e24 */ /* 0x000fe4000f8e00ff */
[----:B------:R-:W-:Y:S01]  /*3350*/  FMUL.FTZ R72, R72, UR5 ;  /* 0x0000000548487c20 */ /* 0x000fe20008410000 */
[----:B------:R-:W-:Y:S01]  /*3360*/  FMUL.FTZ R73, R73, UR5 ;  /* 0x0000000549497c20 */ /* 0x000fe20008410000 */
[----:B------:R-:W-:Y:S01]  /*3370*/  FMUL.FTZ R12, R75, UR5 ;  /* 0x000000054b0c7c20 */ /* 0x000fe20008410000 */
[----:B------:R-:W-:Y:S01]  /*3380*/  HGMMA.64x16x16.F32 R64, gdesc[UR24], R64, gsb0 ;  /* 0x00200000184079f0 */ /* 0x000fe20008000840 */
[----:B------:R-:W-:Y:S01]  /*3390*/  UIADD3 UR26, UR4, 0x582, URZ ;  /* 0x00000582041a7890 */ /* 0x000fe2000fffe03f */
[----:B------:R-:W-:Y:S01]  /*33a0*/  IMAD R79, R22, -0x2, R79 ;  /* 0xfffffffe164f7824 */ /* 0x000fe200078e024f */
[----:B------:R-:W-:Y:S01]  /*33b0*/  UMOV UR27, 0x80000020 ;  /* 0x80000020001b7882 */ /* 0x000fe20000000000 */
[----:B------:R-:W5:Y:S01]  /*33c0*/  MUFU.TANH R72, R72 ;  /* 0x0000004800487308 */ /* 0x000f620000002400 */
[----:B------:R-:W-:Y:S01]  /*33d0*/  FMUL.FTZ R75, R76, UR5 ;  /* 0x000000054c4b7c20 */ /* 0x000fe20008410000 */
[----:B------:R-:W-:Y:S01]  /*33e0*/  FMUL.FTZ R11, R74, UR5 ;  /* 0x000000054a0b7c20 */ /* 0x000fe20008410000 */
[----:B------:R-:W-:Y:S01]  /*33f0*/  FMUL.FTZ R74, R77, UR5 ;  /* 0x000000054d4a7c20 */ /* 0x000fe20008410000 */
[----:B------:R-:W-:Y:S01]  /*3400*/  FMUL.FTZ R13, R78, UR5 ;  /* 0x000000054e0d7c20 */ /* 0x000fe20008410000 */
[----:B------:R-:W-:-:S02]  /*3410*/  @UP0 ULDC UR10, c[0x0][0x44c] ;  /* 0x00011300000a0ab9 */ /* 0x000fc40000000800 */
[----:B------:R-:W-:Y:S01]  /*3420*/  UIMAD.WIDE.U32 UR10, UR58, UR10, URZ ;  /* 0x0000000a3a0a72a5 */ /* 0x000fe2000f8e003f */
        /* <DEDUP_REMOVED lines=9> */
[----:B------:R-:W-:Y:S02]  /*34c0*/  VIADD R68, R23, UR58 ;  /* 0x0000003a17447c36 */ /* 0x000fe40008000000 */
[----:B------:R-:W-:Y:S01]  /*34d0*/  FMUL.FTZ R21, R70, UR5 ;  /* 0x0000000546157c20 */ /* 0x000fe20008410000 */
[----:B------:R-:W-:Y:S01]  /*34e0*/  FMUL.FTZ R15, R66, UR5 ;  /* 0x00000005420f7c20 */ /* 0x000fe20008410000 */
[----:B------:R-:W-:Y:S01]  /*34f0*/  HGMMA.64x16x16.F32 R56, gdesc[UR24], R56, gsb0 ;  /* 0x00200000183879f0 */ /* 0x000fe20008000838 */
[----:B------:R-:W-:Y:S01]  /*3500*/  UIADD3 UR26, UR4, 0x5c2, URZ ;  /* 0x000005c2041a7890 */ /* 0x000fe2000fffe03f */
[----:B------:R-:W-:Y:S01]  /*3510*/  FMUL.FTZ R76, R64, UR5 ;  /* 0x00000005404c7c20 */ /* 0x000fe20008410000 */
[----:B------:R-:W-:Y:S01]  /*3520*/  UMOV UR27, 0x80000020 ;  /* 0x80000020001b7882 */ /* 0x000fe20000000000 */
[----:B------:R-:W-:Y:S01]  /*3530*/  FMUL.FTZ R65, R65, UR5 ;  /* 0x0000000541417c20 */ /* 0x000fe20008410000 */
[----:B------:R-:W-:Y:S01]  /*3540*/  FMUL.FTZ R78, R69, UR5 ;  /* 0x00000005454e7c20 */ /* 0x000fe20008410000 */
[----:B------:R-:W-:Y:S01]  /*3550*/  MUFU.TANH R67, R67 ;  /* 0x0000004300437308 */ /* 0x000fe20000002400 */
[----:B------:R-:W-:-:S07]  /*3560*/  FMUL.FTZ R64, R71, UR5 ;  /* 0x0000000547407c20 */ /* 0x000fce0008410000 */
        /* <DEDUP_REMOVED lines=10> */
[----:B------:R-:W-:-:S03]  /*3610*/  @UP0 ULDC UR7, c[0x0][0x450] ;  /* 0x0001140000070ab9 */ /* 0x000fc60000000800 */
[----:B------:R-:W-:Y:S01]  /*3620*/  FMUL.FTZ R92, R61, UR5 ;  /* 0x000000053d5c7c20 */ /* 0x000fe20008410000 */
[----:B------:R-:W-:Y:S01]  /*3630*/  HGMMA.64x16x16.F32 R48, gdesc[UR24], R48, gsb0 ;  /* 0x00200000183079f0 */ /* 0x000fe20008000830 */
[----:B------:R-:W-:Y:S01]  /*3640*/  UIADD3 UR26, UR4, 0x602, URZ ;  /* 0x00000602041a7890 */ /* 0x000fe2000fffe03f */
[----:B------:R-:W-:Y:S01]  /*3650*/  @P2 SHF.R.U32.HI R68, RZ, UR7, R58 ;  /* 0x00000007ff442c19 */ /* 0x000fe2000801163a */
[----:B------:R-:W-:Y:S01]  /*3660*/  UMOV UR27, 0x80000020 ;  /* 0x80000020001b7882 */ /* 0x000fe20000000000 */
[----:B------:R-:W-:Y:S01]  /*3670*/  UIMAD UR7, UR38, -0x90, UR56 ;  /* 0xffffff70260778a4 */ /* 0x000fe2000f8e0238 */
[----:B------:R-:W-:Y:S01]  /*3680*/  FMUL.FTZ R58, R62, UR5 ;  /* 0x000000053e3a7c20 */ /* 0x000fe20008410000 */
[----:B------:R-:W-:Y:S01]  /*3690*/  IMAD.U32 R62, RZ, RZ, UR57 ;  /* 0x00000039ff3e7e24 */ /* 0x000fe2000f8e00ff */
[----:B------:R-:W0:Y:S01]  /*36a0*/  SHFL.IDX PT, R70, R68, RZ, 0x1c1f ;  /* 0x001c1fff44467589 */ /* 0x000e2200000e0000 */
[----:B------:R-:W-:Y:S01]  /*36b0*/  UIADD3 UR7, UR7, 0x90, URZ ;  /* 0x0000009007077890 */ /* 0x000fe2000fffe03f */
[----:B------:R-:W-:Y:S01]  /*36c0*/  FMUL.FTZ R86, R57, UR5 ;  /* 0x0000000539567c20 */ /* 0x000fe20008410000 */
[----:B------:R-:W5:Y:S01]  /*36d0*/  MUFU.TANH R84, R84 ;  /* 0x0000005400547308 */ /* 0x000f620000002400 */
[----:B------:R-:W-:Y:S01]  /*36e0*/  IADD3 R79, -R62, UR56, R79 ;  /* 0x000000383e4f7c10 */ /* 0x000fe2000fffe14f */
[----:B------:R-:W-:Y:S01]  /*36f0*/  FMUL.FTZ R60, R60, UR5 ;  /* 0x000000053c3c7c20 */ /* 0x000fe20008410000 */
[----:B------:R-:W-:Y:S01]  /*3700*/  FMUL.FTZ R57, R59, UR5 ;  /* 0x000000053b397c20 */ /* 0x000fe20008410000 */
[----:B------:R-:W-:-:S02]  /*3710*/  IMAD.U32 R61, RZ, RZ, UR7 ;  /* 0x00000007ff3d7e24 */ /* 0x000fc4000f8e00ff */
[----:B------:R-:W-:Y:S01]  /*3720*/  FMUL.FTZ R59, R63, UR5 ;  /* 0x000000053f3b7c20 */ /* 0x000fe20008410000 */
[----:B------:R-:W-:Y:S01]  /*3730*/  SHFL.IDX PT, R68, R68, 0x1, 0x1c1f ;  /* 0x003c1f0044447f89 */ /* 0x000fe200000e0000 */
[----:B------:R-:W-:Y:S01]  /*3740*/  @UP0 ULDC UR7, c[0x0][0x450] ;  /* 0x0001140000070ab9 */ /* 0x000fe20000000800 */
[----:B------:R-:W-:Y:S01]  /*3750*/  IMAD R66, R22, -0x2, R61 ;  /* 0xfffffffe16427824 */ /* 0x000fe200078e023d */
[----:B------:R-:W5:Y:S01]  /*3760*/  MUFU.TANH R86, R86 ;  /* 0x0000005600567308 */ /* 0x000f620000002400 */
[----:B------:R-:W-:-:S07]  /*3770*/  UIADD3 UR38, UR38, -0x2, URZ ;  /* 0xfffffffe26267890 */ /* 0x000fce000fffe03f */
        /* <DEDUP_REMOVED lines=39> */
[----:B------:R-:W-:Y:S01]  /*39f0*/  MUFU.TANH R52, R52 ;  /* 0x0000003400347308 */ /* 0x000fe20000002400 */
[----:B------:R-:W-:Y:S02]  /*3a00*/  FSEL R83, R83, -INF , P3 ;  /* 0xff80000053537808 */ /* 0x000fe40001800000 */
[----:B------:R-:W-:Y:S02]  /*3a10*/  FMNMX.FTZ R50, R85, R50, !PT ;  /* 0x0000003255327209 */ /* 0x000fe40007810000 */
[----:B------:R-:W-:Y:S02]  /*3a20*/  ISETP.GT.AND P5, PT, R70, 0x21, PT ;  /* 0x000000214600780c */ /* 0x000fe40003fa4270 */
[----:B------:R-:W-:Y:S01]  /*3a30*/  FSEL R81, R72, -INF , P4 ;  /* 0xff80000048517808 */ /* 0x000fe20002000000 */
[----:B------:R-:W3:Y:S01]  /*3a40*/  MUFU.TANH R53, R53 ;  /* 0x0000003500357308 */ /* 0x000ee20000002400 */
        /* <DEDUP_REMOVED lines=19> */
[C---:B------:R-:W-:Y:S01]  /*3b80*/  ISETP.GT.AND P4, PT, R70.reuse, 0x38, PT ;  /* 0x000000384600780c */ /* 0x040fe20003f84270 */
[----:B------:R-:W-:Y:S01]  /*3b90*/  HGMMA.64x16x16.F32 R32, gdesc[UR24], R32, gsb0 ;  /* 0x00200000182079f0 */ /* 0x000fe20008000820 */
[----:B------:R-:W-:Y:S01]  /*3ba0*/  FSEL R69, R65, -INF , P3 ;  /* 0xff80000041457808 */ /* 0x000fe20001800000 */
[----:B------:R4:W-:Y:S01]  /*3bb0*/  MUFU.TANH R72, R41 ;  /* 0x0000002900487308 */ /* 0x0009e20000002400 */
[----:B------:R-:W-:Y:S01]  /*3bc0*/  FMNMX.FTZ R50, R71, R50, !PT ;  /* 0x0000003247327209 */ /* 0x000fe20007810000 */
[----:B------:R-:W-:Y:S01]  /*3bd0*/  FMUL.FTZ R45, R45, UR5 ;  /* 0x000000052d2d7c20 */ /* 0x000fe20008410000 */
[----:B------:R-:W-:Y:S01]  /*3be0*/  ISETP.GT.AND P3, PT, R70, 0x39, PT ;  /* 0x000000394600780c */ /* 0x000fe20003f64270 */
[----:B------:R-:W-:Y:S01]  /*3bf0*/  FMUL.FTZ R44, R44, UR5 ;  /* 0x000000052c2c7c20 */ /* 0x000fe20008410000 */
[----:B------:R-:W-:Y:S01]  /*3c00*/  FSEL R67, R67, -INF , P4 ;  /* 0xff80000043437808 */ /* 0x000fe20002000000 */
[----:B------:R-:W-:Y:S01]  /*3c10*/  FMUL.FTZ R88, R42, UR5 ;  /* 0x000000052a587c20 */ /* 0x000fe20008410000 */
[----:B------:R-:W-:Y:S01]  /*3c20*/  FMNMX.FTZ R50, R69, R50, !PT ;  /* 0x0000003245327209 */ /* 0x000fe20007810000 */
[----:B------:R0:W5:Y:S01]  /*3c30*/  MUFU.TANH R51, R40 ;  /* 0x0000002800337308 */ /* 0x0001620000002400 */
[----:B------:R-:W-:Y:S01]  /*3c40*/  ISETP.GT.AND P4, PT, R70, 0x40, PT ;  /* 0x000000404600780c */ /* 0x000fe20003f84270 */
[----:B------:R-:W-:Y:S01]  /*3c50*/  FMUL.FTZ R42, R46, UR5 ;  /* 0x000000052e2a7c20 */ /* 0x000fe20008410000 */
[----:B------:R-:W-:Y:S01]  /*3c60*/  FSEL R65, R78, -INF , P3 ;  /* 0xff8000004e417808 */ /* 0x000fe20001800000 */
[----:B------:R-:W-:Y:S01]  /*3c70*/  FMUL.FTZ R90, R43, UR5 ;  /* 0x000000052b5a7c20 */ /* 0x000fe20008410000 */
[----:B------:R-:W-:Y:S01]  /*3c80*/  FMNMX.FTZ R50, R67, R50, !PT ;  /* 0x0000003243327209 */ /* 0x000fe20007810000 */
[----:B------:R-:W-:Y:S01]  /*3c90*/  FMUL.FTZ R43, R47, UR5 ;  /* 0x000000052f2b7c20 */ /* 0x000fe20008410000 */
[----:B------:R-:W-:Y:S01]  /*3ca0*/  ISETP.GT.AND P3, PT, R70, 0x41, PT ;  /* 0x000000414600780c */ /* 0x000fe20003f64270 */
[----:B------:R1:W-:Y:S01]  /*3cb0*/  MUFU.TANH R76, R45 ;  /* 0x0000002d004c7308 */ /* 0x0003e20000002400 */
[----:B------:R-:W-:Y:S01]  /*3cc0*/  FSEL R63, R84, -INF , P4 ;  /* 0xff800000543f7808 */ /* 0x000fe20002000000 */
[----:B------:R-:W-:Y:S01]  /*3cd0*/  FMUL.FTZ R84, R54, UR5 ;  /* 0x0000000536547c20 */ /* 0x000fe20008410000 */
[----:B------:R-:W-:-:S02]  /*3ce0*/  FMNMX.FTZ R50, R65, R50, !PT ;  /* 0x0000003241327209 */ /* 0x000fc40007810000 */
[----:B------:R-:W-:Y:S02]  /*3cf0*/  ISETP.GT.AND P4, PT, R70, 0x48, PT ;  /* 0x000000484600780c */ /* 0x000fe40003f84270 */
[----:B------:R-:W-:Y:S01]  /*3d00*/  FSEL R61, R86, -INF , P3 ;  /* 0xff800000563d7808 */ /* 0x000fe20001800000 */
[----:B------:R2:W5:Y:S01]  /*3d10*/  MUFU.TANH R74, R44 ;  /* 0x0000002c004a7308 */ /* 0x0005620000002400 */
[----:B------:R-:W-:Y:S02]  /*3d20*/  FMNMX.FTZ R50, R63, R50, !PT ;  /* 0x000000323f327209 */ /* 0x000fe40007810000 */
[----:B------:R-:W-:Y:S02]  /*3d30*/  ISETP.GT.AND P3, PT, R70, 0x49, PT ;  /* 0x000000494600780c */ /* 0x000fe40003f64270 */
[----:B------:R-:W-:Y:S02]  /*3d40*/  FSEL R62, R60, -INF , P4 ;  /* 0xff8000003c3e7808 */ /* 0x000fe40002000000 */
[----:B----4-:R-:W-:Y:S01]  /*3d50*/  FMNMX.FTZ R41, R61, R50, !PT ;  /* 0x000000323d297209 */ /* 0x010fe20007810000 */
[----:B------:R-:W-:Y:S01]  /*3d60*/  MUFU.TANH R15, R15 ;  /* 0x0000000f000f7308 */ /* 0x000fe20000002400 */
[----:B------:R-:W-:-:S02]  /*3d70*/  ISETP.GT.AND P4, PT, R70, 0x50, PT ;  /* 0x000000504600780c */ /* 0x000fc40003f84270 */
[----:B0-----:R-:W-:Y:S02]  /*3d80*/  FSEL R40, R92, -INF , P3 ;  /* 0xff8000005c287808 */ /* 0x001fe40001800000 */
[----:B-1----:R-:W-:Y:S02]  /*3d90*/  FMNMX.FTZ R45, R62, R41, !PT ;  /* 0x000000293e2d7209 */ /* 0x002fe40007810000 */
[----:B------:R-:W-:Y:S01]  /*3da0*/  ISETP.GT.AND P3, PT, R70, 0x51, PT ;  /* 0x000000514600780c */ /* 0x000fe20003f64270 */
[----:B------:R-:W-:Y:S01]  /*3db0*/  MUFU.TANH R20, R20 ;  /* 0x0000001400147308 */ /* 0x000fe20000002400 */
[----:B------:R-:W-:-:S07]  /*3dc0*/  FMNMX.FTZ R45, R40, R45, !PT ;  /* 0x0000002d282d7209 */ /* 0x000fce0007810000 */
[----:B------:R-:W-:Y:S01]  /*3dd0*/  MUFU.TANH R21, R21 ;  /* 0x0000001500157308 */ /* 0x000fe20000002400 */
[----:B------:R-:W-:Y:S02]  /*3de0*/  WARPGROUP.DEPBAR.LE gsb0, 0x0 ;  /* 0x00008000000079c5 */ /* 0x000fe40000010000 */
[----:B------:R-:W-:Y:S01]  /*3df0*/  WARPGROUP.ARRIVE ;  /* 0x00000000000079c5 */ /* 0x000fe20000000000 */
[----:B------:R-:W-:Y:S01]  /*3e00*/  FMUL.FTZ R32, R32, UR5 ;  /* 0x0000000520207c20 */ /* 0x000fe20008410000 */
[----:B------:R-:W-:Y:S01]  /*3e10*/  FMUL.FTZ R41, R36, UR5 ;  /* 0x0000000524297c20 */ /* 0x000fe20008410000 */
[----:B------:R-:W-:Y:S01]  /*3e20*/  FSEL R36, R94, -INF , P4 ;  /* 0xff8000005e247808 */ /* 0x000fe20002000000 */
[----:B------:R-:W-:Y:S01]  /*3e30*/  FMUL.FTZ R33, R33, UR5 ;  /* 0x0000000521217c20 */ /* 0x000fe20008410000 */
[----:B------:R0:W1:Y:S01]  /*3e40*/  MUFU.TANH R78, R32 ;  /* 0x00000020004e7308 */ /* 0x0000620000002400 */
[----:B------:R-:W-:Y:S01]  /*3e50*/  HGMMA.64x16x16.F32 R24, gdesc[UR32], R24, gsb0 ;  /* 0x00200000201879f0 */ /* 0x000fe20008000818 */
[----:B------:R-:W-:Y:S01]  /*3e60*/  ISETP.GT.AND P4, PT, R70, 0x58, PT ;  /* 0x000000584600780c */ /* 0x000fe20003f84270 */
[----:B--2---:R-:W-:Y:S01]  /*3e70*/  FMUL.FTZ R44, R37, UR5 ;  /* 0x00000005252c7c20 */ /* 0x004fe20008410000 */
[----:B------:R-:W-:Y:S01]  /*3e80*/  FMNMX.FTZ R45, R36, R45, !PT ;  /* 0x0000002d242d7209 */ /* 0x000fe20007810000 */
[----:B------:R-:W-:Y:S01]  /*3e90*/  FMUL.FTZ R46, R34, UR5 ;  /* 0x00000005222e7c20 */ /* 0x000fe20008410000 */
[----:B------:R-:W-:-:S02]  /*3ea0*/  FMUL.FTZ R47, R38, UR5 ;  /* 0x00000005262f7c20 */ /* 0x000fc40008410000 */
[----:B------:R2:W-:Y:S01]  /*3eb0*/  MUFU.TANH R80, R33 ;  /* 0x0000002100507308 */ /* 0x0005e20000002400 */
[----:B0-----:R-:W-:Y:S02]  /*3ec0*/  FSEL R32, R96, -INF , P3 ;  /* 0xff80000060207808 */ /* 0x001fe40001800000 */
[----:B------:R-:W-:Y:S02]  /*3ed0*/  ISETP.GT.AND P3, PT, R70, 0x59, PT ;  /* 0x000000594600780c */ /* 0x000fe40003f64270 */
[----:B------:R-:W-:Y:S02]  /*3ee0*/  FMNMX.FTZ R50, R32, R45, !PT ;  /* 0x0000002d20327209 */ /* 0x000fe40007810000 */
[----:B---3--:R-:W-:Y:S01]  /*3ef0*/  FSEL R37, R53, -INF , P3 ;  /* 0xff80000035257808 */ /* 0x008fe20001800000 */
[----:B------:R0:W3:Y:S01]  /*3f00*/  MUFU.TANH R82, R41 ;  /* 0x0000002900527308 */ /* 0x0000e20000002400 */
[----:B--2---:R-:W-:Y:S02]  /*3f10*/  FSEL R33, R52, -INF , P4 ;  /* 0xff80000034217808 */ /* 0x004fe40002000000 */
[----:B------:R-:W-:-:S02]  /*3f20*/  ISETP.GT.AND P4, PT, R70, 0x60, PT ;  /* 0x000000604600780c */ /* 0x000fc40003f84270 */
[----:B------:R-:W-:Y:S02]  /*3f30*/  FMNMX.FTZ R50, R33, R50, !PT ;  /* 0x0000003221327209 */ /* 0x000fe40007810000 */
[C---:B------:R-:W-:Y:S01]  /*3f40*/  ISETP.GT.AND P3, PT, R70.reuse, 0x61, PT ;  /* 0x000000614600780c */ /* 0x040fe20003f64270 */
[----:B------:R-:W2:Y:S01]  /*3f50*/  MUFU.TANH R44, R44 ;  /* 0x0000002c002c7308 */ /* 0x000ea20000002400 */
[----:B-----5:R-:W-:Y:S02]  /*3f60*/  FSEL R53, R51, -INF , P4 ;  /* 0xff80000033357808 */ /* 0x020fe40002000000 */
[----:B------:R-:W-:Y:S02]  /*3f70*/  FMNMX.FTZ R50, R37, R50, !PT ;  /* 0x0000003225327209 */ /* 0x000fe40007810000 */
[----:B------:R-:W-:Y:S02]  /*3f80*/  ISETP.GT.AND P4, PT, R70, 0x68, PT ;  /* 0x000000684600780c */ /* 0x000fe40003f84270 */
[----:B------:R-:W-:Y:S01]  /*3f90*/  FSEL R45, R72, -INF , P3 ;  /* 0xff800000482d7808 */ /* 0x000fe20001800000 */
[----:B------:R-:W-:Y:S01]  /*3fa0*/  MUFU.TANH R64, R64 ;  /* 0x0000004000407308 */ /* 0x000fe20000002400 */
[----:B------:R-:W-:-:S02]  /*3fb0*/  FMNMX.FTZ R50, R53, R50, !PT ;  /* 0x0000003235327209 */ /* 0x000fc40007810000 */
[----:B------:R-:W-:Y:S02]  /*3fc0*/  ISETP.GT.AND P3, PT, R70, 0x69, PT ;  /* 0x000000694600780c */ /* 0x000fe40003f64270 */
[----:B------:R-:W-:Y:S02]  /*3fd0*/  FSEL R51, R74, -INF , P4 ;  /* 0xff8000004a337808 */ /* 0x000fe40002000000 */
[----:B------:R-:W-:Y:S01]  /*3fe0*/  FMNMX.FTZ R50, R45, R50, !PT ;  /* 0x000000322d327209 */ /* 0x000fe20007810000 */
[----:B------:R-:W-:Y:S01]  /*3ff0*/  MUFU.TANH R56, R56 ;  /* 0x0000003800387308 */ /* 0x000fe20000002400 */
[----:B------:R-:W-:Y:S02]  /*4000*/  ISETP.GT.AND P4, PT, R70, 0x70, PT ;  /* 0x000000704600780c */ /* 0x000fe40003f84270 */
[----:B0-----:R-:W-:Y:S02]  /*4010*/  FSEL R41, R76, -INF , P3 ;  /* 0xff8000004c297808 */ /* 0x001fe40001800000 */
[----:B------:R-:W-:-:S02]  /*4020*/  FMNMX.FTZ R50, R51, R50, !PT ;  /* 0x0000003233327209 */ /* 0x000fc40007810000 */
[----:B------:R-:W-:Y:S01]  /*4030*/  ISETP.GT.AND P3, PT, R70, 0x71, PT ;  /* 0x000000714600780c */ /* 0x000fe20003f64270 */
[----:B------:R-:W-:Y:S01]  /*4040*/  MUFU.TANH R57, R57 ;  /* 0x0000003900397308 */ /* 0x000fe20000002400 */
[----:B-1----:R-:W-:Y:S02]  /*4050*/  FSEL R60, R78, -INF , P4 ;  /* 0xff8000004e3c7808 */ /* 0x002fe40002000000 */
[----:B------:R-:W-:Y:S01]  /*4060*/  FMNMX.FTZ R99, R41, R50, !PT ;  /* 0x0000003229637209 */ /* 0x000fe20007810000 */
[----:B------:R-:W-:Y:S02]  /*4070*/  WARPGROUP.DEPBAR.LE gsb0, 0x0 ;  /* 0x00008000000079c5 */ /* 0x000fe40000010000 */
[----:B------:R-:W-:Y:S01]  /*4080*/  FMUL.FTZ R24, R24, UR5 ;  /* 0x0000000518187c20 */ /* 0x000fe20008410000 */
[----:B------:R-:W-:Y:S01]  /*4090*/  FMUL.FTZ R25, R25, UR5 ;  /* 0x0000000519197c20 */ /* 0x000fe20008410000 */
[----:B------:R-:W-:Y:S01]  /*40a0*/  FMUL.FTZ R28, R28, UR5 ;  /* 0x000000051c1c7c20 */ /* 0x000fe20008410000 */
[----:B------:R-:W-:Y:S01]  /*40b0*/  ISETP.GT.AND P4, PT, R70, 0x78, PT ;  /* 0x000000784600780c */ /* 0x000fe20003f84270 */
[----:B------:R0:W1:Y:S01]  /*40c0*/  MUFU.TANH R86, R24 ;  /* 0x0000001800567308 */ /* 0x0000620000002400 */
[----:B------:R-:W-:Y:S01]  /*40d0*/  FMNMX.FTZ R99, R60, R99, !PT ;  /* 0x000000633c637209 */ /* 0x000fe20007810000 */
[----:B------:R-:W-:Y:S01]  /*40e0*/  FMUL.FTZ R78, R31, UR5 ;  /* 0x000000051f4e7c20 */ /* 0x000fe20008410000 */
[----:B---3--:R-:W-:-:S02]  /*40f0*/  FSEL R52, R82, -INF , P4 ;  /* 0xff80000052347808 */ /* 0x008fc40002000000 */
[----:B------:R-:W-:-:S03]  /*4100*/  ISETP.GT.AND P4, PT, R70, 0x80, PT ;  /* 0x000000804600780c */ /* 0x000fc60003f84270 */
[----:B------:R3:W4:Y:S01]  /*4110*/  MUFU.TANH R72, R25 ;  /* 0x0000001900487308 */ /* 0x0007220000002400 */
[----:B0-----:R-:W-:Y:S02]  /*4120*/  FSEL R24, R80, -INF , P3 ;  /* 0xff80000050187808 */ /* 0x001fe40001800000 */
[----:B------:R-:W-:Y:S02]  /*4130*/  ISETP.GT.AND P3, PT, R70, 0x79, PT ;  /* 0x000000794600780c */ /* 0x000fe40003f64270 */
[----:B------:R-:W-:-:S03]  /*4140*/  FMNMX.FTZ R99, R24, R99, !PT ;  /* 0x0000006318637209 */ /* 0x000fc60007810000 */
[----:B------:R4:W0:Y:S01]  /*4150*/  MUFU.TANH R74, R28 ;  /* 0x0000001c004a7308 */ /* 0x0008220000002400 */
[----:B---3--:R-:W-:Y:S01]  /*4160*/  FMUL.FTZ R25, R29, UR5 ;  /* 0x000000051d197c20 */ /* 0x008fe20008410000 */
[----:B--2---:R-:W-:Y:S02]  /*4170*/  FSEL R29, R44, -INF , P3 ;  /* 0xff8000002c1d7808 */ /* 0x004fe40001800000 */
[----:B------:R-:W-:Y:S02]  /*4180*/  FMNMX.FTZ R44, R52, R99, !PT ;  /* 0x00000063342c7209 */ /* 0x000fe40007810000 */
[----:B------:R-:W-:Y:S02]  /*4190*/  ISETP.GT.AND P3, PT, R70, 0x81, PT ;  /* 0x000000814600780c */ /* 0x000fe40003f64270 */
[----:B------:R0:W2:Y:S01]  /*41a0*/  MUFU.TANH R76, R25 ;  /* 0x00000019004c7308 */ /* 0x0000a20000002400 */
[----:B-1----:R-:W-:Y:S01]  /*41b0*/  FSEL R50, R86, -INF , P4 ;  /* 0xff80000056327808 */ /* 0x002fe20002000000 */
[----:B------:R-:W-:Y:S01]  /*41c0*/  FMUL.FTZ R86, R55, UR5 ;  /* 0x0000000537567c20 */ /* 0x000fe20008410000 */
[----:B------:R-:W-:-:S02]  /*41d0*/  FMNMX.FTZ R99, R29, R44, !PT ;  /* 0x0000002c1d637209 */ /* 0x000fc40007810000 */
[----:B------:R-:W-:Y:S02]  /*41e0*/  ISETP.GT.AND P4, PT, R70, 0x88, PT ;  /* 0x000000884600780c */ /* 0x000fe40003f84270 */
[----:B----4-:R-:W-:Y:S01]  /*41f0*/  FSEL R28, R72, -INF , P3 ;  /* 0xff800000481c7808 */ /* 0x010fe20001800000 */
[----:B------:R-:W1:Y:S01]  /*4200*/  MUFU.TANH R58, R58 ;  /* 0x0000003a003a7308 */ /* 0x000e620000002400 */
[----:B------:R-:W-:Y:S01]  /*4210*/  FMNMX.FTZ R99, R50, R99, !PT ;  /* 0x0000006332637209 */ /* 0x000fe20007810000 */
[----:B------:R-:W-:Y:S01]  /*4220*/  FMUL.FTZ R72, R27, UR5 ;  /* 0x000000051b487c20 */ /* 0x000fe20008410000 */
[----:B------:R-:W-:Y:S01]  /*4230*/  ISETP.GT.AND P3, PT, R70, 0x89, PT ;  /* 0x000000894600780c */ /* 0x000fe20003f64270 */
[----:B------:R-:W-:Y:S01]  /*4240*/  FMUL.FTZ R70, R39, UR5 ;  /* 0x0000000527467c20 */ /* 0x000fe20008410000 */
[----:B0-----:R-:W-:Y:S02]  /*4250*/  FSEL R25, R74, -INF , P4 ;  /* 0xff8000004a197808 */ /* 0x001fe40002000000 */
[----:B------:R-:W-:Y:S01]  /*4260*/  FMNMX.FTZ R54, R28, R99, !PT ;  /* 0x000000631c367209 */ /* 0x000fe20007810000 */
[----:B------:R-:W0:Y:S01]  /*4270*/  MUFU.TANH R59, R59 ;  /* 0x0000003b003b7308 */ /* 0x000e220000002400 */
[----:B--2---:R-:W-:Y:S01]  /*4280*/  FSEL R44, R76, -INF , P3 ;  /* 0xff8000004c2c7808 */ /* 0x004fe20001800000 */
[----:B------:R-:W-:Y:S01]  /*4290*/  FMUL.FTZ R76, R30, UR5 ;  /* 0x000000051e4c7c20 */ /* 0x000fe20008410000 */
[----:B------:R-:W-:-:S04]  /*42a0*/  FMNMX.FTZ R55, R25, R54, !PT ;  /* 0x0000003619377209 */ /* 0x000fc80007810000 */
[----:B------:R-:W-:Y:S01]  /*42b0*/  FMNMX.FTZ R55, R44, R55, !PT ;  /* 0x000000372c377209 */ /* 0x000fe20007810000 */
[----:B------:R-:W2:Y:S04]  /*42c0*/  MUFU.TANH R48, R48 ;  /* 0x0000003000307308 */ /* 0x000ea80000002400 */
[----:B------:R-:W3:Y:S04]  /*42d0*/  SHFL.BFLY PT, R54, R55, 0x2, 0x1f ;  /* 0x0c401f0037367f89 */ /* 0x000ee800000e0000 */
[----:B------:R-:W4:Y:S08]  /*42e0*/  MUFU.TANH R49, R49 ;  /* 0x0000003100317308 */ /* 0x000f300000002400 */
[----:B------:R-:W5:Y:S08]  /*42f0*/  MUFU.TANH R84, R84 ;  /* 0x0000005400547308 */ /* 0x000f700000002400 */
[----:B------:R-:W5:Y:S01]  /*4300*/  MUFU.TANH R86, R86 ;  /* 0x0000005600567308 */ /* 0x000f620000002400 */
[----:B---3--:R-:W-:Y:S01]  /*4310*/  FMNMX.FTZ R34, R55, R54, !PT ;  /* 0x0000003637227209 */ /* 0x008fe20007810000 */
[----:B------:R-:W-:Y:S01]  /*4320*/  FMUL.FTZ R54, R35, UR5 ;  /* 0x0000000523367c20 */ /* 0x000fe20008410000 */
[----:B------:R-:W-:Y:S01]  /*4330*/  FMUL.FTZ R55, R26, UR5 ;  /* 0x000000051a377c20 */ /* 0x000fe20008410000 */
[----:B------:R-:W-:-:S04]  /*4340*/  UMOV UR5, UR58 ;  /* 0x0000003a00057c82 */ /* 0x000fc80008000000 */
[----:B------:R-:W3:Y:S01]  /*4350*/  MUFU.TANH R88, R88 ;  /* 0x0000005800587308 */ /* 0x000ee20000002400 */
[----:B------:R-:W1:Y:S01]  /*4360*/  SHFL.BFLY PT, R35, R34, 0x1, 0x1f ;  /* 0x0c201f0022237f89 */ /* 0x000e6200000e0000 */
[----:B------:R-:W-:-:S04]  /*4370*/  @UP0 USHF.R.U32.HI UR5, URZ, UR7, UR11 ;  /* 0x000000073f050299 */ /* 0x000fc8000801160b */
[----:B------:R-:W-:Y:S02]  /*4380*/  UIADD3 UR10, UR5, UR56, -UR57 ;  /* 0x00000038050a7290 */ /* 0x000fe4000fffe839 */
[----:B------:R-:W3:Y:S02]  /*4390*/  MUFU.TANH R90, R90 ;  /* 0x0000005a005a7308 */ /* 0x000ee40000002400 */
[----:B------:R-:W-:-:S04]  /*43a0*/  UIMAD.WIDE UR10, UR10, 0x38e38e39, URZ ;  /* 0x38e38e390a0a78a5 */ /* 0x000fc8000f8e023f */
[----:B------:R-:W-:Y:S02]  /*43b0*/  USHF.R.U32.HI UR5, URZ, 0x1f, UR11 ;  /* 0x0000001f3f057899 */ /* 0x000fe4000801160b */
[----:B------:R-:W3:Y:S02]  /*43c0*/  MUFU.TANH R42, R42 ;  /* 0x0000002a002a7308 */ /* 0x000ee40000002400 */
[----:B------:R-:W-:-:S04]  /*43d0*/  ULEA.HI.SX32 UR5, UR11, UR5, 0x1b ;  /* 0x000000050b057291 */ /* 0x000fc8000f8fda3f */
[----:B------:R-:W-:Y:S02]  /*43e0*/  UISETP.LT.AND UP1, UPT, URZ, UR5, UPT ;  /* 0x000000053f00728c */ /* 0x000fe4000bf21270 */
[----:B------:R-:W3:Y:S01]  /*43f0*/  MUFU.TANH R43, R43 ;  /* 0x0000002b002b7308 */ /* 0x000ee20000002400 */
[----:B-1----:R-:W-:Y:S01]  /*4400*/  FMNMX.FTZ R74, R34, R35, !PT ;  /* 0x00000023224a7209 */ /* 0x002fe20007810000 */
[----:B------:R-:W-:-:S03]  /*4410*/  USEL UR7, URZ, UR5, !UP1 ;  /* 0x000000053f077287 */ /* 0x000fc6000c800000 */
[C---:B------:R-:W-:Y:S01]  /*4420*/  FSETP.NEU.FTZ.AND P3, PT, R74.reuse, -INF , PT ;  /* 0xff8000004a00780b */ /* 0x040fe20003f7d000 */
[----:B------:R-:W-:Y:S01]  /*4430*/  FMUL.FTZ R34, R74, UR4 ;  /* 0x000000044a227c20 */ /* 0x000fe20008410000 */
[----:B------:R-:W-:Y:S01]  /*4440*/  UISETP.GE.AND UP1, UPT, UR38, UR7, UPT ;  /* 0x000000072600728c */ /* 0x000fe2000bf26270 */
[----:B------:R-:W1:Y:S03]  /*4450*/  MUFU.TANH R46, R46 ;  /* 0x0000002e002e7308 */ /* 0x000e660000002400 */
[----:B------:R-:W-:-:S05]  /*4460*/  FSEL R34, R34, RZ, P3 ;  /* 0x000000ff22227208 */ /* 0x000fca0001800000 */
[----:B------:R-:W-:Y:S01]  /*4470*/  FFMA.FTZ R30, R89, UR4, -R34 ;  /* 0x00000004591e7c23 */ /* 0x000fe20008010822 */
[----:B------:R-:W-:Y:S01]  /*4480*/  VIADDMNMX R89, R68, R79, R66, PT ;  /* 0x0000004f44597246 */ /* 0x000fe20003800142 */
[--C-:B------:R-:W-:Y:S01]  /*4490*/  FFMA.FTZ R82, R81, UR4, -R34.reuse ;  /* 0x0000000451527c23 */ /* 0x100fe20008010822 */
[--C-:B------:R-:W-:Y:S01]  /*44a0*/  FFMA.FTZ R83, R83, UR4, -R34.reuse ;  /* 0x0000000453537c23 */ /* 0x100fe20008010822 */
[--C-:B------:R-:W-:Y:S01]  /*44b0*/  FFMA.FTZ R85, R85, UR4, -R34.reuse ;  /* 0x0000000455557c23 */ /* 0x100fe20008010822 */
[C---:B------:R-:W-:Y:S01]  /*44c0*/  ISETP.GT.AND P3, PT, R89.reuse, RZ, PT ;  /* 0x000000ff5900720c */ /* 0x040fe20003f64270 */
[----:B------:R-:W1:Y:S01]  /*44d0*/  MUFU.TANH R54, R54 ;  /* 0x0000003600367308 */ /* 0x000e620000002400 */
[----:B------:R-:W-:Y:S01]  /*44e0*/  ISETP.GT.AND P4, PT, R89, 0x1, PT ;  /* 0x000000015900780c */ /* 0x000fe20003f84270 */
[--C-:B------:R-:W-:Y:S01]  /*44f0*/  FFMA.FTZ R31, R93, UR4, -R34.reuse ;  /* 0x000000045d1f7c23 */ /* 0x100fe20008010822 */
[----:B------:R-:W-:Y:S01]  /*4500*/  ISETP.GT.AND P5, PT, R89, 0x8, PT ;  /* 0x000000085900780c */ /* 0x000fe20003fa4270 */
[--C-:B------:R-:W-:Y:S01]  /*4510*/  FFMA.FTZ R27, R95, UR4, -R34.reuse ;  /* 0x000000045f1b7c23 */ /* 0x100fe20008010822 */
[----:B------:R-:W-:Y:S01]  /*4520*/  FSEL R4, R4, -INF , P3 ;  /* 0xff80000004047808 */ /* 0x000fe20001800000 */
[--C-:B------:R-:W-:Y:S01]  /*4530*/  FFMA.FTZ R38, R97, UR4, -R34.reuse ;  /* 0x0000000461267c23 */ /* 0x100fe20008010822 */
[----:B------:R-:W-:Y:S01]  /*4540*/  FSEL R35, R3, -INF , P4 ;  /* 0xff80000003237808 */ /* 0x000fe20002000000 */
[----:B------:R-:W1:Y:S01]  /*4550*/  MUFU.TANH R47, R47 ;  /* 0x0000002f002f7308 */ /* 0x000e620000002400 */
[----:B------:R-:W-:Y:S01]  /*4560*/  ISETP.GT.AND P3, PT, R89, 0x9, PT ;  /* 0x000000095900780c */ /* 0x000fe20003f64270 */
[--C-:B------:R-:W-:Y:S01]  /*4570*/  FFMA.FTZ R3, R87, UR4, -R34.reuse ;  /* 0x0000000457037c23 */ /* 0x100fe20008010822 */
[----:B------:R-:W-:Y:S01]  /*4580*/  FSEL R5, R5, -INF , P5 ;  /* 0xff80000005057808 */ /* 0x000fe20002800000 */
[--C-:B------:R-:W-:Y:S01]  /*4590*/  FFMA.FTZ R26, R91, UR4, -R34.reuse ;  /* 0x000000045b1a7c23 */ /* 0x100fe20008010822 */
[----:B------:R-:W-:Y:S01]  /*45a0*/  FMNMX.FTZ R66, R4, R35, !PT ;  /* 0x0000002304427209 */ /* 0x000fe20007810000 */
[--C-:B------:R-:W-:Y:S01]  /*45b0*/  FFMA.FTZ R36, R36, UR4, -R34.reuse ;  /* 0x0000000424247c23 */ /* 0x100fe20008010822 */
[----:B------:R-:W-:Y:S01]  /*45c0*/  ISETP.GT.AND P4, PT, R89, 0x10, PT ;  /* 0x000000105900780c */ /* 0x000fe20003f84270 */
[----:B------:R-:W1:Y:S01]  /*45d0*/  MUFU.TANH R70, R70 ;  /* 0x0000004600467308 */ /* 0x000e620000002400 */
[----:B------:R-:W-:Y:S01]  /*45e0*/  FSEL R6, R6, -INF , P3 ;  /* 0xff80000006067808 */ /* 0x000fe20001800000 */
[--C-:B------:R-:W-:Y:S01]  /*45f0*/  FFMA.FTZ R45, R45, UR4, -R34.reuse ;  /* 0x000000042d2d7c23 */ /* 0x100fe20008010822 */
[----:B------:R-:W-:Y:S01]  /*4600*/  FMNMX.FTZ R39, R5, R66, !PT ;  /* 0x0000004205277209 */ /* 0x000fe20007810000 */
[----:B------:R-:W-:Y:S01]  /*4610*/  FFMA.FTZ R28, R28, UR4, -R34 ;  /* 0x000000041c1c7c23 */ /* 0x000fe20008010822 */
[----:B------:R-:W-:-:S02]  /*4620*/  ISETP.GT.AND P3, PT, R89, 0x11, PT ;  /* 0x000000115900780c */ /* 0x000fc40003f64270 */
[----:B------:R-:W-:Y:S01]  /*4630*/  FSEL R7, R7, -INF , P4 ;  /* 0xff80000007077808 */ /* 0x000fe20002000000 */
[----:B------:R-:W1:Y:S01]  /*4640*/  MUFU.TANH R55, R55 ;  /* 0x0000003700377308 */ /* 0x000e620000002400 */
        /* <DEDUP_REMOVED lines=9> */
[----:B------:R-:W1:Y:S01]  /*46e0*/  MUFU.TANH R72, R72 ;  /* 0x0000004800487308 */ /* 0x000e620000002400 */
[----:B------:R-:W-:Y:S01]  /*46f0*/  FSEL R66, R10, -INF , P3 ;  /* 0xff8000000a427808 */ /* 0x000fe20001800000 */
[----:B0-----:R-:W-:Y:S01]  /*4700*/  FFMA.FTZ R85, R63, UR4, -R34 ;  /* 0x000000043f557c23 */ /* 0x001fe20008010822 */
[----:B------:R-:W-:Y:S02]  /*4710*/  FMNMX.FTZ R79, R9, R68, !PT ;  /* 0x00000044094f7209 */ /* 0x000fe40007810000 */
[----:B------:R-:W-:-:S02]  /*4720*/  ISETP.GT.AND P3, PT, R89, 0x21, PT ;  /* 0x000000215900780c */ /* 0x000fc40003f64270 */
[----:B------:R-:W-:Y:S01]  /*4730*/  FSEL R11, R11, -INF , P4 ;  /* 0xff8000000b0b7808 */ /* 0x000fe20002000000 */
[----:B------:R0:W-:Y:S01]  /*4740*/  MUFU.EX2 R10, R83 ;  /* 0x00000053000a7308 */ /* 0x0001e20000000800 */
[----:B------:R-:W-:Y:S02]  /*4750*/  FMNMX.FTZ R80, R66, R79, !PT ;  /* 0x0000004f42507209 */ /* 0x000fe40007810000 */
[----:B------:R-:W-:Y:S02]  /*4760*/  ISETP.GT.AND P4, PT, R89, 0x28, PT ;  /* 0x000000285900780c */ /* 0x000fe40003f84270 */
[----:B------:R-:W-:Y:S02]  /*4770*/  FSEL R68, R12, -INF , P3 ;  /* 0xff8000000c447808 */ /* 0x000fe40001800000 */
[----:B------:R-:W-:Y:S01]  /*4780*/  FMNMX.FTZ R81, R11, R80, !PT ;  /* 0x000000500b517209 */ /* 0x000fe20007810000 */
[----:B------:R2:W-:Y:S01]  /*4790*/  MUFU.EX2 R12, R82 ;  /* 0x00000052000c7308 */ /* 0x0005e20000000800 */
[----:B------:R-:W-:Y:S01]  /*47a0*/  ISETP.GT.AND P3, PT, R89, 0x29, PT ;  /* 0x000000295900780c */ /* 0x000fe20003f64270 */
[--C-:B0-----:R-:W-:Y:S01]  /*47b0*/  FFMA.FTZ R83, R65, UR4, -R34.reuse ;  /* 0x0000000441537c23 */ /* 0x101fe20008010822 */
[----:B------:R-:W-:Y:S01]  /*47c0*/  FSEL R79, R13, -INF , P4 ;  /* 0xff8000000d4f7808 */ /* 0x000fe20002000000 */
[----:B------:R-:W-:Y:S01]  /*47d0*/  FFMA.FTZ R13, R77, UR4, -R34 ;  /* 0x000000044d0d7c23 */ /* 0x000fe20008010822 */
[----:B------:R-:W-:-:S02]  /*47e0*/  FMNMX.FTZ R80, R68, R81, !PT ;  /* 0x0000005144507209 */ /* 0x000fc40007810000 */
[----:B------:R-:W-:Y:S01]  /*47f0*/  ISETP.GT.AND P4, PT, R89, 0x30, PT ;  /* 0x000000305900780c */ /* 0x000fe20003f84270 */
[----:B------:R-:W0:Y:S01]  /*4800*/  MUFU.TANH R76, R76 ;  /* 0x0000004c004c7308 */ /* 0x000e220000002400 */
[----:B------:R-:W-:Y:S01]  /*4810*/  FSEL R77, R14, -INF , P3 ;  /* 0xff8000000e4d7808 */ /* 0x000fe20001800000 */
[----:B--2---:R-:W-:Y:S01]  /*4820*/  FFMA.FTZ R82, R75, UR4, -R34 ;  /* 0x000000044b527c23 */ /* 0x004fe20008010822 */
[----:B------:R-:W-:Y:S02]  /*4830*/  FMNMX.FTZ R14, R79, R80, !PT ;  /* 0x000000504f0e7209 */ /* 0x000fe40007810000 */
[----:B------:R-:W-:Y:S02]  /*4840*/  ISETP.GT.AND P3, PT, R89, 0x31, PT ;  /* 0x000000315900780c */ /* 0x000fe40003f64270 */
[----:B------:R-:W-:Y:S01]  /*4850*/  FSEL R80, R15, -INF , P4 ;  /* 0xff8000000f507808 */ /* 0x000fe20002000000 */
[----:B------:R-:W2:Y:S01]  /*4860*/  MUFU.TANH R78, R78 ;  /* 0x0000004e004e7308 */ /* 0x000ea20000002400 */
[----:B------:R-:W-:-:S02]  /*4870*/  FMNMX.FTZ R15, R77, R14, !PT ;  /* 0x0000000e4d0f7209 */ /* 0x000fc40007810000 */
[----:B------:R-:W-:Y:S02]  /*4880*/  FSEL R75, R20, -INF , P3 ;  /* 0xff800000144b7808 */ /* 0x000fe40001800000 */
[----:B------:R-:W-:Y:S02]  /*4890*/  ISETP.GT.AND P4, PT, R89, 0x38, PT ;  /* 0x000000385900780c */ /* 0x000fe40003f84270 */
[----:B------:R-:W-:Y:S01]  /*48a0*/  FMNMX.FTZ R20, R80, R15, !PT ;  /* 0x0000000f50147209 */ /* 0x000fe20007810000 */
[----:B------:R-:W-:Y:S01]  /*48b0*/  FFMA.FTZ R15, R73, UR4, -R34 ;  /* 0x00000004490f7c23 */ /* 0x000fe20008010822 */
[----:B------:R-:W-:Y:S01]  /*48c0*/  ISETP.GT.AND P3, PT, R89, 0x39, PT ;  /* 0x000000395900780c */ /* 0x000fe20003f64270 */
[----:B------:R4:W-:Y:S01]  /*48d0*/  MUFU.EX2 R14, R82 ;  /* 0x00000052000e7308 */ /* 0x0009e20000000800 */
[----:B------:R-:W-:Y:S02]  /*48e0*/  FSEL R81, R21, -INF , P4 ;  /* 0xff80000015517808 */ /* 0x000fe40002000000 */
[----:B------:R-:W-:-:S02]  /*48f0*/  FMNMX.FTZ R20, R75, R20, !PT ;  /* 0x000000144b147209 */ /* 0x000fc40007810000 */
[----:B------:R-:W-:Y:S02]  /*4900*/  ISETP.GT.AND P4, PT, R89, 0x40, PT ;  /* 0x000000405900780c */ /* 0x000fe40003f84270 */
[----:B------:R-:W-:Y:S01]  /*4910*/  FSEL R64, R64, -INF , P3 ;  /* 0xff80000040407808 */ /* 0x000fe20001800000 */
[----:B------:R-:W-:Y:S01]  /*4920*/  MUFU.EX2 R31, R31 ;  /* 0x0000001f001f7308 */ /* 0x000fe20000000800 */
[----:B------:R-:W-:Y:S01]  /*4930*/  FMNMX.FTZ R21, R81, R20, !PT ;  /* 0x0000001451157209 */ /* 0x000fe20007810000 */
[--C-:B------:R-:W-:Y:S01]  /*4940*/  FFMA.FTZ R20, R71, UR4, -R34.reuse ;  /* 0x0000000447147c23 */ /* 0x100fe20008010822 */
[----:B------:R-:W-:Y:S02]  /*4950*/  FSEL R73, R56, -INF , P4 ;  /* 0xff80000038497808 */ /* 0x000fe40002000000 */
[----:B------:R-:W-:Y:S02]  /*4960*/  ISETP.GT.AND P3, PT, R89, 0x41, PT ;  /* 0x000000415900780c */ /* 0x000fe40003f64270 */
[----:B------:R-:W-:Y:S01]  /*4970*/  FMNMX.FTZ R56, R64, R21, !PT ;  /* 0x0000001540387209 */ /* 0x000fe20007810000 */
[----:B------:R-:W-:Y:S01]  /*4980*/  FFMA.FTZ R21, R69, UR4, -R34 ;  /* 0x0000000445157c23 */ /* 0x000fe20008010822 */
[----:B------:R-:W-:Y:S01]  /*4990*/  ISETP.GT.AND P4, PT, R89, 0x48, PT ;  /* 0x000000485900780c */ /* 0x000fe20003f84270 */
[----:B------:R-:W2:Y:S01]  /*49a0*/  MUFU.EX2 R30, R30 ;  /* 0x0000001e001e7308 */ /* 0x000ea20000000800 */
[----:B------:R-:W-:-:S02]  /*49b0*/  FSEL R57, R57, -INF , P3 ;  /* 0xff80000039397808 */ /* 0x000fc40001800000 */
[----:B------:R-:W-:Y:S02]  /*49c0*/  FMNMX.FTZ R56, R73, R56, !PT ;  /* 0x0000003849387209 */ /* 0x000fe40007810000 */
[----:B------:R-:W-:Y:S02]  /*49d0*/  ISETP.GT.AND P3, PT, R89, 0x49, PT ;  /* 0x000000495900780c */ /* 0x000fe40003f64270 */
[----:B------:R-:W-:Y:S01]  /*49e0*/  FSEL R58, R58, -INF , P4 ;  /* 0xff8000003a3a7808 */ /* 0x000fe20002000000 */
[----:B------:R-:W-:Y:S01]  /*49f0*/  MUFU.EX2 R27, R27 ;  /* 0x0000001b001b7308 */ /* 0x000fe20000000800 */
[----:B------:R-:W-:Y:S02]  /*4a00*/  FMNMX.FTZ R69, R57, R56, !PT ;  /* 0x0000003839457209 */ /* 0x000fe40007810000 */
[----:B------:R-:W-:Y:S02]  /*4a10*/  ISETP.GT.AND P4, PT, R89, 0x50, PT ;  /* 0x000000505900780c */ /* 0x000fe40003f84270 */
[----:B------:R-:W-:-:S02]  /*4a20*/  FSEL R59, R59, -INF , P3 ;  /* 0xff8000003b3b7808 */ /* 0x000fc40001800000 */
[----:B------:R-:W-:Y:S01]  /*4a30*/  FMNMX.FTZ R56, R58, R69, !PT ;  /* 0x000000453a387209 */ /* 0x000fe20007810000 */
[----:B------:R-:W-:Y:S01]  /*4a40*/  MUFU.EX2 R38, R38 ;  /* 0x0000002600267308 */ /* 0x000fe20000000800 */
[----:B------:R-:W-:Y:S02]  /*4a50*/  ISETP.GT.AND P3, PT, R89, 0x51, PT ;  /* 0x000000515900780c */ /* 0x000fe40003f64270 */
[----:B------:R-:W-:Y:S01]  /*4a60*/  FSEL R69, R48, -INF , P4 ;  /* 0xff80000030457808 */ /* 0x000fe20002000000 */
[----:B------:R-:W-:Y:S01]  /*4a70*/  FFMA.FTZ R48, R67, UR4, -R34 ;  /* 0x0000000443307c23 */ /* 0x000fe20008010822 */
[----:B------:R-:W-:Y:S02]  /*4a80*/  FMNMX.FTZ R56, R59, R56, !PT ;  /* 0x000000383b387209 */ /* 0x000fe40007810000 */
[----:B----4-:R-:W-:Y:S01]  /*4a90*/  FSEL R82, R49, -INF , P3 ;  /* 0xff80000031527808 */ /* 0x010fe20001800000 */
[----:B------:R-:W-:Y:S01]  /*4aa0*/  MUFU.EX2 R26, R26 ;  /* 0x0000001a001a7308 */ /* 0x000fe20000000800 */
[----:B------:R-:W-:-:S02]  /*4ab0*/  ISETP.GT.AND P4, PT, R89, 0x58, PT ;  /* 0x000000585900780c */ /* 0x000fc40003f84270 */
[----:B------:R-:W-:Y:S02]  /*4ac0*/  FMNMX.FTZ R49, R69, R56, !PT ;  /* 0x0000003845317209 */ /* 0x000fe40007810000 */
[C---:B------:R-:W-:Y:S02]  /*4ad0*/  ISETP.GT.AND P3, PT, R89.reuse, 0x59, PT ;  /* 0x000000595900780c */ /* 0x040fe40003f64270 */
[----:B-----5:R-:W-:Y:S01]  /*4ae0*/  FSEL R67, R84, -INF , P4 ;  /* 0xff80000054437808 */ /* 0x020fe20002000000 */
[----:B------:R-:W-:Y:S01]  /*4af0*/  MUFU.EX2 R3, R3 ;  /* 0x0000000300037308 */ /* 0x000fe20000000800 */
[----:B------:R-:W-:Y:S02]  /*4b00*/  FMNMX.FTZ R56, R82, R49, !PT ;  /* 0x0000003152387209 */ /* 0x000fe40007810000 */
[----:B------:R-:W-:Y:S02]  /*4b10*/  ISETP.GT.AND P4, PT, R89, 0x60, PT ;  /* 0x000000605900780c */ /* 0x000fe40003f84270 */
[----:B------:R-:W-:Y:S01]  /*4b20*/  FSEL R65, R86, -INF , P3 ;  /* 0xff80000056417808 */ /* 0x000fe20001800000 */
[----:B------:R-:W-:Y:S01]  /*4b30*/  FFMA.FTZ R86, R61, UR4, -R34 ;  /* 0x000000043d567c23 */ /* 0x000fe20008010822 */
[----:B------:R-:W-:Y:S01]  /*4b40*/  FMNMX.FTZ R56, R67, R56, !PT ;  /* 0x0000003843387209 */ /* 0x000fe20007810000 */
[----:B------:R4:W-:Y:S01]  /*4b50*/  MUFU.EX2 R49, R83 ;  /* 0x0000005300317308 */ /* 0x0009e20000000800 */
[----:B------:R-:W-:-:S02]  /*4b60*/  ISETP.GT.AND P3, PT, R89, 0x61, PT ;  /* 0x000000615900780c */ /* 0x000fc40003f64270 */
[----:B---3--:R-:W-:Y:S02]  /*4b70*/  FSEL R71, R88, -INF , P4 ;  /* 0xff80000058477808 */ /* 0x008fe40002000000 */
[----:B------:R-:W-:Y:S02]  /*4b80*/  FMNMX.FTZ R84, R65, R56, !PT ;  /* 0x0000003841547209 */ /* 0x000fe40007810000 */
[----:B------:R-:W-:Y:S01]  /*4b90*/  ISETP.GT.AND P4, PT, R89, 0x68, PT ;  /* 0x000000685900780c */ /* 0x000fe20003f84270 */
[----:B------:R1:W-:Y:S01]  /*4ba0*/  MUFU.EX2 R56, R85 ;  /* 0x0000005500387308 */ /* 0x0003e20000000800 */
[----:B------:R-:W-:Y:S02]  /*4bb0*/  FSEL R63, R90, -INF , P3 ;  /* 0xff8000005a3f7808 */ /* 0x000fe40001800000 */
[----:B------:R-:W-:Y:S02]  /*4bc0*/  FMNMX.FTZ R84, R71, R84, !PT ;  /* 0x0000005447547209 */ /* 0x000fe40007810000 */
[----:B----4-:R-:W-:-:S02]  /*4bd0*/  FSEL R83, R42, -INF , P4 ;  /* 0xff8000002a537808 */ /* 0x010fc40002000000 */
[----:B------:R-:W-:Y:S01]  /*4be0*/  ISETP.GT.AND P3, PT, R89, 0x69, PT ;  /* 0x000000695900780c */ /* 0x000fe20003f64270 */
[----:B------:R-:W-:Y:S01]  /*4bf0*/  MUFU.EX2 R13, R13 ;  /* 0x0000000d000d7308 */ /* 0x000fe20000000800 */
[----:B------:R-:W-:Y:S02]  /*4c00*/  FMNMX.FTZ R42, R63, R84, !PT ;  /* 0x000000543f2a7209 */ /* 0x000fe40007810000 */
[----:B------:R-:W-:Y:S02]  /*4c10*/  ISETP.GT.AND P4, PT, R89, 0x70, PT ;  /* 0x000000705900780c */ /* 0x000fe40003f84270 */
[----:B------:R-:W-:Y:S02]  /*4c20*/  FSEL R84, R43, -INF , P3 ;  /* 0xff8000002b547808 */ /* 0x000fe40001800000 */
[----:B------:R-:W-:Y:S01]  /*4c30*/  FMNMX.FTZ R61, R83, R42, !PT ;  /* 0x0000002a533d7209 */ /* 0x000fe20007810000 */
[----:B------:R-:W-:Y:S01]  /*4c40*/  FFMA.FTZ R42, R62, UR4, -R34 ;  /* 0x000000043e2a7c23 */ /* 0x000fe20008010822 */
[----:B-1----:R-:W-:Y:S01]  /*4c50*/  FSEL R85, R46, -INF , P4 ;  /* 0xff8000002e557808 */ /* 0x002fe20002000000 */
[----:B------:R1:W-:Y:S01]  /*4c60*/  MUFU.EX2 R43, R86 ;  /* 0x00000056002b7308 */ /* 0x0003e20000000800 */
[----:B------:R-:W-:-:S02]  /*4c70*/  ISETP.GT.AND P3, PT, R89, 0x71, PT ;  /* 0x000000715900780c */ /* 0x000fc40003f64270 */
[----:B------:R-:W-:Y:S02]  /*4c80*/  FMNMX.FTZ R46, R84, R61, !PT ;  /* 0x0000003d542e7209 */ /* 0x000fe40007810000 */
[----:B------:R-:W-:Y:S02]  /*4c90*/  ISETP.GT.AND P4, PT, R89, 0x78, PT ;  /* 0x000000785900780c */ /* 0x000fe40003f84270 */
[----:B------:R-:W-:Y:S01]  /*4ca0*/  FSEL R62, R54, -INF , P3 ;  /* 0xff800000363e7808 */ /* 0x000fe20001800000 */
[--C-:B------:R-:W-:Y:S01]  /*4cb0*/  FFMA.FTZ R54, R41, UR4, -R34.reuse ;  /* 0x0000000429367c23 */ /* 0x100fe20008010822 */
[----:B------:R-:W-:Y:S01]  /*4cc0*/  FMNMX.FTZ R61, R85, R46, !PT ;  /* 0x0000002e553d7209 */ /* 0x000fe20007810000 */
[--C-:B------:R-:W-:Y:S01]  /*4cd0*/  FFMA.FTZ R46, R33, UR4, -R34.reuse ;  /* 0x00000004212e7c23 */ /* 0x100fe20008010822 */
[----:B------:R-:W-:Y:S01]  /*4ce0*/  ISETP.GT.AND P3, PT, R89, 0x79, PT ;  /* 0x000000795900780c */ /* 0x000fe20003f64270 */
[--C-:B------:R-:W-:Y:S01]  /*4cf0*/  FFMA.FTZ R41, R29, UR4, -R34.reuse ;  /* 0x000000041d297c23 */ /* 0x100fe20008010822 */
[----:B-1----:R-:W-:Y:S01]  /*4d00*/  FSEL R86, R47, -INF , P4 ;  /* 0xff8000002f567808 */ /* 0x002fe20002000000 */
[--C-:B------:R-:W-:Y:S01]  /*4d10*/  FFMA.FTZ R47, R40, UR4, -R34.reuse ;  /* 0x00000004282f7c23 */ /* 0x100fe20008010822 */
[----:B------:R-:W-:Y:S01]  /*4d20*/  FMNMX.FTZ R61, R62, R61, !PT ;  /* 0x0000003d3e3d7209 */ /* 0x000fe20007810000 */
[--C-:B------:R-:W-:Y:S01]  /*4d30*/  FFMA.FTZ R29, R50, UR4, -R34.reuse ;  /* 0x00000004321d7c23 */ /* 0x100fe20008010822 */
[----:B------:R-:W-:Y:S01]  /*4d40*/  ISETP.GT.AND P4, PT, R89, 0x80, PT ;  /* 0x000000805900780c */ /* 0x000fe20003f84270 */
[----:B------:R-:W-:Y:S01]  /*4d50*/  FFMA.FTZ R50, R25, UR4, -R34 ;  /* 0x0000000419327c23 */ /* 0x000fe20008010822 */
[----:B------:R-:W-:Y:S01]  /*4d60*/  FSEL R70, R70, -INF , P3 ;  /* 0xff80000046467808 */ /* 0x000fe20001800000 */
[----:B------:R-:W-:Y:S01]  /*4d70*/  MUFU.EX2 R15, R15 ;  /* 0x0000000f000f7308 */ /* 0x000fe20000000800 */
[----:B------:R-:W-:-:S02]  /*4d80*/  FMNMX.FTZ R61, R86, R61, !PT ;  /* 0x0000003d563d7209 */ /* 0x000fc40007810000 */
[----:B------:R-:W-:Y:S02]  /*4d90*/  ISETP.GT.AND P3, PT, R89, 0x81, PT ;  /* 0x000000815900780c */ /* 0x000fe40003f64270 */
[----:B------:R-:W-:Y:S02]  /*4da0*/  FSEL R87, R55, -INF , P4 ;  /* 0xff80000037577808 */ /* 0x000fe40002000000 */
[----:B------:R-:W-:Y:S01]  /*4db0*/  FMNMX.FTZ R40, R70, R61, !PT ;  /* 0x0000003d46287209 */ /* 0x000fe20007810000 */
[--C-:B------:R-:W-:Y:S01]  /*4dc0*/  FFMA.FTZ R61, R32, UR4, -R34.reuse ;  /* 0x00000004203d7c23 */ /* 0x100fe20008010822 */
[----:B------:R-:W-:Y:S01]  /*4dd0*/  ISETP.GT.AND P4, PT, R89, 0x88, PT ;  /* 0x000000885900780c */ /* 0x000fe20003f84270 */
[----:B------:R-:W-:Y:S01]  /*4de0*/  MUFU.EX2 R20, R20 ;  /* 0x0000001400147308 */ /* 0x000fe20000000800 */
[----:B------:R-:W-:Y:S02]  /*4df0*/  FSEL R88, R72, -INF , P3 ;  /* 0xff80000048587808 */ /* 0x000fe40001800000 */
[----:B------:R-:W-:Y:S01]  /*4e00*/  FMNMX.FTZ R55, R87, R40, !PT ;  /* 0x0000002857377209 */ /* 0x000fe20007810000 */
[----:B------:R-:W-:Y:S01]  /*4e10*/  FFMA.FTZ R40, R53, UR4, -R34 ;  /* 0x0000000435287c23 */ /* 0x000fe20008010822 */
[----:B------:R-:W-:-:S02]  /*4e20*/  ISETP.GT.AND P3, PT, R89, 0x89, PT ;  /* 0x000000895900780c */ /* 0x000fc40003f64270 */
[----:B0-----:R-:W-:Y:S01]  /*4e30*/  FSEL R76, R76, -INF , P4 ;  /* 0xff8000004c4c7808 */ /* 0x001fe20002000000 */
[----:B------:R-:W-:Y:S01]  /*4e40*/  MUFU.EX2 R21, R21 ;  /* 0x0000001500157308 */ /* 0x000fe20000000800 */
[----:B------:R-:W-:Y:S02]  /*4e50*/  FMNMX.FTZ R55, R88, R55, !PT ;  /* 0x0000003758377209 */ /* 0x000fe40007810000 */
[----:B--2---:R-:W-:Y:S02]  /*4e60*/  FSEL R78, R78, -INF , P3 ;  /* 0xff8000004e4e7808 */ /* 0x004fe40001800000 */
[----:B------:R-:W-:-:S03]  /*4e70*/  FMNMX.FTZ R55, R76, R55, !PT ;  /* 0x000000374c377209 */ /* 0x000fc60007810000 */
[----:B------:R-:W-:Y:S01]  /*4e80*/  MUFU.EX2 R48, R48 ;  /* 0x0000003000307308 */ /* 0x000fe20000000800 */
[----:B------:R-:W-:Y:S01]  /*4e90*/  FMNMX.FTZ R32, R78, R55, !PT ;  /* 0x000000374e207209 */ /* 0x000fe20007810000 */
[--C-:B------:R-:W-:Y:S01]  /*4ea0*/  FFMA.FTZ R55, R37, UR4, -R34.reuse ;  /* 0x0000000425377c23 */ /* 0x100fe20008010822 */
[----:B------:R-:W-:-:S03]  /*4eb0*/  FFMA.FTZ R37, R51, UR4, -R34 ;  /* 0x0000000433257c23 */ /* 0x000fc60008010822 */
[----:B------:R-:W0:Y:S02]  /*4ec0*/  SHFL.BFLY PT, R33, R32, 0x2, 0x1f ;  /* 0x0c401f0020217f89 */ /* 0x000e2400000e0000 */
[----:B------:R-:W-:Y:S08]  /*4ed0*/  MUFU.EX2 R42, R42 ;  /* 0x0000002a002a7308 */ /* 0x000ff00000000800 */
[----:B------:R-:W-:Y:S08]  /*4ee0*/  MUFU.EX2 R47, R47 ;  /* 0x0000002f002f7308 */ /* 0x000ff00000000800 */
[----:B------:R-:W-:Y:S01]  /*4ef0*/  MUFU.EX2 R36, R36 ;  /* 0x0000002400247308 */ /* 0x000fe20000000800 */
[----:B0-----:R-:W-:Y:S01]  /*4f00*/  FMNMX.FTZ R51, R32, R33, !PT ;  /* 0x0000002120337209 */ /* 0x001fe20007810000 */
[--C-:B------:R-:W-:Y:S01]  /*4f10*/  FFMA.FTZ R33, R60, UR4, -R34.reuse ;  /* 0x000000043c217c23 */ /* 0x100fe20008010822 */
[--C-:B------:R-:W-:Y:S01]  /*4f20*/  FFMA.FTZ R60, R24, UR4, -R34.reuse ;  /* 0x00000004183c7c23 */ /* 0x100fe20008010822 */
[----:B------:R-:W-:-:S04]  /*4f30*/  FFMA.FTZ R32, R52, UR4, -R34 ;  /* 0x0000000434207c23 */ /* 0x000fc80008010822 */
[----:B------:R-:W-:Y:S01]  /*4f40*/  MUFU.EX2 R61, R61 ;  /* 0x0000003d003d7308 */ /* 0x000fe20000000800 */
[----:B------:R-:W0:Y:S07]  /*4f50*/  SHFL.BFLY PT, R72, R51, 0x1, 0x1f ;  /* 0x0c201f0033487f89 */ /* 0x000e2e00000e0000 */
[----:B------:R-:W-:Y:S08]  /*4f60*/  MUFU.EX2 R46, R46 ;  /* 0x0000002e002e7308 */ /* 0x000ff00000000800 */
[----:B------:R-:W-:Y:S08]  /*4f70*/  MUFU.EX2 R55, R55 ;  /* 0x0000003700377308 */ /* 0x000ff00000000800 */
[----:B------:R-:W-:Y:S01]  /*4f80*/  MUFU.EX2 R40, R40 ;  /* 0x0000002800287308 */ /* 0x000fe20000000800 */
[----:B0-----:R-:W-:Y:S01]  /*4f90*/  FMNMX.FTZ R72, R51, R72, !PT ;  /* 0x0000004833487209 */ /* 0x001fe20007810000 */
[----:B------:R-:W-:-:S03]  /*4fa0*/  FFMA.FTZ R51, R44, UR4, -R34 ;  /* 0x000000042c337c23 */ /* 0x000fc60008010822 */
        /* <DEDUP_REMOVED lines=16> */
[----:B------:R-:W-:Y:S01]  /*50b0*/  FFMA.FTZ R53, R79, UR4, -R24 ;  /* 0x000000044f357c23 */ /* 0x000fe20008010818 */
[----:B------:R1:W2:Y:S01]  /*50c0*/  MUFU.EX2 R91, R35 ;  /* 0x00000023005b7308 */ /* 0x0002a20000000800 */
[----:B0-----:R-:W-:Y:S01]  /*50d0*/  @!P1 PRMT R4, RZ, 0x654, R0 ;  /* 0x00000654ff049816 */ /* 0x001fe20000000000 */
[--C-:B------:R-:W-:Y:S01]  /*50e0*/  FFMA.FTZ R68, R77, UR4, -R24.reuse ;  /* 0x000000044d447c23 */ /* 0x100fe20008010818 */
[--C-:B------:R-:W-:Y:S01]  /*50f0*/  FFMA.FTZ R75, R75, UR4, -R24.reuse ;  /* 0x000000044b4b7c23 */ /* 0x100fe20008010818 */
[--C-:B------:R-:W-:Y:S01]  /*5100*/  FFMA.FTZ R77, R81, UR4, -R24.reuse ;  /* 0x00000004514d7c23 */ /* 0x100fe20008010818 */
[----:B------:R0:W-:Y:S01]  /*5110*/  @!P1 SYNCS.ARRIVE.TRANS64.RED.A1T0 RZ, [R4+URZ], RZ ;  /* 0x000000ff04ff99a7 */ /* 0x0001e2000810043f */
[--C-:B------:R-:W-:Y:S01]  /*5120*/  FFMA.FTZ R69, R69, UR4, -R24.reuse ;  /* 0x0000000445457c23 */ /* 0x100fe20008010818 */
[--C-:B------:R-:W-:Y:S01]  /*5130*/  FFMA.FTZ R63, R63, UR4, -R24.reuse ;  /* 0x000000043f3f7c23 */ /* 0x100fe20008010818 */
[----:B------:R2:W3:Y:S01]  /*5140*/  MUFU.EX2 R92, R5 ;  /* 0x00000005005c7308 */ /* 0x0004e20000000800 */
[--C-:B-1----:R-:W-:Y:S01]  /*5150*/  FFMA.FTZ R35, R66, UR4, -R24.reuse ;  /* 0x0000000442237c23 */ /* 0x102fe20008010818 */
[--C-:B------:R-:W-:Y:S01]  /*5160*/  FFMA.FTZ R66, R80, UR4, -R24.reuse ;  /* 0x0000000450427c23 */ /* 0x100fe20008010818 */
[--C-:B------:R-:W-:Y:S01]  /*5170*/  FFMA.FTZ R80, R64, UR4, -R24.reuse ;  /* 0x0000000440507c23 */ /* 0x100fe20008010818 */
[--C-:B------:R-:W-:Y:S01]  /*5180*/  FFMA.FTZ R64, R73, UR4, -R24.reuse ;  /* 0x0000000449407c23 */ /* 0x100fe20008010818 */
[----:B0-----:R-:W-:Y:S01]  /*5190*/  F2FP.F16.F32.PACK_AB R4, R30, R31 ;  /* 0x0000001f1e04723e */ /* 0x001fe200000000ff */
[--C-:B------:R-:W-:Y:S01]  /*51a0*/  FFMA.FTZ R73, R57, UR4, -R24.reuse ;  /* 0x0000000439497c23 */ /* 0x100fe20008010818 */
[--C-:B------:R-:W-:Y:S01]  /*51b0*/  FFMA.FTZ R57, R58, UR4, -R24.reuse ;  /* 0x000000043a397c23 */ /* 0x100fe20008010818 */
[----:B------:R0:W1:Y:S01]  /*51c0*/  MUFU.EX2 R93, R6 ;  /* 0x00000006005d7308 */ /* 0x0000620000000800 */
[----:B--2---:R-:W-:Y:S01]  /*51d0*/  FADD.FTZ R5, R90, R91 ;  /* 0x0000005b5a057221 */ /* 0x004fe20000010000 */
[--C-:B------:R-:W-:Y:S01]  /*51e0*/  FFMA.FTZ R58, R59, UR4, -R24.reuse ;  /* 0x000000043b3a7c23 */ /* 0x100fe20008010818 */
[--C-:B------:R-:W-:Y:S01]  /*51f0*/  FFMA.FTZ R59, R65, UR4, -R24.reuse ;  /* 0x00000004413b7c23 */ /* 0x100fe20008010818 */
[--C-:B------:R-:W-:Y:S01]  /*5200*/  FFMA.FTZ R83, R83, UR4, -R24.reuse ;  /* 0x0000000453537c23 */ /* 0x100fe20008010818 */
[--C-:B------:R-:W-:Y:S01]  /*5210*/  FFMA.FTZ R84, R84, UR4, -R24.reuse ;  /* 0x0000000454547c23 */ /* 0x100fe20008010818 */
[--C-:B------:R-:W-:Y:S01]  /*5220*/  FFMA.FTZ R85, R85, UR4, -R24.reuse ;  /* 0x0000000455557c23 */ /* 0x100fe20008010818 */
[----:B------:R-:W-:Y:S01]  /*5230*/  FFMA.FTZ R86, R86, UR4, -R24 ;  /* 0x0000000456567c23 */ /* 0x000fe20008010818 */
[----:B------:R-:W2:Y:S01]  /*5240*/  MUFU.EX2 R25, R25 ;  /* 0x0000001900197308 */ /* 0x000ea20000000800 */
[----:B0-----:R-:W-:Y:S01]  /*5250*/  FADD.FTZ R6, R31, R30 ;  /* 0x0000001e1f067221 */ /* 0x001fe20000010000 */
[----:B---3--:R-:W-:Y:S01]  /*5260*/  FADD.FTZ R8, R92, R5 ;  /* 0x000000055c087221 */ /* 0x008fe20000010000 */
[--C-:B------:R-:W-:Y:S01]  /*5270*/  FFMA.FTZ R30, R67, UR4, -R24.reuse ;  /* 0x00000004431e7c23 */ /* 0x100fe20008010818 */
[----:B------:R-:W-:Y:S01]  /*5280*/  FFMA.FTZ R70, R70, UR4, -R24 ;  /* 0x0000000446467c23 */ /* 0x000fe20008010818 */
[----:B------:R-:W-:Y:S01]  /*5290*/  FADD.FTZ R7, R27, R6 ;  /* 0x000000061b077221 */ /* 0x000fe20000010000 */
[----:B------:R-:W-:Y:S01]  /*52a0*/  F2FP.F16.F32.PACK_AB R6, R38, R27 ;  /* 0x0000001b2606723e */ /* 0x000fe200000000ff */
[----:B------:R-:W-:Y:S01]  /*52b0*/  FFMA.FTZ R27, R62, UR4, -R24 ;  /* 0x000000043e1b7c23 */ /* 0x000fe20008010818 */
[----:B------:R-:W0:Y:S01]  /*52c0*/  MUFU.EX2 R44, R44 ;  /* 0x0000002c002c7308 */ /* 0x000e220000000800 */
[----:B------:R-:W-:Y:S01]  /*52d0*/  FADD.FTZ R9, R38, R7 ;  /* 0x0000000726097221 */ /* 0x000fe20000010000 */
[----:B-1----:R-:W-:Y:S01]  /*52e0*/  FADD.FTZ R8, R93, R8 ;  /* 0x000000085d087221 */ /* 0x002fe20000010000 */
[--C-:B------:R-:W-:Y:S01]  /*52f0*/  FFMA.FTZ R38, R71, UR4, -R24.reuse ;  /* 0x0000000447267c23 */ /* 0x100fe20008010818 */
[--C-:B------:R-:W-:Y:S01]  /*5300*/  FFMA.FTZ R87, R87, UR4, -R24.reuse ;  /* 0x0000000457577c23 */ /* 0x100fe20008010818 */
[--C-:B------:R-:W-:Y:S01]  /*5310*/  FFMA.FTZ R88, R88, UR4, -R24.reuse ;  /* 0x0000000458587c23 */ /* 0x100fe20008010818 */
[--C-:B------:R-:W-:Y:S01]  /*5320*/  FFMA.FTZ R76, R76, UR4, -R24.reuse ;  /* 0x000000044c4c7c23 */ /* 0x100fe20008010818 */
[----:B------:R-:W-:Y:S01]  /*5330*/  FFMA.FTZ R78, R78, UR4, -R24 ;  /* 0x000000044e4e7c23 */ /* 0x000fe20008010818 */
[----:B------:R-:W1:Y:S01]  /*5340*/  MUFU.EX2 R34, R34 ;  /* 0x0000002200227308 */ /* 0x000e620000000800 */
[----:B------:R-:W-:-:S02]  /*5350*/  F2FP.F16.F32.PACK_AB R5, R91, R90 ;  /* 0x0000005a5b05723e */ /* 0x000fc400000000ff */
[----:B------:R-:W-:-:S05]  /*5360*/  F2FP.F16.F32.PACK_AB R7, R93, R92 ;  /* 0x0000005c5d07723e */ /* 0x000fca00000000ff */
[----:B------:R-:W3:Y:S01]  /*5370*/  MUFU.EX2 R35, R35 ;  /* 0x0000002300237308 */ /* 0x000ee20000000800 */
[----:B------:R4:W-:Y:S07]  /*5380*/  STSM.16.M88.4 [R2+0x24300], R4 ;  /* 0x0243000402007844 */ /* 0x0009ee0000000200 */
[----:B------:R5:W-:Y:S08]  /*5390*/  MUFU.EX2 R31, R82 ;  /* 0x00000052001f7308 */ /* 0x000bf00000000800 */
[----:B------:R-:W3:Y:S01]  /*53a0*/  MUFU.EX2 R52, R52 ;  /* 0x0000003400347308 */ /* 0x000ee20000000800 */
[----:B-----5:R-:W-:Y:S01]  /*53b0*/  FADD.FTZ R82, R26, R9 ;  /* 0x000000091a527221 */ /* 0x020fe20000010000 */
[----:B--2---:R-:W-:Y:S01]  /*53c0*/  FADD.FTZ R9, R25, R8 ;  /* 0x0000000819097221 */ /* 0x004fe20000010000 */
[----:B----4-:R-:W-:-:S02]  /*53d0*/  F2FP.F16.F32.PACK_AB R4, R13, R12 ;  /* 0x0000000c0d04723e */ /* 0x010fc400000000ff */
[----:B------:R-:W-:Y:S01]  /*53e0*/  FADD.FTZ R82, R3, R82 ;  /* 0x0000005203527221 */ /* 0x000fe20000010000 */
[----:B0-----:R-:W-:Y:S02]  /*53f0*/  FADD.FTZ R9, R44, R9 ;  /* 0x000000092c097221 */ /* 0x001fe40000010000 */
[----:B------:R-:W0:Y:S01]  /*5400*/  MUFU.EX2 R89, R89 ;  /* 0x0000005900597308 */ /* 0x000e220000000800 */
[----:B------:R-:W-:Y:S01]  /*5410*/  FADD.FTZ R11, R39, R82 ;  /* 0x00000052270b7221 */ /* 0x000fe20000010000 */
[----:B-1----:R-:W-:-:S03]  /*5420*/  FADD.FTZ R8, R34, R9 ;  /* 0x0000000922087221 */ /* 0x002fc60000010000 */
[C---:B------:R-:W-:Y:S01]  /*5430*/  FADD.FTZ R11, R10.reuse, R11 ;  /* 0x0000000b0a0b7221 */ /* 0x040fe20000010000 */
[----:B---3--:R-:W-:Y:S01]  /*5440*/  FADD.FTZ R9, R35, R8 ;  /* 0x0000000823097221 */ /* 0x008fe20000010000 */
[----:B------:R-:W-:Y:S01]  /*5450*/  F2FP.F16.F32.PACK_AB R10, R10, R39 ;  /* 0x000000270a0a723e */ /* 0x000fe200000000ff */
[----:B------:R-:W1:Y:S01]  /*5460*/  MUFU.EX2 R53, R53 ;  /* 0x0000003500357308 */ /* 0x000e620000000800 */
[----:B------:R-:W-:Y:S01]  /*5470*/  FADD.FTZ R8, R12, R11 ;  /* 0x0000000b0c087221 */ /* 0x000fe20000010000 */
[----:B------:R-:W-:-:S03]  /*5480*/  FADD.FTZ R62, R52, R9 ;  /* 0x00000009343e7221 */ /* 0x000fc60000010000 */
[----:B------:R-:W-:-:S03]  /*5490*/  FADD.FTZ R9, R13, R8 ;  /* 0x000000080d097221 */ /* 0x000fc60000010000 */
[----:B------:R-:W2:Y:S01]  /*54a0*/  MUFU.EX2 R68, R68 ;  /* 0x0000004400447308 */ /* 0x000ea20000000800 */
[C---:B0-----:R-:W-:Y:S01]  /*54b0*/  FADD.FTZ R62, R89.reuse, R62 ;  /* 0x0000003e593e7221 */ /* 0x041fe20000010000 */
[----:B------:R-:W-:Y:S01]  /*54c0*/  FADD.FTZ R8, R14, R9 ;  /* 0x000000090e087221 */ /* 0x000fe20000010000 */
[----:B------:R-:W-:-:S03]  /*54d0*/  F2FP.F16.F32.PACK_AB R5, R89, R52 ;  /* 0x000000345905723e */ /* 0x000fc600000000ff */
[----:B------:R-:W-:Y:S01]  /*54e0*/  FADD.FTZ R11, R15, R8 ;  /* 0x000000080f0b7221 */ /* 0x000fe20000010000 */
[----:B------:R-:W-:Y:S01]  /*54f0*/  F2FP.F16.F32.PACK_AB R8, R3, R26 ;  /* 0x0000001a0308723e */ /* 0x000fe200000000ff */
[----:B------:R-:W0:Y:S01]  /*5500*/  MUFU.EX2 R66, R66 ;  /* 0x0000004200427308 */ /* 0x000e220000000800 */
[----:B-1----:R-:W-:Y:S01]  /*5510*/  FADD.FTZ R9, R53, R62 ;  /* 0x0000003e35097221 */ /* 0x002fe20000010000 */
[----:B------:R-:W-:-:S04]  /*5520*/  FADD.FTZ R24, R20, R11 ;  /* 0x0000000b14187221 */ /* 0x000fc80000010000 */
[----:B------:R-:W-:Y:S02]  /*5530*/  FADD.FTZ R11, R21, R24 ;  /* 0x00000018150b7221 */ /* 0x000fe40000010000 */
[----:B------:R-:W1:Y:S01]  /*5540*/  MUFU.EX2 R75, R75 ;  /* 0x0000004b004b7308 */ /* 0x000e620000000800 */
[----:B--2---:R-:W-:Y:S01]  /*5550*/  FADD.FTZ R9, R68, R9 ;  /* 0x0000000944097221 */ /* 0x004fe20000010000 */
[----:B------:R-:W-:Y:S01]  /*5560*/  FADD.FTZ R6, R48, R11 ;  /* 0x0000000b30067221 */ /* 0x000fe20000010000 */
[----:B------:R-:W-:-:S03]  /*5570*/  F2FP.F16.F32.PACK_AB R11, R35, R34 ;  /* 0x00000022230b723e */ /* 0x000fc600000000ff */
[----:B------:R-:W-:Y:S01]  /*5580*/  FADD.FTZ R13, R49, R6 ;  /* 0x00000006310d7221 */ /* 0x000fe20000010000 */
[----:B------:R-:W-:Y:S01]  /*5590*/  F2FP.F16.F32.PACK_AB R6, R15, R14 ;  /* 0x0000000e0f06723e */ /* 0x000fe200000000ff */
[----:B------:R-:W2:Y:S01]  /*55a0*/  MUFU.EX2 R77, R77 ;  /* 0x0000004d004d7308 */ /* 0x000ea20000000800 */
[----:B0-----:R-:W-:Y:S01]  /*55b0*/  FADD.FTZ R26, R66, R9 ;  /* 0x00000009421a7221 */ /* 0x001fe20000010000 */
[----:B------:R-:W-:Y:S01]  /*55c0*/  FADD.FTZ R12, R56, R13 ;  /* 0x0000000d380c7221 */ /* 0x000fe20000010000 */
[----:B------:R-:W-:-:S03]  /*55d0*/  F2FP.F16.F32.PACK_AB R9, R44, R25 ;  /* 0x000000192c09723e */ /* 0x000fc600000000ff */
[----:B------:R-:W-:Y:S01]  /*55e0*/  FADD.FTZ R13, R43, R12 ;  /* 0x0000000c2b0d7221 */ /* 0x000fe20000010000 */
[----:B------:R-:W-:Y:S01]  /*55f0*/  F2FP.F16.F32.PACK_AB R12, R21, R20 ;  /* 0x00000014150c723e */ /* 0x000fe200000000ff */
[----:B------:R-:W0:Y:S01]  /*5600*/  MUFU.EX2 R80, R80 ;  /* 0x0000005000507308 */ /* 0x000e220000000800 */
[C---:B-1----:R-:W-:Y:S01]  /*5610*/  FADD.FTZ R26, R75.reuse, R26 ;  /* 0x0000001a4b1a7221 */ /* 0x042fe20000010000 */
[----:B------:R-:W-:Y:S01]  /*5620*/  FADD.FTZ R24, R42, R13 ;  /* 0x0000000d2a187221 */ /* 0x000fe20000010000 */
[----:B------:R-:W-:Y:S01]  /*5630*/  STSM.16.M88.4 [R2+0x25b00], R8 ;  /* 0x025b000802007844 */ /* 0x000fe20000000200 */
[----:B------:R-:W-:Y:S02]  /*5640*/  F2FP.F16.F32.PACK_AB R13, R75, R66 ;  /* 0x000000424b0d723e */ /* 0x000fe400000000ff */
[----:B------:R-:W-:Y:S01]  /*5650*/  CS2R R66, SRZ ;  /* 0x0000000000427805 */ /* 0x000fe2000001ff00 */
[----:B------:R-:W-:Y:S01]  /*5660*/  FADD.FTZ R25, R47, R24 ;  /* 0x000000182f197221 */ /* 0x000fe20000010000 */
[----:B------:R-:W1:Y:S01]  /*5670*/  MUFU.EX2 R64, R64 ;  /* 0x0000004000407308 */ /* 0x000e620000000800 */
[----:B--2---:R-:W-:-:S02]  /*5680*/  FADD.FTZ R7, R77, R26 ;  /* 0x0000001a4d077221 */ /* 0x004fc40000010000 */
[----:B------:R-:W-:-:S04]  /*5690*/  FADD.FTZ R24, R36, R25 ;  /* 0x0000001924187221 */ /* 0x000fc80000010000 */
[----:B------:R-:W-:Y:S01]  /*56a0*/  FADD.FTZ R25, R61, R24 ;  /* 0x000000183d197221 */ /* 0x000fe20000010000 */
[----:B------:R-:W-:Y:S01]  /*56b0*/  F2FP.F16.F32.PACK_AB R24, R43, R56 ;  /* 0x000000382b18723e */ /* 0x000fe200000000ff */
[----:B------:R-:W2:Y:S01]  /*56c0*/  MUFU.EX2 R73, R73 ;  /* 0x0000004900497308 */ /* 0x000ea20000000800 */
[C---:B0-----:R-:W-:Y:S01]  /*56d0*/  FADD.FTZ R7, R80.reuse, R7 ;  /* 0x0000000750077221 */ /* 0x041fe20000010000 */
[----:B------:R-:W-:-:S06]  /*56e0*/  F2FP.F16.F32.PACK_AB R15, R80, R77 ;  /* 0x0000004d500f723e */ /* 0x000fcc00000000ff */
[----:B------:R-:W0:Y:S01]  /*56f0*/  MUFU.EX2 R57, R57 ;  /* 0x0000003900397308 */ /* 0x000e220000000800 */
[----:B-1----:R-:W-:Y:S01]  /*5700*/  FADD.FTZ R14, R64, R7 ;  /* 0x00000007400e7221 */ /* 0x002fe20000010000 */
[----:B------:R-:W-:Y:S02]  /*5710*/  F2FP.F16.F32.PACK_AB R7, R68, R53 ;  /* 0x000000354407723e */ /* 0x000fe400000000ff */
[----:B------:R-:W-:-:S03]  /*5720*/  CS2R R52, SRZ ;  /* 0x0000000000347805 */ /* 0x000fc6000001ff00 */
[----:B------:R1:W-:Y:S01]  /*5730*/  STSM.16.M88.4 [R2+0x27300], R4 ;  /* 0x0273000402007844 */ /* 0x0003e20000000200 */
[----:B------:R-:W3:Y:S01]  /*5740*/  MUFU.EX2 R58, R58 ;  /* 0x0000003a003a7308 */ /* 0x000ee20000000800 */
[----:B--2---:R-:W-:-:S07]  /*5750*/  FADD.FTZ R14, R73, R14 ;  /* 0x0000000e490e7221 */ /* 0x004fce0000010000 */
[----:B------:R2:W4:Y:S01]  /*5760*/  MUFU.EX2 R0, R69 ;  /* 0x0000004500007308 */ /* 0x0005220000000800 */
[----:B0-----:R-:W-:Y:S01]  /*5770*/  FADD.FTZ R21, R57, R14 ;  /* 0x0000000e39157221 */ /* 0x001fe20000010000 */
[----:B------:R-:W-:Y:S02]  /*5780*/  F2FP.F16.F32.PACK_AB R14, R49, R48 ;  /* 0x00000030310e723e */ /* 0x000fe400000000ff */
[----:B------:R-:W-:-:S03]  /*5790*/  CS2R R48, SRZ ;  /* 0x0000000000307805 */ /* 0x000fc6000001ff00 */
[----:B------:R-:W-:Y:S01]  /*57a0*/  STSM.16.M88.4 [R2+0x28b00], R12 ;  /* 0x028b000c02007844 */ /* 0x000fe20000000200 */
[----:B------:R-:W0:Y:S01]  /*57b0*/  MUFU.EX2 R30, R30 ;  /* 0x0000001e001e7308 */ /* 0x000e220000000800 */
[----:B---3--:R-:W-:Y:S01]  /*57c0*/  FADD.FTZ R21, R58, R21 ;  /* 0x000000153a157221 */ /* 0x008fe20000010000 */
[----:B-1----:R-:W-:Y:S02]  /*57d0*/  F2FP.F16.F32.PACK_AB R4, R61, R36 ;  /* 0x000000243d04723e */ /* 0x002fe400000000ff */
[----:B--2---:R-:W-:-:S04]  /*57e0*/  CS2R R68, SRZ ;  /* 0x0000000000447805 */ /* 0x004fc8000001ff00 */
[----:B------:R-:W1:Y:S01]  /*57f0*/  MUFU.EX2 R59, R59 ;  /* 0x0000003b003b7308 */ /* 0x000e620000000800 */
[----:B----4-:R-:W-:-:S07]  /*5800*/  FADD.FTZ R26, R0, R21 ;  /* 0x00000015001a7221 */ /* 0x010fce0000010000 */
[----:B------:R-:W2:Y:S08]  /*5810*/  MUFU.EX2 R38, R38 ;  /* 0x0000002600267308 */ /* 0x000eb00000000800 */
[----:B------:R3:W-:Y:S08]  /*5820*/  MUFU.EX2 R20, R27 ;  /* 0x0000001b00147308 */ /* 0x0007f00000000800 */
[----:B------:R-:W4:Y:S01]  /*5830*/  MUFU.EX2 R37, R37 ;  /* 0x0000002500257308 */ /* 0x000f220000000800 */
[----:B---3--:R-:W-:Y:S01]  /*5840*/  FADD.FTZ R27, R31, R26 ;  /* 0x0000001a1f1b7221 */ /* 0x008fe20000010000 */
[----:B------:R-:W-:Y:S01]  /*5850*/  FADD.FTZ R26, R46, R25 ;  /* 0x000000192e1a7221 */ /* 0x000fe20000010000 */
[----:B------:R-:W-:-:S02]  /*5860*/  F2FP.F16.F32.PACK_AB R25, R73, R64 ;  /* 0x000000404919723e */ /* 0x000fc400000000ff */
[----:B------:R-:W-:Y:S01]  /*5870*/  CS2R R64, SRZ ;  /* 0x0000000000407805 */ /* 0x000fe2000001ff00 */
[----:B0-----:R-:W-:Y:S01]  /*5880*/  FADD.FTZ R34, R30, R27 ;  /* 0x0000001b1e227221 */ /* 0x001fe20000010000 */
[----:B------:R-:W-:Y:S01]  /*5890*/  FADD.FTZ R9, R55, R26 ;  /* 0x0000001a37097221 */ /* 0x000fe20000010000 */
[----:B------:R-:W-:Y:S01]  /*58a0*/  F2FP.F16.F32.PACK_AB R26, R47, R42 ;  /* 0x0000002a2f1a723e */ /* 0x000fe200000000ff */
[----:B------:R-:W0:Y:S01]  /*58b0*/  MUFU.EX2 R63, R63 ;  /* 0x0000003f003f7308 */ /* 0x000e220000000800 */
[----:B-1----:R-:W-:Y:S01]  /*58c0*/  FADD.FTZ R5, R59, R34 ;  /* 0x000000223b057221 */ /* 0x002fe20000010000 */
[----:B------:R-:W-:Y:S01]  /*58d0*/  FADD.FTZ R6, R40, R9 ;  /* 0x0000000928067221 */ /* 0x000fe20000010000 */
[----:B------:R-:W-:Y:S02]  /*58e0*/  F2FP.F16.F32.PACK_AB R27, R58, R57 ;  /* 0x000000393a1b723e */ /* 0x000fe400000000ff */
[----:B------:R-:W-:Y:S01]  /*58f0*/  CS2R R56, SRZ ;  /* 0x0000000000387805 */ /* 0x000fe2000001ff00 */
[----:B--2---:R-:W-:Y:S01]  /*5900*/  FADD.FTZ R8, R38, R5 ;  /* 0x0000000526087221 */ /* 0x004fe20000010000 */
[----:B------:R-:W-:Y:S01]  /*5910*/  FADD.FTZ R6, R45, R6 ;  /* 0x000000062d067221 */ /* 0x000fe20000010000 */
[----:B------:R-:W-:Y:S01]  /*5920*/  F2FP.F16.F32.PACK_AB R5, R31, R0 ;  /* 0x000000001f05723e */ /* 0x000fe200000000ff */
[----:B------:R-:W1:Y:S01]  /*5930*/  MUFU.EX2 R54, R54 ;  /* 0x0000003600367308 */ /* 0x000e620000000800 */
[----:B------:R2:W-:Y:S01]  /*5940*/  STSM.16.M88.4 [R2+0x2a300], R24 ;  /* 0x02a3001802007844 */ /* 0x0005e20000000200 */
[----:B----4-:R-:W-:Y:S01]  /*5950*/  FADD.FTZ R9, R37, R6 ;  /* 0x0000000625097221 */ /* 0x010fe20000010000 */
[----:B------:R-:W-:-:S02]  /*5960*/  F2FP.F16.F32.PACK_AB R6, R55, R46 ;  /* 0x0000002e3706723e */ /* 0x000fc400000000ff */
[----:B------:R-:W-:Y:S02]  /*5970*/  CS2R R46, SRZ ;  /* 0x00000000002e7805 */ /* 0x000fe4000001ff00 */
[----:B------:R-:W-:Y:S02]  /*5980*/  CS2R R42, SRZ ;  /* 0x00000000002a7805 */ /* 0x000fe4000001ff00 */
[----:B------:R-:W-:Y:S01]  /*5990*/  CS2R R34, SRZ ;  /* 0x0000000000227805 */ /* 0x000fe2000001ff00 */
[----:B------:R-:W3:Y:S01]  /*59a0*/  MUFU.EX2 R62, R83 ;  /* 0x00000053003e7308 */ /* 0x000ee20000000800 */
[----:B0-----:R-:W-:-:S07]  /*59b0*/  FADD.FTZ R7, R63, R8 ;  /* 0x000000083f077221 */ /* 0x001fce0000010000 */
[----:B------:R-:W0:Y:S01]  /*59c0*/  MUFU.EX2 R33, R33 ;  /* 0x0000002100217308 */ /* 0x000e220000000800 */
[C---:B-1----:R-:W-:Y:S01]  /*59d0*/  FADD.FTZ R8, R54.reuse, R9 ;  /* 0x0000000936087221 */ /* 0x042fe20000010000 */
[----:B------:R-:W-:Y:S02]  /*59e0*/  F2FP.F16.F32.PACK_AB R10, R54, R37 ;  /* 0x00000025360a723e */ /* 0x000fe400000000ff */
[----:B------:R-:W-:Y:S02]  /*59f0*/  CS2R R54, SRZ ;  /* 0x0000000000367805 */ /* 0x000fe4000001ff00 */
[----:B------:R-:W-:Y:S02]  /*5a00*/  CS2R R36, SRZ ;  /* 0x0000000000247805 */ /* 0x000fe4000001ff00 */
[----:B--2---:R-:W-:Y:S02]  /*5a10*/  CS2R R26, SRZ ;  /* 0x00000000001a7805 */ /* 0x004fe4000001ff00 */
[----:B------:R-:W-:Y:S01]  /*5a20*/  CS2R R24, SRZ ;  /* 0x0000000000187805 */ /* 0x000fe2000001ff00 */
[----:B------:R-:W1:Y:S01]  /*5a30*/  MUFU.EX2 R3, R84 ;  /* 0x0000005400037308 */ /* 0x000e620000000800 */
[----:B---3--:R-:W-:Y:S01]  /*5a40*/  FADD.FTZ R0, R62, R7 ;  /* 0x000000073e007221 */ /* 0x008fe20000010000 */
[----:B------:R-:W-:-:S02]  /*5a50*/  F2FP.F16.F32.PACK_AB R7, R59, R30 ;  /* 0x0000001e3b07723e */ /* 0x000fc400000000ff */
[----:B------:R-:W-:-:S03]  /*5a60*/  CS2R R58, SRZ ;  /* 0x00000000003a7805 */ /* 0x000fc6000001ff00 */
[----:B------:R2:W-:Y:S01]  /*5a70*/  STSM.16.M88.4 [R2+0x2bb00], R4 ;  /* 0x02bb000402007844 */ /* 0x0005e20000000200 */
[----:B------:R-:W3:Y:S01]  /*5a80*/  MUFU.EX2 R60, R60 ;  /* 0x0000003c003c7308 */ /* 0x000ee20000000800 */
[----:B0-----:R-:W-:Y:S01]  /*5a90*/  FADD.FTZ R9, R33, R8 ;  /* 0x0000000821097221 */ /* 0x001fe20000010000 */
[----:B------:R-:W-:Y:S02]  /*5aa0*/  F2FP.F16.F32.PACK_AB R8, R45, R40 ;  /* 0x000000282d08723e */ /* 0x000fe400000000ff */
[----:B------:R-:W-:-:S04]  /*5ab0*/  CS2R R44, SRZ ;  /* 0x00000000002c7805 */ /* 0x000fc8000001ff00 */
[----:B------:R-:W0:Y:S01]  /*5ac0*/  MUFU.EX2 R85, R85 ;  /* 0x0000005500557308 */ /* 0x000e220000000800 */
[----:B-1----:R-:W-:Y:S01]  /*5ad0*/  FADD.FTZ R0, R3, R0 ;  /* 0x0000000003007221 */ /* 0x002fe20000010000 */
[----:B--2---:R-:W-:-:S06]  /*5ae0*/  IMAD.U32 R6, RZ, RZ, UR7 ;  /* 0x00000007ff067e24 */ /* 0x004fcc000f8e00ff */
[----:B------:R-:W1:Y:S01]  /*5af0*/  MUFU.EX2 R32, R32 ;  /* 0x0000002000207308 */ /* 0x000e620000000800 */
[C---:B---3--:R-:W-:Y:S01]  /*5b00*/  FADD.FTZ R15, R60.reuse, R9 ;  /* 0x000000093c0f7221 */ /* 0x048fe20000010000 */
[----:B------:R-:W-:Y:S02]  /*5b10*/  F2FP.F16.F32.PACK_AB R9, R63, R38 ;  /* 0x000000263f09723e */ /* 0x000fe400000000ff */
[----:B------:R-:W-:Y:S02]  /*5b20*/  CS2R R38, SRZ ;  /* 0x0000000000267805 */ /* 0x000fe4000001ff00 */
[----:B------:R-:W-:Y:S02]  /*5b30*/  F2FP.F16.F32.PACK_AB R60, R60, R33 ;  /* 0x000000213c3c723e */ /* 0x000fe400000000ff */
[----:B------:R-:W2:Y:S01]  /*5b40*/  MUFU.EX2 R41, R41 ;  /* 0x0000002900297308 */ /* 0x000ea20000000800 */
[----:B0-----:R-:W-:Y:S01]  /*5b50*/  FADD.FTZ R11, R85, R0 ;  /* 0x00000000550b7221 */ /* 0x001fe20000010000 */
[----:B------:R-:W-:-:S03]  /*5b60*/  F2FP.F16.F32.PACK_AB R61, R20, R85 ;  /* 0x00000055143d723e */ /* 0x000fc600000000ff */
[----:B------:R-:W-:-:S03]  /*5b70*/  FADD.FTZ R11, R20, R11 ;  /* 0x0000000b140b7221 */ /* 0x000fc60000010000 */
[----:B------:R-:W0:Y:S01]  /*5b80*/  MUFU.EX2 R86, R86 ;  /* 0x0000005600567308 */ /* 0x000e220000000800 */
[----:B-1----:R-:W-:-:S07]  /*5b90*/  FADD.FTZ R0, R32, R15 ;  /* 0x0000000f20007221 */ /* 0x002fce0000010000 */
[----:B------:R-:W1:Y:S01]  /*5ba0*/  MUFU.EX2 R29, R29 ;  /* 0x0000001d001d7308 */ /* 0x000e620000000800 */
[----:B--2---:R-:W-:-:S07]  /*5bb0*/  FADD.FTZ R0, R41, R0 ;  /* 0x0000000029007221 */ /* 0x004fce0000010000 */
[----:B------:R-:W2:Y:S01]  /*5bc0*/  MUFU.EX2 R28, R28 ;  /* 0x0000001c001c7308 */ /* 0x000ea20000000800 */
[----:B0-----:R-:W-:Y:S01]  /*5bd0*/  FADD.FTZ R12, R86, R11 ;  /* 0x0000000b560c7221 */ /* 0x001fe20000010000 */
[----:B------:R-:W-:Y:S02]  /*5be0*/  F2FP.F16.F32.PACK_AB R11, R3, R62 ;  /* 0x0000003e030b723e */ /* 0x000fe400000000ff */
[----:B------:R-:W-:Y:S02]  /*5bf0*/  F2FP.F16.F32.PACK_AB R62, R41, R32 ;  /* 0x00000020293e723e */ /* 0x000fe400000000ff */
[----:B------:R-:W-:Y:S02]  /*5c00*/  CS2R R40, SRZ ;  /* 0x0000000000287805 */ /* 0x000fe4000001ff00 */
[----:B------:R-:W-:Y:S01]  /*5c10*/  CS2R R32, SRZ ;  /* 0x0000000000207805 */ /* 0x000fe2000001ff00 */
[----:B------:R-:W-:Y:S01]  /*5c20*/  STSM.16.M88.4 [R2+0x2d300], R8 ;  /* 0x02d3000802007844 */ /* 0x000fe20000000200 */
[----:B------:R0:W3:Y:S01]  /*5c30*/  MUFU.EX2 R21, R70 ;  /* 0x0000004600157308 */ /* 0x0000e20000000800 */
[----:B-1----:R-:W-:-:S07]  /*5c40*/  FADD.FTZ R3, R29, R0 ;  /* 0x000000001d037221 */ /* 0x002fce0000010000 */
[----:B------:R-:W-:Y:S01]  /*5c50*/  MUFU.EX2 R50, R50 ;  /* 0x0000003200327308 */ /* 0x000fe20000000800 */
[C---:B--2---:R-:W-:Y:S01]  /*5c60*/  FADD.FTZ R3, R28.reuse, R3 ;  /* 0x000000031c037221 */ /* 0x044fe20000010000 */
[----:B------:R-:W-:Y:S02]  /*5c70*/  F2FP.F16.F32.PACK_AB R28, R28, R29 ;  /* 0x0000001d1c1c723e */ /* 0x000fe400000000ff */
[----:B0-----:R-:W-:-:S04]  /*5c80*/  CS2R R70, SRZ ;  /* 0x0000000000467805 */ /* 0x001fc8000001ff00 */
[----:B------:R-:W0:Y:S01]  /*5c90*/  MUFU.EX2 R51, R51 ;  /* 0x0000003300337308 */ /* 0x000e220000000800 */
[C---:B---3--:R-:W-:Y:S01]  /*5ca0*/  F2FP.F16.F32.PACK_AB R63, R21.reuse, R86 ;  /* 0x00000056153f723e */ /* 0x048fe200000000ff */
[----:B------:R-:W-:-:S04]  /*5cb0*/  FADD.FTZ R12, R21, R12 ;  /* 0x0000000c150c7221 */ /* 0x000fc80000010000 */
[----:B------:R1:W-:Y:S02]  /*5cc0*/  STSM.16.M88.4 [R2+0x2eb00], R60 ;  /* 0x02eb003c02007844 */ /* 0x0003e40000000200 */
[----:B------:R-:W2:Y:S08]  /*5cd0*/  MUFU.EX2 R87, R87 ;  /* 0x0000005700577308 */ /* 0x000eb00000000800 */
[----:B------:R-:W3:Y:S01]  /*5ce0*/  MUFU.EX2 R88, R88 ;  /* 0x0000005800587308 */ /* 0x000ee20000000800 */
[----:B0-----:R-:W-:Y:S01]  /*5cf0*/  F2FP.F16.F32.PACK_AB R30, R51, R50 ;  /* 0x00000032331e723e */ /* 0x001fe200000000ff */
[----:B------:R-:W-:-:S04]  /*5d00*/  FADD.FTZ R50, R50, R3 ;  /* 0x0000000332327221 */ /* 0x000fc80000010000 */
[----:B------:R-:W-:Y:S01]  /*5d10*/  FADD.FTZ R3, R51, R50 ;  /* 0x0000003233037221 */ /* 0x000fe20000010000 */
[----:B-1----:R-:W-:Y:S01]  /*5d20*/  CS2R R62, SRZ ;  /* 0x00000000003e7805 */ /* 0x002fe2000001ff00 */
[----:B------:R-:W0:Y:S01]  /*5d30*/  MUFU.EX2 R76, R76 ;  /* 0x0000004c004c7308 */ /* 0x000e220000000800 */
[----:B--2---:R-:W-:Y:S01]  /*5d40*/  FADD.FTZ R5, R87, R12 ;  /* 0x0000000c57057221 */ /* 0x004fe20000010000 */
[----:B------:R-:W-:Y:S02]  /*5d50*/  CS2R R60, SRZ ;  /* 0x00000000003c7805 */ /* 0x000fe4000001ff00 */
[----:B------:R-:W-:-:S04]  /*5d60*/  CS2R R50, SRZ ;  /* 0x0000000000327805 */ /* 0x000fc8000001ff00 */
[----:B------:R-:W1:Y:S01]  /*5d70*/  MUFU.EX2 R13, R78 ;  /* 0x0000004e000d7308 */ /* 0x000e620000000800 */
[C---:B---3--:R-:W-:Y:S01]  /*5d80*/  F2FP.F16.F32.PACK_AB R29, R88.reuse, R87 ;  /* 0x00000057581d723e */ /* 0x048fe200000000ff */
[----:B------:R-:W-:-:S04]  /*5d90*/  FADD.FTZ R5, R88, R5 ;  /* 0x0000000558057221 */ /* 0x000fc80000010000 */
[----:B0-----:R-:W-:Y:S01]  /*5da0*/  FADD.FTZ R0, R76, R5 ;  /* 0x000000054c007221 */ /* 0x001fe20000010000 */
[----:B-1----:R-:W-:-:S03]  /*5db0*/  F2FP.F16.F32.PACK_AB R31, R13, R76 ;  /* 0x0000004c0d1f723e */ /* 0x002fc600000000ff */
[----:B------:R-:W-:Y:S02]  /*5dc0*/  FADD.FTZ R0, R13, R0 ;  /* 0x000000000d007221 */ /* 0x000fe40000010000 */
        /* <DEDUP_REMOVED lines=13> */
.L_x_2083:
        /* <DEDUP_REMOVED lines=10> */
.L_x_2076:
[----:B------:R-:W-:Y:S01]  /*5f40*/  ULEA UR4, UR36, UR37, 0x3 ;  /* 0x0000002524047291 */ /* 0x000fe2000f8e183f */
[----:B------:R-:W-:-:S05]  /*5f50*/  IMAD.U32 R7, RZ, RZ, UR60 ;  /* 0x0000003cff077e24 */ /* 0x000fca000f8e00ff */
[----:B------:R-:W-:-:S04]  /*5f60*/  SHF.L.U32 R7, R7, 0x1f, RZ ;  /* 0x0000001f07077819 */ /* 0x000fc800000006ff */
[----:B------:R0:W1:Y:S01]  /*5f70*/  SYNCS.PHASECHK.TRANS64.TRYWAIT P3, [UR4+0x31c30], R7 ;  /* 0x031c3007ff0075a7 */ /* 0x0000620008060144 */
[----:B------:R-:W-:Y:S05]  /*5f80*/  @!P0 BRA `(.L_x_2077) ;  /* 0x0000000000048947 */ /* 0x000fea0003800000 */
[----:B------:R-:W-:Y:S01]  /*5f90*/  BPT.TRAP 0x1 ;  /* 0x000000040000795c */ /* 0x000fe20000300000 */
.L_x_2077:
[----:B-1----:R-:W-:Y:S05]  /*5fa0*/  @P3 BRA `(.L_x_2075) ;  /* 0x0000000000083947 */ /* 0x002fea0003800000 */
[----:B------:R-:W1:Y:S02]  /*5fb0*/  SYNCS.PHASECHK.TRANS64.TRYWAIT P3, [UR4+0x31c30], R7 ;  /* 0x031c3007ff0075a7 */ /* 0x000e640008060144 */
[----:B-1----:R-:W-:Y:S05]  /*5fc0*/  @!P3 BRA `(.L_x_2078) ;  /* 0x00000118001cb947 */ /* 0x002fea0003800000 */
.L_x_2075:
        /* <DEDUP_REMOVED lines=356> */
.L_x_2080:
[----:B------:R-:W-:Y:S01]  /*7610*/  ULEA UR4, UR7, UR37, 0x3 ;  /* 0x0000002507047291 */ /* 0x000fe2000f8e183f */
[----:B------:R-:W-:-:S05]  /*7620*/  IMAD.U32 R7, RZ, RZ, UR39 ;  /* 0x00000027ff077e24 */ /* 0x000fca000f8e00ff */
[----:B------:R-:W-:-:S04]  /*7630*/  SHF.L.U32 R7, R7, 0x1f, RZ ;  /* 0x0000001f07077819 */ /* 0x000fc800000006ff */
[----:B------:R0:W1:Y:S01]  /*7640*/  SYNCS.PHASECHK.TRANS64.TRYWAIT P3, [UR4+0x31c50], R7 ;  /* 0x031c5007ff0075a7 */ /* 0x0000620008060144 */
[----:B------:R-:W-:Y:S05]  /*7650*/  @!P0 BRA `(.L_x_2081) ;  /* 0x0000000000048947 */ /* 0x000fea0003800000 */
[----:B------:R-:W-:Y:S01]  /*7660*/  BPT.TRAP 0x1 ;  /* 0x000000040000795c */ /* 0x000fe20000300000 */
.L_x_2081:
[----:B-1----:R-:W-:Y:S05]  /*7670*/  @P3 BRA `(.L_x_2079) ;  /* 0x0000000000083947 */ /* 0x002fea0003800000 */
[----:B------:R-:W1:Y:S02]  /*7680*/  SYNCS.PHASECHK.TRANS64.TRYWAIT P3, [UR4+0x31c50], R7 ;  /* 0x031c5007ff0075a7 */ /* 0x000e640008060144 */
[----:B-1----:R-:W-:Y:S05]  /*7690*/  @!P3 BRA `(.L_x_2082) ;  /* 0x000001000080b947 */ /* 0x002fea0003800000 */
.L_x_2079:
        /* <DEDUP_REMOVED lines=42> */
[----:B------:R-:W-:Y:S01]  /*7940*/  UMOV UR4, 0x1 ;  /* 0x0000000100047882 */ /* 0x000fe20000000000 */
[----:B------:R-:W-:Y:S01]  /*7950*/  R2UR UR15, R17 ;  /* 0x00000000110f72ca */ /* 0x000fe200000e0000 */
[----:B------:R-:W-:Y:S01]  /*7960*/  UIMAD UR4, UR38, -0x90, UR4 ;  /* 0xffffff70260478a4 */ /* 0x000fe2000f8e0204 */
[----:B------:R-:W-:Y:S01]  /*7970*/  R2UR UR14, R18 ;  /* 0x00000000120e72ca */ /* 0x000fe200000e0000 */
[----:B------:R-:W2:Y:S01]  /*7980*/  SHFL.IDX PT, R135, R98, 0x1, 0x1c1f ;  /* 0x003c1f0062877f89 */ /* 0x000ea200000e0000 */
[----:B-1----:R-:W-:Y:S01]  /*7990*/  FMUL.FTZ R8, R137, UR5 ;  /* 0x0000000589087c20 */ /* 0x002fe20008410000 */
[----:B------:R-:W-:-:S02]  /*79a0*/  IMAD.MOV.U32 R137, RZ, RZ, -0x2 ;  /* 0xfffffffeff897424 */ /* 0x000fc400078e00ff */
[----:B------:R-:W-:Y:S01]  /*79b0*/  FMUL.FTZ R9, R138, UR5 ;  /* 0x000000058a097c20 */ /* 0x000fe20008410000 */
[----:B0-----:R-:W-:Y:S01]  /*79c0*/  FMUL.FTZ R7, R136, UR5 ;  /* 0x0000000588077c20 */ /* 0x001fe20008410000 */
[----:B------:R-:W-:Y:S01]  /*79d0*/  FMUL.FTZ R10, R139, UR5 ;  /* 0x000000058b0a7c20 */ /* 0x000fe20008410000 */
[----:B------:R-:W-:Y:S02]  /*79e0*/  IMAD R136, R22, R137, UR4 ;  /* 0x0000000416887e24 */ /* 0x000fe4000f8e0289 */
[----:B------:R-:W-:Y:S01]  /*79f0*/  FMUL.FTZ R13, R142, UR5 ;  /* 0x000000058e0d7c20 */ /* 0x000fe20008410000 */
[----:B------:R-:W-:Y:S01]  /*7a00*/  FMUL.FTZ R134, R90, UR5 ;  /* 0x000000055a867c20 */ /* 0x000fe20008410000 */
[----:B------:R-:W0:Y:S01]  /*7a10*/  MUFU.TANH R9, R9 ;  /* 0x0000000900097308 */ /* 0x000e220000002400 */
[----:B------:R-:W-:Y:S02]  /*7a20*/  IMAD.U32 R137, RZ, RZ, UR15 ;  /* 0x0000000fff897e24 */ /* 0x000fe4000f8e00ff */
[----:B------:R-:W-:Y:S01]  /*7a30*/  FMUL.FTZ R15, R143, UR5 ;  /* 0x000000058f0f7c20 */ /* 0x000fe20008410000 */
[----:B------:R-:W-:Y:S01]  /*7a40*/  FMUL.FTZ R122, R122, UR5 ;  /* 0x000000057a7a7c20 */ /* 0x000fe20008410000 */
[----:B------:R-:W-:Y:S01]  /*7a50*/  FMUL.FTZ R123, R123, UR5 ;  /* 0x000000057b7b7c20 */ /* 0x000fe20008410000 */
[----:B------:R-:W-:Y:S01]  /*7a60*/  FMUL.FTZ R126, R126, UR5 ;  /* 0x000000057e7e7c20 */ /* 0x000fe20008410000 */
[----:B------:R-:W-:Y:S01]  /*7a70*/  IADD3 R90, -R137, UR14, R136 ;  /* 0x0000000e895a7c10 */ /* 0x000fe2000fffe188 */
        /* <DEDUP_REMOVED lines=8> */
[----:B--2---:R-:W-:Y:S01]  /*7b00*/  IMAD.IADD R91, R90, 0x1, R135 ;  /* 0x000000015a5b7824 */ /* 0x004fe200078e0287 */
[----:B------:R-:W2:Y:S01]  /*7b10*/  MUFU.TANH R13, R13 ;  /* 0x0000000d000d7308 */ /* 0x000ea20000002400 */
[----:B------:R-:W-:Y:S01]  /*7b20*/  FMUL.FTZ R135, R95, UR5 ;  /* 0x000000055f877c20 */ /* 0x000fe20008410000 */
[----:B------:R-:W-:Y:S01]  /*7b30*/  FMUL.FTZ R95, R82, UR5 ;  /* 0x00000005525f7c20 */ /* 0x000fe20008410000 */
[----:B------:R-:W-:Y:S01]  /*7b40*/  FMUL.FTZ R102, R102, UR5 ;  /* 0x0000000566667c20 */ /* 0x000fe20008410000 */
[----:B------:R-:W-:Y:S01]  /*7b50*/  ISETP.GT.AND P3, PT, R91, RZ, PT ;  /* 0x000000ff5b00720c */ /* 0x000fe20003f64270 */
[----:B------:R-:W-:Y:S01]  /*7b60*/  FMUL.FTZ R103, R103, UR5 ;  /* 0x0000000567677c20 */ /* 0x000fe20008410000 */
[----:B------:R-:W-:Y:S01]  /*7b70*/  ISETP.GT.AND P4, PT, R91, 0x1, PT ;  /* 0x000000015b00780c */ /* 0x000fe20003f84270 */
[----:B------:R-:W-:Y:S01]  /*7b80*/  FMUL.FTZ R86, R86, UR5 ;  /* 0x0000000556567c20 */ /* 0x000fe20008410000 */
[----:B------:R-:W3:Y:S01]  /*7b90*/  MUFU.TANH R15, R15 ;  /* 0x0000000f000f7308 */ /* 0x000ee20000002400 */
[----:B0-----:R-:W-:Y:S01]  /*7ba0*/  FSEL R9, R9, -INF , P3 ;  /* 0xff80000009097808 */ /* 0x001fe20001800000 */
[----:B------:R-:W-:Y:S01]  /*7bb0*/  FMUL.FTZ R11, R140, UR5 ;  /* 0x000000058c0b7c20 */ /* 0x000fe20008410000 */
[C---:B------:R-:W-:Y:S01]  /*7bc0*/  ISETP.GT.AND P3, PT, R91.reuse, 0x8, PT ;  /* 0x000000085b00780c */ /* 0x040fe20003f64270 */
[----:B------:R-:W-:Y:S01]  /*7bd0*/  UIADD3 UR40, UR10, 0x900, URZ ;  /* 0x000009000a287890 */ /* 0x000fe2000fffe03f */
[----:B-1----:R-:W-:Y:S01]  /*7be0*/  FSEL R10, R10, -INF , P4 ;  /* 0xff8000000a0a7808 */ /* 0x002fe20002000000 */
[----:B------:R-:W-:Y:S01]  /*7bf0*/  UIADD3 UR42, UR11, 0x180, URZ ;  /* 0x000001800b2a7890 */ /* 0x000fe2000fffe03f */
[----:B------:R-:W-:Y:S01]  /*7c00*/  ISETP.GT.AND P4, PT, R91, 0x9, PT ;  /* 0x000000095b00780c */ /* 0x000fe20003f84270 */
[----:B------:R-:W0:Y:S01]  /*7c10*/  MUFU.TANH R21, R21 ;  /* 0x0000001500157308 */ /* 0x000e220000002400 */
[----:B--2---:R-:W-:Y:S01]  /*7c20*/  FSEL R13, R13, -INF , P3 ;  /* 0xff8000000d0d7808 */ /* 0x004fe20001800000 */
[----:B------:R-:W-:Y:S01]  /*7c30*/  UMOV UR41, 0xc0000010 ;  /* 0xc000001000297882 */ /* 0x000fe20000000000 */
[C---:B------:R-:W-:Y:S01]  /*7c40*/  ISETP.GT.AND P3, PT, R91.reuse, 0x10, PT ;  /* 0x000000105b00780c */ /* 0x040fe20003f64270 */
[----:B------:R-:W-:Y:S01]  /*7c50*/  UMOV UR43, 0x80000020 ;  /* 0x80000020002b7882 */ /* 0x000fe20000000000 */
[C---:B------:R-:W-:Y:S01]  /*7c60*/  ISETP.GT.AND P6, PT, R91.reuse, 0x51, PT ;  /* 0x000000515b00780c */ /* 0x040fe20003fc4270 */
[----:B------:R-:W1:Y:S01]  /*7c70*/  SHFL.IDX PT, R98, R98, RZ, 0x1c1f ;  /* 0x001c1fff62627589 */ /* 0x000e6200000e0000 */
[----:B------:R-:W-:Y:S01]  /*7c80*/  ISETP.GT.AND P5, PT, R91, 0x58, PT ;  /* 0x000000585b00780c */ /* 0x000fe20003fa4270 */
[----:B------:R-:W2:Y:S01]  /*7c90*/  MUFU.TANH R129, R129 ;  /* 0x0000008100817308 */ /* 0x000ea20000002400 */
[----:B---3--:R-:W-:Y:S01]  /*7ca0*/  FSEL R15, R15, -INF , P4 ;  /* 0xff8000000f0f7808 */ /* 0x008fe20002000000 */
[----:B------:R-:W-:Y:S01]  /*7cb0*/  ULDC UR4, c[0x0][0x988] ;  /* 0x0002620000047ab9 */ /* 0x000fe20000000800 */
[----:B------:R-:W-:Y:S01]  /*7cc0*/  ISETP.GT.AND P4, PT, R91, 0x11, PT ;  /* 0x000000115b00780c */ /* 0x000fe20003f84270 */
[----:B------:R-:W-:Y:S01]  /*7cd0*/  FMUL.FTZ R12, R141, UR5 ;  /* 0x000000058d0c7c20 */ /* 0x000fe20008410000 */
[----:B------:R-:W-:Y:S01]  /*7ce0*/  FMUL.FTZ R120, R120, UR5 ;  /* 0x0000000578787c20 */ /* 0x000fe20008410000 */
        /* <DEDUP_REMOVED lines=11> */
[----:B---3--:R-:W-:Y:S01]  /*7da0*/  FMNMX.FTZ R137, R9, R5, !PT ;  /* 0x0000000509897209 */ /* 0x008fe20007810000 */
[----:B------:R-:W-:Y:S01]  /*7db0*/  FMUL.FTZ R96, R96, UR5 ;  /* 0x0000000560607c20 */ /* 0x000fe20008410000 */
[----:B--2---:R-:W-:Y:S01]  /*7dc0*/  FSEL R129, R129, -INF , P4 ;  /* 0xff80000081817808 */ /* 0x004fe20002000000 */
[----:B------:R-:W-:Y:S01]  /*7dd0*/  FMUL.FTZ R97, R97, UR5 ;  /* 0x0000000561617c20 */ /* 0x000fe20008410000 */
[----:B------:R-:W-:Y:S01]  /*7de0*/  FMNMX.FTZ R137, R10, R137, !PT ;  /* 0x000000890a897209 */ /* 0x000fe20007810000 */
[----:B-1----:R-:W-:Y:S01]  /*7df0*/  IMAD.IADD R90, R90, 0x1, R98 ;  /* 0x000000015a5a7824 */ /* 0x002fe200078e0262 */
[----:B------:R-:W-:Y:S01]  /*7e00*/  ISETP.GT.AND P4, PT, R91, 0x19, PT ;  /* 0x000000195b00780c */ /* 0x000fe20003f84270 */
[----:B------:R-:W1:Y:S01]  /*7e10*/  MUFU.TANH R132, R132 ;  /* 0x0000008400847308 */ /* 0x000e620000002400 */
[----:B------:R-:W-:Y:S01]  /*7e20*/  FMNMX.FTZ R137, R13, R137, !PT ;  /* 0x000000890d897209 */ /* 0x000fe20007810000 */
[----:B------:R-:W-:Y:S01]  /*7e30*/  FMUL.FTZ R100, R100, UR5 ;  /* 0x0000000564647c20 */ /* 0x000fe20008410000 */
[----:B------:R-:W-:Y:S01]  /*7e40*/  FMUL.FTZ R101, R101, UR5 ;  /* 0x0000000565657c20 */ /* 0x000fe20008410000 */
[----:B------:R-:W-:Y:S01]  /*7e50*/  FMUL.FTZ R88, R88, UR5 ;  /* 0x0000000558587c20 */ /* 0x000fe20008410000 */
[----:B------:R-:W-:Y:S01]  /*7e60*/  FMNMX.FTZ R137, R15, R137, !PT ;  /* 0x000000890f897209 */ /* 0x000fe20007810000 */
[----:B------:R-:W-:Y:S01]  /*7e70*/  FMUL.FTZ R89, R89, UR5 ;  /* 0x0000000559597c20 */ /* 0x000fe20008410000 */
[----:B------:R-:W-:Y:S01]  /*7e80*/  FMUL.FTZ R92, R92, UR5 ;  /* 0x000000055c5c7c20 */ /* 0x000fe20008410000 */
[----:B------:R-:W-:-:S02]  /*7e90*/  WARPGROUP.DEPBAR.LE gsb0, 0x0 ;  /* 0x00008000000079c5 */ /* 0x000fc40000010000 */
[----:B------:R-:W-:Y:S01]  /*7ea0*/  WARPGROUP.ARRIVE ;  /* 0x00000000000079c5 */ /* 0x000fe20000000000 */
[----:B------:R-:W2:Y:S01]  /*7eb0*/  MUFU.TANH R122, R122 ;  /* 0x0000007a007a7308 */ /* 0x000ea20000002400 */
[----:B------:R-:W-:Y:S01]  /*7ec0*/  FMNMX.FTZ R137, R21, R137, !PT ;  /* 0x0000008915897209 */ /* 0x000fe20007810000 */
[----:B------:R-:W-:Y:S01]  /*7ed0*/  FMUL.FTZ R93, R93, UR5 ;  /* 0x000000055d5d7c20 */ /* 0x000fe20008410000 */
[----:B0-----:R-:W-:Y:S01]  /*7ee0*/  FSEL R131, R131, -INF , P3 ;  /* 0xff80000083837808 */ /* 0x001fe20001800000 */
[----:B------:R-:W-:Y:S01]  /*7ef0*/  FMUL.FTZ R80, R80, UR5 ;  /* 0x0000000550507c20 */ /* 0x000fe20008410000 */
[----:B------:R-:W-:Y:S01]  /*7f00*/  HGMMA.64x96x16.F32 R24, gdesc[UR32].tnspB, R24, gsb0 ;  /* 0x41600000201879f0 */ /* 0x000fe20008000818 */
[----:B------:R-:W-:Y:S01]  /*7f10*/  UIADD3 UR32, UR10, 0x300, URZ ;  /* 0x000003000a207890 */ /* 0x000fe2000fffe03f */
[----:B------:R-:W-:Y:S01]  /*7f20*/  FMNMX.FTZ R137, R129, R137, !PT ;  /* 0x0000008981897209 */ /* 0x000fe20007810000 */
[----:B------:R-:W-:Y:S01]  /*7f30*/  UIADD3 UR34, UR11, 0x80, URZ ;  /* 0x000000800b227890 */ /* 0x000fe2000fffe03f */
[----:B------:R-:W0:Y:S01]  /*7f40*/  MUFU.TANH R123, R123 ;  /* 0x0000007b007b7308 */ /* 0x000e220000002400 */
[----:B------:R-:W-:Y:S01]  /*7f50*/  UMOV UR33, 0xc0000010 ;  /* 0xc000001000217882 */ /* 0x000fe20000000000 */
[----:B------:R-:W-:Y:S01]  /*7f60*/  UMOV UR35, 0x80000020 ;  /* 0x8000002000237882 */ /* 0x000fe20000000000 */
[----:B------:R-:W-:Y:S01]  /*7f70*/  ISETP.GT.AND P3, PT, R91, 0x20, PT ;  /* 0x000000205b00780c */ /* 0x000fe20003f64270 */
[----:B------:R-:W-:Y:S01]  /*7f80*/  FMUL.FTZ R81, R81, UR5 ;  /* 0x0000000551517c20 */ /* 0x000fe20008410000 */
[----:B-1----:R-:W-:Y:S01]  /*7f90*/  FSEL R132, R132, -INF , P4 ;  /* 0xff80000084847808 */ /* 0x002fe20002000000 */
[----:B------:R-:W-:Y:S01]  /*7fa0*/  FMUL.FTZ R84, R84, UR5 ;  /* 0x0000000554547c20 */ /* 0x000fe20008410000 */
[----:B------:R-:W-:Y:S01]  /*7fb0*/  FMNMX.FTZ R137, R131, R137, !PT ;  /* 0x0000008983897209 */ /* 0x000fe20007810000 */
[----:B------:R-:W1:Y:S01]  /*7fc0*/  MUFU.TANH R126, R126 ;  /* 0x0000007e007e7308 */ /* 0x000e620000002400 */
[----:B------:R-:W-:Y:S01]  /*7fd0*/  ISETP.GT.AND P4, PT, R91, 0x21, PT ;  /* 0x000000215b00780c */ /* 0x000fe20003f84270 */
[----:B------:R-:W-:Y:S01]  /*7fe0*/  FMUL.FTZ R85, R85, UR5 ;  /* 0x0000000555557c20 */ /* 0x000fe20008410000 */
[----:B--2---:R-:W-:Y:S01]  /*7ff0*/  FSEL R122, R122, -INF , P3 ;  /* 0xff8000007a7a7808 */ /* 0x004fe20001800000 */
[----:B------:R-:W-:Y:S01]  /*8000*/  FMUL.FTZ R73, R73, UR5 ;  /* 0x0000000549497c20 */ /* 0x000fe20008410000 */
[----:B------:R-:W-:Y:S01]  /*8010*/  FMNMX.FTZ R137, R132, R137, !PT ;  /* 0x0000008984897209 */ /* 0x000fe20007810000 */
[----:B------:R-:W-:Y:S01]  /*8020*/  FMUL.FTZ R76, R76, UR5 ;  /* 0x000000054c4c7c20 */ /* 0x000fe20008410000 */
[----:B------:R-:W-:Y:S01]  /*8030*/  ISETP.GT.AND P3, PT, R91, 0x28, PT ;  /* 0x000000285b00780c */ /* 0x000fe20003f64270 */
[----:B------:R-:W2:Y:S01]  /*8040*/  MUFU.TANH R127, R127 ;  /* 0x0000007f007f7308 */ /* 0x000ea20000002400 */
[----:B0-----:R-:W-:Y:S01]  /*8050*/  FSEL R123, R123, -INF , P4 ;  /* 0xff8000007b7b7808 */ /* 0x001fe20002000000 */
[----:B------:R-:W-:Y:S01]  /*8060*/  FMUL.FTZ R77, R77, UR5 ;  /* 0x000000054d4d7c20 */ /* 0x000fe20008410000 */
[----:B------:R-:W-:Y:S01]  /*8070*/  ISETP.GT.AND P4, PT, R91, 0x29, PT ;  /* 0x000000295b00780c */ /* 0x000fe20003f84270 */
[----:B------:R-:W0:Y:S01]  /*8080*/  S2R R142, SR_TID.X ;  /* 0x00000000008e7919 */ /* 0x000e220000002100 */
[----:B------:R-:W-:Y:S01]  /*8090*/  R2UR UR14, R6 ;  /* 0x00000000060e72ca */ /* 0x000fe200000e0000 */
[----:B------:R-:W-:-:S02]  /*80a0*/  UMOV UR39, UR60 ;  /* 0x0000003c00277c82 */ /* 0x000fc40008000000 */
[----:B------:R3:W-:Y:S01]  /*80b0*/  MUFU.TANH R82, R136 ;  /* 0x0000008800527308 */ /* 0x0007e20000002400 */
[----:B-1----:R-:W-:Y:S02]  /*80c0*/  FSEL R126, R126, -INF , P3 ;  /* 0xff8000007e7e7808 */ /* 0x002fe40001800000 */
[----:B------:R-:W-:-:S05]  /*80d0*/  ISETP.GT.AND P3, PT, R91, 0x30, PT ;  /* 0x000000305b00780c */ /* 0x000fca0003f64270 */
[----:B------:R-:W1:Y:S01]  /*80e0*/  MUFU.TANH R114, R114 ;  /* 0x0000007200727308 */ /* 0x000e620000002400 */
[----:B---3--:R-:W-:Y:S01]  /*80f0*/  FMUL.FTZ R136, R83, UR5 ;  /* 0x0000000553887c20 */ /* 0x008fe20008410000 */
[----:B--2---:R-:W-:Y:S01]  /*8100*/  FSEL R127, R127, -INF , P4 ;  /* 0xff8000007f7f7808 */ /* 0x004fe20002000000 */
[----:B------:R-:W-:Y:S01]  /*8110*/  UISETP.GT.AND UP1, UPT, UR38, UR14, UPT ;  /* 0x0000000e2600728c */ /* 0x000fe2000bf24270 */
[----:B------:R-:W-:-:S04]  /*8120*/  ISETP.GT.AND P4, PT, R91, 0x31, PT ;  /* 0x000000315b00780c */ /* 0x000fc80003f84270 */
[----:B------:R2:W-:Y:S08]  /*8130*/  MUFU.TANH R83, R135 ;  /* 0x0000008700537308 */ /* 0x0005f00000002400 */
[----:B------:R-:W3:Y:S01]  /*8140*/  MUFU.TANH R133, R133 ;  /* 0x0000008500857308 */ /* 0x000ee20000002400 */
[----:B--2---:R-:W-:Y:S01]  /*8150*/  FMUL.FTZ R135, R87, UR5 ;  /* 0x0000000557877c20 */ /* 0x004fe20008410000 */
[----:B-1----:R-:W-:-:S02]  /*8160*/  FSEL R114, R114, -INF , P3 ;  /* 0xff80000072727808 */ /* 0x002fc40001800000 */
[----:B------:R-:W-:Y:S02]  /*8170*/  ISETP.GT.AND P3, PT, R91, 0x38, PT ;  /* 0x000000385b00780c */ /* 0x000fe40003f64270 */
[----:B0-----:R-:W-:Y:S02]  /*8180*/  SHF.R.U32.HI R141, RZ, 0x7, R142 ;  /* 0x00000007ff8d7819 */ /* 0x001fe4000001168e */
[----:B------:R0:W-:Y:S08]  /*8190*/  MUFU.TANH R87, R136 ;  /* 0x0000008800577308 */ /* 0x0001f00000002400 */
[----:B------:R-:W1:Y:S01]  /*81a0*/  MUFU.TANH R117, R117 ;  /* 0x0000007500757308 */ /* 0x000e620000002400 */
[----:B0-----:R-:W-:Y:S01]  /*81b0*/  FMNMX.FTZ R136, R122, R137, !PT ;  /* 0x000000897a887209 */ /* 0x001fe20007810000 */
[----:B------:R-:W-:Y:S01]  /*81c0*/  FMUL.FTZ R137, R74, UR5 ;  /* 0x000000054a897c20 */ /* 0x000fe20008410000 */
[----:B---3--:R-:W-:-:S02]  /*81d0*/  FSEL R133, R133, -INF , P4 ;  /* 0xff80000085857808 */ /* 0x008fc40002000000 */
[----:B------:R-:W-:Y:S02]  /*81e0*/  FMNMX.FTZ R136, R123, R136, !PT ;  /* 0x000000887b887209 */ /* 0x000fe40007810000 */
[----:B------:R-:W-:Y:S01]  /*81f0*/  ISETP.GT.AND P4, PT, R91, 0x39, PT ;  /* 0x000000395b00780c */ /* 0x000fe20003f84270 */
[----:B------:R-:W0:Y:S01]  /*8200*/  MUFU.TANH R118, R118 ;  /* 0x0000007600767308 */ /* 0x000e220000002400 */
[----:B------:R-:W-:-:S04]  /*8210*/  FMNMX.FTZ R136, R126, R136, !PT ;  /* 0x000000887e887209 */ /* 0x000fc80007810000 */
[----:B------:R-:W-:-:S03]  /*8220*/  FMNMX.FTZ R136, R127, R136, !PT ;  /* 0x000000887f887209 */ /* 0x000fc60007810000 */
[----:B------:R-:W2:Y:S01]  /*8230*/  MUFU.TANH R106, R106 ;  /* 0x0000006a006a7308 */ /* 0x000ea20000002400 */
[----:B------:R-:W-:Y:S01]  /*8240*/  FMNMX.FTZ R75, R114, R136, !PT ;  /* 0x00000088724b7209 */ /* 0x000fe20007810000 */
[----:B------:R-:W-:Y:S01]  /*8250*/  FMUL.FTZ R136, R78, UR5 ;  /* 0x000000054e887c20 */ /* 0x000fe20008410000 */
[----:B-1----:R-:W-:Y:S02]  /*8260*/  FSEL R117, R117, -INF , P3 ;  /* 0xff80000075757808 */ /* 0x002fe40001800000 */
[----:B------:R-:W-:Y:S02]  /*8270*/  FMNMX.FTZ R75, R133, R75, !PT ;  /* 0x0000004b854b7209 */ /* 0x000fe40007810000 */
[----:B------:R-:W-:Y:S01]  /*8280*/  ISETP.GT.AND P3, PT, R91, 0x40, PT ;  /* 0x000000405b00780c */ /* 0x000fe20003f64270 */
[----:B------:R-:W1:Y:S01]  /*8290*/  MUFU.TANH R119, R119 ;  /* 0x0000007700777308 */ /* 0x000e620000002400 */
[----:B0-----:R-:W-:Y:S02]  /*82a0*/  FSEL R118, R118, -INF , P4 ;  /* 0xff80000076767808 */ /* 0x001fe40002000000 */
[----:B------:R-:W-:-:S02]  /*82b0*/  FMNMX.FTZ R75, R117, R75, !PT ;  /* 0x0000004b754b7209 */ /* 0x000fc40007810000 */
[C---:B------:R-:W-:Y:S02]  /*82c0*/  ISETP.GT.AND P4, PT, R91.reuse, 0x41, PT ;  /* 0x000000415b00780c */ /* 0x040fe40003f84270 */
[----:B------:R-:W-:Y:S01]  /*82d0*/  FMNMX.FTZ R75, R118, R75, !PT ;  /* 0x0000004b764b7209 */ /* 0x000fe20007810000 */
[----:B------:R-:W0:Y:S01]  /*82e0*/  MUFU.TANH R109, R109 ;  /* 0x0000006d006d7308 */ /* 0x000e220000002400 */
[----:B--2---:R-:W-:Y:S01]  /*82f0*/  FSEL R106, R106, -INF , P3 ;  /* 0xff8000006a6a7808 */ /* 0x004fe20001800000 */
[----:B------:R-:W-:Y:S02]  /*8300*/  WARPGROUP.DEPBAR.LE gsb0, 0x0 ;  /* 0x00008000000079c5 */ /* 0x000fe40000010000 */
[----:B------:R-:W-:Y:S01]  /*8310*/  WARPGROUP.ARRIVE ;  /* 0x00000000000079c5 */ /* 0x000fe20000000000 */
[----:B------:R-:W-:Y:S02]  /*8320*/  ISETP.GT.AND P3, PT, R91, 0x48, PT ;  /* 0x000000485b00780c */ /* 0x000fe40003f64270 */
[----:B------:R-:W-:Y:S01]  /*8330*/  FMNMX.FTZ R78, R106, R75, !PT ;  /* 0x0000004b6a4e7209 */ /* 0x000fe20007810000 */
[----:B------:R-:W2:Y:S01]  /*8340*/  MUFU.TANH R110, R110 ;  /* 0x0000006e006e7308 */ /* 0x000ea20000002400 */
[----:B-1----:R-:W-:Y:S01]  /*8350*/  FSEL R119, R119, -INF , P4 ;  /* 0xff80000077777808 */ /* 0x002fe20002000000 */
[----:B------:R-:W-:Y:S01]  /*8360*/  HGMMA.64x96x16.F32 R24, gdesc[UR32].tnspB, R24, gsb0 ;  /* 0x41600000201879f0 */ /* 0x000fe20008000818 */
[----:B------:R-:W-:Y:S01]  /*8370*/  UIADD3 UR32, UR10, 0x480, URZ ;  /* 0x000004800a207890 */ /* 0x000fe2000fffe03f */
[----:B------:R-:W-:Y:S01]  /*8380*/  ISETP.GT.AND P4, PT, R91, 0x49, PT ;  /* 0x000000495b00780c */ /* 0x000fe20003f84270 */
[----:B------:R-:W-:Y:S01]  /*8390*/  UIADD3 UR34, UR11, 0xc0, URZ ;  /* 0x000000c00b227890 */ /* 0x000fe2000fffe03f */
[----:B------:R-:W-:Y:S01]  /*83a0*/  FMNMX.FTZ R78, R119, R78, !PT ;  /* 0x0000004e774e7209 */ /* 0x000fe20007810000 */
[----:B------:R-:W-:Y:S01]  /*83b0*/  UMOV UR33, 0xc0000010 ;  /* 0xc000001000217882 */ /* 0x000fe20000000000 */
[----:B------:R-:W-:Y:S01]  /*83c0*/  UMOV UR35, 0x80000020 ;  /* 0x8000002000237882 */ /* 0x000fe20000000000 */
[----:B------:R-:W1:Y:S01]  /*83d0*/  MUFU.TANH R111, R111 ;  /* 0x0000006f006f7308 */ /* 0x000e620000002400 */
[----:B0-----:R-:W-:-:S02]  /*83e0*/  FSEL R109, R109, -INF , P3 ;  /* 0xff8000006d6d7808 */ /* 0x001fc40001800000 */
[----:B------:R-:W-:Y:S02]  /*83f0*/  ISETP.GT.AND P3, PT, R91, 0x50, PT ;  /* 0x000000505b00780c */ /* 0x000fe40003f64270 */
[----:B------:R-:W-:-:S03]  /*8400*/  FMNMX.FTZ R75, R109, R78, !PT ;  /* 0x0000004e6d4b7209 */ /* 0x000fc60007810000 */
[----:B------:R-:W0:Y:S01]  /*8410*/  MUFU.TANH R99, R99 ;  /* 0x0000006300637308 */ /* 0x000e220000002400 */
[----:B--2---:R-:W-:Y:S02]  /*8420*/  FSEL R110, R110, -INF , P4 ;  /* 0xff8000006e6e7808 */ /* 0x004fe40002000000 */
[----:B------:R-:W-:Y:S02]  /*8430*/  ISETP.GT.AND P4, PT, R91, 0x59, PT ;  /* 0x000000595b00780c */ /* 0x000fe40003f84270 */
[----:B------:R-:W-:-:S03]  /*8440*/  FMNMX.FTZ R78, R110, R75, !PT ;  /* 0x0000004b6e4e7209 */ /* 0x000fc60007810000 */
[----:B------:R-:W2:Y:S01]  /*8450*/  MUFU.TANH R102, R102 ;  /* 0x0000006600667308 */ /* 0x000ea20000002400 */
[----:B-1----:R-:W-:Y:S02]  /*8460*/  FSEL R111, R111, -INF , P3 ;  /* 0xff8000006f6f7808 */ /* 0x002fe40001800000 */
[----:B------:R-:W-:Y:S02]  /*8470*/  ISETP.GT.AND P3, PT, R91, 0x60, PT ;  /* 0x000000605b00780c */ /* 0x000fe40003f64270 */
[----:B------:R-:W-:-:S03]  /*8480*/  FMNMX.FTZ R78, R111, R78, !PT ;  /* 0x0000004e6f4e7209 */ /* 0x000fc60007810000 */
[----:B------:R-:W1:Y:S01]  /*8490*/  MUFU.TANH R103, R103 ;  /* 0x0000006700677308 */ /* 0x000e620000002400 */
[----:B0-----:R-:W-:Y:S02]  /*84a0*/  FSEL R99, R99, -INF , P6 ;  /* 0xff80000063637808 */ /* 0x001fe40003000000 */
[----:B------:R-:W-:Y:S02]  /*84b0*/  ISETP.GT.AND P6, PT, R91, 0x61, PT ;  /* 0x000000615b00780c */ /* 0x000fe40003fc4270 */
[----:B------:R-:W-:Y:S02]  /*84c0*/  FMNMX.FTZ R75, R99, R78, !PT ;  /* 0x0000004e634b7209 */ /* 0x000fe40007810000 */
[----:B------:R-:W-:Y:S01]  /*84d0*/  FSEL R94, R94, -INF , P6 ;  /* 0xff8000005e5e7808 */ /* 0x000fe20003000000 */
[----:B------:R-:W0:Y:S01]  /*84e0*/  MUFU.TANH R134, R134 ;  /* 0x0000008600867308 */ /* 0x000e220000002400 */
[----:B--2---:R-:W-:Y:S02]  /*84f0*/  FSEL R102, R102, -INF , P5 ;  /* 0xff80000066667808 */ /* 0x004fe40002800000 */
[----:B------:R-:W-:-:S02]  /*8500*/  ISETP.GT.AND P5, PT, R91, 0x68, PT ;  /* 0x000000685b00780c */ /* 0x000fc40003fa4270 */
[----:B------:R-:W-:Y:S02]  /*8510*/  FMNMX.FTZ R78, R102, R75, !PT ;  /* 0x0000004b664e7209 */ /* 0x000fe40007810000 */
[----:B------:R-:W-:Y:S01]  /*8520*/  FSEL R82, R82, -INF , P5 ;  /* 0xff80000052527808 */ /* 0x000fe20002800000 */
[----:B------:R-:W2:Y:S01]  /*8530*/  MUFU.TANH R95, R95 ;  /* 0x0000005f005f7308 */ /* 0x000ea20000002400 */
[----:B-1----:R-:W-:Y:S02]  /*8540*/  FSEL R103, R103, -INF , P4 ;  /* 0xff80000067677808 */ /* 0x002fe40002000000 */
[----:B------:R-:W-:Y:S02]  /*8550*/  ISETP.GT.AND P4, PT, R91, 0x69, PT ;  /* 0x000000695b00780c */ /* 0x000fe40003f84270 */
[----:B------:R-:W-:Y:S02]  /*8560*/  FMNMX.FTZ R75, R103, R78, !PT ;  /* 0x0000004e674b7209 */ /* 0x000fe40007810000 */
[----:B------:R-:W-:Y:S01]  /*8570*/  ISETP.GT.AND P6, PT, R91, 0x71, PT ;  /* 0x000000715b00780c */ /* 0x000fe20003fc4270 */
[----:B------:R1:W3:Y:S01]  /*8580*/  MUFU.TANH R74, R86 ;  /* 0x00000056004a7308 */ /* 0x0002e20000002400 */
[----:B0-----:R-:W-:-:S02]  /*8590*/  FSEL R134, R134, -INF , P3 ;  /* 0xff80000086867808 */ /* 0x001fc40001800000 */
[C---:B------:R-:W-:Y:S02]  /*85a0*/  ISETP.GT.AND P3, PT, R91.reuse, 0x70, PT ;  /* 0x000000705b00780c */ /* 0x040fe40003f64270 */
[----:B------:R-:W-:Y:S02]  /*85b0*/  FMNMX.FTZ R75, R134, R75, !PT ;  /* 0x0000004b864b7209 */ /* 0x000fe40007810000 */
[----:B------:R-:W-:Y:S01]  /*85c0*/  ISETP.GT.AND P5, PT, R91, 0x78, PT ;  /* 0x000000785b00780c */ /* 0x000fe20003fa4270 */
[----:B------:R-:W0:Y:S01]  /*85d0*/  MUFU.TANH R135, R135 ;  /* 0x0000008700877308 */ /* 0x000e220000002400 */
[----:B-1----:R-:W-:Y:S02]  /*85e0*/  FSEL R86, R83, -INF , P4 ;  /* 0xff80000053567808 */ /* 0x002fe40002000000 */
[----:B------:R-:W-:Y:S02]  /*85f0*/  FMNMX.FTZ R83, R94, R75, !PT ;  /* 0x0000004b5e537209 */ /* 0x000fe40007810000 */
[----:B------:R-:W-:-:S02]  /*8600*/  ISETP.GT.AND P4, PT, R91, 0x79, PT ;  /* 0x000000795b00780c */ /* 0x000fc40003f84270 */
[----:B------:R-:W-:Y:S01]  /*8610*/  FMNMX.FTZ R83, R82, R83, !PT ;  /* 0x0000005352537209 */ /* 0x000fe20007810000 */
[----:B------:R-:W-:Y:S01]  /*8620*/  MUFU.TANH R137, R137 ;  /* 0x0000008900897308 */ /* 0x000fe20000002400 */
[----:B------:R-:W-:Y:S02]  /*8630*/  FSEL R78, R87, -INF , P6 ;  /* 0xff800000574e7808 */ /* 0x000fe40003000000 */
[----:B--2---:R-:W-:Y:S02]  /*8640*/  FSEL R75, R95, -INF , P3 ;  /* 0xff8000005f4b7808 */ /* 0x004fe40001800000 */
[----:B------:R-:W-:Y:S02]  /*8650*/  FMNMX.FTZ R87, R86, R83, !PT ;  /* 0x0000005356577209 */ /* 0x000fe40007810000 */
[----:B---3--:R-:W-:Y:S01]  /*8660*/  FSEL R74, R74, -INF , P5 ;  /* 0xff8000004a4a7808 */ /* 0x008fe20002800000 */
[----:B------:R-:W1:Y:S01]  /*8670*/  MUFU.TANH R138, R138 ;  /* 0x0000008a008a7308 */ /* 0x000e620000002400 */
[----:B0-----:R-:W-:-:S02]  /*8680*/  FSEL R83, R135, -INF , P4 ;  /* 0xff80000087537808 */ /* 0x001fc40002000000 */
[C---:B------:R-:W-:Y:S02]  /*8690*/  ISETP.GT.AND P3, PT, R91.reuse, 0x80, PT ;  /* 0x000000805b00780c */ /* 0x040fe40003f64270 */
[C---:B------:R-:W-:Y:S02]  /*86a0*/  ISETP.GT.AND P6, PT, R91.reuse, 0x81, PT ;  /* 0x000000815b00780c */ /* 0x040fe40003fc4270 */
[C---:B------:R-:W-:Y:S01]  /*86b0*/  ISETP.GT.AND P5, PT, R91.reuse, 0x88, PT ;  /* 0x000000885b00780c */ /* 0x040fe20003fa4270 */
[----:B------:R-:W0:Y:S01]  /*86c0*/  MUFU.TANH R136, R136 ;  /* 0x0000008800887308 */ /* 0x000e220000002400 */
[----:B------:R-:W-:Y:S02]  /*86d0*/  ISETP.GT.AND P4, PT, R91, 0x89, PT ;  /* 0x000000895b00780c */ /* 0x000fe40003f84270 */
[----:B------:R-:W-:Y:S01]  /*86e0*/  FMNMX.FTZ R91, R75, R87, !PT ;  /* 0x000000574b5b7209 */ /* 0x000fe20007810000 */
[----:B------:R-:W-:-:S03]  /*86f0*/  FMUL.FTZ R87, R79, UR5 ;  /* 0x000000054f577c20 */ /* 0x000fc60008410000 */
[----:B------:R-:W-:Y:S01]  /*8700*/  FMNMX.FTZ R91, R78, R91, !PT ;  /* 0x0000005b4e5b7209 */ /* 0x000fe20007810000 */
[----:B------:R-:W-:Y:S01]  /*8710*/  MUFU.TANH R7, R7 ;  /* 0x0000000700077308 */ /* 0x000fe20000002400 */
[----:B-1----:R-:W-:Y:S02]  /*8720*/  FSEL R95, R138, -INF , P6 ;  /* 0xff8000008a5f7808 */ /* 0x002fe40003000000 */
[----:B------:R-:W-:Y:S02]  /*8730*/  FMNMX.FTZ R140, R74, R91, !PT ;  /* 0x0000005b4a8c7209 */ /* 0x000fe40007810000 */
[----:B------:R-:W-:Y:S01]  /*8740*/  FSEL R91, R137, -INF , P3 ;  /* 0xff800000895b7808 */ /* 0x000fe20001800000 */
[----:B------:R-:W-:Y:S02]  /*8750*/  WARPGROUP.DEPBAR.LE gsb0, 0x0 ;  /* 0x00008000000079c5 */ /* 0x000fe40000010000 */
[----:B------:R-:W-:Y:S01]  /*8760*/  WARPGROUP.ARRIVE ;  /* 0x00000000000079c5 */ /* 0x000fe20000000000 */
[----:B------:R-:W1:Y:S01]  /*8770*/  MUFU.TANH R87, R87 ;  /* 0x0000005700577308 */ /* 0x000e620000002400 */
[----:B------:R-:W-:-:S02]  /*8780*/  FMNMX.FTZ R140, R83, R140, !PT ;  /* 0x0000008c538c7209 */ /* 0x000fc40007810000 */
[----:B0-----:R-:W-:Y:S02]  /*8790*/  FSEL R79, R136, -INF , P5 ;  /* 0xff800000884f7808 */ /* 0x001fe40002800000 */
[----:B------:R-:W-:Y:S01]  /*87a0*/  HGMMA.64x96x16.F32 R24, gdesc[UR32].tnspB, R24, gsb0 ;  /* 0x41600000201879f0 */ /* 0x000fe20008000818 */
[----:B------:R-:W-:Y:S01]  /*87b0*/  UIADD3 UR32, UR10, 0x600, URZ ;  /* 0x000006000a207890 */ /* 0x000fe2000fffe03f */
[----:B------:R-:W-:Y:S01]  /*87c0*/  FMNMX.FTZ R140, R91, R140, !PT ;  /* 0x0000008c5b8c7209 */ /* 0x000fe20007810000 */
[----:B------:R-:W-:Y:S01]  /*87d0*/  UIADD3 UR34, UR11, 0x100, URZ ;  /* 0x000001000b227890 */ /* 0x000fe2000fffe03f */
[----:B------:R-:W0:Y:S01]  /*87e0*/  MUFU.TANH R8, R8 ;  /* 0x0000000800087308 */ /* 0x000e220000002400 */
[----:B------:R-:W-:Y:S01]  /*87f0*/  UMOV UR33, 0xc0000010 ;  /* 0xc000001000217882 */ /* 0x000fe20000000000 */
[----:B------:R-:W-:Y:S01]  /*8800*/  UMOV UR35, 0x80000020 ;  /* 0x8000002000237882 */ /* 0x000fe20000000000 */
[----:B------:R-:W-:Y:S02]  /*8810*/  FMNMX.FTZ R140, R95, R140, !PT ;  /* 0x0000008c5f8c7209 */ /* 0x000fe40007810000 */
[----:B------:R-:W-:-:S02]  /*8820*/  ISETP.GT.AND P6, PT, R90, 0x1, PT ;  /* 0x000000015a00780c */ /* 0x000fc40003fc4270 */
[----:B------:R-:W-:Y:S01]  /*8830*/  FMNMX.FTZ R140, R79, R140, !PT ;  /* 0x0000008c4f8c7209 */ /* 0x000fe20007810000 */
[----:B------:R-:W2:Y:S01]  /*8840*/  MUFU.TANH R11, R11 ;  /* 0x0000000b000b7308 */ /* 0x000ea20000002400 */
[----:B-1----:R-:W-:Y:S02]  /*8850*/  FSEL R87, R87, -INF , P4 ;  /* 0xff80000057577808 */ /* 0x002fe40002000000 */
[C---:B------:R-:W-:Y:S02]  /*8860*/  ISETP.GT.AND P4, PT, R90.reuse, RZ, PT ;  /* 0x000000ff5a00720c */ /* 0x040fe40003f84270 */
[----:B------:R-:W-:Y:S02]  /*8870*/  FMNMX.FTZ R135, R87, R140, !PT ;  /* 0x0000008c57877209 */ /* 0x000fe40007810000 */
[----:B------:R-:W-:Y:S01]  /*8880*/  ISETP.GT.AND P5, PT, R90, 0x8, PT ;  /* 0x000000085a00780c */ /* 0x000fe20003fa4270 */
[----:B------:R-:W-:Y:S01]  /*8890*/  MUFU.TANH R12, R12 ;  /* 0x0000000c000c7308 */ /* 0x000fe20000002400 */
[----:B0-----:R-:W-:Y:S01]  /*88a0*/  FSEL R8, R8, -INF , P6 ;  /* 0xff80000008087808 */ /* 0x001fe20003000000 */
[----:B------:R-:W0:Y:S01]  /*88b0*/  SHFL.BFLY PT, R136, R135, 0x2, 0x1f ;  /* 0x0c401f0087887f89 */ /* 0x000e2200000e0000 */
[----:B------:R-:W-:-:S05]  /*88c0*/  ISETP.GT.AND P6, PT, R90, 0x10, PT ;  /* 0x000000105a00780c */ /* 0x000fca0003fc4270 */
[----:B------:R-:W1:Y:S01]  /*88d0*/  MUFU.TANH R14, R14 ;  /* 0x0000000e000e7308 */ /* 0x000e620000002400 */
[----:B--2---:R-:W-:Y:S02]  /*88e0*/  FSEL R11, R11, -INF , P5 ;  /* 0xff8000000b0b7808 */ /* 0x004fe40002800000 */
[----:B------:R-:W-:-:S05]  /*88f0*/  ISETP.GT.AND P5, PT, R90, 0x11, PT ;  /* 0x000000115a00780c */ /* 0x000fca0003fa4270 */
[----:B------:R-:W2:Y:S08]  /*8900*/  MUFU.TANH R20, R20 ;  /* 0x0000001400147308 */ /* 0x000eb00000002400 */
[----:B------:R-:W3:Y:S01]  /*8910*/  MUFU.TANH R130, R130 ;  /* 0x0000008200827308 */ /* 0x000ee20000002400 */
[----:B-1----:R-:W-:Y:S02]  /*8920*/  FSEL R14, R14, -INF , P6 ;  /* 0xff8000000e0e7808 */ /* 0x002fe40003000000 */
[----:B0-----:R-:W-:Y:S01]  /*8930*/  FMNMX.FTZ R136, R135, R136, !PT ;  /* 0x0000008887887209 */ /* 0x001fe20007810000 */
[----:B------:R-:W-:Y:S01]  /*8940*/  FMUL.FTZ R135, R72, UR5 ;  /* 0x0000000548877c20 */ /* 0x000fe20008410000 */
[----:B------:R-:W-:-:S03]  /*8950*/  ISETP.GT.AND P6, PT, R90, 0x19, PT ;  /* 0x000000195a00780c */ /* 0x000fc60003fc4270 */
[----:B------:R-:W0:Y:S01]  /*8960*/  SHFL.BFLY PT, R137, R136, 0x1, 0x1f ;  /* 0x0c201f0088897f89 */ /* 0x000e2200000e0000 */
[----:B------:R-:W1:Y:S08]  /*8970*/  MUFU.TANH R128, R128 ;  /* 0x0000008000807308 */ /* 0x000e700000002400 */
[----:B------:R-:W4:Y:S08]  /*8980*/  MUFU.TANH R120, R120 ;  /* 0x0000007800787308 */ /* 0x000f300000002400 */
[----:B------:R-:W5:Y:S01]  /*8990*/  MUFU.TANH R121, R121 ;  /* 0x0000007900797308 */ /* 0x000f620000002400 */
[----:B0-----:R-:W-:-:S07]  /*89a0*/  FMNMX.FTZ R72, R136, R137, !PT ;  /* 0x0000008988487209 */ /* 0x001fce0007810000 */
[----:B------:R-:W0:Y:S01]  /*89b0*/  MUFU.TANH R124, R124 ;  /* 0x0000007c007c7308 */ /* 0x000e220000002400 */
[C---:B------:R-:W-:Y:S01]  /*89c0*/  FSETP.NEU.FTZ.AND P3, PT, R72.reuse, -INF , PT ;  /* 0xff8000004800780b */ /* 0x040fe20003f7d000 */
[----:B------:R-:W-:-:S06]  /*89d0*/  FMUL.FTZ R136, R72, UR4 ;  /* 0x0000000448887c20 */ /* 0x000fcc0008410000 */
[----:B------:R-:W0:Y:S01]  /*89e0*/  MUFU.TANH R125, R125 ;  /* 0x0000007d007d7308 */ /* 0x000e220000002400 */
[----:B------:R-:W-:-:S05]  /*89f0*/  FSEL R136, R136, RZ, P3 ;  /* 0x000000ff88887208 */ /* 0x000fca0001800000 */
[--C-:B------:R-:W-:Y:S01]  /*8a00*/  FFMA.FTZ R137, R21, UR4, -R136.reuse ;  /* 0x0000000415897c23 */ /* 0x100fe20008010888 */
[----:B------:R-:W-:Y:S01]  /*8a10*/  FSEL R21, R7, -INF , P4 ;  /* 0xff80000007157808 */ /* 0x000fe20002000000 */
[--C-:B------:R-:W-:Y:S01]  /*8a20*/  FFMA.FTZ R139, R131, UR4, -R136.reuse ;  /* 0x00000004838b7c23 */ /* 0x100fe20008010888 */
[----:B------:R-:W-:Y:S01]  /*8a30*/  ISETP.GT.AND P4, PT, R90, 0x9, PT ;  /* 0x000000095a00780c */ /* 0x000fe20003f84270 */
[----:B------:R2:W-:Y:S01]  /*8a40*/  MUFU.EX2 R7, R137 ;  /* 0x0000008900077308 */ /* 0x0005e20000000800 */
[----:B------:R-:W-:Y:S01]  /*8a50*/  FMNMX.FTZ R131, R21, R4, !PT ;  /* 0x0000000415837209 */ /* 0x000fe20007810000 */
[--C-:B------:R-:W-:Y:S01]  /*8a60*/  FFMA.FTZ R138, R129, UR4, -R136.reuse ;  /* 0x00000004818a7c23 */ /* 0x100fe20008010888 */
[----:B------:R-:W-:Y:S01]  /*8a70*/  FSEL R98, R12, -INF , P4 ;  /* 0xff8000000c627808 */ /* 0x000fe20002000000 */
[--C-:B------:R-:W-:Y:S01]  /*8a80*/  FFMA.FTZ R132, R132, UR4, -R136.reuse ;  /* 0x0000000484847c23 */ /* 0x100fe20008010888 */
[----:B------:R-:W-:Y:S01]  /*8a90*/  FMNMX.FTZ R131, R8, R131, !PT ;  /* 0x0000008308837209 */ /* 0x000fe20007810000 */
[----:B------:R-:W-:Y:S01]  /*8aa0*/  FFMA.FTZ R133, R133, UR4, -R136 ;  /* 0x0000000485857c23 */ /* 0x000fe20008010888 */
[----:B------:R-:W-:-:S02]  /*8ab0*/  WARPGROUP.DEPBAR.LE gsb0, 0x0 ;  /* 0x00008000000079c5 */ /* 0x000fc40000010000 */
[----:B------:R-:W-:Y:S01]  /*8ac0*/  WARPGROUP.ARRIVE ;  /* 0x00000000000079c5 */ /* 0x000fe20000000000 */
[----:B--2---:R-:W-:Y:S01]  /*8ad0*/  FMNMX.FTZ R137, R11, R131, !PT ;  /* 0x000000830b897209 */ /* 0x004fe20007810000 */
[----:B------:R2:W-:Y:S01]  /*8ae0*/  MUFU.EX2 R12, R138 ;  /* 0x0000008a000c7308 */ /* 0x0005e20000000800 */
[----:B------:R-:W-:Y:S01]  /*8af0*/  ISETP.GT.AND P4, PT, R90, 0x18, PT ;  /* 0x000000185a00780c */ /* 0x000fe20003f84270 */
[--C-:B------:R-:W-:Y:S01]  /*8b00*/  FFMA.FTZ R140, R111, UR4, -R136.reuse ;  /* 0x000000046f8c7c23 */ /* 0x100fe20008010888 */
[----:B------:R-:W-:Y:S01]  /*8b10*/  FMNMX.FTZ R137, R98, R137, !PT ;  /* 0x0000008962897209 */ /* 0x000fe20007810000 */
[----:B------:R-:W-:Y:S01]  /*8b20*/  HGMMA.64x96x16.F32 R24, gdesc[UR32].tnspB, R24, gsb0 ;  /* 0x41600000201879f0 */ /* 0x000fe20008000818 */
[----:B------:R-:W-:Y:S01]  /*8b30*/  UIADD3 UR32, UR10, 0x780, URZ ;  /* 0x000007800a207890 */ /* 0x000fe2000fffe03f */
[----:B------:R-:W-:Y:S01]  /*8b40*/  FSEL R129, R20, -INF , P5 ;  /* 0xff80000014817808 */ /* 0x000fe20002800000 */
[----:B------:R-:W-:Y:S01]  /*8b50*/  UIADD3 UR34, UR11, 0x140, URZ ;  /* 0x000001400b227890 */ /* 0x000fe2000fffe03f */
[----:B---3--:R-:W-:Y:S01]  /*8b60*/  FSEL R131, R130, -INF , P6 ;  /* 0xff80000082837808 */ /* 0x008fe20003000000 */
[----:B------:R-:W-:Y:S01]  /*8b70*/  UMOV UR33, 0xc0000010 ;  /* 0xc000001000217882 */ /* 0x000fe20000000000 */
[----:B------:R-:W-:Y:S01]  /*8b80*/  UMOV UR35, 0x80000020 ;  /* 0x8000002000237882 */ /* 0x000fe20000000000 */
[----:B--2---:R-:W-:Y:S01]  /*8b90*/  FMNMX.FTZ R138, R14, R137, !PT ;  /* 0x000000890e8a7209 */ /* 0x004fe20007810000 */
[----:B------:R2:W-:Y:S01]  /*8ba0*/  MUFU.EX2 R130, R132 ;  /* 0x0000008400827308 */ /* 0x0005e20000000800 */
[----:B-1----:R-:W-:Y:S01]  /*8bb0*/  FSEL R128, R128, -INF , P4 ;  /* 0xff80000080807808 */ /* 0x002fe20002000000 */
[--C-:B------:R-:W-:Y:S01]  /*8bc0*/  FFMA.FTZ R137, R126, UR4, -R136.reuse ;  /* 0x000000047e897c23 */ /* 0x100fe20008010888 */
[C---:B------:R-:W-:Y:S01]  /*8bd0*/  ISETP.GT.AND P5, PT, R90.reuse, 0x20, PT ;  /* 0x000000205a00780c */ /* 0x040fe20003fa4270 */
[--C-:B------:R-:W-:Y:S01]  /*8be0*/  FFMA.FTZ R9, R9, UR4, -R136.reuse ;  /* 0x0000000409097c23 */ /* 0x100fe20008010888 */
[----:B------:R-:W-:Y:S01]  /*8bf0*/  ISETP.GT.AND P4, PT, R90, 0x21, PT ;  /* 0x000000215a00780c */ /* 0x000fe20003f84270 */
[--C-:B------:R-:W-:Y:S01]  /*8c00*/  FFMA.FTZ R10, R10, UR4, -R136.reuse ;  /* 0x000000040a0a7c23 */ /* 0x100fe20008010888 */
[----:B----4-:R-:W-:Y:S01]  /*8c10*/  FSEL R120, R120, -INF , P5 ;  /* 0xff80000078787808 */ /* 0x010fe20002800000 */
[----:B------:R-:W1:Y:S01]  /*8c20*/  MUFU.TANH R112, R112 ;  /* 0x0000007000707308 */ /* 0x000e620000002400 */
[----:B--2---:R-:W-:Y:S01]  /*8c30*/  FMNMX.FTZ R132, R129, R138, !PT ;  /* 0x0000008a81847209 */ /* 0x004fe20007810000 */
[--C-:B------:R-:W-:Y:S01]  /*8c40*/  FFMA.FTZ R13, R13, UR4, -R136.reuse ;  /* 0x000000040d0d7c23 */ /* 0x100fe20008010888 */
[----:B------:R-:W-:Y:S01]  /*8c50*/  ISETP.GT.AND P6, PT, R90, 0x28, PT ;  /* 0x000000285a00780c */ /* 0x000fe20003fc4270 */
[--C-:B------:R-:W-:Y:S01]  /*8c60*/  FFMA.FTZ R15, R15, UR4, -R136.reuse ;  /* 0x000000040f0f7c23 */ /* 0x100fe20008010888 */
[----:B------:R-:W-:Y:S01]  /*8c70*/  FMNMX.FTZ R132, R128, R132, !PT ;  /* 0x0000008480847209 */ /* 0x000fe20007810000 */
[--C-:B------:R-:W-:Y:S01]  /*8c80*/  FFMA.FTZ R122, R122, UR4, -R136.reuse ;  /* 0x000000047a7a7c23 */ /* 0x100fe20008010888 */
[----:B-----5:R-:W-:Y:S01]  /*8c90*/  FSEL R121, R121, -INF , P4 ;  /* 0xff80000079797808 */ /* 0x020fe20002000000 */
[----:B------:R-:W2:Y:S01]  /*8ca0*/  MUFU.TANH R113, R113 ;  /* 0x0000007100717308 */ /* 0x000ea20000002400 */
[----:B------:R-:W-:Y:S01]  /*8cb0*/  FMNMX.FTZ R132, R131, R132, !PT ;  /* 0x0000008483847209 */ /* 0x000fe20007810000 */
[--C-:B------:R-:W-:Y:S01]  /*8cc0*/  FFMA.FTZ R123, R123, UR4, -R136.reuse ;  /* 0x000000047b7b7c23 */ /* 0x100fe20008010888 */
[----:B------:R-:W-:Y:S01]  /*8cd0*/  ISETP.GT.AND P5, PT, R90, 0x29, PT ;  /* 0x000000295a00780c */ /* 0x000fe20003fa4270 */
[--C-:B------:R-:W-:Y:S01]  /*8ce0*/  FFMA.FTZ R94, R94, UR4, -R136.reuse ;  /* 0x000000045e5e7c23 */ /* 0x100fe20008010888 */
[----:B------:R-:W-:Y:S01]  /*8cf0*/  FMNMX.FTZ R132, R120, R132, !PT ;  /* 0x0000008478847209 */ /* 0x000fe20007810000 */
[--C-:B------:R-:W-:Y:S01]  /*8d00*/  FFMA.FTZ R82, R82, UR4, -R136.reuse ;  /* 0x0000000452527c23 */ /* 0x100fe20008010888 */
[----:B0-----:R-:W-:Y:S01]  /*8d10*/  FSEL R124, R124, -INF , P6 ;  /* 0xff8000007c7c7808 */ /* 0x001fe20003000000 */
[----:B------:R-:W0:Y:S01]  /*8d20*/  MUFU.TANH R115, R115 ;  /* 0x0000007300737308 */ /* 0x000e220000002400 */
[----:B------:R-:W-:Y:S01]  /*8d30*/  FMNMX.FTZ R132, R121, R132, !PT ;  /* 0x0000008479847209 */ /* 0x000fe20007810000 */
[--C-:B------:R-:W-:Y:S01]  /*8d40*/  FFMA.FTZ R86, R86, UR4, -R136.reuse ;  /* 0x0000000456567c23 */ /* 0x100fe20008010888 */
[----:B------:R-:W-:Y:S01]  /*8d50*/  ISETP.GT.AND P4, PT, R90, 0x30, PT ;  /* 0x000000305a00780c */ /* 0x000fe20003f84270 */
[--C-:B------:R-:W-:Y:S01]  /*8d60*/  FFMA.FTZ R75, R75, UR4, -R136.reuse ;  /* 0x000000044b4b7c23 */ /* 0x100fe20008010888 */
[----:B------:R-:W-:Y:S01]  /*8d70*/  FSEL R125, R125, -INF , P5 ;  /* 0xff8000007d7d7808 */ /* 0x000fe20002800000 */
[--C-:B------:R-:W-:Y:S01]  /*8d80*/  FFMA.FTZ R83, R83, UR4, -R136.reuse ;  /* 0x0000000453537c23 */ /* 0x100fe20008010888 */
[----:B------:R-:W-:Y:S01]  /*8d90*/  FMNMX.FTZ R132, R124, R132, !PT ;  /* 0x000000847c847209 */ /* 0x000fe20007810000 */
[----:B------:R-:W-:Y:S01]  /*8da0*/  MUFU.TANH R104, R104 ;  /* 0x0000006800687308 */ /* 0x000fe20000002400 */
[----:B------:R-:W-:Y:S01]  /*8db0*/  ISETP.GT.AND P6, PT, R90, 0x31, PT ;  /* 0x000000315a00780c */ /* 0x000fe20003fc4270 */
[--C-:B------:R-:W-:Y:S01]  /*8dc0*/  FFMA.FTZ R91, R91, UR4, -R136.reuse ;  /* 0x000000045b5b7c23 */ /* 0x100fe20008010888 */
[----:B-1----:R-:W-:Y:S01]  /*8dd0*/  FSEL R126, R112, -INF , P4 ;  /* 0xff800000707e7808 */ /* 0x002fe20002000000 */
[--C-:B------:R-:W-:Y:S01]  /*8de0*/  FFMA.FTZ R95, R95, UR4, -R136.reuse ;  /* 0x000000045f5f7c23 */ /* 0x100fe20008010888 */
[----:B------:R-:W-:Y:S01]  /*8df0*/  FMNMX.FTZ R132, R125, R132, !PT ;  /* 0x000000847d847209 */ /* 0x000fe20007810000 */
[----:B------:R-:W-:Y:S01]  /*8e00*/  FFMA.FTZ R87, R87, UR4, -R136 ;  /* 0x0000000457577c23 */ /* 0x000fe20008010888 */
[----:B------:R-:W-:Y:S01]  /*8e10*/  ISETP.GT.AND P5, PT, R90, 0x38, PT ;  /* 0x000000385a00780c */ /* 0x000fe20003fa4270 */
[----:B------:R-:W1:Y:S01]  /*8e20*/  MUFU.TANH R116, R116 ;  /* 0x0000007400747308 */ /* 0x000e620000002400 */
[----:B--2---:R-:W-:-:S02]  /*8e30*/  FSEL R113, R113, -INF , P6 ;  /* 0xff80000071717808 */ /* 0x004fc40003000000 */
[----:B------:R-:W-:Y:S02]  /*8e40*/  FMNMX.FTZ R132, R126, R132, !PT ;  /* 0x000000847e847209 */ /* 0x000fe40007810000 */
[C---:B------:R-:W-:Y:S02]  /*8e50*/  ISETP.GT.AND P6, PT, R90.reuse, 0x40, PT ;  /* 0x000000405a00780c */ /* 0x040fe40003fc4270 */
[----:B------:R-:W-:Y:S01]  /*8e60*/  ISETP.GT.AND P4, PT, R90, 0x39, PT ;  /* 0x000000395a00780c */ /* 0x000fe20003f84270 */
[----:B------:R2:W-:Y:S01]  /*8e70*/  MUFU.EX2 R112, R137 ;  /* 0x0000008900707308 */ /* 0x0005e20000000800 */
[----:B------:R-:W-:-:S07]  /*8e80*/  FMNMX.FTZ R132, R113, R132, !PT ;  /* 0x0000008471847209 */ /* 0x000fce0007810000 */
[----:B------:R-:W3:Y:S01]  /*8e90*/  MUFU.TANH R105, R105 ;  /* 0x0000006900697308 */ /* 0x000ee20000002400 */
[----:B--2---:R-:W-:Y:S01]  /*8ea0*/  FFMA.FTZ R137, R127, UR4, -R136 ;  /* 0x000000047f897c23 */ /* 0x004fe20008010888 */
[----:B0-----:R-:W-:Y:S02]  /*8eb0*/  FSEL R127, R115, -INF , P5 ;  /* 0xff800000737f7808 */ /* 0x001fe40002800000 */
[----:B-1----:R-:W-:Y:S02]  /*8ec0*/  FSEL R116, R116, -INF , P4 ;  /* 0xff80000074747808 */ /* 0x002fe40002000000 */
[C---:B------:R-:W-:Y:S02]  /*8ed0*/  ISETP.GT.AND P5, PT, R90.reuse, 0x41, PT ;  /* 0x000000415a00780c */ /* 0x040fe40003fa4270 */
[----:B------:R0:W-:Y:S01]  /*8ee0*/  MUFU.EX2 R115, R137 ;  /* 0x0000008900737308 */ /* 0x0001e20000000800 */
[----:B------:R-:W-:-:S07]  /*8ef0*/  ISETP.GT.AND P4, PT, R90, 0x48, PT ;  /* 0x000000485a00780c */ /* 0x000fce0003f84270 */
[----:B------:R-:W1:Y:S01]  /*8f00*/  MUFU.TANH R107, R107 ;  /* 0x0000006b006b7308 */ /* 0x000e620000002400 */
[----:B0-----:R-:W-:Y:S01]  /*8f10*/  FFMA.FTZ R137, R114, UR4, -R136 ;  /* 0x0000000472897c23 */ /* 0x001fe20008010888 */
[----:B------:R-:W-:Y:S02]  /*8f20*/  FSEL R114, R104, -INF , P6 ;  /* 0xff80000068727808 */ /* 0x000fe40003000000 */
[----:B---3--:R-:W-:Y:S02]  /*8f30*/  FSEL R105, R105, -INF , P5 ;  /* 0xff80000069697808 */ /* 0x008fe40002800000 */
[C---:B------:R-:W-:Y:S02]  /*8f40*/  ISETP.GT.AND P6, PT, R90.reuse, 0x49, PT ;  /* 0x000000495a00780c */ /* 0x040fe40003fc4270 */
[----:B------:R-:W0:Y:S01]  /*8f50*/  MUFU.TANH R108, R108 ;  /* 0x0000006c006c7308 */ /* 0x000e220000002400 */
[----:B------:R-:W-:-:S07]  /*8f60*/  ISETP.GT.AND P5, PT, R90, 0x50, PT ;  /* 0x000000505a00780c */ /* 0x000fce0003fa4270 */
[----:B------:R2:W-:Y:S01]  /*8f70*/  MUFU.EX2 R104, R137 ;  /* 0x0000008900687308 */ /* 0x0005e20000000800 */
[----:B------:R-:W-:Y:S02]  /*8f80*/  WARPGROUP.DEPBAR.LE gsb0, 0x0 ;  /* 0x00008000000079c5 */ /* 0x000fe40000010000 */
[----:B------:R-:W-:Y:S01]  /*8f90*/  WARPGROUP.ARRIVE ;  /* 0x00000000000079c5 */ /* 0x000fe20000000000 */
[----:B--2---:R-:W-:-:S04]  /*8fa0*/  FMNMX.FTZ R137, R127, R132, !PT ;  /* 0x000000847f897209 */ /* 0x004fc80007810000 */
[----:B------:R-:W-:Y:S01]  /*8fb0*/  MUFU.TANH R96, R96 ;  /* 0x0000006000607308 */ /* 0x000fe20000002400 */
[----:B-1----:R-:W-:Y:S02]  /*8fc0*/  FSEL R132, R107, -INF , P4 ;  /* 0xff8000006b847808 */ /* 0x002fe40002000000 */
[----:B------:R-:W-:Y:S01]  /*8fd0*/  FMNMX.FTZ R137, R116, R137, !PT ;  /* 0x0000008974897209 */ /* 0x000fe20007810000 */
[----:B------:R-:W-:Y:S01]  /*8fe0*/  HGMMA.64x96x16.F32 R24, gdesc[UR32].tnspB, R24, gsb0 ;  /* 0x41600000201879f0 */ /* 0x000fe20008000818 */
[----:B------:R-:W-:Y:S01]  /*8ff0*/  UIADD3 UR32, UR10, 0xa80, URZ ;  /* 0x00000a800a207890 */ /* 0x000fe2000fffe03f */
[----:B0-----:R-:W-:Y:S01]  /*9000*/  FSEL R108, R108, -INF , P6 ;  /* 0xff8000006c6c7808 */ /* 0x001fe20003000000 */
[----:B------:R-:W-:Y:S01]  /*9010*/  UIADD3 UR34, UR11, 0x1c0, URZ ;  /* 0x000001c00b227890 */ /* 0x000fe2000fffe03f */
[----:B------:R-:W-:Y:S01]  /*9020*/  MUFU.TANH R97, R97 ;  /* 0x0000006100617308 */ /* 0x000fe20000002400 */
[----:B------:R-:W-:Y:S01]  /*9030*/  UMOV UR33, 0xc0000010 ;  /* 0xc000001000217882 */ /* 0x000fe20000000000 */
[----:B------:R-:W-:Y:S01]  /*9040*/  UMOV UR35, 0x80000020 ;  /* 0x8000002000237882 */ /* 0x000fe20000000000 */
[----:B------:R-:W-:-:S02]  /*9050*/  FMNMX.FTZ R137, R114, R137, !PT ;  /* 0x0000008972897209 */ /* 0x000fc40007810000 */
[C---:B------:R-:W-:Y:S02]  /*9060*/  ISETP.GT.AND P4, PT, R90.reuse, 0x51, PT ;  /* 0x000000515a00780c */ /* 0x040fe40003f84270 */
[----:B------:R-:W-:Y:S01]  /*9070*/  FMNMX.FTZ R137, R105, R137, !PT ;  /* 0x0000008969897209 */ /* 0x000fe20007810000 */
[----:B------:R-:W0:Y:S01]  /*9080*/  MUFU.TANH R100, R100 ;  /* 0x0000006400647308 */ /* 0x000e220000002400 */
[----:B------:R-:W-:Y:S02]  /*9090*/  ISETP.GT.AND P6, PT, R90, 0x58, PT ;  /* 0x000000585a00780c */ /* 0x000fe40003fc4270 */
[----:B------:R-:W-:-:S04]  /*90a0*/  FMNMX.FTZ R137, R132, R137, !PT ;  /* 0x0000008984897209 */ /* 0x000fc80007810000 */
[----:B------:R-:W-:Y:S01]  /*90b0*/  FMNMX.FTZ R137, R108, R137, !PT ;  /* 0x000000896c897209 */ /* 0x000fe20007810000 */
[----:B------:R-:W1:Y:S08]  /*90c0*/  MUFU.TANH R101, R101 ;  /* 0x0000006500657308 */ /* 0x000e700000002400 */
[----:B------:R2:W-:Y:S01]  /*90d0*/  MUFU.EX2 R107, R133 ;  /* 0x00000085006b7308 */ /* 0x0005e20000000800 */
[----:B0-----:R-:W-:-:S02]  /*90e0*/  FSEL R100, R100, -INF , P6 ;  /* 0xff80000064647808 */ /* 0x001fc40003000000 */
[----:B------:R-:W-:-:S05]  /*90f0*/  ISETP.GT.AND P6, PT, R90, 0x61, PT ;  /* 0x000000615a00780c */ /* 0x000fca0003fc4270 */
[----:B------:R-:W0:Y:S01]  /*9100*/  MUFU.TANH R88, R88 ;  /* 0x0000005800587308 */ /* 0x000e220000002400 */
[----:B--2---:R-:W-:Y:S01]  /*9110*/  FFMA.FTZ R133, R117, UR4, -R136 ;  /* 0x0000000475857c23 */ /* 0x004fe20008010888 */
[----:B------:R-:W-:Y:S02]  /*9120*/  FSEL R117, R96, -INF , P5 ;  /* 0xff80000060757808 */ /* 0x000fe40002800000 */
[C---:B------:R-:W-:Y:S02]  /*9130*/  ISETP.GT.AND P5, PT, R90.reuse, 0x59, PT ;  /* 0x000000595a00780c */ /* 0x040fe40003fa4270 */
[----:B------:R-:W-:Y:S02]  /*9140*/  FMNMX.FTZ R137, R117, R137, !PT ;  /* 0x0000008975897209 */ /* 0x000fe40007810000 */
[----:B------:R-:W-:Y:S01]  /*9150*/  MUFU.TANH R89, R89 ;  /* 0x0000005900597308 */ /* 0x000fe20000002400 */
[----:B-1----:R-:W-:Y:S02]  /*9160*/  FSEL R101, R101, -INF , P5 ;  /* 0xff80000065657808 */ /* 0x002fe40002800000 */
[----:B------:R-:W-:-:S05]  /*9170*/  ISETP.GT.AND P5, PT, R90, 0x68, PT ;  /* 0x000000685a00780c */ /* 0x000fca0003fa4270 */
[----:B------:R1:W-:Y:S08]  /*9180*/  MUFU.EX2 R96, R133 ;  /* 0x0000008500607308 */ /* 0x0003f00000000800 */
[----:B------:R-:W2:Y:S01]  /*9190*/  MUFU.TANH R92, R92 ;  /* 0x0000005c005c7308 */ /* 0x000ea20000002400 */
[----:B-1----:R-:W-:Y:S01]  /*91a0*/  FSEL R133, R97, -INF , P4 ;  /* 0xff80000061857808 */ /* 0x002fe20002000000 */
[--C-:B------:R-:W-:Y:S01]  /*91b0*/  FFMA.FTZ R97, R118, UR4, -R136.reuse ;  /* 0x0000000476617c23 */ /* 0x100fe20008010888 */
[----:B------:R-:W-:Y:S01]  /*91c0*/  ISETP.GT.AND P4, PT, R90, 0x60, PT ;  /* 0x000000605a00780c */ /* 0x000fe20003f84270 */
[----:B------:R-:W-:Y:S01]  /*91d0*/  FFMA.FTZ R118, R106, UR4, -R136 ;  /* 0x000000046a767c23 */ /* 0x000fe20008010888 */
[----:B------:R-:W-:-:S02]  /*91e0*/  FMNMX.FTZ R137, R133, R137, !PT ;  /* 0x0000008985897209 */ /* 0x000fc40007810000 */
[----:B0-----:R-:W-:Y:S01]  /*91f0*/  FSEL R106, R88, -INF , P4 ;  /* 0xff800000586a7808 */ /* 0x001fe20002000000 */
[----:B------:R-:W0:Y:S01]  /*9200*/  MUFU.TANH R93, R93 ;  /* 0x0000005d005d7308 */ /* 0x000e220000002400 */
[----:B------:R-:W-:Y:S02]  /*9210*/  FMNMX.FTZ R137, R100, R137, !PT ;  /* 0x0000008964897209 */ /* 0x000fe40007810000 */
[----:B------:R-:W-:Y:S02]  /*9220*/  ISETP.GT.AND P4, PT, R90, 0x69, PT ;  /* 0x000000695a00780c */ /* 0x000fe40003f84270 */
[----:B------:R-:W-:-:S03]  /*9230*/  FMNMX.FTZ R137, R101, R137, !PT ;  /* 0x0000008965897209 */ /* 0x000fc60007810000 */
[----:B------:R-:W1:Y:S01]  /*9240*/  MUFU.TANH R80, R80 ;  /* 0x0000005000507308 */ /* 0x000e620000002400 */
[----:B------:R-:W-:Y:S02]  /*9250*/  FMNMX.FTZ R137, R106, R137, !PT ;  /* 0x000000896a897209 */ /* 0x000fe40007810000 */
[----:B--2---:R-:W-:Y:S02]  /*9260*/  FSEL R92, R92, -INF , P5 ;  /* 0xff8000005c5c7808 */ /* 0x004fe40002800000 */
[----:B------:R-:W-:-:S03]  /*9270*/  ISETP.GT.AND P5, PT, R90, 0x71, PT ;  /* 0x000000715a00780c */ /* 0x000fc60003fa4270 */
[----:B------:R-:W-:Y:S01]  /*9280*/  MUFU.TANH R81, R81 ;  /* 0x0000005100517308 */ /* 0x000fe20000002400 */
[----:B0-----:R-:W-:Y:S02]  /*9290*/  FSEL R93, R93, -INF , P4 ;  /* 0xff8000005d5d7808 */ /* 0x001fe40002000000 */
[----:B------:R-:W-:-:S05]  /*92a0*/  ISETP.GT.AND P4, PT, R90, 0x78, PT ;  /* 0x000000785a00780c */ /* 0x000fca0003f84270 */
[----:B------:R0:W-:Y:S08]  /*92b0*/  MUFU.EX2 R88, R118 ;  /* 0x0000007600587308 */ /* 0x0001f00000000800 */
[----:B------:R-:W2:Y:S01]  /*92c0*/  MUFU.TANH R84, R84 ;  /* 0x0000005400547308 */ /* 0x000ea20000002400 */
[----:B0-----:R-:W-:Y:S01]  /*92d0*/  FSEL R118, R89, -INF , P6 ;  /* 0xff80000059767808 */ /* 0x001fe20003000000 */
[----:B------:R-:W-:-:S02]  /*92e0*/  WARPGROUP.DEPBAR.LE gsb0, 0x0 ;  /* 0x00008000000079c5 */ /* 0x000fc40000010000 */
[----:B------:R-:W-:Y:S01]  /*92f0*/  WARPGROUP.ARRIVE ;  /* 0x00000000000079c5 */ /* 0x000fe20000000000 */
[----:B------:R-:W-:Y:S01]  /*9300*/  FMNMX.FTZ R137, R118, R137, !PT ;  /* 0x0000008976897209 */ /* 0x000fe20007810000 */
[--C-:B------:R-:W-:Y:S01]  /*9310*/  FFMA.FTZ R89, R119, UR4, -R136.reuse ;  /* 0x0000000477597c23 */ /* 0x100fe20008010888 */
[----:B------:R-:W-:Y:S01]  /*9320*/  ISETP.GT.AND P6, PT, R90, 0x70, PT ;  /* 0x000000705a00780c */ /* 0x000fe20003fc4270 */
[----:B------:R-:W0:Y:S01]  /*9330*/  MUFU.TANH R85, R85 ;  /* 0x0000005500557308 */ /* 0x000e220000002400 */
[----:B------:R-:W-:Y:S01]  /*9340*/  FMNMX.FTZ R138, R92, R137, !PT ;  /* 0x000000895c8a7209 */ /* 0x000fe20007810000 */
[----:B------:R-:W-:Y:S01]  /*9350*/  HGMMA.64x96x16.F32 R24, gdesc[UR40].tnspB, R24, gsb0 ;  /* 0x41600000281879f0 */ /* 0x000fe20008000818 */
[----:B------:R-:W-:Y:S01]  /*9360*/  FFMA.FTZ R119, R109, UR4, -R136 ;  /* 0x000000046d777c23 */ /* 0x000fe20008010888 */
[----:B-1----:R-:W-:Y:S02]  /*9370*/  FSEL R109, R80, -INF , P6 ;  /* 0xff800000506d7808 */ /* 0x002fe40003000000 */
[----:B------:R-:W-:-:S02]  /*9380*/  FMNMX.FTZ R138, R93, R138, !PT ;  /* 0x0000008a5d8a7209 */ /* 0x000fc40007810000 */
[----:B------:R-:W1:Y:S01]  /*9390*/  MUFU.TANH R135, R135 ;  /* 0x0000008700877308 */ /* 0x000e620000002400 */
[----:B------:R-:W-:Y:S02]  /*93a0*/  ISETP.GT.AND P6, PT, R90, 0x79, PT ;  /* 0x000000795a00780c */ /* 0x000fe40003fc4270 */
[----:B--2---:R-:W-:Y:S02]  /*93b0*/  FSEL R111, R84, -INF , P4 ;  /* 0xff800000546f7808 */ /* 0x004fe40002000000 */
[----:B------:R-:W-:-:S03]  /*93c0*/  ISETP.GT.AND P4, PT, R90, 0x81, PT ;  /* 0x000000815a00780c */ /* 0x000fc60003f84270 */
[----:B------:R2:W-:Y:S01]  /*93d0*/  MUFU.EX2 R20, R139 ;  /* 0x0000008b00147308 */ /* 0x0005e20000000800 */
[----:B0-----:R-:W-:Y:S01]  /*93e0*/  FSEL R137, R85, -INF , P6 ;  /* 0xff80000055897808 */ /* 0x001fe20003000000 */
[----:B------:R-:W-:Y:S01]  /*93f0*/  FFMA.FTZ R85, R99, UR4, -R136 ;  /* 0x0000000463557c23 */ /* 0x000fe20008010888 */
[----:B------:R-:W-:-:S05]  /*9400*/  ISETP.GT.AND P6, PT, R90, 0x88, PT ;  /* 0x000000885a00780c */ /* 0x000fca0003fc4270 */
[----:B------:R-:W0:Y:S01]  /*9410*/  MUFU.TANH R73, R73 ;  /* 0x0000004900497308 */ /* 0x000e220000002400 */
[----:B--2---:R-:W-:Y:S01]  /*9420*/  FFMA.FTZ R139, R110, UR4, -R136 ;  /* 0x000000046e8b7c23 */ /* 0x004fe20008010888 */
[----:B------:R-:W-:Y:S02]  /*9430*/  FSEL R110, R81, -INF , P5 ;  /* 0xff800000516e7808 */ /* 0x000fe40002800000 */
[----:B------:R-:W-:-:S04]  /*9440*/  ISETP.GT.AND P5, PT, R90, 0x80, PT ;  /* 0x000000805a00780c */ /* 0x000fc80003fa4270 */
[----:B------:R2:W-:Y:S01]  /*9450*/  MUFU.EX2 R80, R119 ;  /* 0x0000007700507308 */ /* 0x0005e20000000800 */
[----:B-1----:R-:W-:Y:S02]  /*9460*/  FSEL R135, R135, -INF , P5 ;  /* 0xff80000087877808 */ /* 0x002fe40002800000 */
[----:B------:R-:W-:-:S05]  /*9470*/  ISETP.GT.AND P5, PT, R90, 0x89, PT ;  /* 0x000000895a00780c */ /* 0x000fca0003fa4270 */
[----:B------:R-:W1:Y:S01]  /*9480*/  MUFU.TANH R76, R76 ;  /* 0x0000004c004c7308 */ /* 0x000e620000002400 */
[----:B--2---:R-:W-:Y:S02]  /*9490*/  FMNMX.FTZ R119, R109, R138, !PT ;  /* 0x0000008a6d777209 */ /* 0x004fe40007810000 */
[----:B0-----:R-:W-:Y:S01]  /*94a0*/  FSEL R138, R73, -INF , P4 ;  /* 0xff800000498a7808 */ /* 0x001fe20002000000 */
[----:B------:R-:W-:Y:S01]  /*94b0*/  FFMA.FTZ R73, R102, UR4, -R136 ;  /* 0x0000000466497c23 */ /* 0x000fe20008010888 */
[----:B------:R-:W-:Y:S02]  /*94c0*/  FMNMX.FTZ R119, R110, R119, !PT ;  /* 0x000000776e777209 */ /* 0x000fe40007810000 */
[----:B------:R-:W-:Y:S01]  /*94d0*/  ISETP.GE.U32.AND P4, PT, R142, 0x180, PT ;  /* 0x000001808e00780c */ /* 0x000fe20003f86070 */
[----:B------:R-:W0:Y:S01]  /*94e0*/  MUFU.TANH R77, R77 ;  /* 0x0000004d004d7308 */ /* 0x000e220000002400 */
[----:B------:R-:W-:-:S04]  /*94f0*/  FMNMX.FTZ R119, R111, R119, !PT ;  /* 0x000000776f777209 */ /* 0x000fc80007810000 */
[----:B------:R-:W-:-:S03]  /*9500*/  FMNMX.FTZ R90, R137, R119, !PT ;  /* 0x00000077895a7209 */ /* 0x000fc60007810000 */
[----:B------:R-:W-:Y:S01]  /*9510*/  MUFU.EX2 R81, R139 ;  /* 0x0000008b00517308 */ /* 0x000fe20000000800 */
[----:B------:R-:W-:Y:S01]  /*9520*/  FMNMX.FTZ R99, R135, R90, !PT ;  /* 0x0000005a87637209 */ /* 0x000fe20007810000 */
[----:B------:R-:W-:Y:S01]  /*9530*/  FFMA.FTZ R90, R103, UR4, -R136 ;  /* 0x00000004675a7c23 */ /* 0x000fe20008010888 */
[----:B-1----:R-:W-:Y:S02]  /*9540*/  FSEL R76, R76, -INF , P6 ;  /* 0xff8000004c4c7808 */ /* 0x002fe40003000000 */
[----:B------:R-:W-:-:S03]  /*9550*/  FMNMX.FTZ R99, R138, R99, !PT ;  /* 0x000000638a637209 */ /* 0x000fc60007810000 */
[----:B------:R-:W-:Y:S01]  /*9560*/  MUFU.EX2 R9, R9 ;  /* 0x0000000900097308 */ /* 0x000fe20000000800 */
[----:B0-----:R-:W-:Y:S02]  /*9570*/  FSEL R77, R77, -INF , P5 ;  /* 0xff8000004d4d7808 */ /* 0x001fe40002800000 */
[----:B------:R-:W-:Y:S01]  /*9580*/  FMNMX.FTZ R102, R76, R99, !PT ;  /* 0x000000634c667209 */ /* 0x000fe20007810000 */
[--C-:B------:R-:W-:Y:S01]  /*9590*/  FFMA.FTZ R99, R134, UR4, -R136.reuse ;  /* 0x0000000486637c23 */ /* 0x100fe20008010888 */
[--C-:B------:R-:W-:Y:S02]  /*95a0*/  FFMA.FTZ R134, R78, UR4, -R136.reuse ;  /* 0x000000044e867c23 */ /* 0x100fe40008010888 */
[----:B------:R-:W-:Y:S01]  /*95b0*/  FMNMX.FTZ R102, R77, R102, !PT ;  /* 0x000000664d667209 */ /* 0x000fe20007810000 */
[----:B------:R-:W-:Y:S04]  /*95c0*/  MUFU.EX2 R10, R10 ;  /* 0x0000000a000a7308 */ /* 0x000fe80000000800 */
[----:B------:R-:W0:Y:S04]  /*95d0*/  SHFL.BFLY PT, R103, R102, 0x2, 0x1f ;  /* 0x0c401f0066677f89 */ /* 0x000e2800000e0000 */
[----:B------:R-:W-:Y:S08]  /*95e0*/  MUFU.EX2 R13, R13 ;  /* 0x0000000d000d7308 */ /* 0x000ff00000000800 */
[----:B------:R-:W-:Y:S08]  /*95f0*/  MUFU.EX2 R15, R15 ;  /* 0x0000000f000f7308 */ /* 0x000ff00000000800 */
[----:B------:R-:W-:Y:S01]  /*9600*/  MUFU.EX2 R84, R140 ;  /* 0x0000008c00547308 */ /* 0x000fe20000000800 */
[----:B0-----:R-:W-:Y:S01]  /*9610*/  FMNMX.FTZ R119, R102, R103, !PT ;  /* 0x0000006766777209 */ /* 0x001fe20007810000 */
[----:B------:R-:W-:Y:S01]  /*9620*/  FFMA.FTZ R103, R74, UR4, -R136 ;  /* 0x000000044a677c23 */ /* 0x000fe20008010888 */
[----:B------:R-:W-:-:S02]  /*9630*/  WARPGROUP.DEPBAR.LE gsb0, 0x0 ;  /* 0x00008000000079c5 */ /* 0x000fc40000010000 */
[----:B------:R-:W-:Y:S01]  /*9640*/  WARPGROUP.ARRIVE ;  /* 0x00000000000079c5 */ /* 0x000fe20000000000 */
[----:B------:R-:W0:Y:S02]  /*9650*/  SHFL.BFLY PT, R78, R119, 0x1, 0x1f ;  /* 0x0c201f00774e7f89 */ /* 0x000e2400000e0000 */
[----:B------:R1:W-:Y:S03]  /*9660*/  MUFU.EX2 R102, R134 ;  /* 0x0000008600667308 */ /* 0x0003e60000000800 */
[----:B------:R-:W-:Y:S01]  /*9670*/  HGMMA.64x96x16.F32 R24, gdesc[UR32].tnspB, R24, gsb0 ;  /* 0x41600000201879f0 */ /* 0x000fe20008000818 */
[----:B------:R-:W-:Y:S02]  /*9680*/  UIADD3 UR32, UR10, 0xc00, URZ ;  /* 0x00000c000a207890 */ /* 0x000fe4000fffe03f */
[----:B------:R-:W-:Y:S02]  /*9690*/  UIADD3 UR34, UR11, 0x200, URZ ;  /* 0x000002000b227890 */ /* 0x000fe4000fffe03f */
[----:B------:R-:W-:Y:S01]  /*96a0*/  MUFU.EX2 R122, R122 ;  /* 0x0000007a007a7308 */ /* 0x000fe20000000800 */
[----:B------:R-:W-:Y:S01]  /*96b0*/  UMOV UR33, 0xc0000010 ;  /* 0xc000001000217882 */ /* 0x000fe20000000000 */
[----:B------:R-:W-:Y:S01]  /*96c0*/  UMOV UR35, 0x80000020 ;  /* 0x8000002000237882 */ /* 0x000fe20000000000 */
[----:B------:R-:W-:-:S05]  /*96d0*/  UIADD3 UR10, UR38, -0x1, URZ ;  /* 0xffffffff260a7890 */ /* 0x000fca000fffe03f */
[----:B------:R-:W-:Y:S02]  /*96e0*/  MUFU.EX2 R123, R123 ;  /* 0x0000007b007b7308 */ /* 0x000fe40000000800 */
[----:B------:R-:W-:Y:S01]  /*96f0*/  UMOV UR38, UR10 ;  /* 0x0000000a00267c82 */ /* 0x000fe20008000000 */
[----:B0-----:R-:W-:Y:S01]  /*9700*/  FMNMX.FTZ R74, R119, R78, !PT ;  /* 0x0000004e774a7209 */ /* 0x001fe20007810000 */
[----:B------:R-:W-:-:S04]  /*9710*/  FFMA.FTZ R119, R79, UR4, -R136 ;  /* 0x000000044f777c23 */ /* 0x000fc80008010888 */
[----:B------:R-:W-:Y:S01]  /*9720*/  MUFU.EX2 R97, R97 ;  /* 0x0000006100617308 */ /* 0x000fe20000000800 */
[C---:B------:R-:W-:Y:S01]  /*9730*/  FSETP.NEU.FTZ.AND P5, PT, R74.reuse, -INF , PT ;  /* 0xff8000004a00780b */ /* 0x040fe20003fbd000 */
[----:B------:R-:W-:-:S05]  /*9740*/  FMUL.FTZ R78, R74, UR4 ;  /* 0x000000044a4e7c20 */ /* 0x000fca0008410000 */
[----:B------:R-:W-:Y:S01]  /*9750*/  FSEL R78, R78, RZ, P5 ;  /* 0x000000ff4e4e7208 */ /* 0x000fe20002800000 */
[----:B------:R-:W-:Y:S04]  /*9760*/  MUFU.EX2 R89, R89 ;  /* 0x0000005900597308 */ /* 0x000fe80000000800 */
[--C-:B------:R-:W-:Y:S01]  /*9770*/  FFMA.FTZ R79, R11, UR4, -R78.reuse ;  /* 0x000000040b4f7c23 */ /* 0x100fe2000801084e */
[----:B------:R-:W-:Y:S02]  /*9780*/  IMAD.U32 R11, RZ, RZ, UR36 ;  /* 0x00000024ff0b7e24 */ /* 0x000fe4000f8e00ff */
[--C-:B-1----:R-:W-:Y:S01]  /*9790*/  FFMA.FTZ R134, R14, UR4, -R78.reuse ;  /* 0x000000040e867c23 */ /* 0x102fe2000801084e */
[--C-:B------:R-:W-:Y:S01]  /*97a0*/  FFMA.FTZ R139, R129, UR4, -R78.reuse ;  /* 0x00000004818b7c23 */ /* 0x100fe2000801084e */
[--C-:B------:R-:W-:Y:S01]  /*97b0*/  FFMA.FTZ R14, R124, UR4, -R78.reuse ;  /* 0x000000047c0e7c23 */ /* 0x100fe2000801084e */
[--C-:B------:R-:W-:Y:S01]  /*97c0*/  FFMA.FTZ R129, R128, UR4, -R78.reuse ;  /* 0x0000000480817c23 */ /* 0x100fe2000801084e */
[--C-:B------:R-:W-:Y:S01]  /*97d0*/  FFMA.FTZ R124, R113, UR4, -R78.reuse ;  /* 0x00000004717c7c23 */ /* 0x100fe2000801084e */
[----:B------:R-:W-:Y:S01]  /*97e0*/  @!P1 LEA R11, R11, UR37, 0x3 ;  /* 0x000000250b0b9c11 */ /* 0x000fe2000f8e18ff */
[--C-:B------:R-:W-:Y:S01]  /*97f0*/  FFMA.FTZ R128, R120, UR4, -R78.reuse ;  /* 0x0000000478807c23 */ /* 0x100fe2000801084e */
[--C-:B------:R-:W-:Y:S01]  /*9800*/  FFMA.FTZ R136, R121, UR4, -R78.reuse ;  /* 0x0000000479887c23 */ /* 0x100fe2000801084e */
[--C-:B------:R-:W-:Y:S01]  /*9810*/  FFMA.FTZ R113, R114, UR4, -R78.reuse ;  /* 0x0000000472717c23 */ /* 0x100fe2000801084e */
[--C-:B------:R-:W-:Y:S01]  /*9820*/  FFMA.FTZ R121, R126, UR4, -R78.reuse ;  /* 0x000000047e797c23 */ /* 0x100fe2000801084e */
[----:B------:R-:W-:Y:S01]  /*9830*/  FFMA.FTZ R120, R127, UR4, -R78 ;  /* 0x000000047f787c23 */ /* 0x000fe2000801084e */
[----:B------:R-:W-:Y:S01]  /*9840*/  FSEL R114, R72, RZ, P3 ;  /* 0x000000ff48727208 */ /* 0x000fe20001800000 */
[----:B------:R-:W-:Y:S01]  /*9850*/  VIADD R126, R141, 0x9 ;  /* 0x000000098d7e7836 */ /* 0x000fe20000000000 */
[----:B------:R-:W-:Y:S01]  /*9860*/  FSEL R127, R74, RZ, P5 ;  /* 0x000000ff4a7f7208 */ /* 0x000fe20002800000 */
[----:B------:R-:W-:-:S02]  /*9870*/  @!P1 VIADD R11, R11, 0x31c40 ;  /* 0x00031c400b0b9836 */ /* 0x000fc40000000000 */
[----:B------:R-:W-:Y:S01]  /*9880*/  FFMA.FTZ R21, R21, UR4, -R78 ;  /* 0x0000000415157c23 */ /* 0x000fe2000801084e */
[----:B------:R-:W-:Y:S01]  /*9890*/  FADD.FTZ R5, -R114, R5 ;  /* 0x0000000572057221 */ /* 0x000fe20000010100 */
[----:B------:R-:W-:Y:S01]  /*98a0*/  SEL R126, R126, 0x9, !P4 ;  /* 0x000000097e7e7807 */ /* 0x000fe20006000000 */
[----:B------:R-:W-:Y:S01]  /*98b0*/  FADD.FTZ R127, -R127, R4 ;  /* 0x000000047f7f7221 */ /* 0x000fe20000010100 */
[----:B------:R-:W-:Y:S01]  /*98c0*/  @!P1 PRMT R11, RZ, 0x654, R11 ;  /* 0x00000654ff0b9816 */ /* 0x000fe2000000000b */
[----:B------:R-:W-:Y:S01]  /*98d0*/  FMUL.FTZ R4, R5, UR4 ;  /* 0x0000000405047c20 */ /* 0x000fe20008410000 */
        /* <DEDUP_REMOVED lines=19> */
[----:B------:R-:W-:Y:S01]  /*9a10*/  FFMA.FTZ R138, R138, UR4, -R78 ;  /* 0x000000048a8a7c23 */ /* 0x000fe2000801084e */
[----:B------:R-:W-:-:S06]  /*9a20*/  PLOP3.LUT P3, PT, PT, PT, UP1, 0x80, 0x0 ;  /* 0x000000000000781c */ /* 0x000fcc0003f6f018 */
[----:B------:R-:W-:Y:S08]  /*9a30*/  MUFU.EX2 R8, R8 ;  /* 0x0000000800087308 */ /* 0x000ff00000000800 */
[----:B------:R-:W-:Y:S01]  /*9a40*/  MUFU.EX2 R79, R79 ;  /* 0x0000004f004f7308 */ /* 0x000fe20000000800 */
[----:B0-----:R-:W-:Y:S01]  /*9a50*/  FFMA.FTZ R117, R4, R0, R9 ;  /* 0x0000000004757223 */ /* 0x001fe20000010009 */
[----:B------:R-:W-:-:S06]  /*9a60*/  F2FP.F16.F32.PACK_AB R9, R10, R9 ;  /* 0x000000090a09723e */ /* 0x000fcc00000000ff */
[----:B------:R-:W0:Y:S01]  /*9a70*/  MUFU.EX2 R98, R98 ;  /* 0x0000006200627308 */ /* 0x000e220000000800 */
[----:B------:R-:W-:Y:S02]  /*9a80*/  WARPGROUP.DEPBAR.LE gsb0, 0x0 ;  /* 0x00008000000079c5 */ /* 0x000fe40000010000 */
[----:B------:R-:W-:-:S05]  /*9a90*/  WARPGROUP.ARRIVE ;  /* 0x00000000000079c5 */ /* 0x000fca0000000000 */
[----:B------:R-:W1:Y:S01]  /*9aa0*/  MUFU.EX2 R134, R134 ;  /* 0x0000008600867308 */ /* 0x000e620000000800 */
[----:B------:R-:W-:Y:S07]  /*9ab0*/  HGMMA.64x96x16.F32 R24, gdesc[UR32].tnspB, R24, gsb0 ;  /* 0x41600000201879f0 */ /* 0x000fee0008000818 */
[----:B------:R-:W2:Y:S08]  /*9ac0*/  MUFU.EX2 R139, R139 ;  /* 0x0000008b008b7308 */ /* 0x000eb00000000800 */
[----:B------:R-:W3:Y:S08]  /*9ad0*/  MUFU.EX2 R129, R129 ;  /* 0x0000008100817308 */ /* 0x000ef00000000800 */
[----:B------:R-:W4:Y:S08]  /*9ae0*/  MUFU.EX2 R131, R131 ;  /* 0x0000008300837308 */ /* 0x000f300000000800 */
[----:B------:R-:W5:Y:S08]  /*9af0*/  MUFU.EX2 R128, R128 ;  /* 0x0000008000807308 */ /* 0x000f700000000800 */
        /* <DEDUP_REMOVED lines=8> */
[----:B------:R-:W5:Y:S01]  /*9b80*/  MUFU.EX2 R105, R105 ;  /* 0x0000006900697308 */ /* 0x000f620000000800 */
[----:B------:R-:W-:-:S02]  /*9b90*/  WARPGROUP.DEPBAR.LE gsb0, 0x0 ;  /* 0x00008000000079c5 */ /* 0x000fc40000010000 */
[----:B------:R0:W-:Y:S06]  /*9ba0*/  BAR.ARV R126, 0x100 ;  /* 0x0004007e0000751d */ /* 0x0001ec0000002000 */
[----:B------:R1:W-:Y:S01]  /*9bb0*/  @!P1 SYNCS.ARRIVE.TRANS64.RED.A1T0 RZ, [R11+URZ], RZ ;  /* 0x000000ff0bff99a7 */ /* 0x0003e2000810043f */
[----:B------:R-:W5:Y:S01]  /*9bc0*/  MUFU.EX2 R114, R114 ;  /* 0x0000007200727308 */ /* 0x000f620000000800 */
[----:B0-----:R-:W-:Y:S01]  /*9bd0*/  FADD.FTZ R126, R10, R117 ;  /* 0x000000750a7e7221 */ /* 0x001fe20000010000 */
[----:B------:R-:W-:Y:S01]  /*9be0*/  F2FP.F16.F32.PACK_AB R10, R98, R79 ;  /* 0x0000004f620a723e */ /* 0x000fe200000000ff */
[-C--:B------:R-:W-:Y:S01]  /*9bf0*/  FMUL.FTZ R24, R24, R5.reuse ;  /* 0x0000000518187220 */ /* 0x080fe20000410000 */
[-C--:B------:R-:W-:Y:S01]  /*9c00*/  FMUL.FTZ R25, R25, R5.reuse ;  /* 0x0000000519197220 */ /* 0x080fe20000410000 */
[----:B------:R-:W-:Y:S01]  /*9c10*/  FADD.FTZ R126, R13, R126 ;  /* 0x0000007e0d7e7221 */ /* 0x000fe20000010000 */
[-C--:B------:R-:W-:Y:S01]  /*9c20*/  FMUL.FTZ R28, R28, R5.reuse ;  /* 0x000000051c1c7220 */ /* 0x080fe20000410000 */
[----:B-1----:R-:W-:Y:S01]  /*9c30*/  IMAD.U32 R11, RZ, RZ, UR7 ;  /* 0x00000007ff0b7e24 */ /* 0x002fe2000f8e00ff */
[----:B------:R-:W0:Y:S01]  /*9c40*/  MUFU.EX2 R108, R108 ;  /* 0x0000006c006c7308 */ /* 0x000e220000000800 */
[----:B------:R-:W-:Y:S01]  /*9c50*/  FADD.FTZ R117, R15, R126 ;  /* 0x0000007e0f757221 */ /* 0x000fe20000010000 */
[----:B------:R-:W-:Y:S01]  /*9c60*/  UMOV UR7, UR36 ;  /* 0x0000002400077c82 */ /* 0x000fe20008000000 */
[-C--:B------:R-:W-:Y:S01]  /*9c70*/  FMUL.FTZ R29, R29, R5.reuse ;  /* 0x000000051d1d7220 */ /* 0x080fe20000410000 */
[----:B------:R-:W-:Y:S01]  /*9c80*/  @!P1 LEA R11, R11, UR37, 0x3 ;  /* 0x000000250b0b9c11 */ /* 0x000fe2000f8e18ff */
[----:B------:R-:W-:Y:S01]  /*9c90*/  FADD.FTZ R117, R7, R117 ;  /* 0x0000007507757221 */ /* 0x000fe20000010000 */
[-C--:B------:R-:W-:Y:S01]  /*9ca0*/  FMUL.FTZ R32, R32, R5.reuse ;  /* 0x0000000520207220 */ /* 0x080fe20000410000 */
[----:B------:R-:W-:Y:S01]  /*9cb0*/  FMUL.FTZ R33, R33, R5 ;  /* 0x0000000521217220 */ /* 0x000fe20000410000 */
[----:B------:R-:W1:Y:S01]  /*9cc0*/  MUFU.EX2 R0, R140 ;  /* 0x0000008c00007308 */ /* 0x000e620000000800 */
[----:B------:R-:W-:-:S02]  /*9cd0*/  @!P1 VIADD R11, R11, 0x31c60 ;  /* 0x00031c600b0b9836 */ /* 0x000fc40000000000 */
[----:B------:R-:W-:Y:S01]  /*9ce0*/  FADD.FTZ R117, R12, R117 ;  /* 0x000000750c757221 */ /* 0x000fe20000010000 */
[-C--:B------:R-:W-:Y:S01]  /*9cf0*/  FMUL.FTZ R36, R36, R5.reuse ;  /* 0x0000000524247220 */ /* 0x080fe20000410000 */
[-C--:B------:R-:W-:Y:S01]  /*9d00*/  FMUL.FTZ R37, R37, R5.reuse ;  /* 0x0000000525257220 */ /* 0x080fe20000410000 */
[-C--:B------:R-:W-:Y:S01]  /*9d10*/  FMUL.FTZ R40, R40, R5.reuse ;  /* 0x0000000528287220 */ /* 0x080fe20000410000 */
[----:B------:R-:W-:Y:S01]  /*9d20*/  @!P1 PRMT R11, RZ, 0x654, R11 ;  /* 0x00000654ff0b9816 */ /* 0x000fe2000000000b */
[----:B------:R-:W-:Y:S01]  /*9d30*/  FADD.FTZ R117, R20, R117 ;  /* 0x0000007514757221 */ /* 0x000fe20000010000 */
[----:B------:R-:W1:Y:S01]  /*9d40*/  MUFU.EX2 R85, R85 ;  /* 0x0000005500557308 */ /* 0x000e620000000800 */
[-C--:B------:R-:W-:Y:S01]  /*9d50*/  FMUL.FTZ R41, R41, R5.reuse ;  /* 0x0000000529297220 */ /* 0x080fe20000410000 */
[----:B------:R2:W-:Y:S01]  /*9d60*/  @!P1 SYNCS.ARRIVE.TRANS64.RED.A1T0 RZ, [R11+URZ], RZ ;  /* 0x000000ff0bff99a7 */ /* 0x0005e2000810043f */
[----:B------:R-:W-:Y:S01]  /*9d70*/  FADD.FTZ R117, R130, R117 ;  /* 0x0000007582757221 */ /* 0x000fe20000010000 */
[-C--:B------:R-:W-:Y:S01]  /*9d80*/  FMUL.FTZ R44, R44, R5.reuse ;  /* 0x000000052c2c7220 */ /* 0x080fe20000410000 */
[-C--:B------:R-:W-:Y:S01]  /*9d90*/  FMUL.FTZ R45, R45, R5.reuse ;  /* 0x000000052d2d7220 */ /* 0x080fe20000410000 */
[-C--:B------:R-:W-:Y:S01]  /*9da0*/  FMUL.FTZ R48, R48, R5.reuse ;  /* 0x0000000530307220 */ /* 0x080fe20000410000 */
[-C--:B------:R-:W-:Y:S01]  /*9db0*/  FMUL.FTZ R49, R49, R5.reuse ;  /* 0x0000000531317220 */ /* 0x080fe20000410000 */
[----:B------:R-:W-:Y:S01]  /*9dc0*/  MUFU.EX2 R73, R73 ;  /* 0x0000004900497308 */ /* 0x000fe20000000800 */
[----:B------:R-:W-:Y:S01]  /*9dd0*/  FMUL.FTZ R52, R52, R5 ;  /* 0x0000000534347220 */ /* 0x000fe20000410000 */
[----:B--2---:R-:W-:Y:S01]  /*9de0*/  FFMA.FTZ R11, R5, R3, R21 ;  /* 0x00000003050b7223 */ /* 0x004fe20000010015 */
[--C-:B------:R-:W-:Y:S01]  /*9df0*/  FFMA.FTZ R3, R133, UR4, -R78.reuse ;  /* 0x0000000485037c23 */ /* 0x100fe2000801084e */
[-C--:B------:R-:W-:Y:S01]  /*9e00*/  FMUL.FTZ R53, R53, R5.reuse ;  /* 0x0000000535357220 */ /* 0x080fe20000410000 */
[----:B------:R-:W-:Y:S01]  /*9e10*/  FMUL.FTZ R56, R56, R5 ;  /* 0x0000000538387220 */ /* 0x000fe20000410000 */
[C---:B------:R-:W-:Y:S01]  /*9e20*/  FADD.FTZ R132, R8.reuse, R11 ;  /* 0x0000000b08847221 */ /* 0x040fe20000010000 */
[----:B------:R-:W-:Y:S01]  /*9e30*/  F2FP.F16.F32.PACK_AB R8, R8, R21 ;  /* 0x000000150808723e */ /* 0x000fe200000000ff */
[----:B------:R-:W-:Y:S01]  /*9e40*/  FFMA.FTZ R21, R100, UR4, -R78 ;  /* 0x0000000464157c23 */ /* 0x000fe2000801084e */
[----:B------:R-:W-:Y:S01]  /*9e50*/  F2FP.F16.F32.PACK_AB R11, R15, R13 ;  /* 0x0000000d0f0b723e */ /* 0x000fe200000000ff */
[----:B------:R-:W-:Y:S01]  /*9e60*/  FADD.FTZ R127, R79, R132 ;  /* 0x000000844f7f7221 */ /* 0x000fe20000010000 */
[--C-:B------:R-:W-:Y:S01]  /*9e70*/  FFMA.FTZ R15, R106, UR4, -R78.reuse ;  /* 0x000000046a0f7c23 */ /* 0x100fe2000801084e */
[--C-:B------:R-:W-:Y:S01]  /*9e80*/  FFMA.FTZ R106, R92, UR4, -R78.reuse ;  /* 0x000000045c6a7c23 */ /* 0x100fe2000801084e */
[--C-:B------:R-:W-:Y:S01]  /*9e90*/  FFMA.FTZ R13, R93, UR4, -R78.reuse ;  /* 0x000000045d0d7c23 */ /* 0x100fe2000801084e */
[----:B------:R-:W-:Y:S01]  /*9ea0*/  FADD.FTZ R127, R98, R127 ;  /* 0x0000007f627f7221 */ /* 0x000fe20000010000 */
[----:B------:R2:W-:Y:S01]  /*9eb0*/  MUFU.EX2 R92, R101 ;  /* 0x00000065005c7308 */ /* 0x0005e20000000800 */
[----:B------:R-:W-:Y:S01]  /*9ec0*/  FFMA.FTZ R98, R118, UR4, -R78 ;  /* 0x0000000476627c23 */ /* 0x000fe2000801084e */
[----:B------:R5:W-:Y:S01]  /*9ed0*/  STSM.16.M88.4 [R2+0x24300], R8 ;  /* 0x0243000802007844 */ /* 0x000be20000000200 */
[----:B------:R-:W-:Y:S01]  /*9ee0*/  FADD.FTZ R100, R134, R127 ;  /* 0x0000007f86647221 */ /* 0x000fe20000010000 */
[-C--:B------:R-:W-:Y:S01]  /*9ef0*/  FMUL.FTZ R57, R57, R5.reuse ;  /* 0x0000000539397220 */ /* 0x080fe20000410000 */
[-C--:B------:R-:W-:Y:S01]  /*9f00*/  FMUL.FTZ R60, R60, R5.reuse ;  /* 0x000000053c3c7220 */ /* 0x080fe20000410000 */
[-C--:B------:R-:W-:Y:S01]  /*9f10*/  FMUL.FTZ R61, R61, R5.reuse ;  /* 0x000000053d3d7220 */ /* 0x080fe20000410000 */
[----:B------:R-:W-:Y:S01]  /*9f20*/  FADD.FTZ R100, R139, R100 ;  /* 0x000000648b647221 */ /* 0x000fe20000010000 */
[----:B------:R0:W-:Y:S01]  /*9f30*/  MUFU.EX2 R93, R15 ;  /* 0x0000000f005d7308 */ /* 0x0001e20000000800 */
[-C--:B------:R-:W-:Y:S01]  /*9f40*/  FMUL.FTZ R64, R64, R5.reuse ;  /* 0x0000000540407220 */ /* 0x080fe20000410000 */
[-C--:B------:R-:W-:Y:S01]  /*9f50*/  FMUL.FTZ R65, R65, R5.reuse ;  /* 0x0000000541417220 */ /* 0x080fe20000410000 */
[----:B---3--:R-:W-:Y:S01]  /*9f60*/  FADD.FTZ R100, R129, R100 ;  /* 0x0000006481647221 */ /* 0x008fe20000010000 */
[-C--:B------:R-:W-:Y:S01]  /*9f70*/  FMUL.FTZ R68, R68, R5.reuse ;  /* 0x0000000544447220 */ /* 0x080fe20000410000 */
[----:B------:R-:W-:Y:S01]  /*9f80*/  FMUL.FTZ R69, R69, R5 ;  /* 0x0000000545457220 */ /* 0x000fe20000410000 */
[----:B------:R-:W-:Y:S01]  /*9f90*/  FMUL.FTZ R26, R26, R4 ;  /* 0x000000041a1a7220 */ /* 0x000fe20000410000 */
[----:B----4-:R-:W-:Y:S01]  /*9fa0*/  FADD.FTZ R79, R131, R100 ;  /* 0x00000064834f7221 */ /* 0x010fe20000010000 */
[----:B------:R-:W-:Y:S01]  /*9fb0*/  FADD.FTZ R100, R122, R117 ;  /* 0x000000757a647221 */ /* 0x000fe20000010000 */
[----:B------:R-:W3:Y:S01]  /*9fc0*/  MUFU.EX2 R3, R3 ;  /* 0x0000000300037308 */ /* 0x000ee20000000800 */
[----:B-----5:R-:W-:Y:S01]  /*9fd0*/  F2FP.F16.F32.PACK_AB R11, R130, R20 ;  /* 0x00000014820b723e */ /* 0x020fe200000000ff */
[----:B------:R-:W-:Y:S01]  /*9fe0*/  FADD.FTZ R79, R128, R79 ;  /* 0x0000004f804f7221 */ /* 0x000fe20000010000 */
[----:B--2---:R-:W-:Y:S01]  /*9ff0*/  FADD.FTZ R101, R123, R100 ;  /* 0x000000647b657221 */ /* 0x004fe20000010000 */
[--C-:B------:R-:W-:Y:S01]  /*a000*/  FFMA.FTZ R100, R76, UR4, -R78.reuse ;  /* 0x000000044c647c23 */ /* 0x100fe2000801084e */
[----:B------:R-:W-:Y:S01]  /*a010*/  F2FP.F16.F32.PACK_AB R8, R139, R134 ;  /* 0x000000868b08723e */ /* 0x000fe200000000ff */
[----:B------:R-:W-:Y:S01]  /*a020*/  FADD.FTZ R79, R136, R79 ;  /* 0x0000004f884f7221 */ /* 0x000fe20000010000 */
[----:B------:R-:W-:Y:S01]  /*a030*/  FADD.FTZ R76, R112, R101 ;  /* 0x00000065704c7221 */ /* 0x000fe20000010000 */
[----:B------:R-:W-:Y:S01]  /*a040*/  FFMA.FTZ R101, R77, UR4, -R78 ;  /* 0x000000044d657c23 */ /* 0x000fe2000801084e */
[----:B------:R-:W2:Y:S01]  /*a050*/  MUFU.EX2 R21, R21 ;  /* 0x0000001500157308 */ /* 0x000ea20000000800 */
        /* <DEDUP_REMOVED lines=26> */
[----:B------:R-:W-:Y:S01]  /*a200*/  FMUL.FTZ R31, R31, R4 ;  /* 0x000000041f1f7220 */ /* 0x000fe20000410000 */
[C---:B----4-:R-:W-:Y:S01]  /*a210*/  F2FP.F16.F32.PACK_AB R8, R105.reuse, R113 ;  /* 0x000000716908723e */ /* 0x050fe200000000ff */
[----:B------:R-:W-:Y:S01]  /*a220*/  FADD.FTZ R77, R105, R76 ;  /* 0x0000004c694d7221 */ /* 0x000fe20000010000 */
[----:B------:R-:W-:Y:S01]  /*a230*/  FADD.FTZ R20, R80, R79 ;  /* 0x0000004f50147221 */ /* 0x000fe20000010000 */
[----:B------:R-:W-:Y:S01]  /*a240*/  F2FP.F16.F32.PACK_AB R79, R97, R96 ;  /* 0x00000060614f723e */ /* 0x000fe200000000ff */
[----:B------:R-:W4:Y:S01]  /*a250*/  MUFU.EX2 R94, R94 ;  /* 0x0000005e005e7308 */ /* 0x000f220000000800 */
[----:B------:R-:W-:Y:S01]  /*a260*/  FADD.FTZ R115, R114, R77 ;  /* 0x0000004d72737221 */ /* 0x000fe20000010000 */
[----:B------:R-:W-:Y:S01]  /*a270*/  FADD.FTZ R97, R81, R20 ;  /* 0x0000001451617221 */ /* 0x000fe20000010000 */
[----:B------:R-:W-:Y:S01]  /*a280*/  F2FP.F16.F32.PACK_AB R77, R107, R104 ;  /* 0x000000686b4d723e */ /* 0x000fe200000000ff */
[----:B------:R-:W-:Y:S01]  /*a290*/  FMUL.FTZ R34, R34, R4 ;  /* 0x0000000422227220 */ /* 0x000fe20000410000 */
[----:B------:R-:W-:Y:S01]  /*a2a0*/  FADD.FTZ R115, R108, R115 ;  /* 0x000000736c737221 */ /* 0x000fe20000010000 */
[----:B------:R-:W-:Y:S01]  /*a2b0*/  FADD.FTZ R96, R84, R97 ;  /* 0x0000006154607221 */ /* 0x000fe20000010000 */
[----:B------:R-:W-:Y:S01]  /*a2c0*/  F2FP.F16.F32.PACK_AB R9, R89, R88 ;  /* 0x000000585909723e */ /* 0x000fe200000000ff */
[----:B------:R2:W-:Y:S01]  /*a2d0*/  MUFU.EX2 R7, R13 ;  /* 0x0000000d00077308 */ /* 0x0005e20000000800 */
[----:B-1----:R-:W-:Y:S01]  /*a2e0*/  FADD.FTZ R20, R0, R115 ;  /* 0x0000007300147221 */ /* 0x002fe20000010000 */
[----:B------:R-:W-:Y:S01]  /*a2f0*/  FADD.FTZ R96, R85, R96 ;  /* 0x0000006055607221 */ /* 0x000fe20000010000 */
[----:B------:R-:W-:Y:S01]  /*a300*/  F2FP.F16.F32.PACK_AB R76, R124, R121 ;  /* 0x000000797c4c723e */ /* 0x000fe200000000ff */
[----:B------:R-:W-:Y:S01]  /*a310*/  FMUL.FTZ R35, R35, R4 ;  /* 0x0000000423237220 */ /* 0x000fe20000410000 */
[----:B---3--:R-:W-:Y:S01]  /*a320*/  FADD.FTZ R104, R3, R20 ;  /* 0x0000001403687221 */ /* 0x008fe20000010000 */
[----:B------:R-:W-:Y:S01]  /*a330*/  FADD.FTZ R105, R73, R96 ;  /* 0x0000006049697221 */ /* 0x000fe20000010000 */
[----:B------:R-:W-:Y:S01]  /*a340*/  F2FP.F16.F32.PACK_AB R11, R81, R80 ;  /* 0x00000050510b723e */ /* 0x000fe200000000ff */
[----:B------:R-:W1:Y:S01]  /*a350*/  MUFU.EX2 R106, R106 ;  /* 0x0000006a006a7308 */ /* 0x000e620000000800 */
[----:B--2---:R-:W-:Y:S01]  /*a360*/  F2FP.F16.F32.PACK_AB R13, R123, R122 ;  /* 0x0000007a7b0d723e */ /* 0x004fe200000000ff */
[----:B------:R-:W-:Y:S01]  /*a370*/  FADD.FTZ R97, R21, R104 ;  /* 0x0000006815617221 */ /* 0x000fe20000010000 */
[----:B------:R-:W-:Y:S01]  /*a380*/  F2FP.F16.F32.PACK_AB R10, R108, R114 ;  /* 0x000000726c0a723e */ /* 0x000fe200000000ff */
[-C--:B------:R-:W-:Y:S01]  /*a390*/  FMUL.FTZ R38, R38, R4.reuse ;  /* 0x0000000426267220 */ /* 0x080fe20000410000 */
[-C--:B------:R-:W-:Y:S01]  /*a3a0*/  FMUL.FTZ R39, R39, R4.reuse ;  /* 0x0000000427277220 */ /* 0x080fe20000410000 */
[----:B------:R0:W-:Y:S01]  /*a3b0*/  STSM.16.M88.4 [R2+0x27300], R12 ;  /* 0x0273000c02007844 */ /* 0x0001e20000000200 */
[----:B------:R-:W-:Y:S01]  /*a3c0*/  FADD.FTZ R88, R92, R97 ;  /* 0x000000615c587221 */ /* 0x000fe20000010000 */
[----:B------:R-:W2:Y:S01]  /*a3d0*/  MUFU.EX2 R82, R82 ;  /* 0x0000005200527308 */ /* 0x000ea20000000800 */
[-C--:B------:R-:W-:Y:S01]  /*a3e0*/  FMUL.FTZ R42, R42, R4.reuse ;  /* 0x000000042a2a7220 */ /* 0x080fe20000410000 */
[----:B------:R3:W-:Y:S01]  /*a3f0*/  STSM.16.M88.4 [R2+0x28b00], R76 ;  /* 0x028b004c02007844 */ /* 0x0007e20000000200 */
[-C--:B------:R-:W-:Y:S01]  /*a400*/  FMUL.FTZ R43, R43, R4.reuse ;  /* 0x000000042b2b7220 */ /* 0x080fe20000410000 */
[-C--:B------:R-:W-:Y:S01]  /*a410*/  FMUL.FTZ R46, R46, R4.reuse ;  /* 0x000000042e2e7220 */ /* 0x080fe20000410000 */
[-C--:B------:R-:W-:Y:S01]  /*a420*/  FMUL.FTZ R47, R47, R4.reuse ;  /* 0x000000042f2f7220 */ /* 0x080fe20000410000 */
[----:B------:R2:W-:Y:S01]  /*a430*/  STSM.16.M88.4 [R2+0x2a300], R8 ;  /* 0x02a3000802007844 */ /* 0x0005e20000000200 */
[-C--:B------:R-:W-:Y:S01]  /*a440*/  FMUL.FTZ R50, R50, R4.reuse ;  /* 0x0000000432327220 */ /* 0x080fe20000410000 */
[----:B------:R-:W2:Y:S01]  /*a450*/  MUFU.EX2 R86, R86 ;  /* 0x0000005600567308 */ /* 0x000ea20000000800 */
[-C--:B------:R-:W-:Y:S01]  /*a460*/  FMUL.FTZ R51, R51, R4.reuse ;  /* 0x0000000433337220 */ /* 0x080fe20000410000 */
[-C--:B------:R-:W-:Y:S01]  /*a470*/  FMUL.FTZ R54, R54, R4.reuse ;  /* 0x0000000436367220 */ /* 0x080fe20000410000 */
[-C--:B------:R-:W-:Y:S01]  /*a480*/  FMUL.FTZ R55, R55, R4.reuse ;  /* 0x0000000437377220 */ /* 0x080fe20000410000 */
[-C--:B------:R-:W-:Y:S01]  /*a490*/  FMUL.FTZ R58, R58, R4.reuse ;  /* 0x000000043a3a7220 */ /* 0x080fe20000410000 */
[----:B------:R-:W-:Y:S01]  /*a4a0*/  FMUL.FTZ R59, R59, R4 ;  /* 0x000000043b3b7220 */ /* 0x000fe20000410000 */
[----:B0-----:R-:W-:Y:S01]  /*a4b0*/  FADD.FTZ R12, R90, R105 ;  /* 0x000000695a0c7221 */ /* 0x001fe20000010000 */
[----:B------:R-:W-:Y:S01]  /*a4c0*/  FADD.FTZ R13, R93, R88 ;  /* 0x000000585d0d7221 */ /* 0x000fe20000010000 */
[----:B------:R-:W0:Y:S01]  /*a4d0*/  MUFU.EX2 R109, R109 ;  /* 0x0000006d006d7308 */ /* 0x000e220000000800 */
[----:B------:R-:W-:Y:S01]  /*a4e0*/  F2FP.F16.F32.PACK_AB R14, R92, R21 ;  /* 0x000000155c0e723e */ /* 0x000fe200000000ff */
[----:B-----5:R-:W-:Y:S01]  /*a4f0*/  FADD.FTZ R15, R99, R12 ;  /* 0x0000000c630f7221 */ /* 0x020fe20000010000 */
[----:B------:R-:W-:Y:S01]  /*a500*/  F2FP.F16.F32.PACK_AB R12, R3, R0 ;  /* 0x00000000030c723e */ /* 0x000fe200000000ff */
[----:B------:R-:W-:Y:S01]  /*a510*/  FADD.FTZ R3, R98, R13 ;  /* 0x0000000d62037221 */ /* 0x000fe20000010000 */
[----:B------:R-:W-:Y:S01]  /*a520*/  F2FP.F16.F32.PACK_AB R13, R85, R84 ;  /* 0x00000054550d723e */ /* 0x000fe200000000ff */
[C---:B----4-:R-:W-:Y:S01]  /*a530*/  FADD.FTZ R15, R94.reuse, R15 ;  /* 0x0000000f5e0f7221 */ /* 0x050fe20000010000 */
[----:B---3--:R-:W-:Y:S01]  /*a540*/  F2FP.F16.F32.PACK_AB R77, R94, R99 ;  /* 0x000000635e4d723e */ /* 0x008fe200000000ff */
[----:B------:R-:W3:Y:S01]  /*a550*/  MUFU.EX2 R75, R75 ;  /* 0x0000004b004b7308 */ /* 0x000ee20000000800 */
[----:B-1----:R-:W-:Y:S01]  /*a560*/  FADD.FTZ R0, R106, R3 ;  /* 0x000000036a007221 */ /* 0x002fe20000010000 */
[----:B--2---:R-:W-:Y:S01]  /*a570*/  FADD.FTZ R3, R82, R15 ;  /* 0x0000000f52037221 */ /* 0x004fe20000010000 */
[----:B------:R-:W-:Y:S01]  /*a580*/  F2FP.F16.F32.PACK_AB R15, R90, R73 ;  /* 0x000000495a0f723e */ /* 0x000fe200000000ff */
[----:B------:R-:W-:Y:S01]  /*a590*/  FMUL.FTZ R62, R62, R4 ;  /* 0x000000043e3e7220 */ /* 0x000fe20000410000 */
[C---:B------:R-:W-:Y:S01]  /*a5a0*/  FADD.FTZ R0, R7.reuse, R0 ;  /* 0x0000000007007221 */ /* 0x040fe20000010000 */
[C---:B------:R-:W-:Y:S01]  /*a5b0*/  FADD.FTZ R76, R86.reuse, R3 ;  /* 0x00000003564c7221 */ /* 0x040fe20000010000 */
[----:B------:R-:W-:Y:S01]  /*a5c0*/  F2FP.F16.F32.PACK_AB R78, R7, R106 ;  /* 0x0000006a074e723e */ /* 0x000fe200000000ff */
[----:B------:R-:W1:Y:S01]  /*a5d0*/  MUFU.EX2 R110, R110 ;  /* 0x0000006e006e7308 */ /* 0x000e620000000800 */
[----:B0-----:R-:W-:Y:S01]  /*a5e0*/  FADD.FTZ R3, R109, R0 ;  /* 0x000000006d037221 */ /* 0x001fe20000010000 */
[----:B------:R-:W-:Y:S01]  /*a5f0*/  F2FP.F16.F32.PACK_AB R79, R86, R82 ;  /* 0x00000052564f723e */ /* 0x000fe200000000ff */
[----:B------:R0:W-:Y:S01]  /*a600*/  STSM.16.M88.4 [R2+0x2bb00], R12 ;  /* 0x02bb000c02007844 */ /* 0x0001e20000000200 */
[-C--:B------:R-:W-:Y:S01]  /*a610*/  FMUL.FTZ R63, R63, R4.reuse ;  /* 0x000000043f3f7220 */ /* 0x080fe20000410000 */
[-C--:B------:R-:W-:Y:S01]  /*a620*/  FMUL.FTZ R66, R66, R4.reuse ;  /* 0x0000000442427220 */ /* 0x080fe20000410000 */
[-C--:B------:R-:W-:Y:S01]  /*a630*/  FMUL.FTZ R67, R67, R4.reuse ;  /* 0x0000000443437220 */ /* 0x080fe20000410000 */
[-C--:B------:R-:W-:Y:S01]  /*a640*/  FMUL.FTZ R70, R70, R4.reuse ;  /* 0x0000000446467220 */ /* 0x080fe20000410000 */
[----:B------:R-:W2:Y:S01]  /*a650*/  MUFU.EX2 R111, R111 ;  /* 0x0000006f006f7308 */ /* 0x000ea20000000800 */
[----:B---3--:R-:W-:Y:S01]  /*a660*/  FADD.FTZ R21, R75, R76 ;  /* 0x0000004c4b157221 */ /* 0x008fe20000010000 */
[----:B------:R-:W-:Y:S01]  /*a670*/  F2FP.F16.F32.PACK_AB R76, R98, R93 ;  /* 0x0000005d624c723e */ /* 0x000fe200000000ff */
[----:B------:R-:W-:Y:S01]  /*a680*/  FMUL.FTZ R71, R71, R4 ;  /* 0x0000000447477220 */ /* 0x000fe20000410000 */
[C---:B------:R-:W-:Y:S01]  /*a690*/  F2FP.F16.F32.PACK_AB R81, R102.reuse, R75 ;  /* 0x0000004b6651723e */ /* 0x040fe200000000ff */
[----:B------:R-:W-:Y:S01]  /*a6a0*/  FADD.FTZ R80, R102, R21 ;  /* 0x0000001566507221 */ /* 0x000fe20000010000 */
[----:B------:R-:W-:Y:S01]  /*a6b0*/  IMAD.MOV.U32 R5, RZ, RZ, R72 ;  /* 0x000000ffff057224 */ /* 0x000fe200078e0048 */
[----:B------:R0:W-:Y:S01]  /*a6c0*/  STSM.16.M88.4 [R2+0x2d300], R76 ;  /* 0x02d3004c02007844 */ /* 0x0001e20000000200 */
[----:B------:R-:W3:Y:S01]  /*a6d0*/  MUFU.EX2 R103, R103 ;  /* 0x0000006700677308 */ /* 0x000ee20000000800 */
[----:B-1----:R-:W-:Y:S01]  /*a6e0*/  FADD.FTZ R0, R110, R3 ;  /* 0x000000036e007221 */ /* 0x002fe20000010000 */
[----:B------:R-:W-:-:S06]  /*a6f0*/  IMAD.MOV.U32 R4, RZ, RZ, R74 ;  /* 0x000000ffff047224 */ /* 0x000fcc00078e004a */
[----:B------:R-:W1:Y:S01]  /*a700*/  MUFU.EX2 R83, R83 ;  /* 0x0000005300537308 */ /* 0x000e620000000800 */
[----:B--2---:R-:W-:-:S07]  /*a710*/  FADD.FTZ R3, R111, R0 ;  /* 0x000000006f037221 */ /* 0x004fce0000010000 */
[----:B------:R-:W2:Y:S01]  /*a720*/  MUFU.EX2 R20, R137 ;  /* 0x0000008900147308 */ /* 0x000ea20000000800 */
[----:B---3--:R-:W-:Y:S01]  /*a730*/  FADD.FTZ R0, R103, R80 ;  /* 0x0000005067007221 */ /* 0x008fe20000010000 */
[----:B------:R-:W-:-:S06]  /*a740*/  F2FP.F16.F32.PACK_AB R80, R110, R109 ;  /* 0x0000006d6e50723e */ /* 0x000fcc00000000ff */
[----:B------:R-:W3:Y:S01]  /*a750*/  MUFU.EX2 R91, R91 ;  /* 0x0000005b005b7308 */ /* 0x000ee20000000800 */
[C---:B-1----:R-:W-:Y:S01]  /*a760*/  FADD.FTZ R0, R83.reuse, R0 ;  /* 0x0000000053007221 */ /* 0x042fe20000010000 */
[----:B------:R-:W-:-:S06]  /*a770*/  F2FP.F16.F32.PACK_AB R83, R83, R103 ;  /* 0x000000675353723e */ /* 0x000fcc00000000ff */
[----:B------:R-:W1:Y:S01]  /*a780*/  MUFU.EX2 R95, R95 ;  /* 0x0000005f005f7308 */ /* 0x000e620000000800 */
[C---:B--2---:R-:W-:Y:S01]  /*a790*/  F2FP.F16.F32.PACK_AB R82, R20.reuse, R111 ;  /* 0x0000006f1452723e */ /* 0x044fe200000000ff */
[----:B------:R-:W-:-:S04]  /*a7a0*/  FADD.FTZ R3, R20, R3 ;  /* 0x0000000314037221 */ /* 0x000fc80000010000 */
[----:B------:R0:W-:Y:S02]  /*a7b0*/  STSM.16.M88.4 [R2+0x2eb00], R80 ;  /* 0x02eb005002007844 */ /* 0x0001e40000000200 */
[----:B------:R-:W2:Y:S01]  /*a7c0*/  MUFU.EX2 R119, R119 ;  /* 0x0000007700777308 */ /* 0x000ea20000000800 */
[----:B---3--:R-:W-:-:S07]  /*a7d0*/  FADD.FTZ R0, R91, R0 ;  /* 0x000000005b007221 */ /* 0x008fce0000010000 */
[----:B------:R-:W3:Y:S01]  /*a7e0*/  MUFU.EX2 R87, R87 ;  /* 0x0000005700577308 */ /* 0x000ee20000000800 */
[C---:B-1----:R-:W-:Y:S01]  /*a7f0*/  F2FP.F16.F32.PACK_AB R9, R95.reuse, R91 ;  /* 0x0000005b5f09723e */ /* 0x042fe200000000ff */
[----:B------:R-:W-:-:S06]  /*a800*/  FADD.FTZ R0, R95, R0 ;  /* 0x000000005f007221 */ /* 0x000fcc0000010000 */
[----:B------:R-:W1:Y:S01]  /*a810*/  MUFU.EX2 R96, R135 ;  /* 0x0000008700607308 */ /* 0x000e620000000800 */
[----:B--2---:R-:W-:-:S07]  /*a820*/  FADD.FTZ R0, R119, R0 ;  /* 0x0000000077007221 */ /* 0x004fce0000010000 */
[----:B------:R-:W2:Y:S01]  /*a830*/  MUFU.EX2 R138, R138 ;  /* 0x0000008a008a7308 */ /* 0x000ea20000000800 */
[C---:B---3--:R-:W-:Y:S01]  /*a840*/  F2FP.F16.F32.PACK_AB R11, R87.reuse, R119 ;  /* 0x00000077570b723e */ /* 0x048fe200000000ff */
[----:B------:R-:W-:-:S06]  /*a850*/  FADD.FTZ R0, R87, R0 ;  /* 0x0000000057007221 */ /* 0x000fcc0000010000 */
[----:B------:R-:W3:Y:S01]  /*a860*/  MUFU.EX2 R100, R100 ;  /* 0x0000006400647308 */ /* 0x000ee20000000800 */
[----:B-1----:R-:W-:-:S07]  /*a870*/  FADD.FTZ R3, R96, R3 ;  /* 0x0000000360037221 */ /* 0x002fce0000010000 */
[----:B------:R-:W1:Y:S01]  /*a880*/  MUFU.EX2 R101, R101 ;  /* 0x0000006500657308 */ /* 0x000e620000000800 */
[C---:B--2---:R-:W-:Y:S01]  /*a890*/  F2FP.F16.F32.PACK_AB R8, R138.reuse, R96 ;  /* 0x000000608a08723e */ /* 0x044fe200000000ff */
[----:B------:R-:W-:-:S04]  /*a8a0*/  FADD.FTZ R3, R138, R3 ;  /* 0x000000038a037221 */ /* 0x000fc80000010000 */
        /* <DEDUP_REMOVED lines=12> */
[----:B------:R-:W-:-:S05]  /*a970*/  UMOV UR38, UR10 ;  /* 0x0000000a00267c82 */ /* 0x000fca0008000000 */
.L_x_2074:
[----:B------:R-:W-:-:S13]  /*a980*/  ISETP.LE.AND P2, PT, RZ, UR38, PT ;  /* 0x00000026ff007c0c */ /* 0x000fda000bf43270 */
[----:B------:R-:W-:Y:S05]  /*a990*/  @!P2 BRA `(.L_x_2084) ;  /* 0x000000400020a947 */ /* 0x000fea0003800000 */
[----:B------:R-:W-:Y:S01]  /*a9a0*/  IMAD.MOV.U32 R5, RZ, RZ, R72 ;  /* 0x000000ffff057224 */ /* 0x000fe200078e0048 */
[----:B------:R-:W-:Y:S01]  /*a9b0*/  UMOV UR39, UR60 ;  /* 0x0000003c00277c82 */ /* 0x000fe20008000000 */
[----:B------:R-:W-:Y:S01]  /*a9c0*/  IMAD.MOV.U32 R4, RZ, RZ, R74 ;  /* 0x000000ffff047224 */ /* 0x000fe200078e004a */
[----:B------:R-:W-:Y:S01]  /*a9d0*/  UMOV UR7, UR36 ;  /* 0x0000002400077c82 */ /* 0x000fe20008000000 */
[----:B------:R-:W-:-:S05]  /*a9e0*/  ULDC UR5, c[0x0][0x9d8] ;  /* 0x0002760000057ab9 */ /* 0x000fca0000000800 */
.L_x_2093:
        /* <DEDUP_REMOVED lines=10> */
.L_x_2086:
[----:B------:R-:W-:Y:S01]  /*aa90*/  ULEA UR4, UR36, UR37, 0x3 ;  /* 0x0000002524047291 */ /* 0x000fe2000f8e183f */
[----:B------:R-:W-:-:S05]  /*aaa0*/  IMAD.U32 R6, RZ, RZ, UR60 ;  /* 0x0000003cff067e24 */ /* 0x000fca000f8e00ff */
[----:B------:R-:W-:-:S04]  /*aab0*/  SHF.L.U32 R6, R6, 0x1f, RZ ;  /* 0x0000001f06067819 */ /* 0x000fc800000006ff */
[----:B------:R1:W2:Y:S01]  /*aac0*/  SYNCS.PHASECHK.TRANS64.TRYWAIT P2, [UR4+0x31c30], R6 ;  /* 0x031c3006ff0075a7 */ /* 0x0002a20008040144 */
[----:B------:R-:W-:Y:S05]  /*aad0*/  @!P0 BRA `(.L_x_2087) ;  /* 0x0000000000048947 */ /* 0x000fea0003800000 */
[----:B------:R-:W-:Y:S01]  /*aae0*/  BPT.TRAP 0x1 ;  /* 0x000000040000795c */ /* 0x000fe20000300000 */
.L_x_2087:
[----:B--2---:R-:W-:Y:S05]  /*aaf0*/  @P2 BRA `(.L_x_2085) ;  /* 0x0000000000082947 */ /* 0x004fea0003800000 */
[----:B------:R-:W2:Y:S02]  /*ab00*/  SYNCS.PHASECHK.TRANS64.TRYWAIT P2, [UR4+0x31c30], R6 ;  /* 0x031c3006ff0075a7 */ /* 0x000ea40008040144 */
[----:B--2---:R-:W-:Y:S05]  /*ab10*/  @!P2 BRA `(.L_x_2088) ;  /* 0x000000cc0078a947 */ /* 0x004fea0003800000 */
.L_x_2085:
        /* <DEDUP_REMOVED lines=30> */
[----:B-1----:R-:W-:Y:S01]  /*ad00*/  VIADD R6, R7, 0x8 ;  /* 0x0000000807067836 */ /* 0x002fe20000000000 */
        /* <DEDUP_REMOVED lines=57> */
[----:B0-----:R-:W-:-:S06]  /*b0a0*/  WARPGROUP.ARRIVE ;  /* 0x00000000000079c5 */ /* 0x001fcc0000000000 */
        /* <DEDUP_REMOVED lines=264> */
[----:B-1----:R-:W-:Y:S05]  /*c130*/  @P3 BRA `(.L_x_2089) ;  /* 0x00000000002c3947 */ /* 0x002fea0003800000 */
[----:B------:R-:W-:Y:S05]  /*c140*/  @!P0 BRA `(.L_x_2090) ;  /* 0x0000000000048947 */ /* 0x000fea0003800000 */
[----:B------:R-:W-:Y:S01]  /*c150*/  BPT.TRAP 0x1 ;  /* 0x000000040000795c */ /* 0x000fe20000300000 */
.L_x_2090:
[----:B------:R-:W-:Y:S01]  /*c160*/  ULEA UR4, UR7, UR37, 0x3 ;  /* 0x0000002507047291 */ /* 0x000fe2000f8e183f */
[----:B------:R-:W-:-:S05]  /*c170*/  IMAD.U32 R6, RZ, RZ, UR39 ;  /* 0x00000027ff067e24 */ /* 0x000fca000f8e00ff */
[----:B------:R-:W-:-:S04]  /*c180*/  SHF.L.U32 R6, R6, 0x1f, RZ ;  /* 0x0000001f06067819 */ /* 0x000fc800000006ff */
[----:B------:R0:W1:Y:S01]  /*c190*/  SYNCS.PHASECHK.TRANS64.TRYWAIT P2, [UR4+0x31c50], R6 ;  /* 0x031c5006ff0075a7 */ /* 0x0000620008040144 */
[----:B------:R-:W-:Y:S05]  /*c1a0*/  @!P0 BRA `(.L_x_2091) ;  /* 0x0000000000048947 */ /* 0x000fea0003800000 */
[----:B------:R-:W-:Y:S01]  /*c1b0*/  BPT.TRAP 0x1 ;  /* 0x000000040000795c */ /* 0x000fe20000300000 */
.L_x_2091:
[----:B-1----:R-:W-:Y:S05]  /*c1c0*/  @P2 BRA `(.L_x_2089) ;  /* 0x0000000000082947 */ /* 0x002fea0003800000 */
[----:B------:R-:W1:Y:S02]  /*c1d0*/  SYNCS.PHASECHK.TRANS64.TRYWAIT P2, [UR4+0x31c50], R6 ;  /* 0x031c5006ff0075a7 */ /* 0x000e640008040144 */
[----:B-1----:R-:W-:Y:S05]  /*c1e0*/  @!P2 BRA `(.L_x_2092) ;  /* 0x000000b400dca947 */ /* 0x002fea0003800000 */
.L_x_2089:
        /* <DEDUP_REMOVED lines=72> */
[----:B------:R-:W-:Y:S01]  /*c670*/  ULDC UR14, c[0x0][0x988] ;  /* 0x00026200000e7ab9 */ /* 0x000fe20000000800 */
[----:B------:R-:W-:Y:S01]  /*c680*/  FMUL.FTZ R128, R134, UR5 ;  /* 0x0000000586807c20 */ /* 0x000fe20008410000 */
[----:B------:R-:W-:Y:S01]  /*c690*/  UMOV UR4, UR14 ;  /* 0x0000000e00047c82 */ /* 0x000fe20008000000 */
        /* <DEDUP_REMOVED lines=263> */
[----:B------:R-:W-:Y:S01]  /*d710*/  FFMA.FTZ R137, R13, UR4, -R131 ;  /* 0x000000040d897c23 */ /* 0x000fe20008010883 */
[----:B------:R-:W-:-:S02]  /*d720*/  IMAD.U32 R13, RZ, RZ, UR36 ;  /* 0x00000024ff0d7e24 */ /* 0x000fc4000f8e00ff */
[----:B------:R-:W-:Y:S01]  /*d730*/  FMUL.FTZ R14, R14, UR4 ;  /* 0x000000040e0e7c20 */ /* 0x000fe20008410000 */
[--C-:B------:R-:W-:Y:S01]  /*d740*/  FFMA.FTZ R15, R9, UR4, -R131.reuse ;  /* 0x00000004090f7c23 */ /* 0x100fe20008010883 */
[----:B------:R-:W-:Y:S01]  /*d750*/  HGMMA.64x96x16.F32 R24, gdesc[UR32].tnspB, R24, gsb0 ;  /* 0x41600000201879f0 */ /* 0x000fe20008000818 */
[----:B------:R-:W-:Y:S01]  /*d760*/  UIADD3 UR32, UR10, 0xa80, URZ ;  /* 0x00000a800a207890 */ /* 0x000fe2000fffe03f */
[----:B------:R-:W-:Y:S01]  /*d770*/  MUFU.EX2 R77, R14 ;  /* 0x0000000e004d7308 */ /* 0x000fe20000000800 */
[----:B------:R-:W-:Y:S01]  /*d780*/  UIADD3 UR34, UR11, 0x1c0, URZ ;  /* 0x000001c00b227890 */ /* 0x000fe2000fffe03f */
[----:B------:R-:W-:Y:S01]  /*d790*/  @!P1 LEA R13, R13, UR37, 0x3 ;  /* 0x000000250d0d9c11 */ /* 0x000fe2000f8e18ff */
[----:B------:R-:W-:Y:S01]  /*d7a0*/  UMOV UR33, 0xc0000010 ;  /* 0xc000001000217882 */ /* 0x000fe20000000000 */
[----:B------:R-:W-:Y:S01]  /*d7b0*/  UMOV UR35, 0x80000020 ;  /* 0x8000002000237882 */ /* 0x000fe20000000000 */
[--C-:B------:R-:W-:Y:S01]  /*d7c0*/  FFMA.FTZ R9, R17, UR4, -R131.reuse ;  /* 0x0000000411097c23 */ /* 0x100fe20008010883 */
[--C-:B------:R-:W-:Y:S01]  /*d7d0*/  FFMA.FTZ R138, R18, UR4, -R131.reuse ;  /* 0x00000004128a7c23 */ /* 0x100fe20008010883 */
[----:B------:R-:W-:Y:S01]  /*d7e0*/  @!P1 VIADD R13, R13, 0x31c40 ;  /* 0x00031c400d0d9836 */ /* 0x000fe20000000000 */
[----:B------:R-:W0:Y:S01]  /*d7f0*/  MUFU.EX2 R8, R8 ;  /* 0x0000000800087308 */ /* 0x000e220000000800 */
[--C-:B------:R-:W-:Y:S01]  /*d800*/  FFMA.FTZ R129, R129, UR4, -R131.reuse ;  /* 0x0000000481817c23 */ /* 0x100fe20008010883 */
[--C-:B------:R-:W-:Y:S01]  /*d810*/  FFMA.FTZ R17, R106, UR4, -R131.reuse ;  /* 0x000000046a117c23 */ /* 0x100fe20008010883 */
[----:B------:R-:W-:Y:S01]  /*d820*/  FFMA.FTZ R18, R114, UR4, -R131 ;  /* 0x0000000472127c23 */ /* 0x000fe20008010883 */
[----:B------:R-:W-:Y:S01]  /*d830*/  @!P1 PRMT R13, RZ, 0x654, R13 ;  /* 0x00000654ff0d9816 */ /* 0x000fe2000000000d */
        /* <DEDUP_REMOVED lines=11> */
[----:B------:R-:W2:Y:S01]  /*d8f0*/  MUFU.EX2 R136, R136 ;  /* 0x0000008800887308 */ /* 0x000ea20000000800 */
[----:B0-----:R-:W-:Y:S01]  /*d900*/  FFMA.FTZ R14, R77, R0, R8 ;  /* 0x000000004d0e7223 */ /* 0x001fe20000010008 */
[--C-:B------:R-:W-:Y:S01]  /*d910*/  FFMA.FTZ R0, R99, UR4, -R131.reuse ;  /* 0x0000000463007c23 */ /* 0x100fe20008010883 */
[--C-:B------:R-:W-:Y:S01]  /*d920*/  FFMA.FTZ R86, R86, UR4, -R131.reuse ;  /* 0x0000000456567c23 */ /* 0x100fe20008010883 */
[--C-:B------:R-:W-:Y:S01]  /*d930*/  FFMA.FTZ R87, R87, UR4, -R131.reuse ;  /* 0x0000000457577c23 */ /* 0x100fe20008010883 */
[--C-:B------:R-:W-:Y:S01]  /*d940*/  FFMA.FTZ R79, R79, UR4, -R131.reuse ;  /* 0x000000044f4f7c23 */ /* 0x100fe20008010883 */
[--C-:B------:R-:W-:Y:S01]  /*d950*/  FFMA.FTZ R130, R130, UR4, -R131.reuse ;  /* 0x0000000482827c23 */ /* 0x100fe20008010883 */
[----:B------:R-:W-:Y:S01]  /*d960*/  FFMA.FTZ R78, R78, UR4, -R131 ;  /* 0x000000044e4e7c23 */ /* 0x000fe20008010883 */
[----:B------:R-:W0:Y:S01]  /*d970*/  MUFU.EX2 R137, R137 ;  /* 0x0000008900897308 */ /* 0x000e220000000800 */
[----:B-1----:R-:W-:Y:S01]  /*d980*/  FADD.FTZ R99, R15, R14 ;  /* 0x0000000e0f637221 */ /* 0x002fe20000010000 */
[----:B------:R-:W-:-:S02]  /*d990*/  F2FP.F16.F32.PACK_AB R14, R134, R132 ;  /* 0x00000084860e723e */ /* 0x000fc400000000ff */
[----:B------:R-:W-:-:S04]  /*d9a0*/  ISETP.LT.AND P2, PT, RZ, UR38, PT ;  /* 0x00000026ff007c0c */ /* 0x000fc8000bf41270 */
[----:B------:R-:W1:Y:S01]  /*d9b0*/  MUFU.EX2 R9, R9 ;  /* 0x0000000900097308 */ /* 0x000e620000000800 */
[----:B--2---:R-:W-:Y:S01]  /*d9c0*/  FADD.FTZ R140, R136, R99 ;  /* 0x00000063888c7221 */ /* 0x004fe20000010000 */
[----:B------:R-:W-:-:S06]  /*d9d0*/  FFMA.FTZ R99, R102, UR4, -R131 ;  /* 0x0000000466637c23 */ /* 0x000fcc0008010883 */
[----:B------:R2:W-:Y:S01]  /*d9e0*/  MUFU.EX2 R5, R135 ;  /* 0x0000008700057308 */ /* 0x0005e20000000800 */
[----:B0-----:R-:W-:-:S07]  /*d9f0*/  FADD.FTZ R140, R137, R140 ;  /* 0x0000008c898c7221 */ /* 0x001fce0000010000 */
[----:B------:R-:W0:Y:S01]  /*da00*/  MUFU.EX2 R138, R138 ;  /* 0x0000008a008a7308 */ /* 0x000e220000000800 */
[--C-:B--2---:R-:W-:Y:S01]  /*da10*/  FFMA.FTZ R135, R128, UR4, -R131.reuse ;  /* 0x0000000480877c23 */ /* 0x104fe20008010883 */
[--C-:B------:R-:W-:Y:S01]  /*da20*/  FFMA.FTZ R128, R122, UR4, -R131.reuse ;  /* 0x000000047a807c23 */ /* 0x100fe20008010883 */
[----:B-1----:R-:W-:Y:S01]  /*da30*/  FADD.FTZ R119, R9, R140 ;  /* 0x0000008c09777221 */ /* 0x002fe20000010000 */
[--C-:B------:R-:W-:Y:S01]  /*da40*/  FFMA.FTZ R122, R126, UR4, -R131.reuse ;  /* 0x000000047e7a7c23 */ /* 0x100fe20008010883 */
[----:B------:R-:W-:-:S03]  /*da50*/  FFMA.FTZ R126, R127, UR4, -R131 ;  /* 0x000000047f7e7c23 */ /* 0x000fc60008010883 */
[----:B------:R-:W1:Y:S08]  /*da60*/  MUFU.EX2 R135, R135 ;  /* 0x0000008700877308 */ /* 0x000e700000000800 */
[----:B------:R-:W2:Y:S01]  /*da70*/  MUFU.EX2 R129, R129 ;  /* 0x0000008100817308 */ /* 0x000ea20000000800 */
[C---:B0-----:R-:W-:Y:S01]  /*da80*/  FADD.FTZ R102, R138.reuse, R119 ;  /* 0x000000778a667221 */ /* 0x041fe20000010000 */
[----:B------:R-:W-:-:S06]  /*da90*/  F2FP.F16.F32.PACK_AB R9, R138, R9 ;  /* 0x000000098a09723e */ /* 0x000fcc00000000ff */
[----:B------:R-:W0:Y:S01]  /*daa0*/  MUFU.EX2 R128, R128 ;  /* 0x0000008000807308 */ /* 0x000e220000000800 */
[----:B-1----:R-:W-:-:S07]  /*dab0*/  FADD.FTZ R102, R135, R102 ;  /* 0x0000006687667221 */ /* 0x002fce0000010000 */
[----:B------:R-:W-:Y:S08]  /*dac0*/  MUFU.EX2 R120, R120 ;  /* 0x0000007800787308 */ /* 0x000ff00000000800 */
[----:B------:R-:W1:Y:S01]  /*dad0*/  MUFU.EX2 R123, R123 ;  /* 0x0000007b007b7308 */ /* 0x000e620000000800 */
[----:B------:R-:W-:Y:S02]  /*dae0*/  WARPGROUP.DEPBAR.LE gsb0, 0x0 ;  /* 0x00008000000079c5 */ /* 0x000fe40000010000 */
[----:B------:R-:W-:-:S05]  /*daf0*/  WARPGROUP.ARRIVE ;  /* 0x00000000000079c5 */ /* 0x000fca0000000000 */
[----:B------:R-:W-:Y:S01]  /*db00*/  MUFU.EX2 R121, R121 ;  /* 0x0000007900797308 */ /* 0x000fe20000000800 */
[----:B------:R-:W-:Y:S01]  /*db10*/  HGMMA.64x96x16.F32 R24, gdesc[UR32].tnspB, R24, gsb0 ;  /* 0x41600000201879f0 */ /* 0x000fe20008000818 */
[----:B------:R-:W-:Y:S02]  /*db20*/  UIADD3 UR32, UR10, 0xc00, URZ ;  /* 0x00000c000a207890 */ /* 0x000fe4000fffe03f */
[----:B------:R-:W-:-:S04]  /*db30*/  UIADD3 UR34, UR11, 0x200, URZ ;  /* 0x000002000b227890 */ /* 0x000fc8000fffe03f */
[----:B------:R-:W3:Y:S01]  /*db40*/  MUFU.EX2 R122, R122 ;  /* 0x0000007a007a7308 */ /* 0x000ee20000000800 */
[----:B------:R-:W-:Y:S01]  /*db50*/  UMOV UR33, 0xc0000010 ;  /* 0xc000001000217882 */ /* 0x000fe20000000000 */
[----:B------:R-:W-:-:S06]  /*db60*/  UMOV UR35, 0x80000020 ;  /* 0x8000002000237882 */ /* 0x000fcc0000000000 */
[----:B------:R-:W-:Y:S08]  /*db70*/  MUFU.EX2 R124, R124 ;  /* 0x0000007c007c7308 */ /* 0x000ff00000000800 */
[----:B------:R-:W4:Y:S08]  /*db80*/  MUFU.EX2 R126, R126 ;  /* 0x0000007e007e7308 */ /* 0x000f300000000800 */
[----:B------:R-:W-:Y:S08]  /*db90*/  MUFU.EX2 R112, R112 ;  /* 0x0000007000707308 */ /* 0x000ff00000000800 */
[----:B------:R-:W5:Y:S08]  /*dba0*/  MUFU.EX2 R18, R18 ;  /* 0x0000001200127308 */ /* 0x000f700000000800 */
[----:B------:R-:W5:Y:S08]  /*dbb0*/  MUFU.EX2 R113, R113 ;  /* 0x0000007100717308 */ /* 0x000f700000000800 */
[----:B------:R-:W5:Y:S08]  /*dbc0*/  MUFU.EX2 R114, R114 ;  /* 0x0000007200727308 */ /* 0x000f700000000800 */
[----:B------:R-:W-:Y:S08]  /*dbd0*/  MUFU.EX2 R116, R116 ;  /* 0x0000007400747308 */ /* 0x000ff00000000800 */
[----:B------:R-:W5:Y:S08]  /*dbe0*/  MUFU.EX2 R115, R115 ;  /* 0x0000007300737308 */ /* 0x000f700000000800 */
[----:B------:R-:W5:Y:S08]  /*dbf0*/  MUFU.EX2 R117, R117 ;  /* 0x0000007500757308 */ /* 0x000f700000000800 */
[----:B------:R-:W5:Y:S08]  /*dc00*/  MUFU.EX2 R118, R118 ;  /* 0x0000007600767308 */ /* 0x000f700000000800 */
[----:B------:R-:W5:Y:S08]  /*dc10*/  MUFU.EX2 R104, R104 ;  /* 0x0000006800687308 */ /* 0x000f700000000800 */
[----:B------:R-:W5:Y:S01]  /*dc20*/  MUFU.EX2 R17, R17 ;  /* 0x0000001100117308 */ /* 0x000f620000000800 */
[----:B------:R-:W-:-:S02]  /*dc30*/  WARPGROUP.DEPBAR.LE gsb0, 0x0 ;  /* 0x00008000000079c5 */ /* 0x000fc40000010000 */
[----:B------:R-:W-:-:S05]  /*dc40*/  WARPGROUP.ARRIVE ;  /* 0x00000000000079c5 */ /* 0x000fca0000000000 */
[----:B------:R-:W5:Y:S01]  /*dc50*/  MUFU.EX2 R105, R105 ;  /* 0x0000006900697308 */ /* 0x000f620000000800 */
[----:B------:R-:W-:Y:S07]  /*dc60*/  HGMMA.64x96x16.F32 R24, gdesc[UR32].tnspB, R24, gsb0 ;  /* 0x41600000201879f0 */ /* 0x000fee0008000818 */
[----:B------:R-:W5:Y:S08]  /*dc70*/  MUFU.EX2 R106, R106 ;  /* 0x0000006a006a7308 */ /* 0x000f700000000800 */
[----:B------:R-:W5:Y:S08]  /*dc80*/  MUFU.EX2 R108, R108 ;  /* 0x0000006c006c7308 */ /* 0x000f700000000800 */
[----:B------:R-:W5:Y:S08]  /*dc90*/  MUFU.EX2 R107, R107 ;  /* 0x0000006b006b7308 */ /* 0x000f700000000800 */
[----:B------:R-:W-:Y:S08]  /*dca0*/  MUFU.EX2 R110, R110 ;  /* 0x0000006e006e7308 */ /* 0x000ff00000000800 */
[----:B------:R-:W5:Y:S08]  /*dcb0*/  MUFU.EX2 R109, R109 ;  /* 0x0000006d006d7308 */ /* 0x000f700000000800 */
[----:B------:R-:W5:Y:S08]  /*dcc0*/  MUFU.EX2 R96, R96 ;  /* 0x0000006000607308 */ /* 0x000f700000000800 */
        /* <DEDUP_REMOVED lines=8> */
[----:B------:R-:W-:Y:S01]  /*dd50*/  @!P1 SYNCS.ARRIVE.TRANS64.RED.A1T0 RZ, [R13+URZ], RZ ;  /* 0x000000ff0dff99a7 */ /* 0x000fe2000810043f */
[----:B------:R-:W-:Y:S01]  /*dd60*/  MUFU.EX2 R89, R89 ;  /* 0x0000005900597308 */ /* 0x000fe20000000800 */
[----:B--2---:R-:W-:Y:S01]  /*dd70*/  IMAD.U32 R12, RZ, RZ, UR7 ;  /* 0x00000007ff0c7e24 */ /* 0x004fe2000f8e00ff */
[----:B------:R-:W-:Y:S01]  /*dd80*/  UIADD3 UR7, UR38, -0x1, URZ ;  /* 0xffffffff26077890 */ /* 0x000fe2000fffe03f */
[-C--:B------:R-:W-:Y:S01]  /*dd90*/  FMUL.FTZ R24, R24, R4.reuse ;  /* 0x0000000418187220 */ /* 0x080fe20000410000 */
[-C--:B------:R-:W-:Y:S01]  /*dda0*/  FMUL.FTZ R25, R25, R4.reuse ;  /* 0x0000000419197220 */ /* 0x080fe20000410000 */
[-C--:B------:R-:W-:Y:S01]  /*ddb0*/  FMUL.FTZ R28, R28, R4.reuse ;  /* 0x000000041c1c7220 */ /* 0x080fe20000410000 */
[----:B------:R-:W-:Y:S01]  /*ddc0*/  @!P1 LEA R12, R12, UR37, 0x3 ;  /* 0x000000250c0c9c11 */ /* 0x000fe2000f8e18ff */
[----:B------:R-:W-:Y:S01]  /*ddd0*/  FMUL.FTZ R29, R29, R4 ;  /* 0x000000041d1d7220 */ /* 0x000fe20000410000 */
[----:B------:R-:W-:Y:S01]  /*dde0*/  MUFU.EX2 R92, R92 ;  /* 0x0000005c005c7308 */ /* 0x000fe20000000800 */
[----:B------:R-:W-:Y:S01]  /*ddf0*/  UMOV UR38, UR7 ;  /* 0x0000000700267c82 */ /* 0x000fe20008000000 */
[----:B------:R-:W-:Y:S01]  /*de00*/  UMOV UR7, UR36 ;  /* 0x0000002400077c82 */ /* 0x000fe20008000000 */
[----:B------:R-:W-:-:S02]  /*de10*/  @!P1 VIADD R12, R12, 0x31c60 ;  /* 0x00031c600c0c9836 */ /* 0x000fc40000000000 */
[-C--:B------:R-:W-:Y:S01]  /*de20*/  FMUL.FTZ R32, R32, R4.reuse ;  /* 0x0000000420207220 */ /* 0x080fe20000410000 */
[-C--:B------:R-:W-:Y:S01]  /*de30*/  FMUL.FTZ R33, R33, R4.reuse ;  /* 0x0000000421217220 */ /* 0x080fe20000410000 */
[-C--:B------:R-:W-:Y:S01]  /*de40*/  FMUL.FTZ R36, R36, R4.reuse ;  /* 0x0000000424247220 */ /* 0x080fe20000410000 */
[-C--:B------:R-:W-:Y:S01]  /*de50*/  FMUL.FTZ R37, R37, R4.reuse ;  /* 0x0000000425257220 */ /* 0x080fe20000410000 */
[----:B------:R-:W-:Y:S01]  /*de60*/  @!P1 PRMT R12, RZ, 0x654, R12 ;  /* 0x00000654ff0c9816 */ /* 0x000fe2000000000c */
[----:B------:R-:W-:Y:S01]  /*de70*/  MUFU.EX2 R93, R93 ;  /* 0x0000005d005d7308 */ /* 0x000fe20000000800 */
[-C--:B------:R-:W-:Y:S01]  /*de80*/  FMUL.FTZ R40, R40, R4.reuse ;  /* 0x0000000428287220 */ /* 0x080fe20000410000 */
[-C--:B------:R-:W-:Y:S01]  /*de90*/  FMUL.FTZ R41, R41, R4.reuse ;  /* 0x0000000429297220 */ /* 0x080fe20000410000 */
[----:B------:R2:W-:Y:S01]  /*dea0*/  @!P1 SYNCS.ARRIVE.TRANS64.RED.A1T0 RZ, [R12+URZ], RZ ;  /* 0x000000ff0cff99a7 */ /* 0x0005e2000810043f */
[-C--:B------:R-:W-:Y:S01]  /*deb0*/  FMUL.FTZ R44, R44, R4.reuse ;  /* 0x000000042c2c7220 */ /* 0x080fe20000410000 */
[-C--:B------:R-:W-:Y:S01]  /*dec0*/  FMUL.FTZ R45, R45, R4.reuse ;  /* 0x000000042d2d7220 */ /* 0x080fe20000410000 */
[-C--:B------:R-:W-:Y:S01]  /*ded0*/  FMUL.FTZ R48, R48, R4.reuse ;  /* 0x0000000430307220 */ /* 0x080fe20000410000 */
[-C--:B------:R-:W-:Y:S01]  /*dee0*/  FMUL.FTZ R49, R49, R4.reuse ;  /* 0x0000000431317220 */ /* 0x080fe20000410000 */
[----:B------:R-:W-:Y:S01]  /*def0*/  MUFU.EX2 R86, R86 ;  /* 0x0000005600567308 */ /* 0x000fe20000000800 */
[-C--:B------:R-:W-:Y:S01]  /*df00*/  FMUL.FTZ R52, R52, R4.reuse ;  /* 0x0000000434347220 */ /* 0x080fe20000410000 */
[-C--:B------:R-:W-:Y:S01]  /*df10*/  FMUL.FTZ R53, R53, R4.reuse ;  /* 0x0000000435357220 */ /* 0x080fe20000410000 */
[----:B--2---:R-:W-:Y:S01]  /*df20*/  FFMA.FTZ R12, R4, R3, R6 ;  /* 0x00000003040c7223 */ /* 0x004fe20000010006 */
[-C--:B------:R-:W-:Y:S01]  /*df30*/  FMUL.FTZ R56, R56, R4.reuse ;  /* 0x0000000438387220 */ /* 0x080fe20000410000 */
[-C--:B------:R-:W-:Y:S01]  /*df40*/  FMUL.FTZ R57, R57, R4.reuse ;  /* 0x0000000439397220 */ /* 0x080fe20000410000 */
[----:B------:R-:W-:Y:S01]  /*df50*/  FMUL.FTZ R60, R60, R4 ;  /* 0x000000043c3c7220 */ /* 0x000fe20000410000 */
[C---:B------:R-:W-:Y:S01]  /*df60*/  FADD.FTZ R13, R133.reuse, R12 ;  /* 0x0000000c850d7221 */ /* 0x040fe20000010000 */
[----:B------:R-:W-:Y:S01]  /*df70*/  F2FP.F16.F32.PACK_AB R12, R133, R6 ;  /* 0x00000006850c723e */ /* 0x000fe200000000ff */
[----:B------:R2:W5:Y:S01]  /*df80*/  MUFU.EX2 R3, R98 ;  /* 0x0000006200037308 */ /* 0x0005620000000800 */
[-C--:B------:R-:W-:Y:S01]  /*df90*/  FMUL.FTZ R61, R61, R4.reuse ;  /* 0x000000043d3d7220 */ /* 0x080fe20000410000 */
[----:B------:R-:W-:Y:S01]  /*dfa0*/  FADD.FTZ R13, R132, R13 ;  /* 0x0000000d840d7221 */ /* 0x000fe20000010000 */
[-C--:B------:R-:W-:Y:S01]  /*dfb0*/  FMUL.FTZ R64, R64, R4.reuse ;  /* 0x0000000440407220 */ /* 0x080fe20000410000 */
[-C--:B------:R-:W-:Y:S01]  /*dfc0*/  FMUL.FTZ R65, R65, R4.reuse ;  /* 0x0000000441417220 */ /* 0x080fe20000410000 */
[----:B------:R-:W-:Y:S01]  /*dfd0*/  FMUL.FTZ R68, R68, R4 ;  /* 0x0000000444447220 */ /* 0x000fe20000410000 */
[----:B------:R-:W-:Y:S01]  /*dfe0*/  FADD.FTZ R6, R134, R13 ;  /* 0x0000000d86067221 */ /* 0x000fe20000010000 */
[----:B------:R-:W-:Y:S01]  /*dff0*/  F2FP.F16.F32.PACK_AB R13, R15, R8 ;  /* 0x000000080f0d723e */ /* 0x000fe200000000ff */
[--C-:B------:R-:W-:Y:S01]  /*e000*/  FFMA.FTZ R8, R90, UR4, -R131.reuse ;  /* 0x000000045a087c23 */ /* 0x100fe20008010883 */
[--C-:B--2---:R-:W-:Y:S01]  /*e010*/  FFMA.FTZ R98, R91, UR4, -R131.reuse ;  /* 0x000000045b627c23 */ /* 0x104fe20008010883 */
[----:B------:R-:W-:Y:S01]  /*e020*/  FADD.FTZ R111, R7, R6 ;  /* 0x00000006076f7221 */ /* 0x000fe20000010000 */
[--C-:B------:R-:W-:Y:S01]  /*e030*/  FFMA.FTZ R91, R94, UR4, -R131.reuse ;  /* 0x000000045e5b7c23 */ /* 0x100fe20008010883 */
[----:B------:R1:W2:Y:S01]  /*e040*/  MUFU.EX2 R6, R103 ;  /* 0x0000006700067308 */ /* 0x0002a20000000800 */
[----:B------:R-:W-:Y:S01]  /*e050*/  FFMA.FTZ R94, R82, UR4, -R131 ;  /* 0x00000004525e7c23 */ /* 0x000fe20008010883 */
[----:B------:R-:W-:Y:S01]  /*e060*/  FADD.FTZ R90, R10, R111 ;  /* 0x0000006f0a5a7221 */ /* 0x000fe20000010000 */
[----:B------:R-:W-:Y:S01]  /*e070*/  F2FP.F16.F32.PACK_AB R15, R137, R136 ;  /* 0x00000088890f723e */ /* 0x000fe200000000ff */
[----:B------:R-:W-:Y:S01]  /*e080*/  FMUL.FTZ R69, R69, R4 ;  /* 0x0000000445457220 */ /* 0x000fe20000410000 */
[-C--:B------:R-:W-:Y:S01]  /*e090*/  FMUL.FTZ R26, R26, R77.reuse ;  /* 0x0000004d1a1a7220 */ /* 0x080fe20000410000 */
[----:B------:R-:W-:Y:S01]  /*e0a0*/  FADD.FTZ R111, R11, R90 ;  /* 0x0000005a0b6f7221 */ /* 0x000fe20000010000 */
[----:B------:R-:W-:Y:S01]  /*e0b0*/  FFMA.FTZ R90, R83, UR4, -R131 ;  /* 0x00000004535a7c23 */ /* 0x000fe20008010883 */
[----:B------:R-:W-:Y:S01]  /*e0c0*/  FADD.FTZ R83, R129, R102 ;  /* 0x0000006681537221 */ /* 0x000fe20000010000 */
[----:B------:R3:W2:Y:S01]  /*e0d0*/  MUFU.EX2 R82, R8 ;  /* 0x0000000800527308 */ /* 0x0006a20000000800 */
[----:B------:R-:W-:Y:S01]  /*e0e0*/  FADD.FTZ R132, R20, R111 ;  /* 0x0000006f14847221 */ /* 0x000fe20000010000 */
[----:B------:R5:W-:Y:S01]  /*e0f0*/  STSM.16.M88.4 [R2+0x24300], R12 ;  /* 0x0243000c02007844 */ /* 0x000be20000000200 */
[----:B0-----:R-:W-:Y:S01]  /*e100*/  FADD.FTZ R102, R128, R83 ;  /* 0x0000005380667221 */ /* 0x001fe20000010000 */
[----:B------:R-:W-:Y:S01]  /*e110*/  FFMA.FTZ R83, R75, UR4, -R131 ;  /* 0x000000044b537c23 */ /* 0x000fe20008010883 */
[----:B------:R-:W-:Y:S01]  /*e120*/  FADD.FTZ R111, R21, R132 ;  /* 0x00000084156f7221 */ /* 0x000fe20000010000 */
[----:B------:R-:W-:Y:S01]  /*e130*/  FMUL.FTZ R27, R27, R77 ;  /* 0x0000004d1b1b7220 */ /* 0x000fe20000410000 */
[----:B-1----:R-:W-:Y:S01]  /*e140*/  FADD.FTZ R103, R123, R102 ;  /* 0x000000667b677221 */ /* 0x002fe20000010000 */
[----:B------:R0:W1:Y:S01]  /*e150*/  MUFU.EX2 R75, R98 ;  /* 0x00000062004b7308 */ /* 0x0000620000000800 */
[----:B------:R-:W-:Y:S01]  /*e160*/  FADD.FTZ R132, R120, R111 ;  /* 0x0000006f78847221 */ /* 0x000fe20000010000 */
[----:B---3--:R-:W-:Y:S01]  /*e170*/  F2FP.F16.F32.PACK_AB R8, R10, R7 ;  /* 0x000000070a08723e */ /* 0x008fe200000000ff */
[----:B------:R-:W-:Y:S01]  /*e180*/  FADD.FTZ R103, R122, R103 ;  /* 0x000000677a677221 */ /* 0x000fe20000010000 */
[----:B------:R-:W-:Y:S01]  /*e190*/  F2FP.F16.F32.PACK_AB R10, R20, R11 ;  /* 0x0000000b140a723e */ /* 0x000fe200000000ff */
[----:B------:R-:W-:Y:S01]  /*e1a0*/  FADD.FTZ R111, R121, R132 ;  /* 0x00000084796f7221 */ /* 0x000fe20000010000 */
[----:B------:R-:W-:Y:S01]  /*e1b0*/  F2FP.F16.F32.PACK_AB R11, R129, R135 ;  /* 0x00000087810b723e */ /* 0x000fe200000000ff */
[----:B----4-:R-:W-:Y:S01]  /*e1c0*/  FADD.FTZ R103, R126, R103 ;  /* 0x000000677e677221 */ /* 0x010fe20000010000 */
[----:B------:R3:W-:Y:S01]  /*e1d0*/  MUFU.EX2 R7, R95 ;  /* 0x0000005f00077308 */ /* 0x0007e20000000800 */
[----:B------:R-:W-:Y:S01]  /*e1e0*/  FADD.FTZ R111, R124, R111 ;  /* 0x0000006f7c6f7221 */ /* 0x000fe20000010000 */
[----:B-----5:R-:W-:Y:S01]  /*e1f0*/  F2FP.F16.F32.PACK_AB R12, R120, R21 ;  /* 0x00000015780c723e */ /* 0x020fe200000000ff */
[----:B------:R-:W-:Y:S01]  /*e200*/  FADD.FTZ R103, R18, R103 ;  /* 0x0000006712677221 */ /* 0x000fe20000010000 */
[----:B------:R4:W-:Y:S01]  /*e210*/  STSM.16.M88.4 [R2+0x25b00], R8 ;  /* 0x025b000802007844 */ /* 0x0009e20000000200 */
[----:B------:R-:W-:Y:S01]  /*e220*/  FADD.FTZ R102, R112, R111 ;  /* 0x0000006f70667221 */ /* 0x000fe20000010000 */
[C---:B------:R-:W-:Y:S01]  /*e230*/  F2FP.F16.F32.PACK_AB R112, R113.reuse, R112 ;  /* 0x000000707170723e */ /* 0x040fe200000000ff */
[C---:B------:R-:W-:Y:S01]  /*e240*/  FADD.FTZ R20, R114.reuse, R103 ;  /* 0x0000006772147221 */ /* 0x040fe20000010000 */
[----:B------:R-:W5:Y:S01]  /*e250*/  MUFU.EX2 R91, R91 ;  /* 0x0000005b005b7308 */ /* 0x000f620000000800 */
[----:B------:R-:W-:Y:S01]  /*e260*/  FADD.FTZ R111, R113, R102 ;  /* 0x00000066716f7221 */ /* 0x000fe20000010000 */
[----:B------:R-:W-:Y:S01]  /*e270*/  F2FP.F16.F32.PACK_AB R113, R114, R18 ;  /* 0x000000127271723e */ /* 0x000fe200000000ff */
[----:B------:R-:W-:Y:S01]  /*e280*/  FADD.FTZ R15, R115, R20 ;  /* 0x00000014730f7221 */ /* 0x000fe20000010000 */
[----:B------:R-:W-:Y:S01]  /*e290*/  F2FP.F16.F32.PACK_AB R13, R123, R128 ;  /* 0x000000807b0d723e */ /* 0x000fe200000000ff */
[----:B------:R-:W-:Y:S01]  /*e2a0*/  FADD.FTZ R14, R116, R111 ;  /* 0x0000006f740e7221 */ /* 0x000fe20000010000 */
[C---:B------:R-:W-:Y:S01]  /*e2b0*/  F2FP.F16.F32.PACK_AB R114, R117.reuse, R116 ;  /* 0x000000747572723e */ /* 0x040fe200000000ff */
[----:B------:R-:W-:Y:S01]  /*e2c0*/  FADD.FTZ R20, R118, R15 ;  /* 0x0000000f76147221 */ /* 0x000fe20000010000 */
[----:B------:R-:W-:Y:S01]  /*e2d0*/  MUFU.EX2 R94, R94 ;  /* 0x0000005e005e7308 */ /* 0x000fe20000000800 */
[----:B------:R-:W-:Y:S01]  /*e2e0*/  FADD.FTZ R21, R117, R14 ;  /* 0x0000000e75157221 */ /* 0x000fe20000010000 */
[----:B------:R-:W-:Y:S01]  /*e2f0*/  F2FP.F16.F32.PACK_AB R14, R124, R121 ;  /* 0x000000797c0e723e */ /* 0x000fe200000000ff */
[----:B------:R-:W-:Y:S01]  /*e300*/  FMUL.FTZ R30, R30, R77 ;  /* 0x0000004d1e1e7220 */ /* 0x000fe20000410000 */
[----:B------:R-:W-:Y:S01]  /*e310*/  F2FP.F16.F32.PACK_AB R15, R126, R122 ;  /* 0x0000007a7e0f723e */ /* 0x000fe200000000ff */
[----:B0-----:R-:W-:Y:S01]  /*e320*/  FADD.FTZ R98, R104, R21 ;  /* 0x0000001568627221 */ /* 0x001fe20000010000 */
[----:B------:R-:W-:Y:S01]  /*e330*/  FADD.FTZ R21, R17, R20 ;  /* 0x0000001411157221 */ /* 0x000fe20000010000 */
[C---:B------:R-:W-:Y:S01]  /*e340*/  F2FP.F16.F32.PACK_AB R104, R105.reuse, R104 ;  /* 0x000000686968723e */ /* 0x040fe200000000ff */
[----:B------:R-:W0:Y:S01]  /*e350*/  MUFU.EX2 R80, R80 ;  /* 0x0000005000507308 */ /* 0x000e220000000800 */
[----:B---3--:R-:W-:Y:S01]  /*e360*/  FADD.FTZ R95, R105, R98 ;  /* 0x00000062695f7221 */ /* 0x008fe20000010000 */
[----:B------:R-:W-:Y:S01]  /*e370*/  FADD.FTZ R20, R106, R21 ;  /* 0x000000156a147221 */ /* 0x000fe20000010000 */
[----:B------:R3:W-:Y:S01]  /*e380*/  STSM.16.M88.4 [R2+0x27300], R12 ;  /* 0x0273000c02007844 */ /* 0x0007e20000000200 */
[----:B------:R-:W-:Y:S01]  /*e390*/  F2FP.F16.F32.PACK_AB R115, R118, R115 ;  /* 0x000000737673723e */ /* 0x000fe200000000ff */
[----:B------:R-:W-:Y:S01]  /*e3a0*/  FADD.FTZ R98, R108, R95 ;  /* 0x0000005f6c627221 */ /* 0x000fe20000010000 */
[----:B------:R-:W-:Y:S01]  /*e3b0*/  FADD.FTZ R95, R107, R20 ;  /* 0x000000146b5f7221 */ /* 0x000fe20000010000 */
[----:B------:R-:W-:Y:S01]  /*e3c0*/  F2FP.F16.F32.PACK_AB R105, R106, R17 ;  /* 0x000000116a69723e */ /* 0x000fe200000000ff */
[----:B------:R0:W-:Y:S01]  /*e3d0*/  MUFU.EX2 R21, R90 ;  /* 0x0000005a00157308 */ /* 0x0001e20000000800 */
[C---:B------:R-:W-:Y:S01]  /*e3e0*/  FADD.FTZ R103, R109.reuse, R98 ;  /* 0x000000626d677221 */ /* 0x040fe20000010000 */
[----:B------:R-:W-:Y:S01]  /*e3f0*/  FADD.FTZ R18, R110, R95 ;  /* 0x0000005f6e127221 */ /* 0x000fe20000010000 */
[----:B------:R-:W-:Y:S01]  /*e400*/  F2FP.F16.F32.PACK_AB R106, R109, R108 ;  /* 0x0000006c6d6a723e */ /* 0x000fe200000000ff */
[----:B------:R0:W-:Y:S01]  /*e410*/  STSM.16.M88.4 [R2+0x28b00], R112 ;  /* 0x028b007002007844 */ /* 0x0001e20000000200 */
[----:B------:R-:W-:Y:S01]  /*e420*/  FADD.FTZ R20, R96, R103 ;  /* 0x0000006760147221 */ /* 0x000fe20000010000 */
[----:B------:R-:W-:Y:S01]  /*e430*/  FADD.FTZ R95, R3, R18 ;  /* 0x00000012035f7221 */ /* 0x000fe20000010000 */
[C---:B------:R-:W-:Y:S01]  /*e440*/  F2FP.F16.F32.PACK_AB R96, R97.reuse, R96 ;  /* 0x000000606160723e */ /* 0x040fe200000000ff */
[----:B------:R-:W-:Y:S01]  /*e450*/  MUFU.EX2 R87, R87 ;  /* 0x0000005700577308 */ /* 0x000fe20000000800 */
[----:B------:R-:W-:Y:S01]  /*e460*/  FADD.FTZ R103, R97, R20 ;  /* 0x0000001461677221 */ /* 0x000fe20000010000 */
[C---:B------:R-:W-:Y:S01]  /*e470*/  FADD.FTZ R18, R0.reuse, R95 ;  /* 0x0000005f00127221 */ /* 0x040fe20000010000 */
[----:B------:R-:W-:Y:S01]  /*e480*/  F2FP.F16.F32.PACK_AB R97, R0, R3 ;  /* 0x000000030061723e */ /* 0x000fe200000000ff */
[----:B------:R-:W-:Y:S01]  /*e490*/  FMUL.FTZ R31, R31, R77 ;  /* 0x0000004d1f1f7220 */ /* 0x000fe20000410000 */
[----:B------:R-:W-:Y:S01]  /*e4a0*/  FADD.FTZ R20, R100, R103 ;  /* 0x0000006764147221 */ /* 0x000fe20000010000 */
[----:B------:R-:W-:Y:S01]  /*e4b0*/  FADD.FTZ R95, R99, R18 ;  /* 0x00000012635f7221 */ /* 0x000fe20000010000 */
[C---:B--2---:R-:W-:Y:S01]  /*e4c0*/  F2FP.F16.F32.PACK_AB R99, R6.reuse, R99 ;  /* 0x000000630663723e */ /* 0x044fe200000000ff */
[----:B------:R-:W2:Y:S01]  /*e4d0*/  MUFU.EX2 R81, R81 ;  /* 0x0000005100517308 */ /* 0x000ea20000000800 */
[C---:B----4-:R-:W-:Y:S01]  /*e4e0*/  FADD.FTZ R9, R101.reuse, R20 ;  /* 0x0000001465097221 */ /* 0x050fe20000010000 */
[----:B------:R-:W-:Y:S01]  /*e4f0*/  FADD.FTZ R95, R6, R95 ;  /* 0x0000005f065f7221 */ /* 0x000fe20000010000 */
[----:B------:R-:W-:Y:S01]  /*e500*/  F2FP.F16.F32.PACK_AB R107, R110, R107 ;  /* 0x0000006b6e6b723e */ /* 0x000fe200000000ff */
[----:B------:R-:W-:Y:S01]  /*e510*/  FMUL.FTZ R34, R34, R77 ;  /* 0x0000004d22227220 */ /* 0x000fe20000410000 */
[----:B------:R-:W-:Y:S01]  /*e520*/  FADD.FTZ R8, R88, R9 ;  /* 0x0000000958087221 */ /* 0x000fe20000010000 */
[----:B------:R-:W-:Y:S01]  /*e530*/  FADD.FTZ R10, R82, R95 ;  /* 0x0000005f520a7221 */ /* 0x000fe20000010000 */
[----:B------:R-:W-:Y:S01]  /*e540*/  F2FP.F16.F32.PACK_AB R98, R101, R100 ;  /* 0x000000646562723e */ /* 0x000fe200000000ff */
[----:B------:R-:W4:Y:S01]  /*e550*/  MUFU.EX2 R84, R84 ;  /* 0x0000005400547308 */ /* 0x000f220000000800 */
[----:B------:R-:W-:Y:S01]  /*e560*/  FADD.FTZ R9, R89, R8 ;  /* 0x0000000859097221 */ /* 0x000fe20000010000 */
[----:B-1----:R-:W-:Y:S01]  /*e570*/  FADD.FTZ R10, R75, R10 ;  /* 0x0000000a4b0a7221 */ /* 0x002fe20000010000 */
[----:B------:R-:W-:Y:S01]  /*e580*/  F2FP.F16.F32.PACK_AB R88, R89, R88 ;  /* 0x000000585958723e */ /* 0x000fe200000000ff */
[----:B------:R1:W-:Y:S01]  /*e590*/  STSM.16.M88.4 [R2+0x2a300], R104 ;  /* 0x02a3006802007844 */ /* 0x0003e20000000200 */
[----:B------:R-:W-:Y:S01]  /*e5a0*/  FADD.FTZ R0, R92, R9 ;  /* 0x000000095c007221 */ /* 0x000fe20000010000 */
[----:B-----5:R-:W-:Y:S01]  /*e5b0*/  FADD.FTZ R10, R91, R10 ;  /* 0x0000000a5b0a7221 */ /* 0x020fe20000010000 */
[----:B------:R-:W-:Y:S01]  /*e5c0*/  F2FP.F16.F32.PACK_AB R89, R75, R82 ;  /* 0x000000524b59723e */ /* 0x000fe200000000ff */
[----:B------:R-:W5:Y:S01]  /*e5d0*/  MUFU.EX2 R85, R85 ;  /* 0x0000005500557308 */ /* 0x000f620000000800 */
[----:B------:R-:W-:Y:S01]  /*e5e0*/  FADD.FTZ R3, R93, R0 ;  /* 0x000000005d037221 */ /* 0x000fe20000010000 */
[----:B------:R-:W-:Y:S01]  /*e5f0*/  FADD.FTZ R9, R7, R10 ;  /* 0x0000000a07097221 */ /* 0x000fe20000010000 */
[----:B0-----:R-:W-:Y:S01]  /*e600*/  F2FP.F16.F32.PACK_AB R90, R93, R92 ;  /* 0x0000005c5d5a723e */ /* 0x001fe200000000ff */
[----:B------:R1:W-:Y:S01]  /*e610*/  STSM.16.M88.4 [R2+0x2bb00], R96 ;  /* 0x02bb006002007844 */ /* 0x0003e20000000200 */
[----:B------:R-:W-:Y:S01]  /*e620*/  FADD.FTZ R0, R80, R3 ;  /* 0x0000000350007221 */ /* 0x000fe20000010000 */
[----:B------:R-:W-:Y:S01]  /*e630*/  FADD.FTZ R6, R94, R9 ;  /* 0x000000095e067221 */ /* 0x000fe20000010000 */
[----:B------:R-:W-:Y:S01]  /*e640*/  F2FP.F16.F32.PACK_AB R91, R7, R91 ;  /* 0x0000005b075b723e */ /* 0x000fe200000000ff */
[----:B------:R-:W0:Y:S01]  /*e650*/  MUFU.EX2 R11, R130 ;  /* 0x00000082000b7308 */ /* 0x000e220000000800 */
[----:B--2---:R-:W-:Y:S01]  /*e660*/  FADD.FTZ R3, R81, R0 ;  /* 0x0000000051037221 */ /* 0x004fe20000010000 */
[----:B------:R-:W-:Y:S01]  /*e670*/  FADD.FTZ R9, R21, R6 ;  /* 0x0000000615097221 */ /* 0x000fe20000010000 */
[----:B------:R-:W-:Y:S01]  /*e680*/  F2FP.F16.F32.PACK_AB R80, R81, R80 ;  /* 0x000000505150723e */ /* 0x000fe200000000ff */
[----:B------:R1:W-:Y:S01]  /*e690*/  STSM.16.M88.4 [R2+0x2d300], R88 ;  /* 0x02d3005802007844 */ /* 0x0003e20000000200 */
[----:B------:R-:W-:Y:S01]  /*e6a0*/  F2FP.F16.F32.PACK_AB R81, R21, R94 ;  /* 0x0000005e1551723e */ /* 0x000fe200000000ff */
[----:B------:R-:W-:Y:S01]  /*e6b0*/  FADD.FTZ R6, R86, R9 ;  /* 0x0000000956067221 */ /* 0x000fe20000010000 */
[----:B----4-:R-:W-:Y:S01]  /*e6c0*/  FADD.FTZ R0, R84, R3 ;  /* 0x0000000354007221 */ /* 0x010fe20000010000 */
[----:B---3--:R2:W3:Y:S01]  /*e6d0*/  MUFU.EX2 R12, R83 ;  /* 0x00000053000c7308 */ /* 0x0084e20000000800 */
[----:B-----5:R-:W-:Y:S01]  /*e6e0*/  F2FP.F16.F32.PACK_AB R82, R85, R84 ;  /* 0x000000545552723e */ /* 0x020fe200000000ff */
[----:B------:R-:W-:Y:S01]  /*e6f0*/  FADD.FTZ R6, R87, R6 ;  /* 0x0000000657067221 */ /* 0x000fe20000010000 */
[----:B------:R-:W-:Y:S01]  /*e700*/  FADD.FTZ R0, R85, R0 ;  /* 0x0000000055007221 */ /* 0x000fe20000010000 */
[-C--:B------:R-:W-:Y:S01]  /*e710*/  FMUL.FTZ R35, R35, R77.reuse ;  /* 0x0000004d23237220 */ /* 0x080fe20000410000 */
[-C--:B------:R-:W-:Y:S01]  /*e720*/  FMUL.FTZ R38, R38, R77.reuse ;  /* 0x0000004d26267220 */ /* 0x080fe20000410000 */
[-C--:B------:R-:W-:Y:S01]  /*e730*/  FMUL.FTZ R39, R39, R77.reuse ;  /* 0x0000004d27277220 */ /* 0x080fe20000410000 */
[-C--:B------:R-:W-:Y:S01]  /*e740*/  FMUL.FTZ R42, R42, R77.reuse ;  /* 0x0000004d2a2a7220 */ /* 0x080fe20000410000 */
[----:B------:R-:W4:Y:S01]  /*e750*/  MUFU.EX2 R125, R125 ;  /* 0x0000007d007d7308 */ /* 0x000f220000000800 */
[----:B0-----:R-:W-:Y:S01]  /*e760*/  FADD.FTZ R6, R11, R6 ;  /* 0x000000060b067221 */ /* 0x001fe20000010000 */
[----:B--2---:R-:W-:Y:S01]  /*e770*/  F2FP.F16.F32.PACK_AB R83, R87, R86 ;  /* 0x000000565753723e */ /* 0x004fe200000000ff */
[-C--:B------:R-:W-:Y:S01]  /*e780*/  FMUL.FTZ R43, R43, R77.reuse ;  /* 0x0000004d2b2b7220 */ /* 0x080fe20000410000 */
[-C--:B------:R-:W-:Y:S01]  /*e790*/  FMUL.FTZ R46, R46, R77.reuse ;  /* 0x0000004d2e2e7220 */ /* 0x080fe20000410000 */
[-C--:B------:R-:W-:Y:S01]  /*e7a0*/  FMUL.FTZ R47, R47, R77.reuse ;  /* 0x0000004d2f2f7220 */ /* 0x080fe20000410000 */
[----:B------:R-:W-:Y:S01]  /*e7b0*/  FMUL.FTZ R50, R50, R77 ;  /* 0x0000004d32327220 */ /* 0x000fe20000410000 */
[----:B------:R1:W-:Y:S01]  /*e7c0*/  STSM.16.M88.4 [R2+0x2eb00], R80 ;  /* 0x02eb005002007844 */ /* 0x0003e20000000200 */
[----:B------:R-:W0:Y:S01]  /*e7d0*/  MUFU.EX2 R73, R73 ;  /* 0x0000004900497308 */ /* 0x000e220000000800 */
[C---:B---3--:R-:W-:Y:S01]  /*e7e0*/  F2FP.F16.F32.PACK_AB R9, R12.reuse, R11 ;  /* 0x0000000b0c09723e */ /* 0x048fe200000000ff */
[----:B------:R-:W-:Y:S01]  /*e7f0*/  FADD.FTZ R6, R12, R6 ;  /* 0x000000060c067221 */ /* 0x000fe20000010000 */
[-C--:B------:R-:W-:Y:S01]  /*e800*/  FMUL.FTZ R51, R51, R77.reuse ;  /* 0x0000004d33337220 */ /* 0x080fe20000410000 */
[-C--:B------:R-:W-:Y:S01]  /*e810*/  FMUL.FTZ R54, R54, R77.reuse ;  /* 0x0000004d36367220 */ /* 0x080fe20000410000 */
[-C--:B------:R-:W-:Y:S01]  /*e820*/  FMUL.FTZ R55, R55, R77.reuse ;  /* 0x0000004d37377220 */ /* 0x080fe20000410000 */
[-C--:B------:R-:W-:Y:S01]  /*e830*/  FMUL.FTZ R58, R58, R77.reuse ;  /* 0x0000004d3a3a7220 */ /* 0x080fe20000410000 */
[-C--:B------:R-:W-:Y:S01]  /*e840*/  FMUL.FTZ R59, R59, R77.reuse ;  /* 0x0000004d3b3b7220 */ /* 0x080fe20000410000 */
[----:B------:R-:W2:Y:S01]  /*e850*/  MUFU.EX2 R76, R76 ;  /* 0x0000004c004c7308 */ /* 0x000ea20000000800 */
[----:B----4-:R-:W-:Y:S01]  /*e860*/  FADD.FTZ R0, R125, R0 ;  /* 0x000000007d007221 */ /* 0x010fe20000010000 */
[-C--:B------:R-:W-:Y:S01]  /*e870*/  FMUL.FTZ R62, R62, R77.reuse ;  /* 0x0000004d3e3e7220 */ /* 0x080fe20000410000 */
[-C--:B------:R-:W-:Y:S01]  /*e880*/  FMUL.FTZ R63, R63, R77.reuse ;  /* 0x0000004d3f3f7220 */ /* 0x080fe20000410000 */
[-C--:B------:R-:W-:Y:S01]  /*e890*/  FMUL.FTZ R66, R66, R77.reuse ;  /* 0x0000004d42427220 */ /* 0x080fe20000410000 */
[-C--:B------:R-:W-:Y:S01]  /*e8a0*/  FMUL.FTZ R67, R67, R77.reuse ;  /* 0x0000004d43437220 */ /* 0x080fe20000410000 */
[-C--:B------:R-:W-:Y:S01]  /*e8b0*/  FMUL.FTZ R70, R70, R77.reuse ;  /* 0x0000004d46467220 */ /* 0x080fe20000410000 */
[----:B------:R-:W-:Y:S01]  /*e8c0*/  FMUL.FTZ R71, R71, R77 ;  /* 0x0000004d47477220 */ /* 0x000fe20000410000 */
[----:B------:R-:W3:Y:S01]  /*e8d0*/  MUFU.EX2 R13, R78 ;  /* 0x0000004e000d7308 */ /* 0x000ee20000000800 */
[C---:B0-----:R-:W-:Y:S01]  /*e8e0*/  F2FP.F16.F32.PACK_AB R8, R73.reuse, R125 ;  /* 0x0000007d4908723e */ /* 0x041fe200000000ff */
[----:B------:R-:W-:Y:S01]  /*e8f0*/  FADD.FTZ R3, R73, R0 ;  /* 0x0000000049037221 */ /* 0x000fe20000010000 */
[----:B------:R-:W-:-:S05]  /*e900*/  IMAD.MOV.U32 R4, RZ, RZ, R74 ;  /* 0x000000ffff047224 */ /* 0x000fca00078e004a */
[----:B------:R-:W0:Y:S01]  /*e910*/  MUFU.EX2 R79, R79 ;  /* 0x0000004f004f7308 */ /* 0x000e220000000800 */
[----:B--2---:R-:W-:Y:S01]  /*e920*/  F2FP.F16.F32.PACK_AB R10, R5, R76 ;  /* 0x0000004c050a723e */ /* 0x004fe200000000ff */
[----:B------:R-:W-:-:S04]  /*e930*/  FADD.FTZ R76, R76, R3 ;  /* 0x000000034c4c7221 */ /* 0x000fc80000010000 */
[----:B------:R-:W-:Y:S01]  /*e940*/  FADD.FTZ R3, R5, R76 ;  /* 0x0000004c05037221 */ /* 0x000fe20000010000 */
[----:B------:R-:W-:Y:S02]  /*e950*/  IMAD.MOV.U32 R5, RZ, RZ, R72 ;  /* 0x000000ffff057224 */ /* 0x000fe400078e0048 */
[----:B---3--:R-:W-:Y:S01]  /*e960*/  FADD.FTZ R6, R13, R6 ;  /* 0x000000060d067221 */ /* 0x008fe20000010000 */
        /* <DEDUP_REMOVED lines=11> */
.L_x_2084:
[----:B------:R-:W-:Y:S06]  /*ea20*/  BAR.ARV 0x8, 0x200 ;  /* 0x0208000000007b1d */ /* 0x000fec0000002000 */
[----:B------:R-:W-:Y:S05]  /*ea30*/  @!P0 BRA `(.L_x_2094) ;  /* 0x0000000000048947 */ /* 0x000fea0003800000 */
[----:B------:R-:W-:Y:S01]  /*ea40*/  BPT.TRAP 0x1 ;  /* 0x000000040000795c */ /* 0x000fe20000300000 */
.L_x_2094:
[----:B------:R-:W-:Y:S01]  /*ea50*/  ULEA UR6, UR36, UR37, 0x3 ;  /* 0x0000002524067291 */ /* 0x000fe2000f8e183f */
[----:B------:R-:W-:-:S05]  /*ea60*/  IMAD.U32 R4, RZ, RZ, UR60 ;  /* 0x0000003cff047e24 */ /* 0x000fca000f8e00ff */
[----:B------:R-:W-:-:S04]  /*ea70*/  SHF.L.U32 R4, R4, 0x1f, RZ ;  /* 0x0000001f04047819 */ /* 0x000fc800000006ff */
[----:B------:R2:W3:Y:S01]  /*ea80*/  SYNCS.PHASECHK.TRANS64.TRYWAIT P2, [UR6+0x31c50], R4 ;  /* 0x031c5004ff0075a7 */ /* 0x0004e20008040146 */
[----:B------:R-:W-:Y:S05]  /*ea90*/  @!P0 BRA `(.L_x_2095) ;  /* 0x0000000000048947 */ /* 0x000fea0003800000 */
[----:B------:R-:W-:Y:S01]  /*eaa0*/  BPT.TRAP 0x1 ;  /* 0x000000040000795c */ /* 0x000fe20000300000 */
.L_x_2095:
[----:B---3--:R-:W-:Y:S05]  /*eab0*/  @P2 BRA `(.L_x_2096) ;  /* 0x0000000000082947 */ /* 0x008fea0003800000 */
[----:B------:R-:W3:Y:S02]  /*eac0*/  SYNCS.PHASECHK.TRANS64.TRYWAIT P0, [UR6+0x31c50], R4 ;  /* 0x031c5004ff0075a7 */ /* 0x000ee40008000146 */
[----:B---3--:R-:W-:Y:S05]  /*ead0*/  @!P0 BRA `(.L_x_2097) ;  /* 0x0000008c00b88947 */ /* 0x008fea0003800000 */
.L_x_2096:
[----:B------:R-:W-:Y:S01]  /*eae0*/  UIADD3 UR37, UR37, 0x200, URZ ;  /* 0x0000020025257890 */ /* 0x000fe2000fffe03f */
[----:B------:R-:W-:Y:S01]  /*eaf0*/  WARPGROUP.ARRIVE ;  /* 0x00000000000079c5 */ /* 0x000fe20000000000 */
[----:B------:R-:W-:Y:S01]  /*eb00*/  ULOP3.LUT UR61, UR61, 0x10000, URZ, 0xfc, !UPT ;  /* 0x000100003d3d7892 */ /* 0x000fe2000f8efc3f */
[----:B--23--:R-:W2:Y:S01]  /*eb10*/  SHFL.BFLY PT, R4, R3, 0x2, 0x1f ;  /* 0x0c401f0003047f89 */ /* 0x00cea200000e0000 */
[----:B------:R-:W-:Y:S01]  /*eb20*/  USHF.R.U32.HI UR37, URZ, 0x4, UR37 ;  /* 0x000000043f257899 */ /* 0x000fe20008011625 */
[----:B01----:R-:W-:Y:S01]  /*eb30*/  IMAD.MOV.U32 R9, RZ, RZ, RZ ;  /* 0x000000ffff097224 */ /* 0x003fe200078e00ff */
[----:B------:R-:W-:Y:S01]  /*eb40*/  UMOV UR9, 0xc0000010 ;  /* 0xc000001000097882 */ /* 0x000fe20000000000 */
[----:B------:R-:W-:Y:S01]  /*eb50*/  UMOV UR11, 0x80000020 ;  /* 0x80000020000b7882 */ /* 0x000fe20000000000 */
[----:B------:R-:W-:Y:S01]  /*eb60*/  ULOP3.LUT UR37, UR37, 0x3fff, URZ, 0xc0, !UPT ;  /* 0x00003fff25257892 */ /* 0x000fe2000f8ec03f */
[----:B------:R-:W0:Y:S01]  /*eb70*/  SHFL.BFLY PT, R5, R0, 0x2, 0x1f ;  /* 0x0c401f0000057f89 */ /* 0x000e2200000e0000 */
        /* <DEDUP_REMOVED lines=10> */
[----:B--2---:R-:W-:Y:S01]  /*ec20*/  FADD.FTZ R4, R4, R3 ;  /* 0x0000000304047221 */ /* 0x004fe20000010000 */
[----:B------:R-:W-:Y:S01]  /*ec30*/  UIADD3 UR10, UR5, 0x40, URZ ;  /* 0x00000040050a7890 */ /* 0x000fe2000fffe03f */
[----:B------:R-:W-:Y:S01]  /*ec40*/  IMAD.MOV.U32 R3, RZ, RZ, -0x800000 ;  /* 0xff800000ff037424 */ /* 0x000fe200078e00ff */
[----:B------:R-:W-:Y:S01]  /*ec50*/  UMOV UR9, 0xc0000010 ;  /* 0xc000001000097882 */ /* 0x000fe20000000000 */
[----:B------:R-:W-:Y:S01]  /*ec60*/  UMOV UR11, 0x80000020 ;  /* 0x80000020000b7882 */ /* 0x000fe20000000000 */
[----:B0-----:R-:W-:Y:S01]  /*ec70*/  FADD.FTZ R6, R5, R0 ;  /* 0x0000000005067221 */ /* 0x001fe20000010000 */
[----:B------:R-:W-:Y:S01]  /*ec80*/  IMAD.MOV.U32 R0, RZ, RZ, -0x800000 ;  /* 0xff800000ff007424 */ /* 0x000fe200078e00ff */
[----:B------:R-:W0:Y:S01]  /*ec90*/  SHFL.BFLY PT, R5, R4, 0x1, 0x1f ;  /* 0x0c201f0004057f89 */ /* 0x000e2200000e0000 */
[----:B------:R-:W-:Y:S01]  /*eca0*/  IMAD.U32 R152, RZ, RZ, UR7 ;  /* 0x00000007ff987e24 */ /* 0x000fe2000f8e00ff */
[----:B------:R-:W-:-:S02]  /*ecb0*/  USEL UR36, UR36, URZ, UP0 ;  /* 0x0000003f24247287 */ /* 0x000fc40008000000 */
[----:B------:R-:W1:Y:S01]  /*ecc0*/  SHFL.BFLY PT, R7, R6, 0x1, 0x1f ;  /* 0x0c201f0006077f89 */ /* 0x000e6200000e0000 */
[----:B0-----:R-:W-:Y:S01]  /*ecd0*/  FADD.FTZ R11, R4, R5 ;  /* 0x00000005040b7221 */ /* 0x001fe20000010000 */
[----:B------:R-:W-:Y:S02]  /*ece0*/  IMAD.U32 R4, RZ, RZ, UR6 ;  /* 0x00000006ff047e24 */ /* 0x000fe4000f8e00ff */
[----:B------:R-:W-:Y:S02]  /*ecf0*/  IMAD.MOV.U32 R5, RZ, RZ, RZ ;  /* 0x000000ffff057224 */ /* 0x000fe400078e00ff */
[----:B-1----:R-:W-:Y:S01]  /*ed00*/  FADD.FTZ R12, R6, R7 ;  /* 0x00000007060c7221 */ /* 0x002fe20000010000 */
[----:B------:R-:W-:Y:S01]  /*ed10*/  FSETP.NE.FTZ.AND P0, PT, R11, RZ, PT ;  /* 0x000000ff0b00720b */ /* 0x000fe20003f15000 */
[----:B------:R-:W-:Y:S02]  /*ed20*/  @!P1 VIADD R4, R4, 0x31c60 ;  /* 0x00031c6004049836 */ /* 0x000fe40000000000 */
[----:B------:R-:W-:Y:S01]  /*ed30*/  IMAD.U32 R7, RZ, RZ, UR4 ;  /* 0x00000004ff077e24 */ /* 0x000fe2000f8e00ff */
[----:B------:R-:W-:Y:S01]  /*ed40*/  FSETP.NE.FTZ.AND P2, PT, R12, RZ, PT ;  /* 0x000000ff0c00720b */ /* 0x000fe20003f55000 */
[----:B------:R-:W-:Y:S01]  /*ed50*/  IMAD.U32 R6, RZ, RZ, UR4 ;  /* 0x00000004ff067e24 */ /* 0x000fe2000f8e00ff */
[----:B------:R-:W-:Y:S01]  /*ed60*/  @!P1 PRMT R4, RZ, 0x654, R4 ;  /* 0x00000654ff049816 */ /* 0x000fe20000000004 */
[----:B------:R-:W-:-:S04]  /*ed70*/  USEL UR4, URZ, 0x1, UP0 ;  /* 0x000000013f047887 */ /* 0x000fc80008000000 */
[----:B------:R-:W-:Y:S02]  /*ed80*/  ULOP3.LUT UR60, UR60, UR4, URZ, 0x3c, !UPT ;  /* 0x000000043c3c7292 */ /* 0x000fe4000f8e3c3f */
[----:B------:R-:W0:Y:S01]  /*ed90*/  @P0 MUFU.LG2 R8, R11 ;  /* 0x0000000b00080308 */ /* 0x000e220000000c00 */
[----:B------:R-:W-:-:S03]  /*eda0*/  @P0 FMUL.FTZ R7, R7, 0.69314718246459960938 ;  /* 0x3f31721807070820 */ /* 0x000fc60000410000 */
[----:B------:R-:W-:-:S04]  /*edb0*/  @P2 FMUL.FTZ R6, R6, 0.69314718246459960938 ;  /* 0x3f31721806062820 */ /* 0x000fc80000410000 */
[----:B------:R-:W1:Y:S08]  /*edc0*/  @P2 MUFU.LG2 R10, R12 ;  /* 0x0000000c000a2308 */ /* 0x000e700000000c00 */
[----:B------:R1:W2:Y:S01]  /*edd0*/  @P0 MUFU.RCP R5, R11 ;  /* 0x0000000b00050308 */ /* 0x0002a20000001000 */
[----:B0-----:R-:W-:-:S04]  /*ede0*/  @P0 FMUL.FTZ R8, R8, 0.69314718246459960938 ;  /* 0x3f31721808080820 */ /* 0x001fc80000410000 */
[----:B------:R-:W-:Y:S01]  /*edf0*/  @P0 FFMA.FTZ R3, R7, R74, R8 ;  /* 0x0000004a07030223 */ /* 0x000fe20000010008 */
[----:B------:R-:W-:Y:S02]  /*ee00*/  PLOP3.LUT P0, PT, PT, PT, PT, 0x8, 0x0 ;  /* 0x000000000000781c */ /* 0x000fe40003f0e170 */
[----:B------:R2:W0:Y:S01]  /*ee10*/  @P2 MUFU.RCP R9, R12 ;  /* 0x0000000c00092308 */ /* 0x0004220000001000 */
        /* <DEDUP_REMOVED lines=56> */
[-C--:B--2---:R-:W-:Y:S01]  /*f1a0*/  FMUL.FTZ R12, R24, R5.reuse ;  /* 0x00000005180c7220 */ /* 0x084fe20000410000 */
[----:B------:R-:W-:Y:S01]  /*f1b0*/  FMUL.FTZ R77, R25, R5 ;  /* 0x00000005194d7220 */ /* 0x000fe20000410000 */
[----:B0-----:R-:W-:Y:S01]  /*f1c0*/  FMUL.FTZ R20, R27, R9 ;  /* 0x000000091b147220 */ /* 0x001fe20000410000 */
        /* <DEDUP_REMOVED lines=45> */
.L_x_2067:
[----:B------:R-:W0:Y:S08]  /*f4a0*/  S2UR UR4, SR_CgaCtaId ;  /* 0x00000000000479c3 */ /* 0x000e300000008800 */
[----:B------:R-:W-:Y:S06]  /*f4b0*/  BAR.SYNC.DEFER_BLOCKING 0x5, 0x200 ;  /* 0x0148000000007b1d */ /* 0x000fec0000010000 */
[----:B------:R-:W-:Y:S01]  /*f4c0*/  UMOV UR37, 0x400 ;  /* 0x0000040000257882 */ /* 0x000fe20000000000 */
[----:B------:R-:W-:Y:S01]  /*f4d0*/  BSSY B0, `(.L_x_2098) ;  /* 0x00001d8000007945 */ /* 0x000fe20003800000 */
[----:B0-----:R-:W-:-:S09]  /*f4e0*/  ULEA UR37, UR4, UR37, 0x18 ;  /* 0x0000002504257291 */ /* 0x001fd2000f8ec03f */
[----:B------:R-:W0:Y:S02]  /*f4f0*/  LDS.128 R28, [UR37+0x31cd0] ;  /* 0x031cd025ff1c7984 */ /* 0x000e240008000c00 */
[----:B0-----:R-:W-:Y:S02]  /*f500*/  R2UR UR5, R29 ;  /* 0x000000001d0572ca */ /* 0x001fe400000e0000 */
[----:B------:R-:W-:Y:S01]  /*f510*/  R2UR UR6, R30 ;  /* 0x000000001e0672ca */ /* 0x000fe200000e0000 */
[----:B------:R-:W-:Y:S06]  /*f520*/  BAR.ARV 0x4, 0x200 ;  /* 0x0108000000007b1d */ /* 0x000fec0000002000 */
[----:B------:R-:W-:Y:S08]  /*f530*/  @P0 BRA `(.L_x_2099) ;  /* 0x00000010008c0947 */ /* 0x000ff00003800000 */
[----:B------:R-:W0:Y:S08]  /*f540*/  S2UR UR4, SR_SWINHI ;  /* 0x00000000000479c3 */ /* 0x000e300000002f00 */
[----:B------:R-:W-:Y:S01]  /*f550*/  BAR.SYNC.DEFER_BLOCKING 0x1, 0x180 ;  /* 0x0046000000007b1d */ /* 0x000fe20000010000 */
[----:B------:R-:W-:Y:S02]  /*f560*/  F2FP.F16.F32.PACK_AB R6, R7, R6 ;  /* 0x000000060706723e */ /* 0x000fe400000000ff */
[----:B------:R-:W-:-:S02]  /*f570*/  F2FP.F16.F32.PACK_AB R7, R14, R73 ;  /* 0x000000490e07723e */ /* 0x000fc400000000ff */
[----:B------:R-:W-:Y:S01]  /*f580*/  R2UR UR10, R151 ;  /* 0x00000000970a72ca */ /* 0x000fe200000e0000 */
[----:B------:R-:W-:Y:S01]  /*f590*/  ULDC.64 UR12, c[0x0][0x208] ;  /* 0x00008200000c7ab9 */ /* 0x000fe20000000a00 */
[----:B------:R-:W-:Y:S02]  /*f5a0*/  R2UR UR7, R145 ;  /* 0x00000000910772ca */ /* 0x000fe400000e0000 */
[----:B------:R-:W-:Y:S02]  /*f5b0*/  F2FP.F16.F32.PACK_AB R24, R57, R24 ;  /* 0x000000183918723e */ /* 0x000fe400000000ff */
[----:B------:R-:W-:Y:S02]  /*f5c0*/  F2FP.F16.F32.PACK_AB R25, R25, R58 ;  /* 0x0000003a1919723e */ /* 0x000fe400000000ff */
[----:B------:R-:W-:Y:S02]  /*f5d0*/  F2FP.F16.F32.PACK_AB R27, R27, R62 ;  /* 0x0000003e1b1b723e */ /* 0x000fe400000000ff */
[----:B------:R-:W-:-:S05]  /*f5e0*/  R2UR UR14, R19 ;  /* 0x00000000130e72ca */ /* 0x000fca00000e0000 */
[----:B------:R-:W-:Y:S02]  /*f5f0*/  USHF.L.U64.HI UR11, UR7, 0x2, UR10 ;  /* 0x00000002070b7899 */ /* 0x000fe4000801020a */
[----:B------:R-:W-:Y:S01]  /*f600*/  USHF.L.U32 UR10, UR7, 0x2, URZ ;  /* 0x00000002070a7899 */ /* 0x000fe2000800063f */
[----:B------:R-:W-:Y:S01]  /*f610*/  UMOV UR8, UR37 ;  /* 0x0000002500087c82 */ /* 0x000fe20008000000 */
[----:B0-----:R-:W-:Y:S01]  /*f620*/  UMOV UR9, UR4 ;  /* 0x0000000400097c82 */ /* 0x001fe20008000000 */
[----:B------:R-:W-:Y:S02]  /*f630*/  IMAD.U32 R16, RZ, RZ, UR8 ;  /* 0x00000008ff107e24 */ /* 0x000fe4000f8e00ff */
[----:B------:R-:W-:Y:S01]  /*f640*/  IMAD.U32 R17, RZ, RZ, UR9 ;  /* 0x00000009ff117e24 */ /* 0x000fe2000f8e00ff */
[----:B------:R-:W-:Y:S02]  /*f650*/  ULDC.64 UR8, c[0x0][0xc00] ;  /* 0x0003000000087ab9 */ /* 0x000fe40000000a00 */
[----:B------:R-:W-:Y:S01]  /*f660*/  UISETP.NE.U32.AND UP0, UPT, UR8, URZ, UPT ;  /* 0x0000003f0800728c */ /* 0x000fe2000bf05070 */
[----:B------:R-:W-:Y:S01]  /*f670*/  IMAD.WIDE R4, R156, 0x2, R16 ;  /* 0x000000029c047825 */ /* 0x000fe200078e0210 */
[----:B------:R-:W-:-:S02]  /*f680*/  UIADD3 UR4, UP1, UR10, UR8, URZ ;  /* 0x000000080a047290 */ /* 0x000fc4000ff3e03f */
[----:B------:R-:W-:Y:S01]  /*f690*/  UISETP.NE.AND.EX UP0, UPT, UR9, URZ, UPT, UP0 ;  /* 0x0000003f0900728c */ /* 0x000fe2000bf05300 */
[C---:B------:R-:W-:Y:S01]  /*f6a0*/  IADD3 R13, P0, R4.reuse, 0x6020, RZ ;  /* 0x00006020040d7810 */ /* 0x040fe20007f1e0ff */
[----:B------:R-:W-:Y:S01]  /*f6b0*/  UIADD3.X UR7, UR11, UR9, URZ, UP1, !UPT ;  /* 0x000000090b077290 */ /* 0x000fe20008ffe43f */
[C---:B------:R-:W-:Y:S02]  /*f6c0*/  IADD3 R9, P1, R4.reuse, 0x6000, RZ ;  /* 0x0000600004097810 */ /* 0x040fe40007f3e0ff */
[----:B------:R-:W-:Y:S01]  /*f6d0*/  LOP3.LUT R11, R4, 0x180, RZ, 0xc0, !PT ;  /* 0x00000180040b7812 */ /* 0x000fe200078ec0ff */
[----:B------:R-:W-:Y:S01]  /*f6e0*/  ULDC.64 UR8, c[0x0][0xc08] ;  /* 0x0003020000087ab9 */ /* 0x000fe20000000a00 */
[----:B------:R-:W-:Y:S02]  /*f6f0*/  LOP3.LUT R8, R13, 0x180, RZ, 0xc0, !PT ;  /* 0x000001800d087812 */ /* 0x000fe400078ec0ff */
[----:B------:R-:W-:Y:S02]  /*f700*/  LOP3.LUT R10, R9, 0x180, RZ, 0xc0, !PT ;  /* 0x00000180090a7812 */ /* 0x000fe400078ec0ff */
[----:B------:R-:W-:-:S02]  /*f710*/  SHF.R.U64 R11, R11, 0x3, RZ ;  /* 0x000000030b0b7819 */ /* 0x000fc400000012ff */
[----:B------:R-:W-:Y:S02]  /*f720*/  SHF.R.U64 R8, R8, 0x3, RZ ;  /* 0x0000000308087819 */ /* 0x000fe400000012ff */
[----:B------:R-:W-:Y:S02]  /*f730*/  SHF.R.U64 R10, R10, 0x3, RZ ;  /* 0x000000030a0a7819 */ /* 0x000fe400000012ff */
[C---:B------:R-:W-:Y:S02]  /*f740*/  IADD3 R63, P2, R4.reuse, 0x3020, RZ ;  /* 0x00003020043f7810 */ /* 0x040fe40007f5e0ff */
[C---:B------:R-:W-:Y:S02]  /*f750*/  IADD3 R59, P3, R4.reuse, 0x3000, RZ ;  /* 0x00003000043b7810 */ /* 0x040fe40007f7e0ff */
[----:B------:R-:W-:Y:S01]  /*f760*/  IADD3 R29, P4, R4, 0x20, RZ ;  /* 0x00000020041d7810 */ /* 0x000fe20007f9e0ff */
[--C-:B------:R-:W-:Y:S01]  /*f770*/  IMAD.X R15, RZ, RZ, R5.reuse, P2 ;  /* 0x000000ffff0f7224 */ /* 0x100fe200010e0605 */
[----:B------:R-:W-:Y:S01]  /*f780*/  LOP3.LUT R4, R11, R4, RZ, 0x3c, !PT ;  /* 0x000000040b047212 */ /* 0x000fe200078e3cff */
[--C-:B------:R-:W-:Y:S01]  /*f790*/  IMAD.X R11, RZ, RZ, R5.reuse, P1 ;  /* 0x000000ffff0b7224 */ /* 0x100fe200008e0605 */
[----:B------:R-:W-:Y:S01]  /*f7a0*/  LOP3.LUT R8, R8, R13, RZ, 0x3c, !PT ;  /* 0x0000000d08087212 */ /* 0x000fe200078e3cff */
[--C-:B------:R-:W-:Y:S01]  /*f7b0*/  IMAD.X R13, RZ, RZ, R5.reuse, P3 ;  /* 0x000000ffff0d7224 */ /* 0x100fe200018e0605 */
[----:B------:R-:W-:Y:S01]  /*f7c0*/  LOP3.LUT R10, R10, R9, RZ, 0x3c, !PT ;  /* 0x000000090a0a7212 */ /* 0x000fe200078e3cff */
[--C-:B------:R-:W-:Y:S01]  /*f7d0*/  IMAD.X R9, RZ, RZ, R5.reuse, P0 ;  /* 0x000000ffff097224 */ /* 0x100fe200000e0605 */
[----:B------:R-:W-:Y:S01]  /*f7e0*/  MOV R18, R4 ;  /* 0x0000000400127202 */ /* 0x000fe20000000f00 */
[----:B------:R-:W-:Y:S01]  /*f7f0*/  IMAD.X R21, RZ, RZ, R5, P4 ;  /* 0x000000ffff157224 */ /* 0x000fe200020e0605 */
[----:B------:R-:W-:-:S02]  /*f800*/  F2FP.F16.F32.PACK_AB R5, R20, R75 ;  /* 0x0000004b1405723e */ /* 0x000fc400000000ff */
[----:B------:R-:W-:Y:S02]  /*f810*/  LOP3.LUT R20, R29, 0x180, RZ, 0xc0, !PT ;  /* 0x000001801d147812 */ /* 0x000fe400078ec0ff */
[----:B------:R-:W-:Y:S02]  /*f820*/  F2FP.F16.F32.PACK_AB R4, R77, R12 ;  /* 0x0000000c4d04723e */ /* 0x000fe400000000ff */
[----:B------:R-:W-:Y:S02]  /*f830*/  LOP3.LUT R26, R63, 0x180, RZ, 0xc0, !PT ;  /* 0x000001803f1a7812 */ /* 0x000fe400078ec0ff */
[----:B------:R-:W-:Y:S01]  /*f840*/  LOP3.LUT R12, R59, 0x180, RZ, 0xc0, !PT ;  /* 0x000001803b0c7812 */ /* 0x000fe200078ec0ff */
[----:B------:R0:W-:Y:S01]  /*f850*/  STSM.16.M88.4 [R18], R4 ;  /* 0x0000000412007844 */ /* 0x0001e20000000200 */
[----:B------:R-:W-:Y:S02]  /*f860*/  SHF.R.U64 R20, R20, 0x3, RZ ;  /* 0x0000000314147819 */ /* 0x000fe400000012ff */
[----:B------:R-:W-:-:S02]  /*f870*/  SHF.R.U64 R26, R26, 0x3, RZ ;  /* 0x000000031a1a7819 */ /* 0x000fc400000012ff */
[----:B------:R-:W-:Y:S02]  /*f880*/  SHF.R.U64 R12, R12, 0x3, RZ ;  /* 0x000000030c0c7819 */ /* 0x000fe400000012ff */
[----:B------:R-:W-:Y:S02]  /*f890*/  LOP3.LUT R20, R20, R29, RZ, 0x3c, !PT ;  /* 0x0000001d14147212 */ /* 0x000fe400078e3cff */
[----:B------:R-:W-:Y:S02]  /*f8a0*/  LOP3.LUT R14, R26, R63, RZ, 0x3c, !PT ;  /* 0x0000003f1a0e7212 */ /* 0x000fe400078e3cff */
[----:B------:R-:W-:Y:S02]  /*f8b0*/  LOP3.LUT R12, R12, R59, RZ, 0x3c, !PT ;  /* 0x0000003b0c0c7212 */ /* 0x000fe400078e3cff */
[----:B------:R-:W-:Y:S02]  /*f8c0*/  MOV R28, R8 ;  /* 0x00000008001c7202 */ /* 0x000fe40000000f00 */
[----:B------:R-:W-:-:S02]  /*f8d0*/  MOV R29, R10 ;  /* 0x0000000a001d7202 */ /* 0x000fc40000000f00 */
[----:B------:R-:W-:Y:S01]  /*f8e0*/  MOV R20, R20 ;  /* 0x0000001400147202 */ /* 0x000fe20000000f00 */
[----:B------:R-:W-:Y:S01]  /*f8f0*/  IMAD.U32 R21, RZ, RZ, UR7 ;  /* 0x00000007ff157e24 */ /* 0x000fe2000f8e00ff */
[----:B------:R-:W-:Y:S02]  /*f900*/  F2FP.F16.F32.PACK_AB R8, R33, R32 ;  /* 0x000000202108723e */ /* 0x000fe400000000ff */
[----:B------:R-:W-:Y:S02]  /*f910*/  F2FP.F16.F32.PACK_AB R9, R35, R34 ;  /* 0x000000222309723e */ /* 0x000fe400000000ff */
[----:B------:R-:W-:Y:S02]  /*f920*/  F2FP.F16.F32.PACK_AB R10, R37, R36 ;  /* 0x00000024250a723e */ /* 0x000fe400000000ff */
[----:B------:R-:W-:Y:S01]  /*f930*/  F2FP.F16.F32.PACK_AB R11, R39, R38 ;  /* 0x00000026270b723e */ /* 0x000fe200000000ff */
[----:B------:R-:W1:Y:S01]  /*f940*/  LDC R36, c[0x0][0xbe8] ;  /* 0x0002fa00ff247b82 */ /* 0x000e620000000800 */
[----:B------:R-:W-:-:S02]  /*f950*/  MOV R30, R14 ;  /* 0x0000000e001e7202 */ /* 0x000fc40000000f00 */
[----:B------:R-:W-:Y:S01]  /*f960*/  MOV R32, R12 ;  /* 0x0000000c00207202 */ /* 0x000fe20000000f00 */
[----:B------:R2:W-:Y:S01]  /*f970*/  STSM.16.M88.4 [R20], R8 ;  /* 0x0000000814007844 */ /* 0x0005e20000000200 */
[----:B0-----:R-:W-:Y:S02]  /*f980*/  F2FP.F16.F32.PACK_AB R4, R41, R40 ;  /* 0x000000282904723e */ /* 0x001fe400000000ff */
[----:B------:R-:W-:Y:S02]  /*f990*/  F2FP.F16.F32.PACK_AB R5, R43, R42 ;  /* 0x0000002a2b05723e */ /* 0x000fe400000000ff */
[----:B------:R-:W-:Y:S02]  /*f9a0*/  F2FP.F16.F32.PACK_AB R6, R45, R44 ;  /* 0x0000002c2d06723e */ /* 0x000fe400000000ff */
[----:B------:R-:W-:Y:S02]  /*f9b0*/  F2FP.F16.F32.PACK_AB R7, R47, R46 ;  /* 0x0000002e2f07723e */ /* 0x000fe400000000ff */
[----:B------:R-:W-:-:S02]  /*f9c0*/  F2FP.F16.F32.PACK_AB R12, R49, R48 ;  /* 0x00000030310c723e */ /* 0x000fc400000000ff */
[----:B------:R-:W-:Y:S01]  /*f9d0*/  F2FP.F16.F32.PACK_AB R13, R51, R50 ;  /* 0x00000032330d723e */ /* 0x000fe200000000ff */
[----:B------:R-:W-:Y:S01]  /*f9e0*/  STSM.16.M88.4 [R32], R4 ;  /* 0x0000000420007844 */ /* 0x000fe20000000200 */
[----:B------:R-:W-:Y:S02]  /*f9f0*/  F2FP.F16.F32.PACK_AB R14, R53, R52 ;  /* 0x00000034350e723e */ /* 0x000fe400000000ff */
[----:B------:R-:W-:Y:S01]  /*fa00*/  F2FP.F16.F32.PACK_AB R15, R55, R54 ;  /* 0x00000036370f723e */ /* 0x000fe200000000ff */
[----:B--2---:R-:W-:Y:S01]  /*fa10*/  IMAD.U32 R20, RZ, RZ, UR4 ;  /* 0x00000004ff147e24 */ /* 0x004fe2000f8e00ff */
[----:B------:R-:W-:Y:S02]  /*fa20*/  F2FP.F16.F32.PACK_AB R26, R61, R60 ;  /* 0x0000003c3d1a723e */ /* 0x000fe400000000ff */
[----:B------:R-:W-:Y:S01]  /*fa30*/  F2FP.F16.F32.PACK_AB R8, R65, R64 ;  /* 0x000000404108723e */ /* 0x000fe200000000ff */
[----:B------:R-:W-:Y:S01]  /*fa40*/  STSM.16.M88.4 [R30], R12 ;  /* 0x0000000c1e007844 */ /* 0x000fe20000000200 */
[----:B------:R-:W-:-:S02]  /*fa50*/  F2FP.F16.F32.PACK_AB R9, R67, R66 ;  /* 0x000000424309723e */ /* 0x000fc400000000ff */
[----:B------:R-:W-:Y:S01]  /*fa60*/  F2FP.F16.F32.PACK_AB R10, R69, R68 ;  /* 0x00000044450a723e */ /* 0x000fe200000000ff */
[----:B------:R-:W-:Y:S01]  /*fa70*/  STSM.16.M88.4 [R29], R24 ;  /* 0x000000181d007844 */ /* 0x000fe20000000200 */
[----:B------:R-:W-:Y:S02]  /*fa80*/  F2FP.F16.F32.PACK_AB R11, R71, R70 ;  /* 0x00000046470b723e */ /* 0x000fe400000000ff */
[----:B------:R-:W-:-:S03]  /*fa90*/  PLOP3.LUT P0, PT, PT, PT, UP0, 0x80, 0x0 ;  /* 0x000000000000781c */ /* 0x000fc60003f0f008 */
[----:B------:R0:W-:Y:S01]  /*faa0*/  STSM.16.M88.4 [R28], R8 ;  /* 0x000000081c007844 */ /* 0x0001e20000000200 */
[----:B------:R-:W-:Y:S09]  /*fab0*/  BAR.SYNC.DEFER_BLOCKING 0x1, 0x180 ;  /* 0x0046000000007b1d */ /* 0x000ff20000010000 */
[----:B------:R-:W2:Y:S01]  /*fac0*/  @P0 LDG.E R18, desc[UR12][R20.64] ;  /* 0x0000000c14120981 */ /* 0x000ea2000c1e1900 */
[----:B-1----:R-:W-:Y:S01]  /*fad0*/  ISETP.NE.AND P1, PT, R36, 0x1, PT ;  /* 0x000000012400780c */ /* 0x002fe20003f25270 */
[----:B------:R-:W-:Y:S01]  /*fae0*/  UISETP.NE.U32.AND UP1, UPT, UR8, URZ, UPT ;  /* 0x0000003f0800728c */ /* 0x000fe2000bf25070 */
[----:B0-----:R-:W-:Y:S01]  /*faf0*/  VIADD R8, R23, UR14 ;  /* 0x0000000e17087c36 */ /* 0x001fe20008000000 */
[----:B------:R-:W-:Y:S01]  /*fb00*/  ULDC UR7, c[0x0][0xa88] ;  /* 0x0002a20000077ab9 */ /* 0x000fe20000000800 */
[----:B------:R-:W-:Y:S01]  /*fb10*/  UMOV UR4, URZ ;  /* 0x0000003f00047c82 */ /* 0x000fe20008000000 */
[----:B------:R-:W-:Y:S01]  /*fb20*/  UISETP.NE.AND.EX UP1, UPT, UR9, URZ, UPT, UP1 ;  /* 0x0000003f0900728c */ /* 0x000fe2000bf25310 */
[----:B------:R-:W-:-:S05]  /*fb30*/  IMAD.U32 R7, RZ, RZ, UR7 ;  /* 0x00000007ff077e24 */ /* 0x000fca000f8e00ff */
[----:B------:R-:W-:Y:S02]  /*fb40*/  PLOP3.LUT P2, PT, PT, PT, UP1, 0x80, 0x0 ;  /* 0x000000000000781c */ /* 0x000fe40003f4f018 */
[----:B------:R-:W0:Y:S03]  /*fb50*/  @P1 LDC R5, c[0x0][0xbec] ;  /* 0x0002fb00ff051b82 */ /* 0x000e260000000800 */
[----:B------:R-:W-:-:S04]  /*fb60*/  @UP1 UIADD3 UR8, UP2, UR10, UR8, URZ ;  /* 0x000000080a081290 */ /* 0x000fc8000ff5e03f */
[----:B------:R-:W-:Y:S01]  /*fb70*/  @UP1 UIADD3.X UR9, UR11, UR9, URZ, UP2, !UPT ;  /* 0x000000090b091290 */ /* 0x000fe200097fe43f */
[----:B------:R-:W1:Y:S01]  /*fb80*/  @P1 LDC R6, c[0x0][0xbf0] ;  /* 0x0002fc00ff061b82 */ /* 0x000e620000000800 */
[----:B------:R-:W-:-:S04]  /*fb90*/  IMAD.U32 R10, RZ, RZ, UR8 ;  /* 0x00000008ff0a7e24 */ /* 0x000fc8000f8e00ff */
[----:B------:R-:W-:-:S05]  /*fba0*/  IMAD.U32 R11, RZ, RZ, UR9 ;  /* 0x00000009ff0b7e24 */ /* 0x000fca000f8e00ff */
[----:B------:R3:W5:Y:S01]  /*fbb0*/  @P2 LDG.E R7, desc[UR12][R10.64] ;  /* 0x0000000c0a072981 */ /* 0x000762000c1e1900 */
[----:B--2---:R-:W-:Y:S01]  /*fbc0*/  @P0 R2UR UR4, R18 ;  /* 0x00000000120402ca */ /* 0x004fe200000e0000 */
[----:B01-3--:R-:W-:-:S14]  /*fbd0*/  @P2 BRA `(.L_x_2100) ;  /* 0x0000000000142947 */ /* 0x00bfdc0003800000 */
[----:B------:R-:W-:Y:S05]  /*fbe0*/  @!P0 BRA `(.L_x_2100) ;  /* 0x0000000000108947 */ /* 0x000fea0003800000 */
[----:B------:R-:W-:Y:S02]  /*fbf0*/  ULDC.64 UR8, c[0x0][0x208] ;  /* 0x0000820000087ab9 */ /* 0x000fe40000000a00 */
[----:B------:R-:W2:Y:S04]  /*fc00*/  LDG.E R4, desc[UR8][R20.64] ;  /* 0x0000000814047981 */ /* 0x000ea8000c1e1900 */
[----:B-----5:R-:W2:Y:S02]  /*fc10*/  LDG.E R7, desc[UR8][R20.64+0x4] ;  /* 0x0000040814077981 */ /* 0x020ea4000c1e1900 */
[----:B--2---:R-:W-:-:S07]  /*fc20*/  IMAD.IADD R7, R7, 0x1, -R4 ;  /* 0x0000000107077824 */ /* 0x004fce00078e0a04 */
.L_x_2100:
[----:B------:R-:W-:Y:S01]  /*fc30*/  R2UR UR18, R147 ;  /* 0x00000000931272ca */ /* 0x000fe200000e0000 */
[----:B------:R-:W-:Y:S01]  /*fc40*/  ULDC.64 UR12, c[0x0][0xb90] ;  /* 0x0002e400000c7ab9 */ /* 0x000fe20000000a00 */
[----:B------:R-:W-:Y:S01]  /*fc50*/  R2UR UR16, R151 ;  /* 0x00000000971072ca */ /* 0x000fe200000e0000 */
[----:B------:R-:W-:Y:S01]  /*fc60*/  @P1 IMAD.HI.U32 R5, R8, R5, RZ ;  /* 0x0000000508051227 */ /* 0x000fe200078e00ff */
[----:B------:R-:W-:Y:S01]  /*fc70*/  R2UR UR15, R145 ;  /* 0x00000000910f72ca */ /* 0x000fe200000e0000 */
[----:B------:R-:W-:Y:S01]  /*fc80*/  USHF.R.S32.HI UR9, URZ, 0x1f, UR4 ;  /* 0x0000001f3f097899 */ /* 0x000fe20008011404 */
[----:B------:R-:W-:Y:S01]  /*fc90*/  R2UR UR17, R19 ;  /* 0x00000000131172ca */ /* 0x000fe200000e0000 */
[----:B------:R-:W-:Y:S01]  /*fca0*/  UMOV UR8, UR4 ;  /* 0x0000000400087c82 */ /* 0x000fe20008000000 */
[----:B------:R-:W-:Y:S01]  /*fcb0*/  IMAD.MOV.U32 R4, RZ, RZ, R8 ;  /* 0x000000ffff047224 */ /* 0x000fe200078e0008 */
[----:B------:R-:W-:Y:S01]  /*fcc0*/  @P1 SHF.R.U32.HI R4, RZ, R6, R5 ;  /* 0x00000006ff041219 */ /* 0x000fe20000011605 */
[----:B------:R-:W-:Y:S01]  /*fcd0*/  IMAD R5, R150, 0x20, R144 ;  /* 0x0000002096057824 */ /* 0x000fe200078e0290 */
[----:B------:R-:W0:Y:S01]  /*fce0*/  @P1 LDC R37, c[0x0][0xbec] ;  /* 0x0002fb00ff251b82 */ /* 0x000e220000000800 */
[----:B-----5:R-:W-:Y:S01]  /*fcf0*/  IMAD R41, R7, R36, RZ ;  /* 0x0000002407297224 */ /* 0x020fe200078e02ff */
[----:B------:R-:W-:Y:S01]  /*fd00*/  USHF.R.S32.HI UR14, URZ, 0x1f, UR18 ;  /* 0x0000001f3f0e7899 */ /* 0x000fe20008011412 */
[----:B------:R-:W-:Y:S01]  /*fd10*/  IMAD.MOV R9, RZ, RZ, -R4 ;  /* 0x000000ffff097224 */ /* 0x000fe200078e0a04 */
[----:B------:R-:W-:Y:S01]  /*fd20*/  UIMAD.WIDE.U32 UR10, UR18, UR12, UR8 ;  /* 0x0000000c120a72a5 */ /* 0x000fe2000f8e0008 */
[----:B------:R-:W-:Y:S01]  /*fd30*/  IMAD.WIDE R16, R5, 0x2, R16 ;  /* 0x0000000205107825 */ /* 0x000fe200078e0210 */
[----:B------:R-:W-:Y:S01]  /*fd40*/  UIMAD UR7, UR14, UR12, URZ ;  /* 0x0000000c0e0772a4 */ /* 0x000fe2000f8e023f */
[----:B------:R-:W-:Y:S01]  /*fd50*/  SHF.R.S32.HI R6, RZ, 0x1f, R4 ;  /* 0x0000001fff067819 */ /* 0x000fe20000011404 */
[----:B------:R-:W-:Y:S01]  /*fd60*/  USEL UR16, UR16, URZ, !UP0 ;  /* 0x0000003f10107287 */ /* 0x000fe2000c000000 */
[----:B------:R-:W-:Y:S01]  /*fd70*/  IMAD R9, R36, R9, R8 ;  /* 0x0000000924097224 */ /* 0x000fe200078e0208 */
[----:B------:R-:W-:Y:S01]  /*fd80*/  UIMAD UR7, UR18, UR13, UR7 ;  /* 0x0000000d120772a4 */ /* 0x000fe2000f8e0207 */
[----:B------:R-:W-:Y:S01]  /*fd90*/  IADD3 R11, P2, R16, 0x1800, RZ ;  /* 0x00001800100b7810 */ /* 0x000fe20007f5e0ff */
[----:B------:R-:W-:Y:S01]  /*fda0*/  USEL UR15, UR15, URZ, !UP0 ;  /* 0x0000003f0f0f7287 */ /* 0x000fe2000c000000 */
[----:B------:R-:W-:Y:S01]  /*fdb0*/  VIADD R14, R155, UR17 ;  /* 0x000000119b0e7c36 */ /* 0x000fe20008000000 */
[----:B------:R-:W-:Y:S01]  /*fdc0*/  ULDC.64 UR12, c[0x0][0xb98] ;  /* 0x0002e600000c7ab9 */ /* 0x000fe20000000a00 */
[----:B------:R-:W-:Y:S01]  /*fdd0*/  UIADD3 UR11, UR11, UR7, URZ ;  /* 0x000000070b0b7290 */ /* 0x000fe2000fffe03f */
[----:B------:R-:W-:Y:S01]  /*fde0*/  SHF.R.S32.HI R5, RZ, 0x1f, R9 ;  /* 0x0000001fff057819 */ /* 0x000fe20000011409 */
[----:B------:R-:W-:Y:S01]  /*fdf0*/  UIMAD UR7, UR16, UR12, URZ ;  /* 0x0000000c100772a4 */ /* 0x000fe2000f8e023f */
[----:B------:R-:W-:Y:S01]  /*fe00*/  LOP3.LUT R8, R11, 0x180, RZ, 0xc0, !PT ;  /* 0x000001800b087812 */ /* 0x000fe200078ec0ff */
[----:B------:R-:W-:Y:S01]  /*fe10*/  UIMAD.WIDE.U32 UR10, UR15, UR12, UR10 ;  /* 0x0000000c0f0a72a5 */ /* 0x000fe2000f8e000a */
[----:B------:R-:W-:Y:S01]  /*fe20*/  IMAD.X R7, RZ, RZ, R17, P2 ;  /* 0x000000ffff077224 */ /* 0x000fe200010e0611 */
[----:B------:R-:W-:Y:S01]  /*fe30*/  UIMAD UR7, UR15, UR13, UR7 ;  /* 0x0000000d0f0772a4 */ /* 0x000fe2000f8e0207 */
[----:B------:R-:W-:Y:S01]  /*fe40*/  SHF.R.U64 R8, R8, 0x3, RZ ;  /* 0x0000000308087819 */ /* 0x000fe200000012ff */
[----:B------:R-:W-:Y:S01]  /*fe50*/  ULDC.64 UR20, c[0x0][0x208] ;  /* 0x0000820000147ab9 */ /* 0x000fe20000000a00 */
[----:B------:R-:W-:Y:S01]  /*fe60*/  ULDC.64 UR12, c[0x0][0xb88] ;  /* 0x0002e200000c7ab9 */ /* 0x000fe20000000a00 */
[----:B------:R-:W-:Y:S01]  /*fe70*/  IADD3 R4, P0, R4, UR10, RZ ;  /* 0x0000000a04047c10 */ /* 0x000fe2000ff1e0ff */
[----:B------:R-:W-:Y:S01]  /*fe80*/  IMAD R10, R5, UR12, RZ ;  /* 0x0000000c050a7c24 */ /* 0x000fe2000f8e02ff */
[C---:B------:R-:W-:Y:S01]  /*fe90*/  IADD3 R25, P6, R16.reuse, 0x3000, RZ ;  /* 0x0000300010197810 */ /* 0x040fe20007fde0ff */
[----:B------:R-:W-:Y:S01]  /*fea0*/  IMAD.U32 R13, RZ, RZ, UR7 ;  /* 0x00000007ff0d7e24 */ /* 0x000fe2000f8e00ff */
[----:B------:R-:W-:-:S02]  /*feb0*/  IADD3 R33, P4, R16, 0x6000, RZ ;  /* 0x0000600010217810 */ /* 0x000fc40007f9e0ff */
[----:B------:R-:W-:Y:S02]  /*fec0*/  LOP3.LUT R24, R25, 0x180, RZ, 0xc0, !PT ;  /* 0x0000018019187812 */ /* 0x000fe400078ec0ff */
[----:B------:R-:W-:Y:S01]  /*fed0*/  IADD3.X R5, R6, UR11, R13, P0, !PT ;  /* 0x0000000b06057c10 */ /* 0x000fe200087fe40d */
[----:B------:R-:W-:Y:S01]  /*fee0*/  ULDC.64 UR10, c[0x0][0xb50] ;  /* 0x0002d400000a7ab9 */ /* 0x000fe20000000a00 */
[----:B------:R-:W-:Y:S01]  /*fef0*/  LOP3.LUT R6, R8, R11, RZ, 0x3c, !PT ;  /* 0x0000000b08067212 */ /* 0x000fe200078e3cff */
[C---:B------:R-:W-:Y:S01]  /*ff00*/  IMAD R11, R9.reuse, UR13, R10 ;  /* 0x0000000d090b7c24 */ /* 0x040fe2000f8e020a */
[----:B------:R-:W-:Y:S01]  /*ff10*/  IADD3 R13, P5, R16, 0x4800, RZ ;  /* 0x00004800100d7810 */ /* 0x000fe20007fbe0ff */
[----:B------:R-:W-:Y:S01]  /*ff20*/  IMAD.WIDE.U32 R4, R9, UR12, R4 ;  /* 0x0000000c09047c25 */ /* 0x000fe2000f8e0004 */
[----:B------:R-:W-:Y:S02]  /*ff30*/  LOP3.LUT R32, R33, 0x180, RZ, 0xc0, !PT ;  /* 0x0000018021207812 */ /* 0x000fe400078ec0ff */
[----:B------:R-:W-:Y:S01]  /*ff40*/  LOP3.LUT R12, R13, 0x180, RZ, 0xc0, !PT ;  /* 0x000001800d0c7812 */ /* 0x000fe200078ec0ff */
[----:B------:R-:W-:Y:S01]  /*ff50*/  IMAD.IADD R5, R5, 0x1, R11 ;  /* 0x0000000105057824 */ /* 0x000fe200078e020b */
[----:B------:R-:W-:-:S02]  /*ff60*/  LEA R8, P0, R4, UR10, 0x2 ;  /* 0x0000000a04087c11 */ /* 0x000fc4000f8010ff */
[----:B------:R-:W-:Y:S02]  /*ff70*/  LOP3.LUT R9, R16, 0x180, RZ, 0xc0, !PT ;  /* 0x0000018010097812 */ /* 0x000fe400078ec0ff */
[----:B------:R-:W-:Y:S01]  /*ff80*/  LEA.HI.X R10, R4, UR11, R5, 0x2, P0 ;  /* 0x0000000b040a7c11 */ /* 0x000fe200080f1405 */
[----:B------:R-:W-:Y:S01]  /*ff90*/  SHFL.IDX PT, R20, R8, RZ, 0x1c1f ;  /* 0x001c1fff08147589 */ /* 0x000fe200000e0000 */
[----:B------:R-:W-:Y:S01]  /*ffa0*/  LOP3.LUT P0, RZ, R153, 0x3, RZ, 0xc0, !PT ;  /* 0x0000000399ff7812 */ /* 0x000fe2000780c0ff */
[C---:B------:R-:W-:Y:S01]  /*ffb0*/  VIADD R4, R14.reuse, 0x8 ;  /* 0x000000080e047836 */ /* 0x040fe20000000000 */
[----:B------:R-:W-:Y:S01]  /*ffc0*/  ULDC.64 UR10, c[0x0][0xaa0] ;  /* 0x0002a800000a7ab9 */ /* 0x000fe20000000a00 */
[----:B------:R-:W1:Y:S01]  /*ffd0*/  SHFL.IDX PT, R21, R10, RZ, 0x1c1f ;  /* 0x001c1fff0a157589 */ /* 0x000e6200000e0000 */
[-C--:B------:R-:W-:Y:S02]  /*ffe0*/  ISETP.GE.OR P2, PT, R14, R41.reuse, P0 ;  /* 0x000000290e00720c */ /* 0x080fe40000746670 */
[----:B------:R-:W-:Y:S01]  /*fff0*/  ISETP.GE.OR P0, PT, R4, R41, P0 ;  /* 0x000000290400720c */ /* 0x000fe20000706670 */
[----:B------:R-:W-:Y:S01]  /*10000*/  SHFL.IDX PT, R28, R8, 0x1, 0x1c1f ;  /* 0x003c1f00081c7f89 */ /* 0x000fe200000e0000 */
[----:B------:R-:W-:-:S02]  /*10010*/  IADD3 R5, P3, R16, 0x7800, RZ ;  /* 0x0000780010057810 */ /* 0x000fc40007f7e0ff */
[----:B------:R-:W-:Y:S01]  /*10020*/  SHF.R.U64 R24, R24, 0x3, RZ ;  /* 0x0000000318187819 */ /* 0x000fe200000012ff */
[----:B------:R-:W2:Y:S01]  /*10030*/  SHFL.IDX PT, R29, R10, 0x1, 0x1c1f ;  /* 0x003c1f000a1d7f89 */ /* 0x000ea200000e0000 */
[----:B------:R-:W-:Y:S01]  /*10040*/  UIMAD UR7, UR9, UR10, URZ ;  /* 0x0000000a090772a4 */ /* 0x000fe2000f8e023f */
[----:B------:R-:W-:Y:S01]  /*10050*/  LOP3.LUT R4, R5, 0x180, RZ, 0xc0, !PT ;  /* 0x0000018005047812 */ /* 0x000fe200078ec0ff */
[----:B------:R-:W-:Y:S01]  /*10060*/  UIMAD.WIDE.U32 UR8, UR4, UR10, URZ ;  /* 0x0000000a040872a5 */ /* 0x000fe2000f8e003f */
[----:B------:R-:W-:Y:S02]  /*10070*/  SHF.R.U64 R12, R12, 0x3, RZ ;  /* 0x000000030c0c7819 */ /* 0x000fe400000012ff */
[----:B------:R-:W-:Y:S02]  /*10080*/  SHF.R.U64 R32, R32, 0x3, RZ ;  /* 0x0000000320207819 */ /* 0x000fe400000012ff */
[----:B------:R-:W-:Y:S01]  /*10090*/  SHF.R.U64 R9, R9, 0x3, RZ ;  /* 0x0000000309097819 */ /* 0x000fe200000012ff */
[----:B-1----:R1:W-:Y:S01]  /*100a0*/  @!P2 ST.E desc[UR20][R20.64], R3 ;  /* 0x000000031400a985 */ /* 0x0023e2000c101914 */
[----:B------:R-:W-:Y:S01]  /*100b0*/  UIMAD UR7, UR4, UR11, UR7 ;  /* 0x0000000b040772a4 */ /* 0x000fe2000f8e0207 */
[----:B------:R-:W-:Y:S01]  /*100c0*/  SHF.R.U64 R4, R4, 0x3, RZ ;  /* 0x0000000304047819 */ /* 0x000fe200000012ff */
[----:B------:R-:W-:Y:S01]  /*100d0*/  IMAD.X R19, RZ, RZ, R17, P3 ;  /* 0x000000ffff137224 */ /* 0x000fe200018e0611 */
[----:B------:R-:W-:Y:S01]  /*100e0*/  ULDC.64 UR10, c[0x0][0xae8] ;  /* 0x0002ba00000a7ab9 */ /* 0x000fe20000000a00 */
[----:B------:R-:W-:-:S02]  /*100f0*/  LOP3.LUT R24, R24, R25, RZ, 0x3c, !PT ;  /* 0x0000001918187212 */ /* 0x000fc400078e3cff */
[----:B------:R-:W-:Y:S01]  /*10100*/  LOP3.LUT R12, R12, R13, RZ, 0x3c, !PT ;  /* 0x0000000d0c0c7212 */ /* 0x000fe200078e3cff */
[----:B--2---:R2:W-:Y:S01]  /*10110*/  @!P0 ST.E desc[UR20][R28.64], R0 ;  /* 0x000000001c008985 */ /* 0x0045e2000c101914 */
[----:B------:R-:W-:Y:S02]  /*10120*/  LOP3.LUT R32, R32, R33, RZ, 0x3c, !PT ;  /* 0x0000002120207212 */ /* 0x000fe400078e3cff */
[----:B------:R-:W-:Y:S01]  /*10130*/  LOP3.LUT R8, R9, R16, RZ, 0x3c, !PT ;  /* 0x0000001009087212 */ /* 0x000fe200078e3cff */
[----:B-1----:R-:W1:Y:S01]  /*10140*/  @P1 LDC R21, c[0x0][0xbf0] ;  /* 0x0002fc00ff151b82 */ /* 0x002e620000000800 */
[----:B------:R-:W-:Y:S01]  /*10150*/  UIADD3 UR9, UR9, UR7, URZ ;  /* 0x0000000709097290 */ /* 0x000fe2000fffe03f */
[--C-:B------:R-:W-:Y:S01]  /*10160*/  IMAD.X R25, RZ, RZ, R17.reuse, P6 ;  /* 0x000000ffff197224 */ /* 0x100fe200030e0611 */
[----:B------:R-:W-:Y:S01]  /*10170*/  UIMAD UR4, UR14, UR10, URZ ;  /* 0x0000000a0e0472a4 */ /* 0x000fe2000f8e023f */
[--C-:B------:R-:W-:Y:S01]  /*10180*/  IMAD.X R13, RZ, RZ, R17.reuse, P5 ;  /* 0x000000ffff0d7224 */ /* 0x100fe200028e0611 */
[----:B------:R-:W-:Y:S01]  /*10190*/  LOP3.LUT R18, R4, R5, RZ, 0x3c, !PT ;  /* 0x0000000504127212 */ /* 0x000fe200078e3cff */
[----:B--2---:R-:W-:Y:S01]  /*101a0*/  IMAD R0, R149, 0x60, R150 ;  /* 0x0000006095007824 */ /* 0x004fe200078e0296 */
[----:B------:R-:W-:Y:S01]  /*101b0*/  UIMAD UR4, UR18, UR11, UR4 ;  /* 0x0000000b120472a4 */ /* 0x000fe2000f8e0204 */
[--C-:B------:R-:W-:Y:S01]  /*101c0*/  IMAD.X R33, RZ, RZ, R17.reuse, P4 ;  /* 0x000000ffff217224 */ /* 0x100fe200020e0611 */
[----:B------:R-:W-:Y:S01]  /*101d0*/  UIMAD.WIDE.U32 UR8, UR18, UR10, UR8 ;  /* 0x0000000a120872a5 */ /* 0x000fe2000f8e0008 */
[----:B------:R-:W-:Y:S01]  /*101e0*/  VIADD R28, R0, UR17 ;  /* 0x00000011001c7c36 */ /* 0x000fe20008000000 */
[----:B------:R-:W5:Y:S01]  /*101f0*/  LD.E.128 R4, desc[UR20][R6.64] ;  /* 0x0000001406047980 */ /* 0x000f62000c101d00 */
[----:B------:R-:W-:Y:S01]  /*10200*/  ULDC.64 UR10, c[0x0][0xaf0] ;  /* 0x0002bc00000a7ab9 */ /* 0x000fe20000000a00 */
[----:B------:R-:W-:-:S02]  /*10210*/  IMAD.MOV.U32 R9, RZ, RZ, R17 ;  /* 0x000000ffff097224 */ /* 0x000fc400078e0011 */
[----:B0-----:R-:W-:Y:S01]  /*10220*/  @P1 IMAD.HI.U32 R0, R28, R37, RZ ;  /* 0x000000251c001227 */ /* 0x001fe200078e00ff */
[----:B------:R-:W-:Y:S01]  /*10230*/  UIADD3 UR9, UR9, UR4, URZ ;  /* 0x0000000409097290 */ /* 0x000fe2000fffe03f */
[----:B------:R-:W5:Y:S02]  /*10240*/  LD.E.128 R24, desc[UR20][R24.64] ;  /* 0x0000001418187980 */ /* 0x000f64000c101d00 */
[----:B------:R-:W-:Y:S01]  /*10250*/  IMAD.MOV.U32 R3, RZ, RZ, R28 ;  /* 0x000000ffff037224 */ /* 0x000fe200078e001c */
[----:B------:R-:W-:Y:S01]  /*10260*/  UIMAD UR4, UR16, UR10, URZ ;  /* 0x0000000a100472a4 */ /* 0x000fe2000f8e023f */
[----:B------:R-:W5:Y:S01]  /*10270*/  LD.E.128 R8, desc[UR20][R8.64] ;  /* 0x0000001408087980 */ /* 0x000f62000c101d00 */
[----:B-1----:R-:W-:Y:S01]  /*10280*/  @P1 SHF.R.U32.HI R3, RZ, R21, R0 ;  /* 0x00000015ff031219 */ /* 0x002fe20000011600 */
[----:B------:R-:W-:Y:S02]  /*10290*/  UIMAD.WIDE.U32 UR8, UR15, UR10, UR8 ;  /* 0x0000000a0f0872a5 */ /* 0x000fe4000f8e0008 */
[----:B------:R-:W-:Y:S01]  /*102a0*/  UIMAD UR4, UR15, UR11, UR4 ;  /* 0x0000000b0f0472a4 */ /* 0x000fe2000f8e0204 */
        /* <DEDUP_REMOVED lines=8> */
[C---:B------:R-:W-:Y:S02]  /*10330*/  IMAD R37, R3.reuse, UR11, R0 ;  /* 0x0000000b03257c24 */ /* 0x040fe4000f8e0200 */
[----:B------:R-:W-:Y:S01]  /*10340*/  IMAD.U32 R21, RZ, RZ, UR9 ;  /* 0x00000009ff157e24 */ /* 0x000fe2000f8e00ff */
[----:B------:R-:W-:Y:S01]  /*10350*/  SHF.R.S32.HI R0, RZ, 0x1f, R29 ;  /* 0x0000001fff007819 */ /* 0x000fe2000001141d */
[----:B------:R-:W-:Y:S01]  /*10360*/  IMAD.U32 R20, RZ, RZ, UR8 ;  /* 0x00000008ff147e24 */ /* 0x000fe2000f8e00ff */
[----:B------:R-:W5:Y:S01]  /*10370*/  LD.E.128 R16, desc[UR20][R18.64] ;  /* 0x0000001412107980 */ /* 0x000f62000c101d00 */
[----:B------:R-:W-:Y:S01]  /*10380*/  IMAD.U32 R21, RZ, RZ, UR4 ;  /* 0x00000004ff157e24 */ /* 0x000fe2000f8e00ff */
[----:B------:R-:W-:Y:S01]  /*10390*/  ULDC.64 UR8, c[0x0][0xad8] ;  /* 0x0002b60000087ab9 */ /* 0x000fe20000000a00 */
[----:B------:R-:W-:Y:S01]  /*103a0*/  @!PT LDS RZ, [RZ] ;  /* 0x00000000fffff984 */ /* 0x000fe20000000800 */
[----:B------:R-:W-:Y:S01]  /*103b0*/  @!PT LDS RZ, [RZ] ;  /* 0x00000000fffff984 */ /* 0x000fe20000000800 */
[----:B------:R-:W-:Y:S01]  /*103c0*/  @!PT LDS RZ, [RZ] ;  /* 0x00000000fffff984 */ /* 0x000fe20000000800 */
[----:B------:R-:W-:Y:S01]  /*103d0*/  @!PT LDS RZ, [RZ] ;  /* 0x00000000fffff984 */ /* 0x000fe20000000800 */
[----:B------:R0:W-:Y:S06]  /*103e0*/  MEMBAR.ALL.CTA ;  /* 0x0000000000007992 */ /* 0x0001ec0000008000 */
[----:B0-----:R-:W0:Y:S01]  /*103f0*/  FENCE.VIEW.ASYNC.S ;  /* 0x00000000000073c6 */ /* 0x001e220000000000 */
[----:B------:R-:W-:-:S04]  /*10400*/  IMAD.WIDE.U32 R20, R3, UR10, R20 ;  /* 0x0000000a03147c25 */ /* 0x000fc8000f8e0014 */
[----:B------:R-:W-:Y:S02]  /*10410*/  IMAD R0, R0, UR8, RZ ;  /* 0x0000000800007c24 */ /* 0x000fe4000f8e02ff */
[----:B------:R-:W-:Y:S02]  /*10420*/  IMAD.IADD R21, R21, 0x1, R37 ;  /* 0x0000000115157824 */ /* 0x000fe400078e0225 */
[C---:B------:R-:W-:Y:S02]  /*10430*/  IMAD R3, R29.reuse, UR9, R0 ;  /* 0x000000091d037c24 */ /* 0x040fe4000f8e0200 */
        /* <DEDUP_REMOVED lines=13> */
[----:B------:R-:W-:Y:S02]  /*10510*/  SHF.R.S32.HI R40, RZ, 0x1f, R148 ;  /* 0x0000001fff287819 */ /* 0x000fe40000011494 */
[----:B------:R-:W-:Y:S01]  /*10520*/  SHF.R.S32.HI R42, RZ, 0x1f, R146 ;  /* 0x0000001fff2a7819 */ /* 0x000fe20000011492 */
[----:B------:R-:W-:Y:S06]  /*10530*/  @P0 BRA `(.L_x_2102) ;  /* 0x0000000000340947 */ /* 0x000fec0003800000 */
[----:B------:R-:W-:Y:S01]  /*10540*/  ULDC UR4, c[0x0][0xac8] ;  /* 0x0002b20000047ab9 */ /* 0x000fe20000000800 */
[----:B------:R-:W-:Y:S01]  /*10550*/  ULDC.64 UR8, c[0x0][0x208] ;  /* 0x0000820000087ab9 */ /* 0x000fe20000000a00 */
[----:B------:R-:W-:Y:S02]  /*10560*/  ISETP.GE.AND P1, PT, R146, UR4, PT ;  /* 0x0000000492007c0c */ /* 0x000fe4000bf26270 */
[----:B------:R-:W-:Y:S02]  /*10570*/  ISETP.GE.AND P2, PT, R148, UR4, PT ;  /* 0x0000000494007c0c */ /* 0x000fe4000bf46270 */
[----:B------:R-:W-:-:S09]  /*10580*/  ISETP.GE.AND P0, PT, R144, UR4, PT ;  /* 0x0000000490007c0c */ /* 0x000fd2000bf06270 */
[-C--:B-1----:R-:W-:Y:S02]  /*10590*/  @!P1 LEA R36, P3, R146, R28.reuse, 0x1 ;  /* 0x0000001c92249211 */ /* 0x082fe400078608ff */
[----:B------:R-:W-:Y:S02]  /*105a0*/  @!P2 LEA R38, P4, R148, R28, 0x1 ;  /* 0x0000001c9426a211 */ /* 0x000fe400078808ff */
[----:B--2---:R-:W-:Y:S01]  /*105b0*/  @!P0 IMAD.WIDE R20, R144, 0x2, R28 ;  /* 0x0000000290148825 */ /* 0x004fe200078e021c */
[-C--:B------:R-:W-:Y:S02]  /*105c0*/  @!P1 LEA.HI.X R37, R146, R29.reuse, R42, 0x1, P3 ;  /* 0x0000001d92259211 */ /* 0x080fe400018f0c2a */
[----:B------:R-:W-:Y:S02]  /*105d0*/  @!P2 LEA.HI.X R39, R148, R29, R40, 0x1, P4 ;  /* 0x0000001d9427a211 */ /* 0x000fe400020f0c28 */
[----:B-----5:R3:W-:Y:S04]  /*105e0*/  @!P0 ST.E.128 desc[UR8][R20.64], R8 ;  /* 0x0000000814008985 */ /* 0x0207e8000c101d08 */
[----:B------:R3:W-:Y:S04]  /*105f0*/  @!P1 ST.E.128 desc[UR8][R36.64], R24 ;  /* 0x0000001824009985 */ /* 0x0007e8000c101d08 */
[----:B------:R3:W-:Y:S02]  /*10600*/  @!P2 ST.E.128 desc[UR8][R38.64], R32 ;  /* 0x000000202600a985 */ /* 0x0007e4000c101d08 */
.L_x_2102:
[----:B------:R-:W-:Y:S05]  /*10610*/  BSYNC B1 ;  /* 0x0000000000017941 */ /* 0x000fea0003800000 */
.L_x_2101:
[----:B------:R-:W-:Y:S01]  /*10620*/  VIADD R0, R0, 0x60 ;  /* 0x0000006000007836 */ /* 0x000fe20000000000 */
[----:B---3-5:R3:W4:Y:S04]  /*10630*/  SHFL.IDX PT, R11, R3, 0x1, 0x1c1f ;  /* 0x003c1f00030b7f89 */ /* 0x02872800000e0000 */
[----:B------:R-:W-:Y:S01]  /*10640*/  ISETP.GE.AND P0, PT, R0, R41, PT ;  /* 0x000000290000720c */ /* 0x000fe20003f06270 */
[----:B------:R3:W0:-:S12]  /*10650*/  SHFL.IDX PT, R10, R30, 0x1, 0x1c1f ;  /* 0x003c1f001e0a7f89 */ /* 0x00061800000e0000 */
[----:B---3--:R-:W-:Y:S05]  /*10660*/  @P0 BRA `(.L_x_2103) ;  /* 0x0000000800f80947 */ /* 0x008fea0003800000 */
[----:B------:R-:W-:Y:S01]  /*10670*/  ULDC UR4, c[0x0][0xac8] ;  /* 0x0002b20000047ab9 */ /* 0x000fe20000000800 */
[----:B------:R-:W-:Y:S01]  /*10680*/  ULDC.64 UR8, c[0x0][0x208] ;  /* 0x0000820000087ab9 */ /* 0x000fe20000000a00 */
        /* <DEDUP_REMOVED lines=9> */
[----:B0-----:R-:W-:Y:S01]  /*10720*/  LEA R4, P0, R148, R10, 0x1 ;  /* 0x0000000a94047211 */ /* 0x001fe200078008ff */
[----:B------:R-:W-:-:S03]  /*10730*/  ULDC.64 UR8, c[0x0][0x208] ;  /* 0x0000820000087ab9 */ /* 0x000fc60000000a00 */
[----:B------:R-:W-:-:S05]  /*10740*/  LEA.HI.X R5, R148, R11, R40, 0x1, P0 ;  /* 0x0000000b94057211 */ /* 0x000fca00000f0c28 */
[----:B------:R0:W-:Y:S01]  /*10750*/  ST.E.128 desc[UR8][R4.64], R16 ;  /* 0x0000001004007985 */ /* 0x0001e2000c101d08 */
[----:B------:R-:W-:Y:S05]  /*10760*/  BRA `(.L_x_2103) ;  /* 0x0000000800b87947 */ /* 0x000fea0003800000 */
.L_x_2099:
[----:B------:R-:W-:Y:S01]  /*10770*/  ULDC.64 UR8, c[0x0][0xc00] ;  /* 0x0003000000087ab9 */ /* 0x000fe20000000a00 */
[----:B------:R-:W-:Y:S01]  /*10780*/  R2UR UR4, R145 ;  /* 0x00000000910472ca */ /* 0x000fe200000e0000 */
[----:B------:R-:W-:Y:S01]  /*10790*/  UISETP.NE.U32.AND UP0, UPT, UR8, URZ, UPT ;  /* 0x0000003f0800728c */ /* 0x000fe2000bf05070 */
[----:B------:R-:W0:Y:S01]  /*107a0*/  LDC R11, c[0x0][0xbe8] ;  /* 0x0002fa00ff0b7b82 */ /* 0x000e220000000800 */
[----:B------:R-:W-:Y:S01]  /*107b0*/  ULDC.64 UR10, c[0x0][0x208] ;  /* 0x00008200000a7ab9 */ /* 0x000fe20000000a00 */
[----:B------:R-:W-:Y:S01]  /*107c0*/  R2UR UR7, R147 ;  /* 0x00000000930772ca */ /* 0x000fe200000e0000 */
[----:B------:R-:W-:-:S03]  /*107d0*/  UISETP.NE.AND.EX UP0, UPT, UR9, URZ, UPT, UP0 ;  /* 0x0000003f0900728c */ /* 0x000fc6000bf05300 */
[----:B------:R-:W-:-:S03]  /*107e0*/  ULDC.64 UR8, c[0x0][0xc00] ;  /* 0x0003000000087ab9 */ /* 0x000fc60000000a00 */
[----:B------:R-:W-:Y:S02]  /*107f0*/  PLOP3.LUT P2, PT, PT, PT, UP0, 0x80, 0x0 ;  /* 0x000000000000781c */ /* 0x000fe40003f4f008 */
[----:B------:R-:W-:-:S06]  /*10800*/  UIMAD.WIDE UR8, UR4, 0x4, UR8 ;  /* 0x00000004040878a5 */ /* 0x000fcc000f8e0208 */
[----:B------:R-:W-:Y:S02]  /*10810*/  IMAD.U32 R4, RZ, RZ, UR8 ;  /* 0x00000008ff047e24 */ /* 0x000fe4000f8e00ff */
[----:B------:R-:W-:Y:S01]  /*10820*/  IMAD.U32 R5, RZ, RZ, UR9 ;  /* 0x00000009ff057e24 */ /* 0x000fe2000f8e00ff */
[----:B------:R-:W-:-:S04]  /*10830*/  ULDC.64 UR8, c[0x0][0xc08] ;  /* 0x0003020000087ab9 */ /* 0x000fc80000000a00 */
[----:B------:R-:W2:Y:S01]  /*10840*/  @P2 LDG.E R3, desc[UR10][R4.64] ;  /* 0x0000000a04032981 */ /* 0x000ea2000c1e1900 */
[----:B------:R-:W-:Y:S01]  /*10850*/  UISETP.NE.U32.AND UP1, UPT, UR8, URZ, UPT ;  /* 0x0000003f0800728c */ /* 0x000fe2000bf25070 */
[----:B------:R-:W1:Y:S03]  /*10860*/  S2R R8, SR_TID.X ;  /* 0x0000000000087919 */ /* 0x000e660000002100 */
[----:B------:R-:W-:Y:S01]  /*10870*/  UISETP.NE.AND.EX UP1, UPT, UR9, URZ, UPT, UP1 ;  /* 0x0000003f0900728c */ /* 0x000fe2000bf25310 */
[----:B0-----:R-:W-:-:S05]  /*10880*/  ISETP.NE.AND P0, PT, R11, 0x1, PT ;  /* 0x000000010b00780c */ /* 0x001fca0003f05270 */
[----:B------:R-:W-:-:S05]  /*10890*/  PLOP3.LUT P3, PT, PT, PT, UP1, 0x80, 0x0 ;  /* 0x000000000000781c */ /* 0x000fca0003f6f018 */
[----:B------:R-:W-:Y:S02]  /*108a0*/  @UP1 ULDC.64 UR8, c[0x0][0xc08] ;  /* 0x0003020000081ab9 */ /* 0x000fe40000000a00 */
[----:B------:R-:W-:Y:S01]  /*108b0*/  @UP1 UIMAD.WIDE UR8, UR4, 0x4, UR8 ;  /* 0x00000004040818a5 */ /* 0x000fe2000f8e0208 */
[----:B------:R-:W0:Y:S02]  /*108c0*/  @P0 LDC R9, c[0x0][0xbec] ;  /* 0x0002fb00ff090b82 */ /* 0x000e240000000800 */
[----:B------:R-:W-:Y:S02]  /*108d0*/  ULDC UR4, c[0x0][0xa88] ;  /* 0x0002a20000047ab9 */ /* 0x000fe40000000800 */
[----:B------:R-:W-:Y:S01]  /*108e0*/  IMAD.U32 R0, RZ, RZ, UR4 ;  /* 0x00000004ff007e24 */ /* 0x000fe2000f8e00ff */
[----:B------:R-:W-:Y:S01]  /*108f0*/  UMOV UR4, URZ ;  /* 0x0000003f00047c82 */ /* 0x000fe20008000000 */
[----:B------:R-:W-:Y:S02]  /*10900*/  IMAD.U32 R6, RZ, RZ, UR8 ;  /* 0x00000008ff067e24 */ /* 0x000fe4000f8e00ff */
[----:B------:R-:W-:-:S05]  /*10910*/  IMAD.U32 R7, RZ, RZ, UR9 ;  /* 0x00000009ff077e24 */ /* 0x000fca000f8e00ff */
[----:B------:R3:W5:Y:S01]  /*10920*/  @P3 LDG.E R0, desc[UR10][R6.64] ;  /* 0x0000000a06003981 */ /* 0x000762000c1e1900 */
[----:B------:R-:W-:Y:S01]  /*10930*/  USHF.R.S32.HI UR11, URZ, 0x1f, UR7 ;  /* 0x0000001f3f0b7899 */ /* 0x000fe20008011407 */
[----:B-1----:R-:W-:-:S05]  /*10940*/  VIADD R8, R8, 0xffffff80 ;  /* 0xffffff8008087836 */ /* 0x002fca0000000000 */
[----:B------:R-:W-:Y:S02]  /*10950*/  ISETP.GE.AND P1, PT, R8, 0xc0, PT ;  /* 0x000000c00800780c */ /* 0x000fe40003f26270 */
[----:B--2---:R-:W-:-:S13]  /*10960*/  @P2 R2UR UR4, R3 ;  /* 0x00000000030422ca */ /* 0x004fda00000e0000 */
[----:B------:R-:W-:Y:S01]  /*10970*/  USHF.R.S32.HI UR10, URZ, 0x1f, UR4 ;  /* 0x0000001f3f0a7899 */ /* 0x000fe20008011404 */
[----:B0--3--:R-:W-:Y:S11]  /*10980*/  @P3 BRA `(.L_x_2104) ;  /* 0x0000000000143947 */ /* 0x009ff60003800000 */
[----:B------:R-:W-:Y:S05]  /*10990*/  @!P2 BRA `(.L_x_2104) ;  /* 0x000000000010a947 */ /* 0x000fea0003800000 */
[----:B------:R-:W-:Y:S02]  /*109a0*/  ULDC.64 UR8, c[0x0][0x208] ;  /* 0x0000820000087ab9 */ /* 0x000fe40000000a00 */
[----:B------:R-:W2:Y:S04]  /*109b0*/  LDG.E R3, desc[UR8][R4.64] ;  /* 0x0000000804037981 */ /* 0x000ea8000c1e1900 */
[----:B-----5:R-:W2:Y:S02]  /*109c0*/  LDG.E R0, desc[UR8][R4.64+0x4] ;  /* 0x0000040804007981 */ /* 0x020ea4000c1e1900 */
[----:B--2---:R-:W-:-:S07]  /*109d0*/  IMAD.IADD R0, R0, 0x1, -R3 ;  /* 0x0000000100007824 */ /* 0x004fce00078e0a03 */
.L_x_2104:
[----:B------:R-:W-:Y:S01]  /*109e0*/  R2UR UR8, R145 ;  /* 0x00000000910872ca */ /* 0x000fe200000e0000 */
[----:B------:R-:W-:Y:S01]  /*109f0*/  BSSY B1, `(.L_x_2105) ;  /* 0x0000031000017945 */ /* 0x000fe20003800000 */
[----:B------:R-:W-:-:S11]  /*10a00*/  R2UR UR7, R151 ;  /* 0x00000000970772ca */ /* 0x000fd600000e0000 */
[----:B------:R-:W-:Y:S02]  /*10a10*/  USEL UR12, UR8, URZ, !UP0 ;  /* 0x0000003f080c7287 */ /* 0x000fe4000c000000 */
[----:B------:R-:W-:Y:S01]  /*10a20*/  USEL UR13, UR7, URZ, !UP0 ;  /* 0x0000003f070d7287 */ /* 0x000fe2000c000000 */
[----:B------:R-:W-:Y:S11]  /*10a30*/  @P1 BRA `(.L_x_2106) ;  /* 0x0000000000b01947 */ /* 0x000ff60003800000 */
[----:B------:R-:W0:Y:S01]  /*10a40*/  S2R R4, SR_TID.X ;  /* 0x0000000000047919 */ /* 0x000e220000002100 */
[----:B------:R-:W1:Y:S01]  /*10a50*/  LDC R5, c[0x0][0xbe8] ;  /* 0x0002fa00ff057b82 */ /* 0x000e620000000800 */
[----:B------:R-:W-:-:S13]  /*10a60*/  R2UR UR7, R19 ;  /* 0x00000000130772ca */ /* 0x000fda00000e0000 */
[----:B------:R-:W-:Y:S02]  /*10a70*/  IMAD.U32 R6, RZ, RZ, UR7 ;  /* 0x00000007ff067e24 */ /* 0x000fe4000f8e00ff */
[----:B-1---5:R-:W-:-:S03]  /*10a80*/  IMAD R3, R0, R5, RZ ;  /* 0x0000000500037224 */ /* 0x022fc600078e02ff */
[----:B0-----:R-:W-:-:S04]  /*10a90*/  IADD3 R6, R6, -0x80, R4 ;  /* 0xffffff8006067810 */ /* 0x001fc80007ffe004 */
[----:B------:R-:W-:-:S13]  /*10aa0*/  ISETP.GE.AND P1, PT, R6, R3, PT ;  /* 0x000000030600720c */ /* 0x000fda0003f26270 */
[----:B------:R-:W-:Y:S05]  /*10ab0*/  @P1 BRA `(.L_x_2106) ;  /* 0x0000000000901947 */ /* 0x000fea0003800000 */
[----:B------:R-:W-:Y:S01]  /*10ac0*/  ISETP.NE.AND P1, PT, R5, 0x1, PT ;  /* 0x000000010500780c */ /* 0x000fe20003f25270 */
[----:B------:R-:W-:Y:S01]  /*10ad0*/  ULDC.64 UR14, c[0x0][0xb90] ;  /* 0x0002e400000e7ab9 */ /* 0x000fe20000000a00 */
[----:B------:R-:W-:Y:S01]  /*10ae0*/  R2UR UR16, R147 ;  /* 0x00000000931072ca */ /* 0x000fe200000e0000 */
[----:B------:R-:W-:Y:S01]  /*10af0*/  UIMAD UR7, UR11, UR14, URZ ;  /* 0x0000000e0b0772a4 */ /* 0x000fe2000f8e023f */
[----:B------:R-:W-:Y:S01]  /*10b00*/  IMAD.MOV.U32 R4, RZ, RZ, R6 ;  /* 0x000000ffff047224 */ /* 0x000fe200078e0006 */
[----:B------:R-:W-:Y:S01]  /*10b10*/  UMOV UR8, UR4 ;  /* 0x0000000400087c82 */ /* 0x000fe20008000000 */
[----:B------:R-:W-:-:S07]  /*10b20*/  UMOV UR9, UR10 ;  /* 0x0000000a00097c82 */ /* 0x000fce0008000000 */
[----:B------:R-:W0:Y:S02]  /*10b30*/  @P1 LDC R3, c[0x0][0xbec] ;  /* 0x0002fb00ff031b82 */ /* 0x000e240000000800 */
[----:B------:R-:W-:Y:S02]  /*10b40*/  UIMAD.WIDE.U32 UR8, UR16, UR14, UR8 ;  /* 0x0000000e100872a5 */ /* 0x000fe4000f8e0008 */
[----:B------:R-:W-:-:S03]  /*10b50*/  UIMAD UR7, UR16, UR15, UR7 ;  /* 0x0000000f100772a4 */ /* 0x000fc6000f8e0207 */
[----:B------:R-:W-:Y:S01]  /*10b60*/  ULDC.64 UR14, c[0x0][0xb98] ;  /* 0x0002e600000e7ab9 */ /* 0x000fe20000000a00 */
[----:B------:R-:W1:Y:S01]  /*10b70*/  @P1 LDC R8, c[0x0][0xbf0] ;  /* 0x0002fc00ff081b82 */ /* 0x000e620000000800 */
[----:B------:R-:W-:Y:S02]  /*10b80*/  UIADD3 UR9, UR9, UR7, URZ ;  /* 0x0000000709097290 */ /* 0x000fe4000fffe03f */
[----:B------:R-:W-:Y:S02]  /*10b90*/  UIMAD UR7, UR13, UR14, URZ ;  /* 0x0000000e0d0772a4 */ /* 0x000fe4000f8e023f */
[----:B------:R-:W-:Y:S02]  /*10ba0*/  UIMAD.WIDE.U32 UR8, UR12, UR14, UR8 ;  /* 0x0000000e0c0872a5 */ /* 0x000fe4000f8e0008 */
[----:B------:R-:W-:Y:S01]  /*10bb0*/  UIMAD UR7, UR12, UR15, UR7 ;  /* 0x0000000f0c0772a4 */ /* 0x000fe2000f8e0207 */
[----:B------:R-:W-:Y:S02]  /*10bc0*/  ULDC.64 UR16, c[0x0][0x208] ;  /* 0x0000820000107ab9 */ /* 0x000fe40000000a00 */
[----:B------:R-:W-:Y:S01]  /*10bd0*/  ULDC.64 UR14, c[0x0][0xb88] ;  /* 0x0002e200000e7ab9 */ /* 0x000fe20000000a00 */
[----:B0-----:R-:W-:-:S05]  /*10be0*/  @P1 IMAD.HI.U32 R3, R6, R3, RZ ;  /* 0x0000000306031227 */ /* 0x001fca00078e00ff */
[----:B-1----:R-:W-:Y:S01]  /*10bf0*/  @P1 SHF.R.U32.HI R4, RZ, R8, R3 ;  /* 0x00000008ff041219 */ /* 0x002fe20000011603 */
[----:B------:R-:W-:-:S04]  /*10c00*/  IMAD.U32 R8, RZ, RZ, UR7 ;  /* 0x00000007ff087e24 */ /* 0x000fc8000f8e00ff */
[----:B------:R-:W-:-:S04]  /*10c10*/  IMAD.MOV R3, RZ, RZ, -R4 ;  /* 0x000000ffff037224 */ /* 0x000fc800078e0a04 */
[----:B------:R-:W-:Y:S01]  /*10c20*/  IMAD R3, R5, R3, R6 ;  /* 0x0000000305037224 */ /* 0x000fe200078e0206 */
[----:B------:R-:W-:Y:S02]  /*10c30*/  SHF.R.S32.HI R5, RZ, 0x1f, R4 ;  /* 0x0000001fff057819 */ /* 0x000fe40000011404 */
        /* <DEDUP_REMOVED lines=12> */
.L_x_2106:
[----:B------:R-:W-:Y:S05]  /*10d00*/  BSYNC B1 ;  /* 0x0000000000017941 */ /* 0x000fea0003800000 */
.L_x_2105:
[----:B------:R-:W1:Y:S01]  /*10d10*/  @P0 LDC R5, c[0x0][0xbf0] ;  /* 0x0002fc00ff050b82 */ /* 0x000e620000000800 */
[----:B------:R-:W-:Y:S01]  /*10d20*/  R2UR UR16, R19 ;  /* 0x00000000131072ca */ /* 0x000fe200000e0000 */
[----:B------:R-:W-:Y:S01]  /*10d30*/  ULDC.64 UR14, c[0x0][0xaa0] ;  /* 0x0002a800000e7ab9 */ /* 0x000fe20000000a00 */
[----:B------:R-:W-:Y:S01]  /*10d40*/  R2UR UR17, R147 ;  /* 0x00000000931172ca */ /* 0x000fe200000e0000 */
[----:B------:R-:W-:Y:S01]  /*10d50*/  UIMAD UR7, UR10, UR14, URZ ;  /* 0x0000000e0a0772a4 */ /* 0x000fe2000f8e023f */
[----:B0-----:R-:W-:Y:S01]  /*10d60*/  IMAD R3, R149, 0x60, R150 ;  /* 0x0000006095037824 */ /* 0x001fe200078e0296 */
[----:B------:R-:W-:Y:S01]  /*10d70*/  UIMAD.WIDE.U32 UR8, UR4, UR14, URZ ;  /* 0x0000000e040872a5 */ /* 0x000fe2000f8e003f */
[----:B------:R-:W-:Y:S01]  /*10d80*/  BSSY B1, `(.L_x_2107) ;  /* 0x000003a000017945 */ /* 0x000fe20003800000 */
[----:B------:R-:W-:Y:S01]  /*10d90*/  UIMAD UR7, UR4, UR15, UR7 ;  /* 0x0000000f040772a4 */ /* 0x000fe2000f8e0207 */
[----:B------:R-:W-:Y:S02]  /*10da0*/  SHF.R.S32.HI R16, RZ, 0x1f, R148 ;  /* 0x0000001fff107819 */ /* 0x000fe40000011494 */
[----:B------:R-:W-:Y:S01]  /*10db0*/  ULDC.64 UR14, c[0x0][0xae8] ;  /* 0x0002ba00000e7ab9 */ /* 0x000fe20000000a00 */
[----:B------:R-:W-:Y:S01]  /*10dc0*/  UIADD3 UR9, UR9, UR7, URZ ;  /* 0x0000000709097290 */ /* 0x000fe2000fffe03f */
[----:B------:R-:W-:Y:S01]  /*10dd0*/  SHF.R.S32.HI R17, RZ, 0x1f, R146 ;  /* 0x0000001fff117819 */ /* 0x000fe20000011492 */
[----:B------:R-:W-:Y:S01]  /*10de0*/  UIMAD UR4, UR11, UR14, URZ ;  /* 0x0000000e0b0472a4 */ /* 0x000fe2000f8e023f */
[----:B------:R-:W-:Y:S01]  /*10df0*/  VIADD R6, R3, UR16 ;  /* 0x0000001003067c36 */ /* 0x000fe20008000000 */
[----:B------:R-:W-:-:S02]  /*10e00*/  UIMAD.WIDE.U32 UR8, UR17, UR14, UR8 ;  /* 0x0000000e110872a5 */ /* 0x000fc4000f8e0008 */
[----:B------:R-:W-:Y:S01]  /*10e10*/  UIMAD UR4, UR17, UR15, UR4 ;  /* 0x0000000f110472a4 */ /* 0x000fe2000f8e0204 */
[----:B------:R-:W-:Y:S01]  /*10e20*/  @P0 IMAD.HI.U32 R4, R6, R9, RZ ;  /* 0x0000000906040227 */ /* 0x000fe200078e00ff */
[----:B------:R-:W-:Y:S02]  /*10e30*/  ULDC.64 UR10, c[0x0][0xaf0] ;  /* 0x0002bc00000a7ab9 */ /* 0x000fe40000000a00 */
[----:B------:R-:W-:Y:S01]  /*10e40*/  UIADD3 UR9, UR9, UR4, URZ ;  /* 0x0000000409097290 */ /* 0x000fe2000fffe03f */
[----:B------:R-:W-:Y:S01]  /*10e50*/  IMAD.MOV.U32 R3, RZ, RZ, R6 ;  /* 0x000000ffff037224 */ /* 0x000fe200078e0006 */
        /* <DEDUP_REMOVED lines=12> */
[----:B------:R-:W-:Y:S01]  /*10f20*/  SHF.R.S32.HI R6, RZ, 0x1f, R7 ;  /* 0x0000001fff067819 */ /* 0x000fe20000011407 */
[----:B------:R-:W-:Y:S01]  /*10f30*/  IMAD.U32 R5, RZ, RZ, UR4 ;  /* 0x00000004ff057e24 */ /* 0x000fe2000f8e00ff */
[----:B------:R-:W-:Y:S01]  /*10f40*/  ULDC.64 UR8, c[0x0][0xad8] ;  /* 0x0002b60000087ab9 */ /* 0x000fe20000000a00 */
[----:B------:R-:W-:-:S02]  /*10f50*/  IMAD R9, R3, UR11, R8 ;  /* 0x0000000b03097c24 */ /* 0x000fc4000f8e0208 */
        /* <DEDUP_REMOVED lines=25> */
[----:B------:R3:W-:Y:S04]  /*110f0*/  @!P2 ST.E.128 desc[UR8][R8.64], RZ ;  /* 0x000000ff0800a985 */ /* 0x0007e8000c101d08 */
[----:B------:R3:W-:Y:S04]  /*11100*/  @!P3 ST.E.128 desc[UR8][R12.64], RZ ;  /* 0x000000ff0c00b985 */ /* 0x0007e8000c101d08 */
[----:B------:R3:W-:Y:S02]  /*11110*/  @!P4 ST.E.128 desc[UR8][R14.64], RZ ;  /* 0x000000ff0e00c985 */ /* 0x0007e4000c101d08 */
.L_x_2108:
[----:B------:R-:W-:Y:S05]  /*11120*/  BSYNC B1 ;  /* 0x0000000000017941 */ /* 0x000fea0003800000 */
.L_x_2107:
        /* <DEDUP_REMOVED lines=10> */
[-C--:B-1-3--:R-:W-:Y:S02]  /*111d0*/  @!P3 LEA R8, P0, R146, R4.reuse, 0x1 ;  /* 0x000000049208b211 */ /* 0x08afe400078008ff */
[----:B------:R-:W-:Y:S02]  /*111e0*/  @!P4 LEA R10, P1, R148, R4, 0x1 ;  /* 0x00000004940ac211 */ /* 0x000fe400078208ff */
[----:B0---4-:R-:W-:Y:S01]  /*111f0*/  @!P2 IMAD.WIDE R6, R144, 0x2, R4 ;  /* 0x000000029006a825 */ /* 0x011fe200078e0204 */
[-C--:B------:R-:W-:Y:S02]  /*11200*/  @!P3 LEA.HI.X R9, R146, R5.reuse, R17, 0x1, P0 ;  /* 0x000000059209b211 */ /* 0x080fe400000f0c11 */
[----:B------:R-:W-:Y:S02]  /*11210*/  @!P4 LEA.HI.X R11, R148, R5, R16, 0x1, P1 ;  /* 0x00000005940bc211 */ /* 0x000fe400008f0c10 */
[----:B------:R2:W-:Y:S04]  /*11220*/  @!P2 ST.E.128 desc[UR8][R6.64], RZ ;  /* 0x000000ff0600a985 */ /* 0x0005e8000c101d08 */
[----:B------:R2:W-:Y:S04]  /*11230*/  @!P3 ST.E.128 desc[UR8][R8.64], RZ ;  /* 0x000000ff0800b985 */ /* 0x0005e8000c101d08 */
[----:B------:R2:W-:Y:S02]  /*11240*/  @!P4 ST.E.128 desc[UR8][R10.64], RZ ;  /* 0x000000ff0a00c985 */ /* 0x0005e4000c101d08 */
.L_x_2103:
[----:B------:R-:W-:Y:S05]  /*11250*/  BSYNC B0 ;  /* 0x0000000000007941 */ /* 0x000fea0003800000 */
.L_x_2098:
[----:B------:R-:W-:Y:S02]  /*11260*/  ULDC UR4, c[0x0][0xc3c] ;  /* 0x00030f0000047ab9 */ /* 0x000fe40000000800 */
[----:B------:R-:W-:-:S13]  /*11270*/  ISETP.GE.AND P0, PT, R31, UR4, PT ;  /* 0x000000041f007c0c */ /* 0x000fda000bf06270 */
[----:B------:R-:W-:Y:S05]  /*11280*/  @!P0 BRA `(.L_x_2109) ;  /* 0xfffffefc002c8947 */ /* 0x000fea000383ffff */
[----:B------:R-:W-:Y:S05]  /*11290*/  EXIT ;  /* 0x000000000000794d */ /* 0x000fea0003800000 */
.L_x_2062:
[----:B------:R-:W-:-:S08]  /*112a0*/  NOP ;  /* 0x0000000000007918 */ /* 0x000fd00000000000 */
[----:B0-----:R-:W0:-:S00]  /*112b0*/  USETMAXREG.DEALLOC.CTAPOOL 0x20 ;  /* 0x00000020000079c8 */ /* 0x001e0000080e0500 */
        /* <DEDUP_REMOVED lines=14> */
.L_x_2110:
[----:B0-----:R-:W0:Y:S01]  /*113a0*/  S2R R2, SR_TID.X ;  /* 0x0000000000027919 */ /* 0x001e220000002100 */
[----:B------:R-:W-:Y:S01]  /*113b0*/  ULDC UR4, c[0x0][0xc3c] ;  /* 0x00030f0000047ab9 */ /* 0x000fe20000000800 */
[----:B------:R-:W-:Y:S01]  /*113c0*/  ULDC.64 UR6, c[0x0][0x208] ;  /* 0x0000820000067ab9 */ /* 0x000fe20000000a00 */
        /* <DEDUP_REMOVED lines=8> */
[----:B------:R-:W0:Y:S01]  /*11450*/  S2UR UR6, SR_CTAID.X ;  /* 0x00000000000679c3 */ /* 0x000e220000002500 */
[C---:B------:R-:W-:Y:S01]  /*11460*/  ISETP.GE.U32.AND P2, PT, R5.reuse, 0x2, PT ;  /* 0x000000020500780c */ /* 0x040fe20003f46070 */
[----:B------:R-:W-:Y:S01]  /*11470*/  UMOV UR4, URZ ;  /* 0x0000003f00047c82 */ /* 0x000fe20008000000 */
[C---:B------:R-:W-:Y:S01]  /*11480*/  ISETP.GE.U32.AND P3, PT, R5.reuse, 0x4, PT ;  /* 0x000000040500780c */ /* 0x040fe20003f66070 */
[----:B------:R-:W-:Y:S01]  /*11490*/  IMAD.MOV.U32 R16, RZ, RZ, RZ ;  /* 0x000000ffff107224 */ /* 0x000fe200078e00ff */
[C---:B------:R-:W-:Y:S02]  /*114a0*/  ISETP.GE.U32.AND P4, PT, R5.reuse, 0x8, PT ;  /* 0x000000080500780c */ /* 0x040fe40003f86070 */
[----:B------:R-:W-:Y:S01]  /*114b0*/  ISETP.GE.U32.AND P5, PT, R5, 0x10, PT ;  /* 0x000000100500780c */ /* 0x000fe20003fa6070 */
[----:B--2---:R-:W1:Y:S02]  /*114c0*/  SHFL.UP PT, R4, R0, 0x1, RZ ;  /* 0x0420000000047989 */ /* 0x004e6400000e00ff */
        /* <DEDUP_REMOVED lines=14> */
[----:B------:R-:W1:Y:S02]  /*115b0*/  SHFL.IDX PT, R4, R6, 0x1f, 0x1f ;  /* 0x03e01f0006047f89 */ /* 0x000e6400000e0000 */
[----:B-1----:R-:W-:-:S04]  /*115c0*/  IMAD R4, R4, UR5, RZ ;  /* 0x0000000504047c24 */ /* 0x002fc8000f8e02ff */
[----:B------:R-:W-:Y:S01]  /*115d0*/  IMAD.MOV.U32 R9, RZ, RZ, R4 ;  /* 0x000000ffff097224 */ /* 0x000fe200078e0004 */
[----:B0-----:R-:W-:-:S13]  /*115e0*/  ISETP.GT.AND P6, PT, R4, UR6, PT ;  /* 0x0000000604007c0c */ /* 0x001fda000bfc4270 */
[----:B------:R-:W-:Y:S05]  /*115f0*/  @P6 BRA `(.L_x_2112) ;  /* 0x0000000000a46947 */ /* 0x000fea0003800000 */
[----:B------:R-:W0:Y:S01]  /*11600*/  LDC R6, c[0x0][0xc3c] ;  /* 0x00030f00ff067b82 */ /* 0x000e220000000800 */
[----:B------:R-:W-:Y:S01]  /*11610*/  IMAD.MOV.U32 R4, RZ, RZ, R9 ;  /* 0x000000ffff047224 */ /* 0x000fe200078e0009 */
[----:B------:R-:W-:Y:S01]  /*11620*/  UMOV UR4, URZ ;  /* 0x0000003f00047c82 */ /* 0x000fe20008000000 */
[----:B------:R-:W-:Y:S01]  /*11630*/  ULDC UR7, c[0x0][0xc3c] ;  /* 0x00030f0000077ab9 */ /* 0x000fe20000000800 */
[----:B------:R-:W-:-:S05]  /*11640*/  ULDC UR5, c[0x0][0xc38] ;  /* 0x00030e0000057ab9 */ /* 0x000fca0000000800 */
.L_x_2116:
        /* <DEDUP_REMOVED lines=9> */
[----:B------:R-:W0:Y:S01]  /*116e0*/  LDC.64 R2, c[0x0][0xc80] ;  /* 0x00032000ff027b82 */ /* 0x000e220000000a00 */
[----:B------:R-:W-:Y:S01]  /*116f0*/  ULDC.64 UR8, c[0x0][0x208] ;  /* 0x0000820000087ab9 */ /* 0x000fe20000000a00 */
[----:B0-----:R-:W-:-:S05]  /*11700*/  IMAD.WIDE R2, R7, 0x4, R2 ;  /* 0x0000000407027825 */ /* 0x001fca00078e0202 */
[----:B------:R0:W5:Y:S02]  /*11710*/  LDG.E R0, desc[UR8][R2.64] ;  /* 0x0000000802007981 */ /* 0x000164000c1e1900 */
.L_x_2115:
[----:B------:R-:W-:Y:S05]  /*11720*/  BSYNC B0 ;  /* 0x0000000000007941 */ /* 0x000fea0003800000 */
.L_x_2114:
        /* <DEDUP_REMOVED lines=20> */
[----:B------:R-:W-:Y:S02]  /*11870*/  IMAD.MOV.U32 R6, RZ, RZ, R9 ;  /* 0x000000ffff067224 */ /* 0x000fe400078e0009 */
[----:B------:R-:W-:-:S07]  /*11880*/  IMAD.MOV.U32 R9, RZ, RZ, R3 ;  /* 0x000000ffff097224 */ /* 0x000fce00078e0003 */
.L_x_2112:
[----:B------:R-:W-:Y:S01]  /*11890*/  IMAD.IADD R9, R4, 0x1, -R9 ;  /* 0x0000000104097824 */ /* 0x000fe200078e0a09 */
[----:B------:R-:W-:-:S03]  /*118a0*/  ULDC.64 UR8, c[0x0][0x208] ;  /* 0x0000820000087ab9 */ /* 0x000fc60000000a00 */
        /* <DEDUP_REMOVED lines=20> */
.L_x_2117:
[----:B-1----:R-:W-:Y:S02]  /*119f0*/  IMAD R16, R16, UR5, R9 ;  /* 0x0000000510107c24 */ /* 0x002fe4000f8e0209 */
[----:B0-----:R-:W-:Y:S01]  /*11a00*/  IMAD.MOV.U32 R11, RZ, RZ, R10 ;  /* 0x000000ffff0b7224 */ /* 0x001fe200078e000a */
[----:B------:R-:W-:Y:S01]  /*11a10*/  IABS R10, R4 ;  /* 0x00000004000a7213 */ /* 0x000fe20000000000 */
[----:B------:R-:W-:Y:S01]  /*11a20*/  IMAD.MOV.U32 R2, RZ, RZ, RZ ;  /* 0x000000ffff027224 */ /* 0x000fe200078e00ff */
[----:B------:R-:W-:Y:S01]  /*11a30*/  IADD3 R9, -R16, UR6, RZ ;  /* 0x0000000610097c10 */ /* 0x000fe2000fffe1ff */
[----:B------:R-:W-:Y:S02]  /*11a40*/  IMAD R11, R11, R8, RZ ;  /* 0x000000080b0b7224 */ /* 0x000fe400078e02ff */
[----:B------:R-:W-:Y:S01]  /*11a50*/  IMAD.MOV R10, RZ, RZ, -R10 ;  /* 0x000000ffff0a7224 */ /* 0x000fe200078e0a0a */
[----:B------:R-:W-:Y:S01]  /*11a60*/  IABS R6, R9 ;  /* 0x0000000900067213 */ /* 0x000fe20000000000 */
        /* <DEDUP_REMOVED lines=51> */
.L_x_2113:
[----:B------:R-:W-:Y:S02]  /*11da0*/  IMAD.MOV.U32 R17, RZ, RZ, RZ ;  /* 0x000000ffff117224 */ /* 0x000fe400078e00ff */
[----:B------:R-:W-:Y:S02]  /*11db0*/  IMAD.U32 R16, RZ, RZ, UR6 ;  /* 0x00000006ff107e24 */ /* 0x000fe4000f8e00ff */
[----:B------:R-:W-:-:S07]  /*11dc0*/  IMAD.MOV.U32 R18, RZ, RZ, RZ ;  /* 0x000000ffff127224 */ /* 0x000fce00078e00ff */
.L_x_2118:
[----:B------:R-:W-:-:S13]  /*11dd0*/  ISETP.NE.AND P0, PT, R5, RZ, PT ;  /* 0x000000ff0500720c */ /* 0x000fda0003f05270 */
[----:B------:R-:W0:Y:S01]  /*11de0*/  @!P0 S2R R3, SR_CgaCtaId ;  /* 0x0000000000038919 */ /* 0x000e220000008800 */
[----:B------:R-:W-:-:S04]  /*11df0*/  @!P0 MOV R0, 0x400 ;  /* 0x0000040000008802 */ /* 0x000fc80000000f00 */
[----:B0-----:R-:W-:-:S05]  /*11e00*/  @!P0 LEA R0, R3, R0, 0x18 ;  /* 0x0000000003008211 */ /* 0x001fca00078ec0ff */
[----:B------:R2:W-:Y:S01]  /*11e10*/  @!P0 STS.128 [R0+0x31cd0], R16 ;  /* 0x031cd01000008388 */ /* 0x0005e20000000c00 */
[----:B------:R-:W-:Y:S06]  /*11e20*/  BAR.ARV 0x5, 0x200 ;  /* 0x0148000000007b1d */ /* 0x000fec0000002000 */
.L_x_2111:
        /* <DEDUP_REMOVED lines=33> */
.L_x_2223:
[----:B0---4-:R-:W0:Y:S01]  /*12040*/  LDC.64 R2, c[0x0][0xc88] ;  /* 0x00032200ff027b82 */ /* 0x011e220000000a00 */
[----:B------:R-:W-:Y:S01]  /*12050*/  ULDC.64 UR4, c[0x0][0x208] ;  /* 0x0000820000047ab9 */ /* 0x000fe20000000a00 */
[----:B0-----:R-:W-:-:S05]  /*12060*/  IMAD.WIDE R2, R19, 0x4, R2 ;  /* 0x0000000413027825 */ /* 0x001fca00078e0202 */
[----:B------:R-:W2:Y:S01]  /*12070*/  LDG.E R9, desc[UR4][R2.64] ;  /* 0x0000000402097981 */ /* 0x000ea2000c1e1900 */
[----:B------:R-:W-:Y:S05]  /*12080*/  YIELD ;  /* 0x0000000000007946 */ /* 0x000fea0003800000 */
[----:B------:R-:W-:Y:S01]  /*12090*/  ULDC.64 UR4, c[0x0][0xa28] ;  /* 0x00028a0000047ab9 */ /* 0x000fe20000000a00 */
[----:B------:R-:W-:Y:S01]  /*120a0*/  IMAD.MOV.U32 R0, RZ, RZ, RZ ;  /* 0x000000ffff007224 */ /* 0x000fe200078e00ff */
[----:B------:R-:W-:Y:S01]  /*120b0*/  ISETP.NE.U32.AND P0, PT, RZ, UR4, PT ;  /* 0x00000004ff007c0c */ /* 0x000fe2000bf05070 */
[----:B------:R-:W-:Y:S01]  /*120c0*/  ULDC.64 UR10, c[0x0][0x208] ;  /* 0x00008200000a7ab9 */ /* 0x000fe20000000a00 */
[----:B------:R-:W-:Y:S01]  /*120d0*/  IMAD.MOV.U32 R6, RZ, RZ, RZ ;  /* 0x000000ffff067224 */ /* 0x000fe200078e00ff */
[----:B------:R-:W-:Y:S01]  /*120e0*/  ULDC.64 UR8, c[0x0][0xa18] ;  /* 0x0002860000087ab9 */ /* 0x000fe20000000a00 */
[----:B------:R-:W-:Y:S01]  /*120f0*/  ISETP.NE.AND.EX P0, PT, RZ, UR5, PT, P0 ;  /* 0x00000005ff007c0c */ /* 0x000fe2000bf05300 */
[----:B------:R-:W-:Y:S01]  /*12100*/  ULDC.64 UR6, c[0x0][0xa08] ;  /* 0x0002820000067ab9 */ /* 0x000fe20000000a00 */
        /* <DEDUP_REMOVED lines=39> */
[----:B------:R-:W-:Y:S02]  /*12380*/  ULDC.64 UR4, c[0x0][0x208] ;  /* 0x0000820000047ab9 */ /* 0x000fe40000000a00 */
[----:B------:R-:W0:Y:S04]  /*12390*/  LDG.E R7, desc[UR4][R2.64] ;  /* 0x0000000402077981 */ /* 0x000e28000c1e1900 */
[----:B------:R-:W0:Y:S02]  /*123a0*/  LDG.E R2, desc[UR4][R2.64+0x4] ;  /* 0x0000040402027981 */ /* 0x000e24000c1e1900 */
[----:B0-----:R-:W-:-:S05]  /*123b0*/  IMAD.IADD R8, R2, 0x1, -R7 ;  /* 0x0000000102087824 */ /* 0x001fca00078e0a07 */
[----:B------:R1:W-:Y:S02]  /*123c0*/  STL [R1+0x14], R8 ;  /* 0x0000140801007387 */ /* 0x0003e40000100800 */
.L_x_2120:
[----:B------:R-:W-:Y:S01]  /*123d0*/  ULDC.64 UR4, c[0x0][0xa20] ;  /* 0x0002880000047ab9 */ /* 0x000fe20000000a00 */
[----:B-----5:R-:W-:Y:S01]  /*123e0*/  IMAD.IADD R28, R28, 0x1, R0 ;  /* 0x000000011c1c7824 */ /* 0x020fe200078e0200 */
[----:B------:R-:W-:Y:S01]  /*123f0*/  ISETP.NE.U32.AND P1, PT, RZ, UR4, PT ;  /* 0x00000004ff007c0c */ /* 0x000fe2000bf25070 */
[----:B------:R-:W-:-:S03]  /*12400*/  IMAD.MOV.U32 R26, RZ, RZ, R9 ;  /* 0x000000ffff1a7224 */ /* 0x000fc600078e0009 */
[----:B------:R-:W-:-:S13]  /*12410*/  ISETP.NE.AND.EX P1, PT, RZ, UR5, PT, P1 ;  /* 0x00000005ff007c0c */ /* 0x000fda000bf25310 */
[----:B------:R-:W-:Y:S05]  /*12420*/  @!P1 BRA `(.L_x_2121) ;  /* 0x0000000000149947 */ /* 0x000fea0003800000 */
[----:B------:R-:W-:Y:S01]  /*12430*/  IADD3 R2, P0, R24, UR4, RZ ;  /* 0x0000000418027c10 */ /* 0x000fe2000ff1e0ff */
[----:B------:R-:W-:-:S03]  /*12440*/  ULDC.64 UR6, c[0x0][0x208] ;  /* 0x0000820000067ab9 */ /* 0x000fc60000000a00 */
[----:B------:R-:W-:-:S05]  /*12450*/  IADD3.X R3, R25, UR5, RZ, P0, !PT ;  /* 0x0000000519037c10 */ /* 0x000fca00087fe4ff */
[----:B------:R2:W5:Y:S01]  /*12460*/  LDG.E R6, desc[UR6][R2.64] ;  /* 0x0000000602067981 */ /* 0x000562000c1e1900 */
[----:B------:R-:W-:Y:S05]  /*12470*/  BRA `(.L_x_2122) ;  /* 0x0000000000147947 */ /* 0x000fea0003800000 */
.L_x_2121:
[----:B------:R-:W-:Y:S05]  /*12480*/  @!P0 BRA `(.L_x_2122) ;  /* 0x0000000000108947 */ /* 0x000fea0003800000 */
[----:B------:R-:W-:Y:S02]  /*12490*/  ULDC.64 UR4, c[0x0][0x208] ;  /* 0x0000820000047ab9 */ /* 0x000fe40000000a00 */
[----:B------:R-:W2:Y:S04]  /*124a0*/  LDG.E R6, desc[UR4][R4.64] ;  /* 0x0000000404067981 */ /* 0x000ea8000c1e1900 */
[----:B------:R-:W2:Y:S02]  /*124b0*/  LDG.E R4, desc[UR4][R4.64+0x4] ;  /* 0x0000040404047981 */ /* 0x000ea4000c1e1900 */
[----:B--2---:R-:W-:-:S07]  /*124c0*/  IMAD.IADD R6, R4, 0x1, -R6 ;  /* 0x0000000104067824 */ /* 0x004fce00078e0a06 */
.L_x_2122:
[----:B-----5:R-:W-:Y:S01]  /*124d0*/  IMAD.IADD R6, R6, 0x1, -R0 ;  /* 0x0000000106067824 */ /* 0x020fe200078e0a00 */
[----:B------:R-:W-:Y:S01]  /*124e0*/  BSSY B7, `(.L_x_2123) ;  /* 0x0000428000077945 */ /* 0x000fe20003800000 */
[----:B------:R-:W3:Y:S01]  /*124f0*/  LDC R0, c[0x0][0x448] ;  /* 0x00011200ff007b82 */ /* 0x000ee20000000800 */
[----:B--2---:R-:W-:-:S04]  /*12500*/  IMAD R2, R17, 0xc0, RZ ;  /* 0x000000c011027824 */ /* 0x004fc800078e02ff */
[----:B------:R-:W-:Y:S01]  /*12510*/  VIADD R2, R2, 0xbf ;  /* 0x000000bf02027836 */ /* 0x000fe20000000000 */
[----:B---3--:R-:W-:-:S13]  /*12520*/  ISETP.NE.AND P0, PT, R0, 0x1, PT ;  /* 0x000000010000780c */ /* 0x008fda0003f05270 */
[----:B------:R-:W2:Y:S08]  /*12530*/  @P0 LDC R3, c[0x0][0x44c] ;  /* 0x00011300ff030b82 */ /* 0x000eb00000000800 */
[----:B------:R-:W3:Y:S01]  /*12540*/  @P0 LDC R0, c[0x0][0x450] ;  /* 0x00011400ff000b82 */ /* 0x000ee20000000800 */
[----:B--2---:R-:W-:-:S05]  /*12550*/  @P0 IMAD.HI.U32 R3, R2, R3, RZ ;  /* 0x0000000302030227 */ /* 0x004fca00078e00ff */
[----:B---3--:R-:W-:Y:S01]  /*12560*/  @P0 SHF.R.U32.HI R2, RZ, R0, R3 ;  /* 0x00000000ff020219 */ /* 0x008fe20000011603 */
[C---:B------:R-:W-:Y:S01]  /*12570*/  VIADD R0, R6.reuse, 0x8f ;  /* 0x0000008f06007836 */ /* 0x040fe20000000000 */
[----:B------:R-:W-:-:S03]  /*12580*/  IADD3 R6, R6, 0x90, -R8 ;  /* 0x0000009006067810 */ /* 0x000fc60007ffe808 */
[----:B------:R-:W-:-:S04]  /*12590*/  IMAD.HI R0, R0, 0x38e38e39, RZ ;  /* 0x38e38e3900007827 */ /* 0x000fc800078e02ff */
[----:B------:R-:W-:Y:S01]  /*125a0*/  IMAD.IADD R2, R6, 0x1, R2 ;  /* 0x0000000106027824 */ /* 0x000fe200078e0202 */
[----:B------:R-:W-:-:S03]  /*125b0*/  SHF.R.U32.HI R3, RZ, 0x1f, R0 ;  /* 0x0000001fff037819 */ /* 0x000fc60000011600 */
[----:B------:R-:W-:Y:S01]  /*125c0*/  IMAD.HI R2, R2, 0x38e38e39, RZ ;  /* 0x38e38e3902027827 */ /* 0x000fe200078e02ff */
[----:B------:R-:W-:-:S04]  /*125d0*/  LEA.HI.SX32 R3, R0, R3, 0x1b ;  /* 0x0000000300037211 */ /* 0x000fc800078fdaff */
[----:B------:R-:W-:-:S04]  /*125e0*/  SHF.R.U32.HI R0, RZ, 0x1f, R2 ;  /* 0x0000001fff007819 */ /* 0x000fc80000011602 */
[----:B------:R-:W-:-:S04]  /*125f0*/  LEA.HI.SX32 R0, R2, R0, 0x1b ;  /* 0x0000000002007211 */ /* 0x000fc800078fdaff */
[----:B------:R-:W-:-:S04]  /*12600*/  VIMNMX R4, R3, R0, PT ;  /* 0x0000000003047248 */ /* 0x000fc80003fe0100 */
[----:B------:R-:W-:Y:S01]  /*12610*/  ISETP.GT.AND P0, PT, R4, RZ, PT ;  /* 0x000000ff0400720c */ /* 0x000fe20003f04270 */
[----:B------:R2:W-:-:S12]  /*12620*/  STL [R1+0xc], R4 ;  /* 0x00000c0401007387 */ /* 0x0005d80000100800 */
[----:B--2---:R-:W-:Y:S05]  /*12630*/  @P0 BRA `(.L_x_2124) ;  /* 0x0000000000480947 */ /* 0x004fea0003800000 */
[----:B------:R-:W2:Y:S02]  /*12640*/  S2R R4, SR_TID.X ;  /* 0x0000000000047919 */ /* 0x000ea40000002100 */
[----:B--2---:R-:W-:-:S04]  /*12650*/  LOP3.LUT R4, R4, 0x7f, RZ, 0xc0, !PT ;  /* 0x0000007f04047812 */ /* 0x004fc800078ec0ff */
[----:B------:R-:W-:-:S13]  /*12660*/  ISETP.NE.AND P0, PT, R4, RZ, PT ;  /* 0x000000ff0400720c */ /* 0x000fda0003f05270 */
[----:B------:R-:W-:Y:S05]  /*12670*/  @P0 BRA `(.L_x_2125) ;  /* 0x0000004000380947 */ /* 0x000fea0003800000 */
[----:B------:R-:W2:Y:S01]  /*12680*/  S2R R5, SR_LANEID ;  /* 0x0000000000057919 */ /* 0x000ea20000000000 */
[----:B------:R-:W-:Y:S01]  /*12690*/  VOTEU.ANY UR4, UPT, PT ;  /* 0x0000000000047886 */ /* 0x000fe200038e0100 */
[----:B------:R-:W3:Y:S01]  /*126a0*/  LDC.64 R2, c[0x0][0xc60] ;  /* 0x00031800ff027b82 */ /* 0x000ee20000000a00 */
[----:B------:R-:W2:Y:S01]  /*126b0*/  FLO.U32 R0, UR4 ;  /* 0x0000000400007d00 */ /* 0x000ea200080e0000 */
[----:B------:R-:W-:Y:S01]  /*126c0*/  ULDC.64 UR6, c[0x0][0x208] ;  /* 0x0000820000067ab9 */ /* 0x000fe20000000a00 */
        /* <DEDUP_REMOVED lines=9> */
.L_x_2124:
        /* <DEDUP_REMOVED lines=15> */
[----:B01----:R-:W-:Y:S02]  /*12850*/  IMAD.MOV.U32 R8, RZ, RZ, 0x70 ;  /* 0x00000070ff087424 */ /* 0x003fe400078e00ff */
[----:B------:R-:W-:Y:S02]  /*12860*/  IMAD.MOV.U32 R12, RZ, RZ, 0x1 ;  /* 0x00000001ff0c7424 */ /* 0x000fe400078e00ff */
[----:B------:R-:W-:-:S07]  /*12870*/  IMAD.MOV.U32 R13, RZ, RZ, RZ ;  /* 0x000000ffff0d7224 */ /* 0x000fce00078e00ff */
[----:B------:R-:W-:-:S07]  /*12880*/  LEPC R20, `(.L_x_2127) ;  /* 0x000000001014794e */ /* 0x000fce0000000000 */
[----:B--2---:R-:W-:Y:S05]  /*12890*/  CALL.ABS.NOINC R2 ;  /* 0x0000000002007343 */ /* 0x004fea0003c00000 */
.L_x_2127:
[----:B------:R-:W-:Y:S05]  /*128a0*/  BSYNC B6 ;  /* 0x0000000000067941 */ /* 0x000fea0003800000 */
.L_x_2126:
        /* <DEDUP_REMOVED lines=15> */
[----:B01----:R-:W-:Y:S02]  /*129a0*/  IMAD.MOV.U32 R8, RZ, RZ, 0x70 ;  /* 0x00000070ff087424 */ /* 0x003fe400078e00ff */
[----:B------:R-:W-:Y:S02]  /*129b0*/  IMAD.MOV.U32 R12, RZ, RZ, 0x1 ;  /* 0x00000001ff0c7424 */ /* 0x000fe400078e00ff */
[----:B--2---:R-:W-:-:S07]  /*129c0*/  IMAD.MOV.U32 R13, RZ, RZ, RZ ;  /* 0x000000ffff0d7224 */ /* 0x004fce00078e00ff */
[----:B------:R-:W-:-:S07]  /*129d0*/  LEPC R20, `(.L_x_2130) ;  /* 0x000000001014794e */ /* 0x000fce0000000000 */
[----:B---3--:R-:W-:Y:S05]  /*129e0*/  CALL.ABS.NOINC R2 ;  /* 0x0000000002007343 */ /* 0x008fea0003c00000 */
.L_x_2130:
        /* <DEDUP_REMOVED lines=15> */
.L_x_2129:
[----:B------:R-:W-:Y:S05]  /*12ae0*/  BSYNC B6 ;  /* 0x0000000000067941 */ /* 0x000fea0003800000 */
.L_x_2128:
[----:B------:R-:W-:Y:S01]  /*12af0*/  ULDC.64 UR4, c[0x0][0x9f8] ;  /* 0x00027e0000047ab9 */ /* 0x000fe20000000a00 */
[----:B------:R-:W-:Y:S01]  /*12b00*/  ULDC.64 UR6, c[0x0][0x208] ;  /* 0x0000820000067ab9 */ /* 0x000fe20000000a00 */
[----:B------:R-:W-:Y:S01]  /*12b10*/  ISETP.NE.U32.AND P0, PT, RZ, UR4, PT ;  /* 0x00000004ff007c0c */ /* 0x000fe2000bf05070 */
[----:B------:R-:W2:Y:S01]  /*12b20*/  LDL R20, [R1+0xc] ;  /* 0x00000c0001147983 */ /* 0x000ea20000100800 */
[----:B------:R-:W3:Y:S02]  /*12b30*/  LDC.64 R2, c[0x0][0x418] ;  /* 0x00010600ff027b82 */ /* 0x000ee40000000a00 */
[----:B------:R-:W-:-:S13]  /*12b40*/  ISETP.NE.AND.EX P0, PT, RZ, UR5, PT, P0 ;  /* 0x00000005ff007c0c */ /* 0x000fda000bf05300 */
[----:B------:R-:W-:-:S04]  /*12b50*/  @P0 IADD3 R24, P1, R24, UR4, RZ ;  /* 0x0000000418180c10 */ /* 0x000fc8000ff3e0ff */
[----:B------:R-:W-:Y:S01]  /*12b60*/  @P0 IADD3.X R25, R25, UR5, RZ, P1, !PT ;  /* 0x0000000519190c10 */ /* 0x000fe20008ffe4ff */
[----:B------:R-:W-:-:S04]  /*12b70*/  ULDC.64 UR4, c[0x0][0xa08] ;  /* 0x0002820000047ab9 */ /* 0x000fc80000000a00 */
[----:B------:R2:W4:Y:S01]  /*12b80*/  @P0 LDG.E R26, desc[UR6][R24.64] ;  /* 0x00000006181a0981 */ /* 0x000522000c1e1900 */
[----:B---3--:R-:W-:Y:S01]  /*12b90*/  LOP3.LUT P0, RZ, R2, UR4, RZ, 0xfc, !PT ;  /* 0x0000000402ff7c12 */ /* 0x008fe2000f80fcff */
[----:B------:R-:W-:-:S03]  /*12ba0*/  UMOV UR4, 0xffffffff ;  /* 0xffffffff00047882 */ /* 0x000fc60000000000 */
[----:B------:R-:W-:Y:S01]  /*12bb0*/  LOP3.LUT P0, RZ, R3, UR5, RZ, 0xfc, P0 ;  /* 0x0000000503ff7c12 */ /* 0x000fe2000800fcff */
[----:B--2---:R-:W-:Y:S01]  /*12bc0*/  VIADD R25, R20, 0xffffffff ;  /* 0xffffffff14197836 */ /* 0x004fe20000000000 */
[----:B----4-:R-:W-:Y:S02]  /*12bd0*/  SHF.R.S32.HI R29, RZ, 0x1f, R26 ;  /* 0x0000001fff1d7819 */ /* 0x010fe4000001141a */
[----:B------:R-:W-:Y:S01]  /*12be0*/  SEL R24, R26, RZ, !P0 ;  /* 0x000000ff1a187207 */ /* 0x000fe20004000000 */
[----:B------:R-:W-:Y:S08]  /*12bf0*/  BRA.DIV UR4, `(.L_x_2131) ;  /* 0x0000004e04887947 */ /* 0x000ff0000b800000 */
[----:B------:R-:W2:Y:S02]  /*12c00*/  S2R R0, SR_TID.X ;  /* 0x0000000000007919 */ /* 0x000ea40000002100 */
[----:B--2---:R-:W-:-:S04]  /*12c10*/  SHF.R.U32.HI R0, RZ, 0x5, R0 ;  /* 0x00000005ff007819 */ /* 0x004fc80000011600 */
[----:B------:R-:W-:-:S05]  /*12c20*/  LOP3.LUT R0, R0, 0x3, RZ, 0xc0, !PT ;  /* 0x0000000300007812 */ /* 0x000fca00078ec0ff */
[----:B------:R2:W3:Y:S02]  /*12c30*/  SHFL.IDX PT, R14, R0, RZ, 0x1f ;  /* 0x00001fff000e7589 */ /* 0x0004e400000e0000 */
.L_x_2239:
[----:B------:R-:W-:Y:S02]  /*12c40*/  PLOP3.LUT P1, PT, PT, PT, PT, 0x8, 0x0 ;  /* 0x000000000000781c */ /* 0x000fe40003f2e170 */
[----:B---3--:R-:W-:Y:S02]  /*12c50*/  ISETP.NE.AND P0, PT, R14, RZ, PT ;  /* 0x000000ff0e00720c */ /* 0x008fe40003f05270 */
[----:B--2---:R-:W-:-:S05]  /*12c60*/  P2R R0, PR, RZ, 0x2 ;  /* 0x00000002ff007803 */ /* 0x004fca0000000000 */
[----:B------:R2:W-:Y:S06]  /*12c70*/  STL [R1], R0 ;  /* 0x0000000001007387 */ /* 0x0005ec0000100800 */
[----:B------:R-:W-:Y:S05]  /*12c80*/  @P0 BRA `(.L_x_2132) ;  /* 0x00000004001c0947 */ /* 0x000fea0003800000 */
[----:B------:R-:W-:-:S03]  /*12c90*/  UMOV UR4, 0xffffffff ;  /* 0xffffffff00047882 */ /* 0x000fc60000000000 */
[----:B------:R-:W-:Y:S05]  /*12ca0*/  BRA.DIV UR4, `(.L_x_2133) ;  /* 0x0000004e04907947 */ /* 0x000fea000b800000 */
[----:B------:R-:W-:-:S13]  /*12cb0*/  ELECT P6, URZ, PT ;  /* 0x00000000003f782f */ /* 0x000fda00038c0000 */
.L_x_2242:
[----:B------:R-:W-:Y:S05]  /*12cc0*/  @!P6 BRA `(.L_x_2132) ;  /* 0x00000004000ce947 */ /* 0x000fea0003800000 */
[----:B------:R-:W-:-:S04]  /*12cd0*/  ISETP.NE.U32.AND P0, PT, R2, RZ, PT ;  /* 0x000000ff0200720c */ /* 0x000fc80003f05070 */
[----:B------:R-:W-:-:S13]  /*12ce0*/  ISETP.NE.AND.EX P0, PT, R3, RZ, PT, P0 ;  /* 0x000000ff0300720c */ /* 0x000fda0003f05300 */
[----:B------:R-:W-:Y:S05]  /*12cf0*/  @!P0 BRA `(.L_x_2134) ;  /* 0x0000000000488947 */ /* 0x000fea0003800000 */
[----:B------:R-:W3:Y:S01]  /*12d00*/  LDC R6, c[0x0][0x43c] ;  /* 0x00010f00ff067b82 */ /* 0x000ee20000000800 */
[----:B------:R-:W-:Y:S01]  /*12d10*/  ULDC.64 UR4, c[0x0][0x428] ;  /* 0x00010a0000047ab9 */ /* 0x000fe20000000a00 */
        /* <DEDUP_REMOVED lines=16> */
.L_x_2134:
[----:B--2---:R-:W-:Y:S01]  /*12e20*/  IMAD R0, R23, 0x8, R22 ;  /* 0x0000000817007824 */ /* 0x004fe200078e0216 */
[----:B---3--:R-:W-:-:S04]  /*12e30*/  SHF.L.U32 R2, R27, 0x1f, RZ ;  /* 0x0000001f1b027819 */ /* 0x008fc800000006ff */
[----:B------:R-:W2:Y:S02]  /*12e40*/  SYNCS.PHASECHK.TRANS64.TRYWAIT P0, [R0+URZ+0x31c40], R2 ;  /* 0x031c4002000075a7 */ /* 0x000ea4000800017f */
[----:B--2---:R-:W-:Y:S05]  /*12e50*/  @!P0 BRA `(.L_x_2135) ;  /* 0x0000004c00448947 */ /* 0x004fea0003800000 */
.L_x_2243:
        /* <DEDUP_REMOVED lines=11> */
.L_x_2136:
[----:B------:R-:W-:Y:S01]  /*12f10*/  R2UR UR9, R0 ;  /* 0x00000000000972ca */ /* 0x000fe200000e0000 */
[----:B--2---:R-:W-:Y:S01]  /*12f20*/  IMAD R0, R23, 0x6c00, R22 ;  /* 0x00006c0017007824 */ /* 0x004fe200078e0216 */
        /* <DEDUP_REMOVED lines=22> */
[----:B--2---:R-:W-:Y:S01]  /*13090*/  UMOV UR8, UR15 ;  /* 0x0000000f00087c82 */ /* 0x004fe20008000000 */
[----:B------:R-:W-:Y:S02]  /*130a0*/  UMOV UR10, UR16 ;  /* 0x00000010000a7c82 */ /* 0x000fe40008000000 */
[----:B------:R2:W-:Y:S02]  /*130b0*/  UTMALDG.4D [UR8], [UR4], desc[UR6] ;  /* 0x00000608040075b4 */ /* 0x0005e40008019000 */
[----:B--2---:R-:W-:Y:S01]  /*130c0*/  UMOV UR8, UR17 ;  /* 0x0000001100087c82 */ /* 0x004fe20008000000 */
[----:B------:R-:W-:-:S02]  /*130d0*/  UMOV UR10, UR14 ;  /* 0x0000000e000a7c82 */ /* 0x000fc40008000000 */
[----:B------:R3:W-:Y:S02]  /*130e0*/  UTMALDG.4D [UR8], [UR4], desc[UR6] ;  /* 0x00000608040075b4 */ /* 0x0007e40008019000 */
[----:B---3--:R-:W-:Y:S01]  /*130f0*/  NOP ;  /* 0x0000000000007918 */ /* 0x008fe20000000000 */
.L_x_2132:
[----:B------:R-:W3:Y:S04]  /*13100*/  LDL.LU R4, [R1+0x10] ;  /* 0x0000100001047983 */ /* 0x000ee80000300800 */
[----:B------:R-:W4:Y:S04]  /*13110*/  LDL.LU R6, [R1+0x8] ;  /* 0x0000080001067983 */ /* 0x000f280000300800 */
[----:B------:R-:W5:Y:S01]  /*13120*/  LDL.LU R3, [R1+0x18] ;  /* 0x0000180001037983 */ /* 0x000f620000300800 */
[----:B------:R-:W-:Y:S05]  /*13130*/  WARPSYNC.ALL ;  /* 0x0000000000007948 */ /* 0x000fea0003800000 */
[----:B------:R-:W-:Y:S01]  /*13140*/  ULDC.64 UR6, c[0x0][0xa00] ;  /* 0x0002800000067ab9 */ /* 0x000fe20000000a00 */
[----:B------:R-:W-:Y:S01]  /*13150*/  ULDC.64 UR4, c[0x0][0x298] ;  /* 0x0000a60000047ab9 */ /* 0x000fe20000000a00 */
[----:B------:R-:W-:Y:S01]  /*13160*/  BAR.SYNC.DEFER_BLOCKING 0x8, 0x200 ;  /* 0x0208000000007b1d */ /* 0x000fe20000010000 */
[----:B------:R-:W-:Y:S01]  /*13170*/  ISETP.NE.U32.AND P0, PT, RZ, UR6, PT ;  /* 0x00000006ff007c0c */ /* 0x000fe2000bf05070 */
[----:B--2---:R-:W-:-:S03]  /*13180*/  VIADD R0, R22, 0xda00 ;  /* 0x0000da0016007836 */ /* 0x004fc60000000000 */
[----:B------:R-:W-:Y:S01]  /*13190*/  ISETP.NE.AND.EX P0, PT, RZ, UR7, PT, P0 ;  /* 0x00000007ff007c0c */ /* 0x000fe2000bf05300 */
[----:B------:R-:W-:Y:S01]  /*131a0*/  BSSY B6, `(.L_x_2137) ;  /* 0x0000020000067945 */ /* 0x000fe20003800000 */
[----:B------:R-:W-:Y:S02]  /*131b0*/  LOP3.LUT P1, RZ, R0, 0x1bf, RZ, 0xc0, !PT ;  /* 0x000001bf00ff7812 */ /* 0x000fe4000782c0ff */
[----:B---3--:R-:W-:-:S05]  /*131c0*/  SHF.R.S32.HI R2, RZ, 0x1f, R4 ;  /* 0x0000001fff027819 */ /* 0x008fca0000011404 */
[----:B------:R-:W-:Y:S01]  /*131d0*/  IMAD R2, R2, UR4, RZ ;  /* 0x0000000402027c24 */ /* 0x000fe2000f8e02ff */
[----:B-----5:R-:W-:-:S03]  /*131e0*/  SEL R3, R3, RZ, !P0 ;  /* 0x000000ff03037207 */ /* 0x020fc60004000000 */
[----:B------:R-:W-:Y:S01]  /*131f0*/  IMAD R0, R4, UR5, R2 ;  /* 0x0000000504007c24 */ /* 0x000fe2000f8e0202 */
[----:B----4-:R-:W-:Y:S01]  /*13200*/  SEL R2, R6, RZ, !P0 ;  /* 0x000000ff06027207 */ /* 0x010fe20004000000 */
[----:B------:R-:W-:-:S05]  /*13210*/  IMAD.WIDE.U32 R4, R4, UR4, RZ ;  /* 0x0000000404047c25 */ /* 0x000fca000f8e00ff */
[----:B------:R-:W-:Y:S04]  /*13220*/  STL.64 [R1+0x20], R4 ;  /* 0x0000200401007387 */ /* 0x000fe80000100a00 */
[----:B------:R2:W-:Y:S04]  /*13230*/  STL [R1+0x8], R2 ;  /* 0x0000080201007387 */ /* 0x0005e80000100800 */
[----:B------:R3:W-:Y:S01]  /*13240*/  STL [R1+0x2c], R3 ;  /* 0x00002c0301007387 */ /* 0x0007e20000100800 */
[----:B--2---:R-:W-:Y:S01]  /*13250*/  IMAD.IADD R2, R5, 0x1, R0 ;  /* 0x0000000105027824 */ /* 0x004fe200078e0200 */
[----:B------:R-:W-:-:S05]  /*13260*/  SHF.R.S32.HI R0, RZ, 0x1f, R18 ;  /* 0x0000001fff007819 */ /* 0x000fca0000011412 */
        /* <DEDUP_REMOVED lines=19> */
.L_x_2138:
[----:B------:R-:W-:Y:S05]  /*133a0*/  BSYNC B6 ;  /* 0x0000000000067941 */ /* 0x000fea0003800000 */
.L_x_2137:
        /* <DEDUP_REMOVED lines=8> */
[----:B------:R-:W4:Y:S01]  /*13430*/  LDL.LU R4, [R1+0x8] ;  /* 0x0000080001047983 */ /* 0x000f220000300800 */
[----:B------:R-:W4:Y:S01]  /*13440*/  S2R R10, SR_TID.X ;  /* 0x00000000000a7919 */ /* 0x000f220000002100 */
[----:B------:R-:W4:Y:S01]  /*13450*/  S2R R11, SR_TID.X ;  /* 0x00000000000b7919 */ /* 0x000f220000002100 */
[----:B---3--:R-:W-:-:S13]  /*13460*/  ISETP.NE.AND P1, PT, R9, 0x1, PT ;  /* 0x000000010900780c */ /* 0x008fda0003f25270 */
[----:B------:R-:W3:Y:S08]  /*13470*/  @P1 LDC R5, c[0x0][0x450] ;  /* 0x00011400ff051b82 */ /* 0x000ef00000000800 */
[----:B01----:R-:W0:Y:S01]  /*13480*/  @P1 LDC R8, c[0x0][0x44c] ;  /* 0x00011300ff081b82 */ /* 0x003e220000000800 */
[----:B--2---:R-:W-:Y:S02]  /*13490*/  IMAD.MOV.U32 R3, RZ, RZ, R0 ;  /* 0x000000ffff037224 */ /* 0x004fe400078e0000 */
[----:B----4-:R-:W-:-:S02]  /*134a0*/  IMAD R0, R20, UR4, RZ ;  /* 0x0000000414007c24 */ /* 0x010fc4000f8e02ff */
[C---:B------:R-:W-:Y:S01]  /*134b0*/  IMAD.WIDE.U32 R2, R18.reuse, UR4, R2 ;  /* 0x0000000412027c25 */ /* 0x040fe2000f8e0002 */
[----:B------:R-:W1:Y:S03]  /*134c0*/  S2R R20, SR_TID.X ;  /* 0x0000000000147919 */ /* 0x000e660000002100 */
[----:B------:R-:W-:Y:S01]  /*134d0*/  IMAD R0, R18, UR5, R0 ;  /* 0x0000000512007c24 */ /* 0x000fe2000f8e0200 */
[----:B------:R-:W-:-:S03]  /*134e0*/  ULDC.64 UR4, c[0x0][0x2e0] ;  /* 0x0000b80000047ab9 */ /* 0x000fc60000000a00 */
[----:B------:R-:W-:Y:S02]  /*134f0*/  IMAD.IADD R3, R3, 0x1, R0 ;  /* 0x0000000103037824 */ /* 0x000fe400078e0200 */
[----:B------:R-:W-:Y:S02]  /*13500*/  IMAD R0, R21, UR4, RZ ;  /* 0x0000000415007c24 */ /* 0x000fe4000f8e02ff */
[----:B------:R-:W2:Y:S01]  /*13510*/  S2R R21, SR_TID.X ;  /* 0x0000000000157919 */ /* 0x000ea20000002100 */
[----:B------:R-:W-:-:S04]  /*13520*/  IMAD.WIDE.U32 R2, R4, UR4, R2 ;  /* 0x0000000404027c25 */ /* 0x000fc8000f8e0002 */
[----:B------:R-:W-:Y:S01]  /*13530*/  IMAD R0, R4, UR5, R0 ;  /* 0x0000000504007c24 */ /* 0x000fe2000f8e0200 */
[----:B------:R-:W-:Y:S01]  /*13540*/  ULDC.64 UR4, c[0x0][0x2d0] ;  /* 0x0000b40000047ab9 */ /* 0x000fe20000000a00 */
[----:B------:R-:W4:Y:S02]  /*13550*/  @P1 LDC R4, c[0x0][0x44c] ;  /* 0x00011300ff041b82 */ /* 0x000f240000000800 */
[----:B------:R-:W-:Y:S01]  /*13560*/  IMAD.IADD R3, R3, 0x1, R0 ;  /* 0x0000000103037824 */ /* 0x000fe200078e0200 */
[----:B-1----:R-:W-:-:S04]  /*13570*/  LOP3.LUT R20, R20, 0x7f, RZ, 0xc0, !PT ;  /* 0x0000007f14147812 */ /* 0x002fc800078ec0ff */
[----:B------:R-:W-:Y:S01]  /*13580*/  SHF.R.U32.HI R20, RZ, 0x2, R20 ;  /* 0x00000002ff147819 */ /* 0x000fe20000011614 */
[----:B--2---:R-:W-:Y:S02]  /*13590*/  IMAD.SHL.U32 R6, R21, 0x20, RZ ;  /* 0x0000002015067824 */ /* 0x004fe400078e00ff */
[----:B------:R-:W-:-:S03]  /*135a0*/  IMAD.SHL.U32 R21, R10, 0x8, RZ ;  /* 0x000000080a157824 */ /* 0x000fc600078e00ff */
        /* <DEDUP_REMOVED lines=9> */
[----:B---3--:R-:W-:-:S04]  /*13640*/  @P1 SHF.R.U32.HI R4, RZ, R5, R0 ;  /* 0x00000005ff041219 */ /* 0x008fc80000011600 */
        /* <DEDUP_REMOVED lines=15> */
[----:B0-----:R-:W-:Y:S01]  /*13740*/  @P1 IMAD.HI.U32 R8, R7, R8, RZ ;  /* 0x0000000807081227 */ /* 0x001fe200078e00ff */
        /* <DEDUP_REMOVED lines=13> */
[----:B------:R-:W-:Y:S01]  /*13820*/  IMAD.IADD R3, R3, 0x1, R7 ;  /* 0x0000000103037824 */ /* 0x000fe200078e0207 */
[----:B------:R-:W-:Y:S02]  /*13830*/  ISETP.GE.AND P2, PT, R20, UR4, PT ;  /* 0x0000000414007c0c */ /* 0x000fe4000bf46270 */
        /* <DEDUP_REMOVED lines=12> */
[----:B------:R-:W-:Y:S01]  /*13900*/  IMAD R17, R17, 0xc0, R21 ;  /* 0x000000c011117824 */ /* 0x000fe200078e0215 */
[----:B------:R-:W-:Y:S02]  /*13910*/  ULDC.64 UR4, c[0x0][0x208] ;  /* 0x0000820000047ab9 */ /* 0x000fe40000000a00 */
[----:B------:R-:W0:Y:S04]  /*13920*/  SHFL.IDX PT, R3, R0, RZ, 0x1c1f ;  /* 0x001c1fff00037589 */ /* 0x000e2800000e0000 */
[----:B------:R-:W-:Y:S01]  /*13930*/  SHFL.IDX PT, R14, R7, 0x1, 0x1c1f ;  /* 0x003c1f00070e7f89 */ /* 0x000fe200000e0000 */
[----:B--2---:R-:W-:-:S03]  /*13940*/  IMAD R5, R2, R9, RZ ;  /* 0x0000000902057224 */ /* 0x004fc600078e02ff */
[----:B------:R-:W1:Y:S02]  /*13950*/  SHFL.IDX PT, R2, R4, RZ, 0x1c1f ;  /* 0x001c1fff04027589 */ /* 0x000e6400000e0000 */
        /* <DEDUP_REMOVED lines=54> */
.L_x_2256:
[----:B------:R-:W-:Y:S01]  /*13cc0*/  VIADD R0, R17, 0xa0 ;  /* 0x000000a011007836 */ /* 0x000fe20000000000 */
[----:B------:R-:W-:-:S04]  /*13cd0*/  ULDC.64 UR4, c[0x0][0x208] ;  /* 0x0000820000047ab9 */ /* 0x000fc80000000a00 */
[----:B------:R-:W-:Y:S01]  /*13ce0*/  ISETP.GE.AND P3, PT, R0, R5, PT ;  /* 0x000000050000720c */ /* 0x000fe20003f66270 */
[----:B------:R-:W-:-:S12]  /*13cf0*/  VIADD R0, R22, 0x31c00 ;  /* 0x00031c0016007836 */ /* 0x000fd80000000000 */
        /* <DEDUP_REMOVED lines=10> */
.L_x_2140:
        /* <DEDUP_REMOVED lines=8> */
[----:B------:R-:W-:Y:S01]  /*13e20*/  LEA.HI R2, R3, R3, RZ, 0x1 ;  /* 0x0000000303027211 */ /* 0x000fe200078f08ff */
[----:B------:R0:W-:Y:S03]  /*13e30*/  STL [R1+0x28], R3 ;  /* 0x0000280301007387 */ /* 0x0001e60000100800 */
[----:B------:R-:W-:-:S05]  /*13e40*/  LOP3.LUT R2, R2, 0xfffffffe, RZ, 0xc0, !PT ;  /* 0xfffffffe02027812 */ /* 0x000fca00078ec0ff */
[----:B------:R-:W-:-:S05]  /*13e50*/  IMAD.IADD R2, R3, 0x1, -R2 ;  /* 0x0000000103027824 */ /* 0x000fca00078e0a02 */
[----:B0-----:R-:W-:Y:S01]  /*13e60*/  SHF.L.U32 R3, R2, 0x1f, RZ ;  /* 0x0000001f02037819 */ /* 0x001fe200000006ff */
[----:B------:R-:W-:Y:S01]  /*13e70*/  NOP ;  /* 0x0000000000007918 */ /* 0x000fe20000000000 */
[----:B------:R-:W2:Y:S01]  /*13e80*/  LDL R4, [R1+0xc] ;  /* 0x00000c0001047983 */ /* 0x000ea20000100800 */
[----:B------:R0:W-:Y:S01]  /*13e90*/  SYNCS.ARRIVE.TRANS64.A1T0 RZ, [R22+URZ+0x31c00], RZ ;  /* 0x031c00ff16ff79a7 */ /* 0x0001e2000810003f */
[----:B------:R-:W-:Y:S01]  /*13ea0*/  BSSY B0, `(.L_x_2141) ;  /* 0x0000004000007945 */ /* 0x000fe20003800000 */
[----:B------:R-:W1:Y:S01]  /*13eb0*/  SYNCS.PHASECHK.TRANS64.TRYWAIT P0, [R22+URZ+0x31c20], R3 ;  /* 0x031c2003160075a7 */ /* 0x000e62000800017f */
[----:B--2---:R-:W-:Y:S02]  /*13ec0*/  ISETP.GE.AND P1, PT, R4, 0x2, PT ;  /* 0x000000020400780c */ /* 0x004fe40003f26270 */
[----:B01----:R-:W-:Y:S11]  /*13ed0*/  @!P0 BRA `(.L_x_2142) ;  /* 0x0000004400588947 */ /* 0x003ff60003800000 */
.L_x_2257:
[----:B------:R-:W-:Y:S05]  /*13ee0*/  BSYNC B0 ;  /* 0x0000000000007941 */ /* 0x000fea0003800000 */
.L_x_2141:
[----:B------:R-:W-:Y:S04]  /*13ef0*/  BSSY B0, `(.L_x_2143) ;  /* 0x0000226000007945 */ /* 0x000fe80003800000 */
[----:B------:R-:W-:Y:S05]  /*13f00*/  @!P1 BRA `(.L_x_2144) ;  /* 0x0000002000909947 */ /* 0x000fea0003800000 */
[----:B------:R-:W2:Y:S01]  /*13f10*/  LDL R4, [R1+0xc] ;  /* 0x00000c0001047983 */ /* 0x000ea20000100800 */
[----:B------:R-:W-:Y:S01]  /*13f20*/  BSSY B2, `(.L_x_2145) ;  /* 0x00000bc000027945 */ /* 0x000fe20003800000 */
[C---:B--2---:R-:W-:Y:S01]  /*13f30*/  LOP3.LUT R2, R4.reuse, 0x1, RZ, 0xc0, !PT ;  /* 0x0000000104027812 */ /* 0x044fe200078ec0ff */
[----:B------:R-:W-:-:S03]  /*13f40*/  VIADD R7, R4, 0xfffffffe ;  /* 0xfffffffe04077836 */ /* 0x000fc60000000000 */
[----:B------:R-:W-:Y:S01]  /*13f50*/  ISETP.NE.U32.AND P0, PT, R2, 0x1, PT ;  /* 0x000000010200780c */ /* 0x000fe20003f05070 */
[----:B------:R-:W-:-:S12]  /*13f60*/  IMAD.MOV.U32 R6, RZ, RZ, R7 ;  /* 0x000000ffff067224 */ /* 0x000fd800078e0007 */
[----:B------:R-:W-:Y:S05]  /*13f70*/  @!P0 BRA `(.L_x_2146) ;  /* 0x0000000800d88947 */ /* 0x000fea0003800000 */
        /* <DEDUP_REMOVED lines=11> */
[----:B------:R-:W-:Y:S01]  /*14030*/  ISETP.NE.U32.AND P0, PT, RZ, UR4, PT ;  /* 0x00000004ff007c0c */ /* 0x000fe2000bf05070 */
[----:B------:R-:W-:-:S03]  /*14040*/  IMAD.MOV.U32 R6, RZ, RZ, R7 ;  /* 0x000000ffff067224 */ /* 0x000fc600078e0007 */
[----:B------:R-:W-:-:S13]  /*14050*/  ISETP.NE.AND.EX P0, PT, RZ, UR5, PT, P0 ;  /* 0x00000005ff007c0c */ /* 0x000fda000bf05300 */
        /* <DEDUP_REMOVED lines=19> */
.L_x_2149:
[----:B0-----:R-:W-:Y:S01]  /*14190*/  IMAD R3, R8, 0x8, R22 ;  /* 0x0000000808037824 */ /* 0x001fe200078e0216 */
[----:B------:R-:W-:Y:S01]  /*141a0*/  SHF.L.U32 R2, R9, 0x1f, RZ ;  /* 0x0000001f09027819 */ /* 0x000fe200000006ff */
[----:B------:R-:W-:Y:S03]  /*141b0*/  BSSY B3, `(.L_x_2150) ;  /* 0x0000003000037945 */ /* 0x000fe60003800000 */
[----:B------:R-:W0:Y:S02]  /*141c0*/  SYNCS.PHASECHK.TRANS64.TRYWAIT P0, [R3+URZ+0x31c40], R2 ;  /* 0x031c4002030075a7 */ /* 0x000e24000800017f */
[----:B0-----:R-:W-:Y:S05]  /*141d0*/  @!P0 BRA `(.L_x_2151) ;  /* 0x0000004000ac8947 */ /* 0x001fea0003800000 */
.L_x_2258:
[----:B------:R-:W-:Y:S05]  /*141e0*/  BSYNC B3 ;  /* 0x0000000000037941 */ /* 0x000fea0003800000 */
.L_x_2150:
        /* <DEDUP_REMOVED lines=12> */
.L_x_2153:
[----:B------:R-:W-:Y:S05]  /*142b0*/  BSYNC B3 ;  /* 0x0000000000037941 */ /* 0x000fea0003800000 */
.L_x_2152:
        /* <DEDUP_REMOVED lines=11> */
.L_x_2154:
        /* <DEDUP_REMOVED lines=16> */
.L_x_2155:
        /* <DEDUP_REMOVED lines=16> */
.L_x_2156:
        /* <DEDUP_REMOVED lines=15> */
.L_x_2259:
[----:B------:R-:W-:Y:S05]  /*14660*/  BSYNC B3 ;  /* 0x0000000000037941 */ /* 0x000fea0003800000 */
.L_x_2157:
        /* <DEDUP_REMOVED lines=12> */
.L_x_2160:
[----:B------:R-:W-:Y:S05]  /*14730*/  BSYNC B3 ;  /* 0x0000000000037941 */ /* 0x000fea0003800000 */
.L_x_2159:
        /* <DEDUP_REMOVED lines=11> */
.L_x_2161:
        /* <DEDUP_REMOVED lines=15> */
.L_x_2162:
        /* <DEDUP_REMOVED lines=15> */
.L_x_2163:
        /* <DEDUP_REMOVED lines=12> */
.L_x_2148:
[----:B------:R-:W-:Y:S05]  /*14a90*/  BSYNC B1 ;  /* 0x0000000000017941 */ /* 0x000fea0003800000 */
.L_x_2147:
[----:B------:R-:W2:Y:S01]  /*14aa0*/  LDL.LU R2, [R1+0xc] ;  /* 0x00000c0001027983 */ /* 0x000ea20000300800 */
[----:B------:R-:W-:Y:S02]  /*14ab0*/  IMAD.MOV.U32 R23, RZ, RZ, R8 ;  /* 0x000000ffff177224 */ /* 0x000fe400078e0008 */
[----:B------:R-:W-:Y:S02]  /*14ac0*/  IMAD.MOV.U32 R27, RZ, RZ, R9 ;  /* 0x000000ffff1b7224 */ /* 0x000fe400078e0009 */
[----:B--2---:R-:W-:-:S07]  /*14ad0*/  VIADD R6, R2, 0xfffffffd ;  /* 0xfffffffd02067836 */ /* 0x004fce0000000000 */
.L_x_2146:
[----:B------:R-:W-:Y:S05]  /*14ae0*/  BSYNC B2 ;  /* 0x0000000000027941 */ /* 0x000fea0003800000 */
.L_x_2145:
[----:B------:R-:W-:-:S13]  /*14af0*/  ISETP.NE.AND P0, PT, R7, RZ, PT ;  /* 0x000000ff0700720c */ /* 0x000fda0003f05270 */
[----:B------:R-:W-:Y:S05]  /*14b00*/  @!P0 BRA `(.L_x_2144) ;  /* 0x0000001400908947 */ /* 0x000fea0003800000 */
[----:B------:R-:W-:-:S07]  /*14b10*/  IMAD.MOV.U32 R4, RZ, RZ, R24 ;  /* 0x000000ffff047224 */ /* 0x000fce00078e0018 */
.L_x_2198:
        /* <DEDUP_REMOVED lines=33> */
.L_x_2166:
[----:B0-----:R-:W-:Y:S01]  /*14d30*/  IMAD R3, R7, 0x8, R22 ;  /* 0x0000000807037824 */ /* 0x001fe200078e0216 */
[----:B------:R-:W-:Y:S01]  /*14d40*/  SHF.L.U32 R2, R8, 0x1f, RZ ;  /* 0x0000001f08027819 */ /* 0x000fe200000006ff */
[----:B------:R-:W-:Y:S03]  /*14d50*/  BSSY B2, `(.L_x_2167) ;  /* 0x0000003000027945 */ /* 0x000fe60003800000 */
[----:B------:R-:W0:Y:S02]  /*14d60*/  SYNCS.PHASECHK.TRANS64.TRYWAIT P0, [R3+URZ+0x31c40], R2 ;  /* 0x031c4002030075a7 */ /* 0x000e24000800017f */
[----:B0-----:R-:W-:Y:S05]  /*14d70*/  @!P0 BRA `(.L_x_2168) ;  /* 0x0000003400ec8947 */ /* 0x001fea0003800000 */
.L_x_2260:
[----:B------:R-:W-:Y:S05]  /*14d80*/  BSYNC B2 ;  /* 0x0000000000027941 */ /* 0x000fea0003800000 */
.L_x_2167:
        /* <DEDUP_REMOVED lines=12> */
.L_x_2170:
[----:B------:R-:W-:Y:S05]  /*14e50*/  BSYNC B2 ;  /* 0x0000000000027941 */ /* 0x000fea0003800000 */
.L_x_2169:
        /* <DEDUP_REMOVED lines=11> */
.L_x_2171:
        /* <DEDUP_REMOVED lines=16> */
.L_x_2172:
        /* <DEDUP_REMOVED lines=16> */
.L_x_2173:
        /* <DEDUP_REMOVED lines=15> */
.L_x_2261:
[----:B------:R-:W-:Y:S05]  /*15200*/  BSYNC B2 ;  /* 0x0000000000027941 */ /* 0x000fea0003800000 */
.L_x_2174:
        /* <DEDUP_REMOVED lines=11> */
.L_x_2177:
[----:B------:R-:W-:Y:S05]  /*152c0*/  BSYNC B2 ;  /* 0x0000000000027941 */ /* 0x000fea0003800000 */
.L_x_2176:
        /* <DEDUP_REMOVED lines=10> */
.L_x_2178:
        /* <DEDUP_REMOVED lines=15> */
.L_x_2179:
        /* <DEDUP_REMOVED lines=15> */
.L_x_2180:
        /* <DEDUP_REMOVED lines=12> */
.L_x_2165:
[----:B------:R-:W-:Y:S05]  /*15610*/  BSYNC B1 ;  /* 0x0000000000017941 */ /* 0x000fea0003800000 */
.L_x_2164:
        /* <DEDUP_REMOVED lines=32> */
.L_x_2183:
[----:B------:R-:W-:Y:S01]  /*15820*/  IMAD R2, R23, 0x8, R22 ;  /* 0x0000000817027824 */ /* 0x000fe200078e0216 */
[----:B0-----:R-:W-:Y:S01]  /*15830*/  SHF.L.U32 R3, R27, 0x1f, RZ ;  /* 0x0000001f1b037819 */ /* 0x001fe200000006ff */
[----:B------:R-:W-:Y:S03]  /*15840*/  BSSY B2, `(.L_x_2184) ;  /* 0x0000003000027945 */ /* 0x000fe60003800000 */
[----:B------:R-:W0:Y:S02]  /*15850*/  SYNCS.PHASECHK.TRANS64.TRYWAIT P0, [R2+URZ+0x31c40], R3 ;  /* 0x031c4003020075a7 */ /* 0x000e24000800017f */
[----:B0-----:R-:W-:Y:S05]  /*15860*/  @!P0 BRA `(.L_x_2185) ;  /* 0x0000002c00588947 */ /* 0x001fea0003800000 */
.L_x_2262:
[----:B------:R-:W-:Y:S05]  /*15870*/  BSYNC B2 ;  /* 0x0000000000027941 */ /* 0x000fea0003800000 */
.L_x_2184:
        /* <DEDUP_REMOVED lines=12> */
.L_x_2187:
[----:B------:R-:W-:Y:S05]  /*15940*/  BSYNC B2 ;  /* 0x0000000000027941 */ /* 0x000fea0003800000 */
.L_x_2186:
        /* <DEDUP_REMOVED lines=12> */
.L_x_2188:
        /* <DEDUP_REMOVED lines=16> */
.L_x_2189:
        /* <DEDUP_REMOVED lines=16> */
.L_x_2190:
        /* <DEDUP_REMOVED lines=15> */
.L_x_2263:
[----:B------:R-:W-:Y:S05]  /*15d00*/  BSYNC B2 ;  /* 0x0000000000027941 */ /* 0x000fea0003800000 */
.L_x_2191:
        /* <DEDUP_REMOVED lines=11> */
.L_x_2194:
[----:B------:R-:W-:Y:S05]  /*15dc0*/  BSYNC B2 ;  /* 0x0000000000027941 */ /* 0x000fea0003800000 */
.L_x_2193:
        /* <DEDUP_REMOVED lines=10> */
.L_x_2195:
        /* <DEDUP_REMOVED lines=15> */
.L_x_2196:
        /* <DEDUP_REMOVED lines=15> */
.L_x_2197:
        /* <DEDUP_REMOVED lines=12> */
.L_x_2182:
[----:B------:R-:W-:Y:S05]  /*16110*/  BSYNC B1 ;  /* 0x0000000000017941 */ /* 0x000fea0003800000 */
.L_x_2181:
[C---:B------:R-:W-:Y:S01]  /*16120*/  ISETP.GT.AND P0, PT, R6.reuse, 0x1, PT ;  /* 0x000000010600780c */ /* 0x040fe20003f04270 */
[----:B------:R-:W-:-:S12]  /*16130*/  VIADD R6, R6, 0xfffffffe ;  /* 0xfffffffe06067836 */ /* 0x000fd80000000000 */
[----:B------:R-:W-:Y:S05]  /*16140*/  @P0 BRA `(.L_x_2198) ;  /* 0xffffffe800740947 */ /* 0x000fea000383ffff */
.L_x_2144:
[----:B------:R-:W-:Y:S05]  /*16150*/  BSYNC B0 ;  /* 0x0000000000007941 */ /* 0x000fea0003800000 */
.L_x_2143:
        /* <DEDUP_REMOVED lines=18> */
.L_x_2200:
[----:B------:R-:W-:Y:S05]  /*16280*/  BSYNC B0 ;  /* 0x0000000000007941 */ /* 0x000fea0003800000 */
.L_x_2199:
[----:B------:R-:W2:Y:S01]  /*16290*/  LDL.LU R0, [R1] ;  /* 0x0000000001007983 */ /* 0x000ea20000300800 */
[----:B------:R-:W-:Y:S01]  /*162a0*/  BSSY B0, `(.L_x_2201) ;  /* 0x0000046000007945 */ /* 0x000fe20003800000 */
[----:B--2---:R-:W-:-:S13]  /*162b0*/  ISETP.NE.AND P0, PT, R0, RZ, PT ;  /* 0x000000ff0000720c */ /* 0x004fda0003f05270 */
[----:B------:R-:W-:Y:S05]  /*162c0*/  @!P0 BRA `(.L_x_2202) ;  /* 0x00000004000c8947 */ /* 0x000fea0003800000 */
[----:B0-----:R-:W-:Y:S01]  /*162d0*/  IMAD R3, R23, 0x8, R22 ;  /* 0x0000000817037824 */ /* 0x001fe200078e0216 */
[----:B------:R-:W-:Y:S01]  /*162e0*/  SHF.L.U32 R0, R27, 0x1f, RZ ;  /* 0x0000001f1b007819 */ /* 0x000fe200000006ff */
[----:B------:R-:W-:Y:S01]  /*162f0*/  BSSY B1, `(.L_x_2203) ;  /* 0x0000004000017945 */ /* 0x000fe20003800000 */
[----:B------:R-:W-:Y:S02]  /*16300*/  ISETP.NE.AND P1, PT, R8, RZ, PT ;  /* 0x000000ff0800720c */ /* 0x000fe40003f25270 */
[----:B------:R-:W0:Y:S02]  /*16310*/  SYNCS.PHASECHK.TRANS64.TRYWAIT P0, [R3+URZ+0x31c60], R0 ;  /* 0x031c6000030075a7 */ /* 0x000e24000800017f */
[----:B0-----:R-:W-:Y:S09]  /*16320*/  @!P0 BRA `(.L_x_2204) ;  /* 0x0000002000d08947 */ /* 0x001ff20003800000 */
.L_x_2264:
[----:B------:R-:W-:Y:S05]  /*16330*/  BSYNC B1 ;  /* 0x0000000000017941 */ /* 0x000fea0003800000 */
.L_x_2203:
        /* <DEDUP_REMOVED lines=9> */
.L_x_2206:
[----:B------:R-:W-:Y:S05]  /*163d0*/  BSYNC B1 ;  /* 0x0000000000017941 */ /* 0x000fea0003800000 */
.L_x_2205:
        /* <DEDUP_REMOVED lines=10> */
.L_x_2207:
        /* <DEDUP_REMOVED lines=15> */
.L_x_2208:
        /* <DEDUP_REMOVED lines=15> */
.L_x_2209:
        /* <DEDUP_REMOVED lines=10> */
.L_x_2202:
[----:B------:R-:W-:Y:S05]  /*16700*/  BSYNC B0 ;  /* 0x0000000000007941 */ /* 0x000fea0003800000 */
.L_x_2201:
[----:B------:R-:W-:-:S05]  /*16710*/  VIADD R23, R23, 0x1 ;  /* 0x0000000117177836 */ /* 0x000fca0000000000 */
[----:B------:R-:W-:-:S04]  /*16720*/  ISETP.NE.AND P0, PT, R23, 0x2, PT ;  /* 0x000000021700780c */ /* 0x000fc80003f05270 */
[----:B------:R-:W-:Y:S02]  /*16730*/  SEL R0, RZ, 0x1, P0 ;  /* 0x00000001ff007807 */ /* 0x000fe40000000000 */
[----:B------:R-:W-:Y:S02]  /*16740*/  SEL R23, R23, RZ, P0 ;  /* 0x000000ff17177207 */ /* 0x000fe40000000000 */
[----:B------:R-:W-:-:S07]  /*16750*/  LOP3.LUT R27, R27, R0, RZ, 0x3c, !PT ;  /* 0x000000001b1b7212 */ /* 0x000fce00078e3cff */
.L_x_2125:
[----:B------:R-:W-:Y:S05]  /*16760*/  BSYNC B7 ;  /* 0x0000000000077941 */ /* 0x000fea0003800000 */
.L_x_2123:
[----:B------:R-:W2:Y:S02]  /*16770*/  LDL R0, [R1+0x30] ;  /* 0x0000300001007983 */ /* 0x000ea40000100800 */
[----:B--2---:R-:W-:-:S13]  /*16780*/  ISETP.NE.AND P0, PT, R0, RZ, PT ;  /* 0x000000ff0000720c */ /* 0x004fda0003f05270 */
[----:B------:R-:W-:Y:S05]  /*16790*/  @!P0 BRA `(.L_x_2210) ;  /* 0x0000000000248947 */ /* 0x000fea0003800000 */
[----:B------:R-:W-:Y:S05]  /*167a0*/  WARPSYNC.ALL ;  /* 0x0000000000007948 */ /* 0x000fea0003800000 */
[----:B------:R-:W2:Y:S08]  /*167b0*/  S2UR UR5, SR_CgaCtaId ;  /* 0x00000000000579c3 */ /* 0x000eb00000008800 */
[----:B------:R-:W-:Y:S06]  /*167c0*/  BAR.SYNC.DEFER_BLOCKING 0x5, 0x200 ;  /* 0x0148000000007b1d */ /* 0x000fec0000010000 */
[----:B------:R-:W-:-:S02]  /*167d0*/  UMOV UR4, 0x400 ;  /* 0x0000040000047882 */ /* 0x000fc40000000000 */
[----:B--2---:R-:W-:-:S06]  /*167e0*/  ULEA UR4, UR5, UR4, 0x18 ;  /* 0x0000000405047291 */ /* 0x004fcc000f8ec03f */
[----:B0-----:R-:W-:-:S05]  /*167f0*/  IMAD.U32 R22, RZ, RZ, UR4 ;  /* 0x00000004ff167e24 */ /* 0x001fca000f8e00ff */
[----:B------:R0:W2:Y:S01]  /*16800*/  LDS.128 R16, [R22+0x31cd0] ;  /* 0x031cd00016107984 */ /* 0x0000a20000000c00 */
[----:B------:R-:W-:Y:S06]  /*16810*/  BAR.ARV 0x4, 0x200 ;  /* 0x0108000000007b1d */ /* 0x000fec0000002000 */
[----:B------:R-:W-:Y:S05]  /*16820*/  BRA `(.L_x_2211) ;  /* 0x0000000800d87947 */ /* 0x000fea0003800000 */
.L_x_2210:
[----:B------:R-:W0:Y:S01]  /*16830*/  S2R R0, SR_TID.X ;  /* 0x0000000000007919 */ /* 0x000e220000002100 */
[----:B------:R-:W-:Y:S01]  /*16840*/  UMOV UR4, 0xffffffff ;  /* 0xffffffff00047882 */ /* 0x000fe20000000000 */
[----:B01----:R-:W-:-:S04]  /*16850*/  LOP3.LUT R8, R0, 0x1f, RZ, 0xc0, !PT ;  /* 0x0000001f00087812 */ /* 0x003fc800078ec0ff */
[----:B------:R-:W-:Y:S01]  /*16860*/  ISETP.NE.AND P0, PT, R8, 0x1f, PT ;  /* 0x0000001f0800780c */ /* 0x000fe20003f05270 */
[----:B------:R-:W-:-:S12]  /*16870*/  BRA.DIV UR4, `(.L_x_2212) ;  /* 0x0000001e04907947 */ /* 0x000fd8000b800000 */
[----:B------:R-:W-:Y:S01]  /*16880*/  IMAD.IADD R5, R19, 0x1, R8 ;  /* 0x0000000113057824 */ /* 0x000fe200078e0208 */
[----:B------:R-:W-:Y:S01]  /*16890*/  ULDC UR4, c[0x0][0xc3c] ;  /* 0x00030f0000047ab9 */ /* 0x000fe20000000800 */
[----:B------:R-:W-:-:S03]  /*168a0*/  ULDC.64 UR6, c[0x0][0x208] ;  /* 0x0000820000067ab9 */ /* 0x000fc60000000a00 */
[----:B------:R-:W-:-:S13]  /*168b0*/  ISETP.GE.OR P1, PT, R5, UR4, !P0 ;  /* 0x0000000405007c0c */ /* 0x000fda000c726670 */
[----:B------:R-:W0:Y:S02]  /*168c0*/  @!P1 LDC.64 R2, c[0x0][0xc80] ;  /* 0x00032000ff029b82 */ /* 0x000e240000000a00 */
[----:B0-----:R-:W-:-:S06]  /*168d0*/  @!P1 IMAD.WIDE R2, R5, 0x4, R2 ;  /* 0x0000000405029825 */ /* 0x001fcc00078e0202 */
        /* <DEDUP_REMOVED lines=9> */
[----:B------:R-:W0:Y:S02]  /*16970*/  SHFL.UP PT, R14, R17, 0x1, RZ ;  /* 0x04200000110e7989 */ /* 0x000e2400000e00ff */
[----:B0-----:R-:W-:-:S05]  /*16980*/  SEL R4, R14, RZ, P1 ;  /* 0x000000ff0e047207 */ /* 0x001fca0000800000 */
[----:B------:R-:W-:-:S05]  /*16990*/  IMAD.IADD R4, R17, 0x1, R4 ;  /* 0x0000000111047824 */ /* 0x000fca00078e0204 */
[----:B------:R-:W0:Y:S02]  /*169a0*/  SHFL.UP PT, R14, R4, 0x2, RZ ;  /* 0x04400000040e7989 */ /* 0x000e2400000e00ff */
[----:B0-----:R-:W-:-:S05]  /*169b0*/  SEL R5, R14, RZ, P2 ;  /* 0x000000ff0e057207 */ /* 0x001fca0001000000 */
[----:B------:R-:W-:Y:S02]  /*169c0*/  IMAD.IADD R6, R4, 0x1, R5 ;  /* 0x0000000104067824 */ /* 0x000fe400078e0205 */
[----:B------:R-:W-:Y:S04]  /*169d0*/  SHFL.IDX PT, R5, R16, 0x1, 0x1f ;  /* 0x00201f0010057f89 */ /* 0x000fe800000e0000 */
        /* <DEDUP_REMOVED lines=10> */
.L_x_2274:
[----:B------:R-:W-:Y:S02]  /*16a80*/  ULDC UR4, c[0x0][0xc38] ;  /* 0x00030e0000047ab9 */ /* 0x000fe40000000800 */
[----:B------:R-:W-:-:S04]  /*16a90*/  IMAD.U32 R4, RZ, RZ, UR4 ;  /* 0x00000004ff047e24 */ /* 0x000fc8000f8e00ff */
[----:B-1----:R-:W-:-:S04]  /*16aa0*/  IMAD R14, R14, R4, RZ ;  /* 0x000000040e0e7224 */ /* 0x002fc800078e02ff */
[----:B------:R-:W-:-:S05]  /*16ab0*/  IMAD.IADD R5, R5, 0x1, R14 ;  /* 0x0000000105057824 */ /* 0x000fca00078e020e */
[----:B------:R-:W-:-:S13]  /*16ac0*/  ISETP.GT.AND P6, PT, R5, R0, PT ;  /* 0x000000000500720c */ /* 0x000fda0003fc4270 */
[----:B------:R-:W-:Y:S05]  /*16ad0*/  @P6 BRA `(.L_x_2213) ;  /* 0x0000000000a06947 */ /* 0x000fea0003800000 */
.L_x_2218:
[----:B------:R-:W1:Y:S01]  /*16ae0*/  LDC R2, c[0x0][0xc3c] ;  /* 0x00030f00ff027b82 */ /* 0x000e620000000800 */
[----:B------:R-:W-:-:S05]  /*16af0*/  VIADD R19, R19, 0x1f ;  /* 0x0000001f13137836 */ /* 0x000fca0000000000 */
[----:B-1----:R-:W-:-:S13]  /*16b00*/  ISETP.GE.AND P6, PT, R19, R2, PT ;  /* 0x000000021300720c */ /* 0x002fda0003fc6270 */
[----:B------:R-:W-:Y:S05]  /*16b10*/  @P6 BRA `(.L_x_2214) ;  /* 0x0000000400d86947 */ /* 0x000fea0003800000 */
[----:B0-----:R-:W0:Y:S01]  /*16b20*/  S2R R3, SR_TID.X ;  /* 0x0000000000037919 */ /* 0x001e220000002100 */
[----:B------:R-:W-:Y:S01]  /*16b30*/  BSSY B0, `(.L_x_2215) ;  /* 0x000000a000007945 */ /* 0x000fe20003800000 */
[----:B------:R-:W-:Y:S01]  /*16b40*/  IMAD.MOV.U32 R17, RZ, RZ, RZ ;  /* 0x000000ffff117224 */ /* 0x000fe200078e00ff */
[----:B0-----:R-:W-:-:S05]  /*16b50*/  LOP3.LUT R3, R3, 0x1f, RZ, 0xc0, !PT ;  /* 0x0000001f03037812 */ /* 0x001fca00078ec0ff */
[----:B------:R-:W-:-:S05]  /*16b60*/  IMAD.IADD R7, R19, 0x1, R3 ;  /* 0x0000000113077824 */ /* 0x000fca00078e0203 */
[----:B------:R-:W-:-:S13]  /*16b70*/  ISETP.GE.OR P6, PT, R7, R2, !P0 ;  /* 0x000000020700720c */ /* 0x000fda00047c6670 */
[----:B------:R-:W-:Y:S05]  /*16b80*/  @P6 BRA `(.L_x_2216) ;  /* 0x0000000000106947 */ /* 0x000fea0003800000 */
[----:B------:R-:W0:Y:S01]  /*16b90*/  LDC.64 R2, c[0x0][0xc80] ;  /* 0x00032000ff027b82 */ /* 0x000e220000000a00 */
[----:B------:R-:W-:Y:S01]  /*16ba0*/  ULDC.64 UR4, c[0x0][0x208] ;  /* 0x0000820000047ab9 */ /* 0x000fe20000000a00 */
[----:B0-----:R-:W-:-:S05]  /*16bb0*/  IMAD.WIDE R2, R7, 0x4, R2 ;  /* 0x0000000407027825 */ /* 0x001fca00078e0202 */
[----:B------:R0:W5:Y:S02]  /*16bc0*/  LDG.E R17, desc[UR4][R2.64] ;  /* 0x0000000402117981 */ /* 0x000164000c1e1900 */
.L_x_2216:
[----:B------:R-:W-:Y:S05]  /*16bd0*/  BSYNC B0 ;  /* 0x0000000000007941 */ /* 0x000fea0003800000 */
.L_x_2215:
[----:B------:R-:W-:-:S03]  /*16be0*/  UMOV UR4, 0xffffffff ;  /* 0xffffffff00047882 */ /* 0x000fc60000000000 */
[----:B------:R-:W-:Y:S05]  /*16bf0*/  BRA.DIV UR4, `(.L_x_2217) ;  /* 0x0000001e04d87947 */ /* 0x000fea000b800000 */
[----:B-----5:R-:W1:Y:S02]  /*16c00*/  SHFL.UP PT, R14, R17, 0x1, RZ ;  /* 0x04200000110e7989 */ /* 0x020e6400000e00ff */
        /* <DEDUP_REMOVED lines=15> */
.L_x_2282:
[----:B------:R-:W-:Y:S02]  /*16d00*/  ULDC UR4, c[0x0][0xc38] ;  /* 0x00030e0000047ab9 */ /* 0x000fe40000000800 */
[----:B------:R-:W-:-:S04]  /*16d10*/  IMAD.U32 R4, RZ, RZ, UR4 ;  /* 0x00000004ff047e24 */ /* 0x000fc8000f8e00ff */
[----:B-1----:R-:W-:-:S04]  /*16d20*/  IMAD R14, R14, R4, RZ ;  /* 0x000000040e0e7224 */ /* 0x002fc800078e02ff */
[----:B------:R-:W-:-:S05]  /*16d30*/  IMAD.IADD R5, R14, 0x1, R5 ;  /* 0x000000010e057824 */ /* 0x000fca00078e0205 */
[----:B------:R-:W-:-:S13]  /*16d40*/  ISETP.GT.AND P6, PT, R5, R0, PT ;  /* 0x000000000500720c */ /* 0x000fda0003fc4270 */
[----:B------:R-:W-:Y:S05]  /*16d50*/  @!P6 BRA `(.L_x_2218) ;  /* 0xfffffffc0060e947 */ /* 0x000fea000383ffff */
.L_x_2213:
        /* <DEDUP_REMOVED lines=8> */
.L_x_2286:
[----:B------:R-:W-:Y:S01]  /*16de0*/  ISETP.NE.AND P0, PT, R2, RZ, PT ;  /* 0x000000ff0200720c */ /* 0x000fe20003f05270 */
[----:B------:R-:W-:-:S12]  /*16df0*/  IMAD.MOV.U32 R14, RZ, RZ, RZ ;  /* 0x000000ffff0e7224 */ /* 0x000fd800078e00ff */
[----:B------:R-:W-:Y:S05]  /*16e00*/  @!P0 BRA `(.L_x_2220) ;  /* 0x0000000000108947 */ /* 0x000fea0003800000 */
[----:B------:R-:W-:Y:S01]  /*16e10*/  UMOV UR4, 0xffffffff ;  /* 0xffffffff00047882 */ /* 0x000fe20000000000 */
[----:B------:R-:W-:Y:S02]  /*16e20*/  VIADD R12, R6, 0xffffffff ;  /* 0xffffffff060c7836 */ /* 0x000fe40000000000 */
[----:B------:R-:W-:Y:S05]  /*16e30*/  BRA.DIV UR4, `(.L_x_2221) ;  /* 0x00000022044c7947 */ /* 0x000fea000b800000 */
[----:B------:R3:W4:Y:S02]  /*16e40*/  SHFL.IDX PT, R14, R3, R12, 0x1f ;  /* 0x00001f0c030e7589 */ /* 0x00072400000e0000 */
.L_x_2220:
[----:B0--3--:R-:W0:Y:S01]  /*16e50*/  LDC.64 R2, c[0x0][0xc90] ;  /* 0x00032400ff027b82 */ /* 0x009e220000000a00 */
[----:B------:R-:W-:Y:S01]  /*16e60*/  IMAD.IADD R19, R6, 0x1, R19 ;  /* 0x0000000106137824 */ /* 0x000fe200078e0213 */
[----:B------:R-:W-:-:S03]  /*16e70*/  ULDC.64 UR4, c[0x0][0x208] ;  /* 0x0000820000047ab9 */ /* 0x000fc60000000a00 */
[----:B0-----:R-:W-:-:S05]  /*16e80*/  IMAD.WIDE R2, R19, 0x4, R2 ;  /* 0x0000000413027825 */ /* 0x001fca00078e0202 */
[----:B-1----:R0:W2:Y:S01]  /*16e90*/  LDG.E R6, desc[UR4][R2.64] ;  /* 0x0000000402067981 */ /* 0x0020a2000c1e1900 */
[----:B----4-:R-:W-:-:S04]  /*16ea0*/  IMAD R16, R14, R4, R16 ;  /* 0x000000040e107224 */ /* 0x010fc800078e0210 */
[----:B------:R-:W-:Y:S02]  /*16eb0*/  IMAD.IADD R0, R0, 0x1, -R16 ;  /* 0x0000000100007824 */ /* 0x000fe400078e0a10 */
[----:B0-----:R-:W-:Y:S02]  /*16ec0*/  IMAD.MOV.U32 R2, RZ, RZ, RZ ;  /* 0x000000ffff027224 */ /* 0x001fe400078e00ff */
[----:B--2---:R-:W-:-:S05]  /*16ed0*/  IMAD R5, R17, R6, RZ ;  /* 0x0000000611057224 */ /* 0x004fca00078e02ff */
[----:B------:R-:W-:-:S04]  /*16ee0*/  IABS R7, R5 ;  /* 0x0000000500077213 */ /* 0x000fc80000000000 */
[----:B------:R-:W0:Y:S08]  /*16ef0*/  I2F.RP R8, R7 ;  /* 0x0000000700087306 */ /* 0x000e300000209400 */
[----:B0-----:R-:W0:Y:S02]  /*16f00*/  MUFU.RCP R8, R8 ;  /* 0x0000000800087308 */ /* 0x001e240000001000 */
[----:B0-----:R-:W-:Y:S01]  /*16f10*/  VIADD R9, R8, 0xffffffe ;  /* 0x0ffffffe08097836 */ /* 0x001fe20000000000 */
        /* <DEDUP_REMOVED lines=54> */
.L_x_2214:
[----:B------:R-:W-:Y:S01]  /*17280*/  UMOV UR4, URZ ;  /* 0x0000003f00047c82 */ /* 0x000fe20008000000 */
[----:B------:R-:W-:Y:S01]  /*17290*/  UMOV UR5, URZ ;  /* 0x0000003f00057c82 */ /* 0x000fe20008000000 */
[----:B------:R-:W-:Y:S01]  /*172a0*/  ULDC UR6, c[0x0][0xc3c] ;  /* 0x00030f0000067ab9 */ /* 0x000fe20000000800 */
[----:B------:R-:W-:Y:S02]  /*172b0*/  IMAD.MOV.U32 R16, RZ, RZ, R0 ;  /* 0x000000ffff107224 */ /* 0x000fe400078e0000 */
[----:B------:R-:W-:Y:S02]  /*172c0*/  IMAD.U32 R17, RZ, RZ, UR4 ;  /* 0x00000004ff117e24 */ /* 0x000fe4000f8e00ff */
[----:B------:R-:W-:Y:S02]  /*172d0*/  IMAD.U32 R18, RZ, RZ, UR5 ;  /* 0x00000005ff127e24 */ /* 0x000fe4000f8e00ff */
[----:B------:R-:W-:-:S07]  /*172e0*/  IMAD.U32 R19, RZ, RZ, UR6 ;  /* 0x00000006ff137e24 */ /* 0x000fce000f8e00ff */
.L_x_2222:
        /* <DEDUP_REMOVED lines=10> */
.L_x_2211:
[----:B------:R-:W-:Y:S02]  /*17390*/  ULDC UR4, c[0x0][0xc3c] ;  /* 0x00030f0000047ab9 */ /* 0x000fe40000000800 */
[----:B--2---:R-:W-:-:S13]  /*173a0*/  ISETP.GE.AND P0, PT, R19, UR4, PT ;  /* 0x0000000413007c0c */ /* 0x004fda000bf06270 */
[----:B------:R-:W-:Y:S05]  /*173b0*/  @!P0 BRA `(.L_x_2223) ;  /* 0xffffffac00208947 */ /* 0x000fea000383ffff */
[----:B------:R-:W-:Y:S05]  /*173c0*/  BSYNC B8 ;  /* 0x0000000000087941 */ /* 0x000fea0003800000 */
.L_x_2119:
        /* <DEDUP_REMOVED lines=12> */
.L_x_2289:
[----:B------:R-:W-:Y:S05]  /*17490*/  BSYNC B0 ;  /* 0x0000000000007941 */ /* 0x000fea0003800000 */
.L_x_2224:
[----:B------:R-:W-:-:S03]  /*174a0*/  UMOV UR4, 0xffffffff ;  /* 0xffffffff00047882 */ /* 0x000fc60000000000 */
[----:B------:R-:W-:Y:S05]  /*174b0*/  BRA.DIV UR4, `(.L_x_2226) ;  /* 0x0000001a04e47947 */ /* 0x000fea000b800000 */
[----:B0-----:R-:W0:Y:S02]  /*174c0*/  S2R R0, SR_TID.X ;  /* 0x0000000000007919 */ /* 0x001e240000002100 */
[----:B0-----:R-:W-:-:S04]  /*174d0*/  SHF.R.U32.HI R0, RZ, 0x5, R0 ;  /* 0x00000005ff007819 */ /* 0x001fc80000011600 */
[----:B------:R-:W-:-:S05]  /*174e0*/  LOP3.LUT R0, R0, 0x3, RZ, 0xc0, !PT ;  /* 0x0000000300007812 */ /* 0x000fca00078ec0ff */
[----:B------:R0:W2:Y:S02]  /*174f0*/  SHFL.IDX PT, R14, R0, RZ, 0x1f ;  /* 0x00001fff000e7589 */ /* 0x0000a400000e0000 */
.L_x_2292:
[----:B--2---:R-:W-:Y:S01]  /*17500*/  ISETP.NE.AND P0, PT, R14, RZ, PT ;  /* 0x000000ff0e00720c */ /* 0x004fe20003f05270 */
[----:B------:R-:W-:-:S12]  /*17510*/  BSSY B0, `(.L_x_2227) ;  /* 0x0000026000007945 */ /* 0x000fd80003800000 */
[----:B------:R-:W-:Y:S05]  /*17520*/  @P0 BRA `(.L_x_2228) ;  /* 0x0000000000900947 */ /* 0x000fea0003800000 */
[----:B------:R-:W-:-:S03]  /*17530*/  UMOV UR4, 0xffffffff ;  /* 0xffffffff00047882 */ /* 0x000fc60000000000 */
[----:B------:R-:W-:Y:S05]  /*17540*/  BRA.DIV UR4, `(.L_x_2229) ;  /* 0x0000001a04f47947 */ /* 0x000fea000b800000 */
[----:B------:R-:W-:-:S13]  /*17550*/  ELECT P6, URZ, PT ;  /* 0x00000000003f782f */ /* 0x000fda00038c0000 */
.L_x_2295:
[----:B------:R-:W-:Y:S05]  /*17560*/  @!P6 BRA `(.L_x_2228) ;  /* 0x000000000080e947 */ /* 0x000fea0003800000 */
[----:B0-----:R-:W2:Y:S02]  /*17570*/  LDL R0, [R1+0x34] ;  /* 0x0000340001007983 */ /* 0x001ea40000100800 */
[----:B--2---:R-:W-:-:S13]  /*17580*/  R2UR UR4, R0 ;  /* 0x00000000000472ca */ /* 0x004fda00000e0000 */
[----:B------:R-:W-:-:S06]  /*17590*/  ULOP3.LUT UR4, UR4, 0x2, URZ, 0xfc, !UPT ;  /* 0x0000000204047892 */ /* 0x000fcc000f8efc3f */
[----:B------:R-:W-:-:S05]  /*175a0*/  IMAD.U32 R0, RZ, RZ, UR4 ;  /* 0x00000004ff007e24 */ /* 0x000fca000f8e00ff */
[----:B------:R-:W-:-:S13]  /*175b0*/  ISETP.NE.AND P2, PT, R0, 0x3, PT ;  /* 0x000000030000780c */ /* 0x000fda0003f45270 */
[----:B------:R-:W-:Y:S05]  /*175c0*/  @!P2 BRA `(.L_x_2230) ;  /* 0x000000000004a947 */ /* 0x000fea0003800000 */
[----:B------:R-:W-:Y:S01]  /*175d0*/  BPT.TRAP 0x1 ;  /* 0x000000040000795c */ /* 0x000fe20000300000 */
.L_x_2230:
        /* <DEDUP_REMOVED lines=12> */
.L_x_2296:
[----:B------:R-:W2:Y:S02]  /*176a0*/  SYNCS.PHASECHK.TRANS64.TRYWAIT P0, [R7+URZ], R2 ;  /* 0x00000002070075a7 */ /* 0x000ea4000800017f */
[----:B--2---:R-:W-:Y:S05]  /*176b0*/  @!P0 BRA `(.L_x_2232) ;  /* 0x0000001800cc8947 */ /* 0x004fea0003800000 */
.L_x_2297:
[----:B------:R-:W-:Y:S05]  /*176c0*/  @!P2 BRA `(.L_x_2233) ;  /* 0x000000000004a947 */ /* 0x000fea0003800000 */
[----:B------:R-:W-:Y:S01]  /*176d0*/  BPT.TRAP 0x1 ;  /* 0x000000040000795c */ /* 0x000fe20000300000 */
.L_x_2233:
[----:B------:R-:W-:-:S04]  /*176e0*/  VIADD R0, R9, 0x31c60 ;  /* 0x00031c6009007836 */ /* 0x000fc80000000000 */
[----:B------:R-:W-:-:S04]  /*176f0*/  IMAD R4, R23, 0x8, R0 ;  /* 0x0000000817047824 */ /* 0x000fc800078e0200 */
[----:B------:R-:W4:Y:S02]  /*17700*/  SYNCS.PHASECHK.TRANS64.TRYWAIT P0, [R4+URZ], R3 ;  /* 0x00000003040075a7 */ /* 0x000f24000800017f */
[----:B----4-:R-:W-:Y:S05]  /*17710*/  @!P0 BRA `(.L_x_2234) ;  /* 0x0000001800c88947 */ /* 0x010fea0003800000 */
.L_x_2298:
[----:B------:R-:W-:-:S07]  /*17720*/  IMAD R5, R5, 0x8, R0 ;  /* 0x0000000805057824 */ /* 0x000fce00078e0200 */
.L_x_2235:
[----:B------:R0:W0:Y:S02]  /*17730*/  SYNCS.PHASECHK.TRANS64.TRYWAIT P0, [R5+URZ], R2 ;  /* 0x00000002050075a7 */ /* 0x000024000800017f */
[----:B0-----:R-:W-:Y:S05]  /*17740*/  @!P0 NANOSLEEP.SYNCS 0x989680 ;  /* 0x009896800000895d */ /* 0x001fea0003900000 */
[----:B------:R-:W0:Y:S02]  /*17750*/  @!P0 SYNCS.PHASECHK.TRANS64 P0, [R5+URZ], R2 ;  /* 0x00000002050085a7 */ /* 0x000e24000800007f */
[----:B0-----:R-:W-:Y:S05]  /*17760*/  @!P0 BRA `(.L_x_2235) ;  /* 0xfffffffc00f08947 */ /* 0x001fea000383ffff */
.L_x_2228:
[----:B------:R-:W-:Y:S05]  /*17770*/  BSYNC B0 ;  /* 0x0000000000007941 */ /* 0x000fea0003800000 */
.L_x_2227:
[----:B------:R-:W-:Y:S05]  /*17780*/  EXIT ;  /* 0x000000000000794d */ /* 0x000fea0003800000 */
.L_x_2069:
[----:B0-----:R-:W-:-:S04]  /*17790*/  IMAD.U32 R3, RZ, RZ, UR37 ;  /* 0x00000025ff037e24 */ /* 0x001fc8000f8e00ff */
[----:B------:R0:W1:Y:S03]  /*177a0*/  SYNCS.PHASECHK.TRANS64.TRYWAIT P1, [R3+URZ+0x31c00], R0 ;  /* 0x031c0000030075a7 */ /* 0x000066000802017f */
[----:B-1----:R-:W-:Y:S05]  /*177b0*/  @!P1 NANOSLEEP.SYNCS 0x989680 ;  /* 0x009896800000995d */ /* 0x002fea0003900000 */
[----:B------:R-:W1:Y:S02]  /*177c0*/  @!P1 SYNCS.PHASECHK.TRANS64 P1, [R3+URZ+0x31c00], R0 ;  /* 0x031c0000030095a7 */ /* 0x000e64000802007f */
[----:B-1----:R-:W-:Y:S05]  /*177d0*/  @!P1 BRA `(.L_x_2069) ;  /* 0xfffffffc00ec9947 */ /* 0x002fea000383ffff */
[----:B------:R-:W-:Y:S05]  /*177e0*/  BRA `(.L_x_2236) ;  /* 0xfffffea000c07947 */ /* 0x000fea000383ffff */
.L_x_2073:
[----:B-1----:R1:W2:Y:S02]  /*177f0*/  SYNCS.PHASECHK.TRANS64.TRYWAIT P2, [R0+URZ+0x31c30], R3 ;  /* 0x031c3003000075a7 */ /* 0x0022a4000804017f */
[----:B--2---:R-:W-:Y:S05]  /*17800*/  @!P2 NANOSLEEP.SYNCS 0x989680 ;  /* 0x009896800000a95d */ /* 0x004fea0003900000 */
[----:B------:R-:W2:Y:S02]  /*17810*/  @!P2 SYNCS.PHASECHK.TRANS64 P2, [R0+URZ+0x31c30], R3 ;  /* 0x031c30030000a5a7 */ /* 0x000ea4000804007f */
[----:B--2---:R-:W-:Y:S05]  /*17820*/  @!P2 BRA `(.L_x_2073) ;  /* 0xfffffffc00f0a947 */ /* 0x004fea000383ffff */
[----:B------:R-:W-:Y:S05]  /*17830*/  BRA `(.L_x_2072) ;  /* 0xfffffea000e47947 */ /* 0x000fea000383ffff */
.L_x_2078:
[----:B-1----:R-:W-:-:S04]  /*17840*/  IMAD.U32 R8, RZ, RZ, UR4 ;  /* 0x00000004ff087e24 */ /* 0x002fc8000f8e00ff */
[----:B------:R1:W2:Y:S03]  /*17850*/  SYNCS.PHASECHK.TRANS64.TRYWAIT P3, [R8+URZ+0x31c30], R7 ;  /* 0x031c3007080075a7 */ /* 0x0002a6000806017f */
[----:B--2---:R-:W-:Y:S05]  /*17860*/  @!P3 NANOSLEEP.SYNCS 0x989680 ;  /* 0x009896800000b95d */ /* 0x004fea0003900000 */
[----:B------:R-:W2:Y:S02]  /*17870*/  @!P3 SYNCS.PHASECHK.TRANS64 P3, [R8+URZ+0x31c30], R7 ;  /* 0x031c30070800b5a7 */ /* 0x000ea4000806007f */
[----:B--2---:R-:W-:Y:S05]  /*17880*/  @!P3 BRA `(.L_x_2078) ;  /* 0xfffffffc00ecb947 */ /* 0x004fea000383ffff */
[----:B------:R-:W-:Y:S05]  /*17890*/  BRA `(.L_x_2075) ;  /* 0xfffffee400cc7947 */ /* 0x000fea000383ffff */
.L_x_2082:
[----:B-1----:R-:W-:-:S04]  /*178a0*/  IMAD.U32 R8, RZ, RZ, UR4 ;  /* 0x00000004ff087e24 */ /* 0x002fc8000f8e00ff */
[----:B------:R1:W2:Y:S03]  /*178b0*/  SYNCS.PHASECHK.TRANS64.TRYWAIT P3, [R8+URZ+0x31c50], R7 ;  /* 0x031c5007080075a7 */ /* 0x0002a6000806017f */
[----:B--2---:R-:W-:Y:S05]  /*178c0*/  @!P3 NANOSLEEP.SYNCS 0x989680 ;  /* 0x009896800000b95d */ /* 0x004fea0003900000 */
[----:B------:R-:W2:Y:S02]  /*178d0*/  @!P3 SYNCS.PHASECHK.TRANS64 P3, [R8+URZ+0x31c50], R7 ;  /* 0x031c50070800b5a7 */ /* 0x000ea4000806007f */
[----:B--2---:R-:W-:Y:S05]  /*178e0*/  @!P3 BRA `(.L_x_2082) ;  /* 0xfffffffc00ecb947 */ /* 0x004fea000383ffff */
[----:B------:R-:W-:Y:S05]  /*178f0*/  BRA `(.L_x_2079) ;  /* 0xfffffefc00687947 */ /* 0x000fea000383ffff */
.L_x_2088:
[----:B--2---:R-:W-:-:S04]  /*17900*/  IMAD.U32 R7, RZ, RZ, UR4 ;  /* 0x00000004ff077e24 */ /* 0x004fc8000f8e00ff */
[----:B------:R2:W3:Y:S03]  /*17910*/  SYNCS.PHASECHK.TRANS64.TRYWAIT P2, [R7+URZ+0x31c30], R6 ;  /* 0x031c3006070075a7 */ /* 0x0004e6000804017f */
[----:B---3--:R-:W-:Y:S05]  /*17920*/  @!P2 NANOSLEEP.SYNCS 0x989680 ;  /* 0x009896800000a95d */ /* 0x008fea0003900000 */
[----:B------:R-:W3:Y:S02]  /*17930*/  @!P2 SYNCS.PHASECHK.TRANS64 P2, [R7+URZ+0x31c30], R6 ;  /* 0x031c30060700a5a7 */ /* 0x000ee4000804007f */
[----:B---3--:R-:W-:Y:S05]  /*17940*/  @!P2 BRA `(.L_x_2088) ;  /* 0xfffffffc00eca947 */ /* 0x008fea000383ffff */
[----:B------:R-:W-:Y:S05]  /*17950*/  BRA `(.L_x_2085) ;  /* 0xffffff3000707947 */ /* 0x000fea000383ffff */
.L_x_2092:
[----:B-1----:R-:W-:-:S04]  /*17960*/  IMAD.U32 R7, RZ, RZ, UR4 ;  /* 0x00000004ff077e24 */ /* 0x002fc8000f8e00ff */
[----:B------:R1:W2:Y:S03]  /*17970*/  SYNCS.PHASECHK.TRANS64.TRYWAIT P2, [R7+URZ+0x31c50], R6 ;  /* 0x031c5006070075a7 */ /* 0x0002a6000804017f */
[----:B--2---:R-:W-:Y:S05]  /*17980*/  @!P2 NANOSLEEP.SYNCS 0x989680 ;  /* 0x009896800000a95d */ /* 0x004fea0003900000 */
[----:B------:R-:W2:Y:S02]  /*17990*/  @!P2 SYNCS.PHASECHK.TRANS64 P2, [R7+URZ+0x31c50], R6 ;  /* 0x031c50060700a5a7 */ /* 0x000ea4000804007f */
[----:B--2---:R-:W-:Y:S05]  /*179a0*/  @!P2 BRA `(.L_x_2092) ;  /* 0xfffffffc00eca947 */ /* 0x004fea000383ffff */
[----:B------:R-:W-:Y:S05]  /*179b0*/  BRA `(.L_x_2089) ;  /* 0xffffff48000c7947 */ /* 0x000fea000383ffff */
.L_x_2097:
[----:B---3--:R-:W-:-:S04]  /*179c0*/  IMAD.U32 R5, RZ, RZ, UR6 ;  /* 0x00000006ff057e24 */ /* 0x008fc8000f8e00ff */
[----:B------:R3:W4:Y:S03]  /*179d0*/  SYNCS.PHASECHK.TRANS64.TRYWAIT P0, [R5+URZ+0x31c50], R4 ;  /* 0x031c5004050075a7 */ /* 0x000726000800017f */
[----:B----4-:R-:W-:Y:S05]  /*179e0*/  @!P0 NANOSLEEP.SYNCS 0x989680 ;  /* 0x009896800000895d */ /* 0x010fea0003900000 */
[----:B------:R-:W4:Y:S02]  /*179f0*/  @!P0 SYNCS.PHASECHK.TRANS64 P0, [R5+URZ+0x31c50], R4 ;  /* 0x031c5004050085a7 */ /* 0x000f24000800007f */
[----:B----4-:R-:W-:Y:S05]  /*17a00*/  @!P0 BRA `(.L_x_2097) ;  /* 0xfffffffc00ec8947 */ /* 0x010fea000383ffff */
[----:B------:R-:W-:Y:S05]  /*17a10*/  BRA `(.L_x_2096) ;  /* 0xffffff7000307947 */ /* 0x000fea000383ffff */
.L_x_2131:
        /* <DEDUP_REMOVED lines=11> */
.L_x_2238:
[----:B------:R-:W-:Y:S05]  /*17ad0*/  BSYNC B0 ;  /* 0x0000000000007941 */ /* 0x000fea0003800000 */
.L_x_2237:
[----:B------:R-:W-:Y:S05]  /*17ae0*/  BRA `(.L_x_2239) ;  /* 0xffffffb000547947 */ /* 0x000fea000383ffff */
.L_x_2133:
[----:B------:R-:W-:Y:S01]  /*17af0*/  BSSY B0, `(.L_x_2240) ;  /* 0x0000006000007945 */ /* 0x000fe20003800000 */
[----:B------:R-:W-:-:S07]  /*17b00*/  IMAD.MOV.U32 R15, RZ, RZ, -0x1 ;  /* 0xffffffffff0f7424 */ /* 0x000fce00078e00ff */
[----:B012---:R-:W-:Y:S05]  /*17b10*/  WARPSYNC.COLLECTIVE R15, `(.L_x_2241) ;  /* 0x000000000f0c7348 */ /* 0x007fea0003c00000 */
[----:B------:R-:W-:Y:S02]  /*17b20*/  ELECT P6, UR62, PT ;  /* 0x00000000003e782f */ /* 0x000fe400038c0000 */
[----:B------:R-:W-:Y:S01]  /*17b30*/  MOV R14, UR62 ;  /* 0x0000003e000e7c02 */ /* 0x000fe20008000f00 */
[----:B012---:R-:W-:Y:S10]  /*17b40*/  ENDCOLLECTIVE ;  /* 0x000000000000791b */ /* 0x007ff40003800000 */
.L_x_2241:
[----:B------:R-:W-:Y:S05]  /*17b50*/  BSYNC B0 ;  /* 0x0000000000007941 */ /* 0x000fea0003800000 */
.L_x_2240:
[----:B------:R-:W-:Y:S05]  /*17b60*/  BRA `(.L_x_2242) ;  /* 0xffffffb000547947 */ /* 0x000fea000383ffff */
.L_x_2135:
[----:B--2---:R2:W3:Y:S02]  /*17b70*/  SYNCS.PHASECHK.TRANS64.TRYWAIT P0, [R0+URZ+0x31c40], R2 ;  /* 0x031c4002000075a7 */ /* 0x0044e4000800017f */
[----:B---3--:R-:W-:Y:S05]  /*17b80*/  @!P0 NANOSLEEP.SYNCS 0x989680 ;  /* 0x009896800000895d */ /* 0x008fea0003900000 */
[----:B------:R-:W3:Y:S02]  /*17b90*/  @!P0 SYNCS.PHASECHK.TRANS64 P0, [R0+URZ+0x31c40], R2 ;  /* 0x031c4002000085a7 */ /* 0x000ee4000800007f */
[----:B---3--:R-:W-:Y:S05]  /*17ba0*/  @!P0 BRA `(.L_x_2135) ;  /* 0xfffffffc00f08947 */ /* 0x008fea000383ffff */
[----:B------:R-:W-:Y:S05]  /*17bb0*/  BRA `(.L_x_2243) ;  /* 0xffffffb000a87947 */ /* 0x000fea000383ffff */
.L_x_2139:
        /* <DEDUP_REMOVED lines=12> */
.L_x_2244:
[----:B------:R-:W-:Y:S02]  /*17c80*/  IMAD.MOV.U32 R13, RZ, RZ, R0 ;  /* 0x000000ffff0d7224 */ /* 0x000fe400078e0000 */
[----:B------:R-:W-:-:S07]  /*17c90*/  IMAD.MOV.U32 R2, RZ, RZ, R14 ;  /* 0x000000ffff027224 */ /* 0x000fce00078e000e */
[----:B------:R-:W-:Y:S05]  /*17ca0*/  WARPSYNC.COLLECTIVE R15, `(.L_x_2245) ;  /* 0x000000000f087348 */ /* 0x000fea0003c00000 */
[----:B------:R0:W1:Y:S02]  /*17cb0*/  SHFL.IDX P6, R14, R13, R12, R11 ;  /* 0x0000000c0d0e7389 */ /* 0x00006400000c000b */
[----:B01----:R-:W-:Y:S01]  /*17cc0*/  ENDCOLLECTIVE ;  /* 0x000000000000791b */ /* 0x003fe20003800000 */
.L_x_2245:
[----:B------:R-:W-:Y:S01]  /*17cd0*/  ULDC.64 UR4, c[0x0][0x208] ;  /* 0x0000820000047ab9 */ /* 0x000fe20000000a00 */
[----:B------:R-:W-:Y:S02]  /*17ce0*/  IMAD.MOV.U32 R13, RZ, RZ, R4 ;  /* 0x000000ffff0d7224 */ /* 0x000fe400078e0004 */
[----:B------:R-:W-:Y:S02]  /*17cf0*/  IMAD.MOV.U32 R12, RZ, RZ, 0x1 ;  /* 0x00000001ff0c7424 */ /* 0x000fe400078e00ff */
[----:B------:R-:W-:-:S05]  /*17d00*/  IMAD.MOV.U32 R3, RZ, RZ, R14 ;  /* 0x000000ffff037224 */ /* 0x000fca00078e000e */
[----:B------:R-:W-:-:S05]  /*17d10*/  @!P4 LEA R3, P3, R20, R3, 0x1 ;  /* 0x000000031403c211 */ /* 0x000fca00078608ff */
[----:B------:R-:W-:Y:S01]  /*17d20*/  @!P4 IMAD.X R2, RZ, RZ, R2, P3 ;  /* 0x000000ffff02c224 */ /* 0x000fe200018e0602 */
[----:B------:R-:W-:-:S04]  /*17d30*/  ISETP.GE.AND P3, PT, R8, R5, PT ;  /* 0x000000050800720c */ /* 0x000fc80003f66270 */
        /* <DEDUP_REMOVED lines=12> */
.L_x_2246:
[----:B------:R-:W-:Y:S02]  /*17e00*/  IMAD.MOV.U32 R13, RZ, RZ, R0 ;  /* 0x000000ffff0d7224 */ /* 0x000fe400078e0000 */
[----:B------:R-:W-:-:S07]  /*17e10*/  IMAD.MOV.U32 R2, RZ, RZ, R14 ;  /* 0x000000ffff027224 */ /* 0x000fce00078e000e */
[----:B------:R-:W-:Y:S05]  /*17e20*/  WARPSYNC.COLLECTIVE R15, `(.L_x_2247) ;  /* 0x000000000f087348 */ /* 0x000fea0003c00000 */
[----:B------:R0:W1:Y:S02]  /*17e30*/  SHFL.IDX P6, R14, R13, R12, R11 ;  /* 0x0000000c0d0e7389 */ /* 0x00006400000c000b */
[----:B01----:R-:W-:Y:S01]  /*17e40*/  ENDCOLLECTIVE ;  /* 0x000000000000791b */ /* 0x003fe20003800000 */
.L_x_2247:
        /* <DEDUP_REMOVED lines=18> */
.L_x_2248:
[----:B------:R-:W-:-:S05]  /*17f70*/  VIADD R2, R17, 0x40 ;  /* 0x0000004011027836 */ /* 0x000fca0000000000 */
[----:B------:R-:W-:Y:S01]  /*17f80*/  ISETP.GE.AND P3, PT, R2, R5, PT ;  /* 0x000000050200720c */ /* 0x000fe20003f66270 */
[----:B------:R-:W-:Y:S02]  /*17f90*/  IMAD.MOV.U32 R13, RZ, RZ, R0 ;  /* 0x000000ffff0d7224 */ /* 0x000fe400078e0000 */
[----:B------:R-:W-:-:S10]  /*17fa0*/  IMAD.MOV.U32 R2, RZ, RZ, R14 ;  /* 0x000000ffff027224 */ /* 0x000fd400078e000e */
[----:B------:R-:W-:Y:S05]  /*17fb0*/  WARPSYNC.COLLECTIVE R15, `(.L_x_2249) ;  /* 0x000000000f087348 */ /* 0x000fea0003c00000 */
[----:B------:R0:W1:Y:S02]  /*17fc0*/  SHFL.IDX P6, R14, R13, R12, R11 ;  /* 0x0000000c0d0e7389 */ /* 0x00006400000c000b */
[----:B01----:R-:W-:Y:S01]  /*17fd0*/  ENDCOLLECTIVE ;  /* 0x000000000000791b */ /* 0x003fe20003800000 */
.L_x_2249:
        /* <DEDUP_REMOVED lines=18> */
.L_x_2250:
[----:B------:R-:W-:Y:S02]  /*18100*/  IMAD.MOV.U32 R13, RZ, RZ, R0 ;  /* 0x000000ffff0d7224 */ /* 0x000fe400078e0000 */
[----:B------:R-:W-:-:S05]  /*18110*/  VIADD R0, R17, 0x60 ;  /* 0x0000006011007836 */ /* 0x000fca0000000000 */
[----:B------:R-:W-:Y:S01]  /*18120*/  ISETP.GE.AND P3, PT, R0, R5, PT ;  /* 0x000000050000720c */ /* 0x000fe20003f66270 */
[----:B------:R-:W-:-:S12]  /*18130*/  IMAD.MOV.U32 R4, RZ, RZ, R14 ;  /* 0x000000ffff047224 */ /* 0x000fd800078e000e */
[----:B------:R-:W-:Y:S05]  /*18140*/  WARPSYNC.COLLECTIVE R15, `(.L_x_2251) ;  /* 0x000000000f087348 */ /* 0x000fea0003c00000 */
[----:B------:R0:W1:Y:S02]  /*18150*/  SHFL.IDX P6, R14, R13, R12, R11 ;  /* 0x0000000c0d0e7389 */ /* 0x00006400000c000b */
[----:B01----:R-:W-:Y:S01]  /*18160*/  ENDCOLLECTIVE ;  /* 0x000000000000791b */ /* 0x003fe20003800000 */
.L_x_2251:
[----:B------:R-:W-:Y:S01]  /*18170*/  ULDC.64 UR4, c[0x0][0x208] ;  /* 0x0000820000047ab9 */ /* 0x000fe20000000a00 */
[----:B------:R-:W-:Y:S02]  /*18180*/  IMAD.MOV.U32 R13, RZ, RZ, R6 ;  /* 0x000000ffff0d7224 */ /* 0x000fe400078e0006 */
[----:B------:R-:W-:Y:S02]  /*18190*/  IMAD.MOV.U32 R12, RZ, RZ, RZ ;  /* 0x000000ffff0c7224 */ /* 0x000fe400078e00ff */
[----:B------:R-:W-:-:S05]  /*181a0*/  IMAD.MOV.U32 R2, RZ, RZ, R14 ;  /* 0x000000ffff027224 */ /* 0x000fca00078e000e */
[----:B------:R-:W-:-:S05]  /*181b0*/  @!P3 LEA R2, P5, R20, R2, 0x1 ;  /* 0x000000021402b211 */ /* 0x000fca00078a08ff */
[----:B------:R-:W-:-:S05]  /*181c0*/  @!P3 IMAD.X R3, RZ, RZ, R4, P5 ;  /* 0x000000ffff03b224 */ /* 0x000fca00028e0604 */
        /* <DEDUP_REMOVED lines=9> */
.L_x_2252:
[----:B------:R-:W-:-:S05]  /*18260*/  VIADD R2, R17, 0x80 ;  /* 0x0000008011027836 */ /* 0x000fca0000000000 */
[----:B------:R-:W-:Y:S01]  /*18270*/  ISETP.GE.AND P3, PT, R2, R5, PT ;  /* 0x000000050200720c */ /* 0x000fe20003f66270 */
[----:B------:R-:W-:Y:S02]  /*18280*/  IMAD.MOV.U32 R13, RZ, RZ, R7 ;  /* 0x000000ffff0d7224 */ /* 0x000fe400078e0007 */
[----:B------:R-:W-:-:S10]  /*18290*/  IMAD.MOV.U32 R0, RZ, RZ, R14 ;  /* 0x000000ffff007224 */ /* 0x000fd400078e000e */
[----:B------:R-:W-:Y:S05]  /*182a0*/  WARPSYNC.COLLECTIVE R15, `(.L_x_2253) ;  /* 0x000000000f087348 */ /* 0x000fea0003c00000 */
[----:B------:R0:W1:Y:S02]  /*182b0*/  SHFL.IDX P6, R14, R13, R12, R11 ;  /* 0x0000000c0d0e7389 */ /* 0x00006400000c000b */
[----:B01----:R-:W-:Y:S01]  /*182c0*/  ENDCOLLECTIVE ;  /* 0x000000000000791b */ /* 0x003fe20003800000 */
.L_x_2253:
[----:B------:R-:W-:Y:S01]  /*182d0*/  ULDC.64 UR4, c[0x0][0x208] ;  /* 0x0000820000047ab9 */ /* 0x000fe20000000a00 */
[----:B------:R-:W-:Y:S02]  /*182e0*/  IMAD.MOV.U32 R13, RZ, RZ, R6 ;  /* 0x000000ffff0d7224 */ /* 0x000fe400078e0006 */
[----:B------:R-:W-:Y:S02]  /*182f0*/  IMAD.MOV.U32 R12, RZ, RZ, 0x1 ;  /* 0x00000001ff0c7424 */ /* 0x000fe400078e00ff */
[----:B------:R-:W-:-:S05]  /*18300*/  IMAD.MOV.U32 R4, RZ, RZ, R14 ;  /* 0x000000ffff047224 */ /* 0x000fca00078e000e */
        /* <DEDUP_REMOVED lines=13> */
.L_x_2254:
[----:B------:R-:W-:Y:S02]  /*183e0*/  IMAD.MOV.U32 R13, RZ, RZ, R7 ;  /* 0x000000ffff0d7224 */ /* 0x000fe400078e0007 */
[----:B------:R-:W-:-:S07]  /*183f0*/  IMAD.MOV.U32 R6, RZ, RZ, R14 ;  /* 0x000000ffff067224 */ /* 0x000fce00078e000e */
[----:B------:R-:W-:Y:S05]  /*18400*/  WARPSYNC.COLLECTIVE R15, `(.L_x_2255) ;  /* 0x000000000f087348 */ /* 0x000fea0003c00000 */
[----:B------:R0:W1:Y:S02]  /*18410*/  SHFL.IDX P6, R14, R13, R12, R11 ;  /* 0x0000000c0d0e7389 */ /* 0x00006400000c000b */
[----:B01----:R-:W-:Y:S01]  /*18420*/  ENDCOLLECTIVE ;  /* 0x000000000000791b */ /* 0x003fe20003800000 */
.L_x_2255:
[----:B------:R-:W-:Y:S05]  /*18430*/  BRA `(.L_x_2256) ;  /* 0xffffffb800207947 */ /* 0x000fea000383ffff */
.L_x_2142:
[----:B0-----:R0:W1:Y:S02]  /*18440*/  SYNCS.PHASECHK.TRANS64.TRYWAIT P0, [R22+URZ+0x31c20], R3 ;  /* 0x031c2003160075a7 */ /* 0x001064000800017f */
[----:B-1----:R-:W-:Y:S05]  /*18450*/  @!P0 NANOSLEEP.SYNCS 0x989680 ;  /* 0x009896800000895d */ /* 0x002fea0003900000 */
[----:B------:R-:W1:Y:S02]  /*18460*/  @!P0 SYNCS.PHASECHK.TRANS64 P0, [R22+URZ+0x31c20], R3 ;  /* 0x031c2003160085a7 */ /* 0x000e64000800007f */
[----:B-1----:R-:W-:Y:S05]  /*18470*/  @!P0 BRA `(.L_x_2142) ;  /* 0xfffffffc00f08947 */ /* 0x002fea000383ffff */
[----:B------:R-:W-:Y:S05]  /*18480*/  BRA `(.L_x_2257) ;  /* 0xffffffb800947947 */ /* 0x000fea000383ffff */
.L_x_2151:
[----:B0-----:R0:W2:Y:S02]  /*18490*/  SYNCS.PHASECHK.TRANS64.TRYWAIT P0, [R3+URZ+0x31c40], R2 ;  /* 0x031c4002030075a7 */ /* 0x0010a4000800017f */
[----:B--2---:R-:W-:Y:S05]  /*184a0*/  @!P0 NANOSLEEP.SYNCS 0x989680 ;  /* 0x009896800000895d */ /* 0x004fea0003900000 */
[----:B------:R-:W2:Y:S02]  /*184b0*/  @!P0 SYNCS.PHASECHK.TRANS64 P0, [R3+URZ+0x31c40], R2 ;  /* 0x031c4002030085a7 */ /* 0x000ea4000800007f */
[----:B--2---:R-:W-:Y:S05]  /*184c0*/  @!P0 BRA `(.L_x_2151) ;  /* 0xfffffffc00f08947 */ /* 0x004fea000383ffff */
[----:B------:R-:W-:Y:S05]  /*184d0*/  BRA `(.L_x_2258) ;  /* 0xffffffbc00407947 */ /* 0x000fea000383ffff */
.L_x_2158:
[----:B0-----:R0:W1:Y:S02]  /*184e0*/  SYNCS.PHASECHK.TRANS64.TRYWAIT P0, [R3+URZ+0x60], R2 ;  /* 0x00006002030075a7 */ /* 0x001064000800017f */
[----:B-1----:R-:W-:Y:S05]  /*184f0*/  @!P0 NANOSLEEP.SYNCS 0x989680 ;  /* 0x009896800000895d */ /* 0x002fea0003900000 */
[----:B------:R-:W1:Y:S02]  /*18500*/  @!P0 SYNCS.PHASECHK.TRANS64 P0, [R3+URZ+0x60], R2 ;  /* 0x00006002030085a7 */ /* 0x000e64000800007f */
[----:B-1----:R-:W-:Y:S05]  /*18510*/  @!P0 BRA `(.L_x_2158) ;  /* 0xfffffffc00f08947 */ /* 0x002fea000383ffff */
[----:B------:R-:W-:Y:S05]  /*18520*/  BRA `(.L_x_2259) ;  /* 0xffffffc0004c7947 */ /* 0x000fea000383ffff */
.L_x_2168:
[----:B0-----:R0:W2:Y:S02]  /*18530*/  SYNCS.PHASECHK.TRANS64.TRYWAIT P0, [R3+URZ+0x31c40], R2 ;  /* 0x031c4002030075a7 */ /* 0x0010a4000800017f */
[----:B--2---:R-:W-:Y:S05]  /*18540*/  @!P0 NANOSLEEP.SYNCS 0x989680 ;  /* 0x009896800000895d */ /* 0x004fea0003900000 */
[----:B------:R-:W2:Y:S02]  /*18550*/  @!P0 SYNCS.PHASECHK.TRANS64 P0, [R3+URZ+0x31c40], R2 ;  /* 0x031c4002030085a7 */ /* 0x000ea4000800007f */
[----:B--2---:R-:W-:Y:S05]  /*18560*/  @!P0 BRA `(.L_x_2168) ;  /* 0xfffffffc00f08947 */ /* 0x004fea000383ffff */
[----:B------:R-:W-:Y:S05]  /*18570*/  BRA `(.L_x_2260) ;  /* 0xffffffc800007947 */ /* 0x000fea000383ffff */
.L_x_2175:
[----:B0-----:R0:W1:Y:S02]  /*18580*/  SYNCS.PHASECHK.TRANS64.TRYWAIT P0, [R12+URZ+0x60], R27 ;  /* 0x0000601b0c0075a7 */ /* 0x001064000800017f */
[----:B-1----:R-:W-:Y:S05]  /*18590*/  @!P0 NANOSLEEP.SYNCS 0x989680 ;  /* 0x009896800000895d */ /* 0x002fea0003900000 */
[----:B------:R-:W1:Y:S02]  /*185a0*/  @!P0 SYNCS.PHASECHK.TRANS64 P0, [R12+URZ+0x60], R27 ;  /* 0x0000601b0c0085a7 */ /* 0x000e64000800007f */
[----:B-1----:R-:W-:Y:S05]  /*185b0*/  @!P0 BRA `(.L_x_2175) ;  /* 0xfffffffc00f08947 */ /* 0x002fea000383ffff */
[----:B------:R-:W-:Y:S05]  /*185c0*/  BRA `(.L_x_2261) ;  /* 0xffffffcc000c7947 */ /* 0x000fea000383ffff */
.L_x_2185:
[----:B0-----:R0:W2:Y:S02]  /*185d0*/  SYNCS.PHASECHK.TRANS64.TRYWAIT P0, [R2+URZ+0x31c40], R3 ;  /* 0x031c4003020075a7 */ /* 0x0010a4000800017f */
[----:B--2---:R-:W-:Y:S05]  /*185e0*/  @!P0 NANOSLEEP.SYNCS 0x989680 ;  /* 0x009896800000895d */ /* 0x004fea0003900000 */
[----:B------:R-:W2:Y:S02]  /*185f0*/  @!P0 SYNCS.PHASECHK.TRANS64 P0, [R2+URZ+0x31c40], R3 ;  /* 0x031c4003020085a7 */ /* 0x000ea4000800007f */
[----:B--2---:R-:W-:Y:S05]  /*18600*/  @!P0 BRA `(.L_x_2185) ;  /* 0xfffffffc00f08947 */ /* 0x004fea000383ffff */
[----:B------:R-:W-:Y:S05]  /*18610*/  BRA `(.L_x_2262) ;  /* 0xffffffd000947947 */ /* 0x000fea000383ffff */
.L_x_2192:
[----:B0-----:R0:W1:Y:S02]  /*18620*/  SYNCS.PHASECHK.TRANS64.TRYWAIT P0, [R8+URZ+0x60], R2 ;  /* 0x00006002080075a7 */ /* 0x001064000800017f */
[----:B-1----:R-:W-:Y:S05]  /*18630*/  @!P0 NANOSLEEP.SYNCS 0x989680 ;  /* 0x009896800000895d */ /* 0x002fea0003900000 */
[----:B------:R-:W1:Y:S02]  /*18640*/  @!P0 SYNCS.PHASECHK.TRANS64 P0, [R8+URZ+0x60], R2 ;  /* 0x00006002080085a7 */ /* 0x000e64000800007f */
[----:B-1----:R-:W-:Y:S05]  /*18650*/  @!P0 BRA `(.L_x_2192) ;  /* 0xfffffffc00f08947 */ /* 0x002fea000383ffff */
[----:B------:R-:W-:Y:S05]  /*18660*/  BRA `(.L_x_2263) ;  /* 0xffffffd400a47947 */ /* 0x000fea000383ffff */
.L_x_2204:
[----:B0-----:R0:W1:Y:S02]  /*18670*/  SYNCS.PHASECHK.TRANS64.TRYWAIT P0, [R3+URZ+0x31c60], R0 ;  /* 0x031c6000030075a7 */ /* 0x001064000800017f */
[----:B-1----:R-:W-:Y:S05]  /*18680*/  @!P0 NANOSLEEP.SYNCS 0x989680 ;  /* 0x009896800000895d */ /* 0x002fea0003900000 */
[----:B------:R-:W1:Y:S02]  /*18690*/  @!P0 SYNCS.PHASECHK.TRANS64 P0, [R3+URZ+0x31c60], R0 ;  /* 0x031c6000030085a7 */ /* 0x000e64000800007f */
[----:B-1----:R-:W-:Y:S05]  /*186a0*/  @!P0 BRA `(.L_x_2204) ;  /* 0xfffffffc00f08947 */ /* 0x002fea000383ffff */
[----:B------:R-:W-:Y:S05]  /*186b0*/  BRA `(.L_x_2264) ;  /* 0xffffffdc001c7947 */ /* 0x000fea000383ffff */
.L_x_2212:
[----:B------:R-:W-:Y:S01]  /*186c0*/  BSSY B0, `(.L_x_2265) ;  /* 0x0000008000007945 */ /* 0x000fe20003800000 */
[----:B------:R-:W-:Y:S02]  /*186d0*/  IMAD.MOV.U32 R13, RZ, RZ, R16 ;  /* 0x000000ffff0d7224 */ /* 0x000fe400078e0010 */
[----:B------:R-:W-:Y:S02]  /*186e0*/  IMAD.MOV.U32 R12, RZ, RZ, RZ ;  /* 0x000000ffff0c7224 */ /* 0x000fe400078e00ff */
[----:B------:R-:W-:Y:S02]  /*186f0*/  IMAD.MOV.U32 R11, RZ, RZ, 0x1f ;  /* 0x0000001fff0b7424 */ /* 0x000fe400078e00ff */
[----:B------:R-:W-:-:S07]  /*18700*/  IMAD.MOV.U32 R15, RZ, RZ, -0x1 ;  /* 0xffffffffff0f7424 */ /* 0x000fce00078e00ff */
[----:B------:R-:W-:Y:S05]  /*18710*/  WARPSYNC.COLLECTIVE R15, `(.L_x_2266) ;  /* 0x000000000f087348 */ /* 0x000fea0003c00000 */
[----:B------:R0:W1:Y:S02]  /*18720*/  SHFL.IDX P6, R14, R13, R12, R11 ;  /* 0x0000000c0d0e7389 */ /* 0x00006400000c000b */
[----:B01----:R-:W-:Y:S01]  /*18730*/  ENDCOLLECTIVE ;  /* 0x000000000000791b */ /* 0x003fe20003800000 */
.L_x_2266:
[----:B------:R-:W-:Y:S05]  /*18740*/  BSYNC B0 ;  /* 0x0000000000007941 */ /* 0x000fea0003800000 */
.L_x_2265:
        /* <DEDUP_REMOVED lines=9> */
.L_x_2267:
[----:B------:R-:W-:Y:S01]  /*187e0*/  ULDC UR4, c[0x0][0xc3c] ;  /* 0x00030f0000047ab9 */ /* 0x000fe20000000800 */
[----:B------:R-:W-:Y:S01]  /*187f0*/  ULDC.64 UR6, c[0x0][0x208] ;  /* 0x0000820000067ab9 */ /* 0x000fe20000000a00 */
        /* <DEDUP_REMOVED lines=17> */
.L_x_2268:
[----:B------:R-:W-:Y:S01]  /*18910*/  IMAD.MOV.U32 R12, RZ, RZ, 0x2 ;  /* 0x00000002ff0c7424 */ /* 0x000fe200078e00ff */
[----:B------:R-:W-:-:S05]  /*18920*/  SEL R4, R14, RZ, P1 ;  /* 0x000000ff0e047207 */ /* 0x000fca0000800000 */
[----:B------:R-:W-:-:S04]  /*18930*/  IMAD.IADD R4, R17, 0x1, R4 ;  /* 0x0000000111047824 */ /* 0x000fc800078e0204 */
[----:B------:R-:W-:-:S07]  /*18940*/  IMAD.MOV.U32 R13, RZ, RZ, R4 ;  /* 0x000000ffff0d7224 */ /* 0x000fce00078e0004 */
[----:B------:R-:W-:Y:S05]  /*18950*/  WARPSYNC.COLLECTIVE R15, `(.L_x_2269) ;  /* 0x000000000f087348 */ /* 0x000fea0003c00000 */
[----:B------:R0:W1:Y:S02]  /*18960*/  SHFL.UP P6, R14, R13, R12, R11 ;  /* 0x0400000c0d0e7389 */ /* 0x00006400000c000b */
[----:B01----:R-:W-:Y:S01]  /*18970*/  ENDCOLLECTIVE ;  /* 0x000000000000791b */ /* 0x003fe20003800000 */
.L_x_2269:
[----:B------:R-:W-:Y:S01]  /*18980*/  IMAD.MOV.U32 R12, RZ, RZ, 0x4 ;  /* 0x00000004ff0c7424 */ /* 0x000fe200078e00ff */
[----:B------:R-:W-:-:S05]  /*18990*/  SEL R3, R14, RZ, P2 ;  /* 0x000000ff0e037207 */ /* 0x000fca0001000000 */
[----:B------:R-:W-:-:S04]  /*189a0*/  IMAD.IADD R6, R4, 0x1, R3 ;  /* 0x0000000104067824 */ /* 0x000fc800078e0203 */
[----:B------:R-:W-:-:S07]  /*189b0*/  IMAD.MOV.U32 R13, RZ, RZ, R6 ;  /* 0x000000ffff0d7224 */ /* 0x000fce00078e0006 */
[----:B------:R-:W-:Y:S05]  /*189c0*/  WARPSYNC.COLLECTIVE R15, `(.L_x_2270) ;  /* 0x000000000f087348 */ /* 0x000fea0003c00000 */
[----:B------:R0:W1:Y:S02]  /*189d0*/  SHFL.UP P6, R14, R13, R12, R11 ;  /* 0x0400000c0d0e7389 */ /* 0x00006400000c000b */
[----:B01----:R-:W-:Y:S01]  /*189e0*/  ENDCOLLECTIVE ;  /* 0x000000000000791b */ /* 0x003fe20003800000 */
.L_x_2270:
[----:B------:R-:W-:Y:S01]  /*189f0*/  IMAD.MOV.U32 R12, RZ, RZ, 0x8 ;  /* 0x00000008ff0c7424 */ /* 0x000fe200078e00ff */
[----:B------:R-:W-:-:S05]  /*18a00*/  SEL R3, R14, RZ, P3 ;  /* 0x000000ff0e037207 */ /* 0x000fca0001800000 */
[----:B------:R-:W-:-:S04]  /*18a10*/  IMAD.IADD R2, R6, 0x1, R3 ;  /* 0x0000000106027824 */ /* 0x000fc800078e0203 */
[----:B------:R-:W-:-:S07]  /*18a20*/  IMAD.MOV.U32 R13, RZ, RZ, R2 ;  /* 0x000000ffff0d7224 */ /* 0x000fce00078e0002 */
[----:B------:R-:W-:Y:S05]  /*18a30*/  WARPSYNC.COLLECTIVE R15, `(.L_x_2271) ;  /* 0x000000000f087348 */ /* 0x000fea0003c00000 */
[----:B------:R0:W1:Y:S02]  /*18a40*/  SHFL.UP P6, R14, R13, R12, R11 ;  /* 0x0400000c0d0e7389 */ /* 0x00006400000c000b */
[----:B01----:R-:W-:Y:S01]  /*18a50*/  ENDCOLLECTIVE ;  /* 0x000000000000791b */ /* 0x003fe20003800000 */
.L_x_2271:
[----:B------:R-:W-:Y:S01]  /*18a60*/  IMAD.MOV.U32 R12, RZ, RZ, 0x10 ;  /* 0x00000010ff0c7424 */ /* 0x000fe200078e00ff */
[----:B------:R-:W-:-:S05]  /*18a70*/  SEL R3, R14, RZ, P4 ;  /* 0x000000ff0e037207 */ /* 0x000fca0002000000 */
[----:B------:R-:W-:-:S04]  /*18a80*/  IMAD.IADD R3, R2, 0x1, R3 ;  /* 0x0000000102037824 */ /* 0x000fc800078e0203 */
[----:B------:R-:W-:-:S07]  /*18a90*/  IMAD.MOV.U32 R13, RZ, RZ, R3 ;  /* 0x000000ffff0d7224 */ /* 0x000fce00078e0003 */
[----:B------:R-:W-:Y:S05]  /*18aa0*/  WARPSYNC.COLLECTIVE R15, `(.L_x_2272) ;  /* 0x000000000f087348 */ /* 0x000fea0003c00000 */
[----:B------:R0:W1:Y:S02]  /*18ab0*/  SHFL.UP P6, R14, R13, R12, R11 ;  /* 0x0400000c0d0e7389 */ /* 0x00006400000c000b */
[----:B01----:R-:W-:Y:S01]  /*18ac0*/  ENDCOLLECTIVE ;  /* 0x000000000000791b */ /* 0x003fe20003800000 */
.L_x_2272:
        /* <DEDUP_REMOVED lines=8> */
.L_x_2273:
[----:B------:R-:W-:Y:S05]  /*18b50*/  BRA `(.L_x_2274) ;  /* 0xffffffdc00c87947 */ /* 0x000fea000383ffff */
.L_x_2217:
[----:B------:R-:W-:Y:S01]  /*18b60*/  BSSY B0, `(.L_x_2275) ;  /* 0x0000008000007945 */ /* 0x000fe20003800000 */
[----:B-----5:R-:W-:Y:S02]  /*18b70*/  IMAD.MOV.U32 R13, RZ, RZ, R17 ;  /* 0x000000ffff0d7224 */ /* 0x020fe400078e0011 */
[----:B------:R-:W-:Y:S02]  /*18b80*/  IMAD.MOV.U32 R12, RZ, RZ, 0x1 ;  /* 0x00000001ff0c7424 */ /* 0x000fe400078e00ff */
[----:B------:R-:W-:Y:S02]  /*18b90*/  IMAD.MOV.U32 R11, RZ, RZ, RZ ;  /* 0x000000ffff0b7224 */ /* 0x000fe400078e00ff */
[----:B------:R-:W-:-:S07]  /*18ba0*/  IMAD.MOV.U32 R15, RZ, RZ, -0x1 ;  /* 0xffffffffff0f7424 */ /* 0x000fce00078e00ff */
[----:B0-----:R-:W-:Y:S05]  /*18bb0*/  WARPSYNC.COLLECTIVE R15, `(.L_x_2276) ;  /* 0x000000000f087348 */ /* 0x001fea0003c00000 */
[----:B------:R1:W2:Y:S02]  /*18bc0*/  SHFL.UP P6, R14, R13, R12, R11 ;  /* 0x0400000c0d0e7389 */ /* 0x0002a400000c000b */
[----:B012---:R-:W-:Y:S01]  /*18bd0*/  ENDCOLLECTIVE ;  /* 0x000000000000791b */ /* 0x007fe20003800000 */
.L_x_2276:
[----:B------:R-:W-:Y:S05]  /*18be0*/  BSYNC B0 ;  /* 0x0000000000007941 */ /* 0x000fea0003800000 */
.L_x_2275:
        /* <DEDUP_REMOVED lines=8> */
.L_x_2277:
[----:B------:R-:W-:Y:S01]  /*18c70*/  IMAD.MOV.U32 R12, RZ, RZ, 0x4 ;  /* 0x00000004ff0c7424 */ /* 0x000fe200078e00ff */
[----:B------:R-:W-:-:S05]  /*18c80*/  SEL R2, R14, RZ, P2 ;  /* 0x000000ff0e027207 */ /* 0x000fca0001000000 */
[----:B------:R-:W-:-:S04]  /*18c90*/  IMAD.IADD R2, R13, 0x1, R2 ;  /* 0x000000010d027824 */ /* 0x000fc800078e0202 */
[----:B------:R-:W-:-:S07]  /*18ca0*/  IMAD.MOV.U32 R13, RZ, RZ, R2 ;  /* 0x000000ffff0d7224 */ /* 0x000fce00078e0002 */
[----:B------:R-:W-:Y:S05]  /*18cb0*/  WARPSYNC.COLLECTIVE R15, `(.L_x_2278) ;  /* 0x000000000f087348 */ /* 0x000fea0003c00000 */
[----:B------:R0:W1:Y:S02]  /*18cc0*/  SHFL.UP P6, R14, R13, R12, R11 ;  /* 0x0400000c0d0e7389 */ /* 0x00006400000c000b */
[----:B01----:R-:W-:Y:S01]  /*18cd0*/  ENDCOLLECTIVE ;  /* 0x000000000000791b */ /* 0x003fe20003800000 */
.L_x_2278:
[----:B------:R-:W-:Y:S01]  /*18ce0*/  IMAD.MOV.U32 R12, RZ, RZ, 0x8 ;  /* 0x00000008ff0c7424 */ /* 0x000fe200078e00ff */
[----:B------:R-:W-:-:S05]  /*18cf0*/  SEL R3, R14, RZ, P3 ;  /* 0x000000ff0e037207 */ /* 0x000fca0001800000 */
[----:B------:R-:W-:-:S04]  /*18d00*/  IMAD.IADD R3, R2, 0x1, R3 ;  /* 0x0000000102037824 */ /* 0x000fc800078e0203 */
[----:B------:R-:W-:-:S07]  /*18d10*/  IMAD.MOV.U32 R13, RZ, RZ, R3 ;  /* 0x000000ffff0d7224 */ /* 0x000fce00078e0003 */
[----:B------:R-:W-:Y:S05]  /*18d20*/  WARPSYNC.COLLECTIVE R15, `(.L_x_2279) ;  /* 0x000000000f087348 */ /* 0x000fea0003c00000 */
[----:B------:R0:W1:Y:S02]  /*18d30*/  SHFL.UP P6, R14, R13, R12, R11 ;  /* 0x0400000c0d0e7389 */ /* 0x00006400000c000b */
[----:B01----:R-:W-:Y:S01]  /*18d40*/  ENDCOLLECTIVE ;  /* 0x000000000000791b */ /* 0x003fe20003800000 */
.L_x_2279:
[----:B------:R-:W-:Y:S01]  /*18d50*/  IMAD.MOV.U32 R12, RZ, RZ, 0x10 ;  /* 0x00000010ff0c7424 */ /* 0x000fe200078e00ff */
[----:B------:R-:W-:-:S05]  /*18d60*/  SEL R4, R14, RZ, P4 ;  /* 0x000000ff0e047207 */ /* 0x000fca0002000000 */
[----:B------:R-:W-:-:S04]  /*18d70*/  IMAD.IADD R4, R3, 0x1, R4 ;  /* 0x0000000103047824 */ /* 0x000fc800078e0204 */
[----:B------:R-:W-:-:S07]  /*18d80*/  IMAD.MOV.U32 R13, RZ, RZ, R4 ;  /* 0x000000ffff0d7224 */ /* 0x000fce00078e0004 */
[----:B------:R-:W-:Y:S05]  /*18d90*/  WARPSYNC.COLLECTIVE R15, `(.L_x_2280) ;  /* 0x000000000f087348 */ /* 0x000fea0003c00000 */
[----:B------:R0:W1:Y:S02]  /*18da0*/  SHFL.UP P6, R14, R13, R12, R11 ;  /* 0x0400000c0d0e7389 */ /* 0x00006400000c000b */
[----:B01----:R-:W-:Y:S01]  /*18db0*/  ENDCOLLECTIVE ;  /* 0x000000000000791b */ /* 0x003fe20003800000 */
.L_x_2280:
        /* <DEDUP_REMOVED lines=8> */
.L_x_2281:
[----:B------:R-:W-:Y:S05]  /*18e40*/  BRA `(.L_x_2282) ;  /* 0xffffffdc00ac7947 */ /* 0x000fea000383ffff */
.L_x_2219:
[----:B------:R-:W-:Y:S01]  /*18e50*/  BSSY B0, `(.L_x_2283) ;  /* 0x0000006000007945 */ /* 0x000fe20003800000 */
[----:B------:R-:W-:Y:S01]  /*18e60*/  PLOP3.LUT P6, PT, P6, PT, PT, 0x8, 0x0 ;  /* 0x000000000000781c */ /* 0x000fe200037ce170 */
[----:B------:R-:W-:-:S12]  /*18e70*/  IMAD.MOV.U32 R15, RZ, RZ, -0x1 ;  /* 0xffffffffff0f7424 */ /* 0x000fd800078e00ff */
[----:B0-----:R-:W-:Y:S05]  /*18e80*/  WARPSYNC.COLLECTIVE R15, `(.L_x_2284) ;  /* 0x000000000f087348 */ /* 0x001fea0003c00000 */
[----:B------:R-:W-:Y:S01]  /*18e90*/  VOTE.ANY R14, PT, P6 ;  /* 0x00000000000e7806 */ /* 0x000fe200030e0100 */
[----:B0-----:R-:W-:Y:S06]  /*18ea0*/  ENDCOLLECTIVE ;  /* 0x000000000000791b */ /* 0x001fec0003800000 */
.L_x_2284:
[----:B------:R-:W-:Y:S05]  /*18eb0*/  BSYNC B0 ;  /* 0x0000000000007941 */ /* 0x000fea0003800000 */
.L_x_2283:
        /* <DEDUP_REMOVED lines=9> */
.L_x_2285:
[----:B------:R-:W-:Y:S01]  /*18f50*/  IMAD.MOV.U32 R17, RZ, RZ, R14 ;  /* 0x000000ffff117224 */ /* 0x000fe200078e000e */
[----:B------:R-:W-:Y:S06]  /*18f60*/  BRA `(.L_x_2286) ;  /* 0xffffffdc009c7947 */ /* 0x000fec000383ffff */
.L_x_2221:
[----:B------:R-:W-:Y:S01]  /*18f70*/  BSSY B0, `(.L_x_2287) ;  /* 0x0000007000007945 */ /* 0x000fe20003800000 */
[----:B------:R-:W-:Y:S02]  /*18f80*/  IMAD.MOV.U32 R13, RZ, RZ, R3 ;  /* 0x000000ffff0d7224 */ /* 0x000fe400078e0003 */
[----:B------:R-:W-:Y:S02]  /*18f90*/  IMAD.MOV.U32 R11, RZ, RZ, 0x1f ;  /* 0x0000001fff0b7424 */ /* 0x000fe400078e00ff */
[----:B------:R-:W-:-:S07]  /*18fa0*/  IMAD.MOV.U32 R15, RZ, RZ, -0x1 ;  /* 0xffffffffff0f7424 */ /* 0x000fce00078e00ff */
[----:B012---:R-:W-:Y:S05]  /*18fb0*/  WARPSYNC.COLLECTIVE R15, `(.L_x_2288) ;  /* 0x000000000f087348 */ /* 0x007fea0003c00000 */
[----:B------:R3:W4:Y:S02]  /*18fc0*/  SHFL.IDX P6, R14, R13, R12, R11 ;  /* 0x0000000c0d0e7389 */ /* 0x00072400000c000b */
[----:B01234-:R-:W-:Y:S01]  /*18fd0*/  ENDCOLLECTIVE ;  /* 0x000000000000791b */ /* 0x01ffe20003800000 */
.L_x_2288:
[----:B------:R-:W-:Y:S05]  /*18fe0*/  BSYNC B0 ;  /* 0x0000000000007941 */ /* 0x000fea0003800000 */
.L_x_2287:
[----:B------:R-:W-:Y:S05]  /*18ff0*/  BRA `(.L_x_2220) ;  /* 0xffffffdc00947947 */ /* 0x000fea000383ffff */
.L_x_2225:
[----:B0-----:R0:W2:Y:S02]  /*19000*/  SYNCS.PHASECHK.TRANS64.TRYWAIT P0, [R9+URZ+0x31c20], R0 ;  /* 0x031c2000090075a7 */ /* 0x0010a4000800017f */
[----:B--2---:R-:W-:Y:S05]  /*19010*/  @!P0 NANOSLEEP.SYNCS 0x989680 ;  /* 0x009896800000895d */ /* 0x004fea0003900000 */
[----:B------:R-:W2:Y:S02]  /*19020*/  @!P0 SYNCS.PHASECHK.TRANS64 P0, [R9+URZ+0x31c20], R0 ;  /* 0x031c2000090085a7 */ /* 0x000ea4000800007f */
[----:B--2---:R-:W-:Y:S05]  /*19030*/  @!P0 BRA `(.L_x_2225) ;  /* 0xfffffffc00f08947 */ /* 0x004fea000383ffff */
[----:B------:R-:W-:Y:S05]  /*19040*/  BRA `(.L_x_2289) ;  /* 0xffffffe400107947 */ /* 0x000fea000383ffff */
.L_x_2226:
        /* <DEDUP_REMOVED lines=11> */
.L_x_2291:
[----:B------:R-:W-:Y:S05]  /*19100*/  BSYNC B0 ;  /* 0x0000000000007941 */ /* 0x000fea0003800000 */
.L_x_2290:
[----:B------:R-:W-:Y:S05]  /*19110*/  BRA `(.L_x_2292) ;  /* 0xffffffe000f87947 */ /* 0x000fea000383ffff */
.L_x_2229:
[----:B------:R-:W-:Y:S01]  /*19120*/  BSSY B1, `(.L_x_2293) ;  /* 0x0000006000017945 */ /* 0x000fe20003800000 */
[----:B------:R-:W-:-:S07]  /*19130*/  IMAD.MOV.U32 R15, RZ, RZ, -0x1 ;  /* 0xffffffffff0f7424 */ /* 0x000fce00078e00ff */
[----:B01-3--:R-:W-:Y:S05]  /*19140*/  WARPSYNC.COLLECTIVE R15, `(.L_x_2294) ;  /* 0x000000000f0c7348 */ /* 0x00bfea0003c00000 */
[----:B------:R-:W-:Y:S02]  /*19150*/  ELECT P6, UR62, PT ;  /* 0x00000000003e782f */ /* 0x000fe400038c0000 */
[----:B------:R-:W-:Y:S01]  /*19160*/  MOV R14, UR62 ;  /* 0x0000003e000e7c02 */ /* 0x000fe20008000f00 */
[----:B01-3--:R-:W-:Y:S10]  /*19170*/  ENDCOLLECTIVE ;  /* 0x000000000000791b */ /* 0x00bff40003800000 */
.L_x_2294:
[----:B------:R-:W-:Y:S05]  /*19180*/  BSYNC B1 ;  /* 0x0000000000017941 */ /* 0x000fea0003800000 */
.L_x_2293:
[----:B------:R-:W-:Y:S05]  /*19190*/  BRA `(.L_x_2295) ;  /* 0xffffffe000f07947 */ /* 0x000fea000383ffff */
.L_x_2231:
[----:B0-----:R0:W2:Y:S02]  /*191a0*/  SYNCS.PHASECHK.TRANS64.TRYWAIT P0, [R6+URZ], R3 ;  /* 0x00000003060075a7 */ /* 0x0010a4000800017f */
[----:B--2---:R-:W-:Y:S05]  /*191b0*/  @!P0 NANOSLEEP.SYNCS 0x989680 ;  /* 0x009896800000895d */ /* 0x004fea0003900000 */
[----:B------:R-:W2:Y:S02]  /*191c0*/  @!P0 SYNCS.PHASECHK.TRANS64 P0, [R6+URZ], R3 ;  /* 0x00000003060085a7 */ /* 0x000ea4000800007f */
[----:B--2---:R-:W-:Y:S05]  /*191d0*/  @!P0 BRA `(.L_x_2231) ;  /* 0xfffffffc00f08947 */ /* 0x004fea000383ffff */
[----:B------:R-:W-:Y:S05]  /*191e0*/  BRA `(.L_x_2296) ;  /* 0xffffffe4002c7947 */ /* 0x000fea000383ffff */
.L_x_2232:
[----:B--2---:R2:W4:Y:S02]  /*191f0*/  SYNCS.PHASECHK.TRANS64.TRYWAIT P0, [R7+URZ], R2 ;  /* 0x00000002070075a7 */ /* 0x004524000800017f */
[----:B----4-:R-:W-:Y:S05]  /*19200*/  @!P0 NANOSLEEP.SYNCS 0x989680 ;  /* 0x009896800000895d */ /* 0x010fea0003900000 */
[----:B------:R-:W4:Y:S02]  /*19210*/  @!P0 SYNCS.PHASECHK.TRANS64 P0, [R7+URZ], R2 ;  /* 0x00000002070085a7 */ /* 0x000f24000800007f */
[----:B----4-:R-:W-:Y:S05]  /*19220*/  @!P0 BRA `(.L_x_2232) ;  /* 0xfffffffc00f08947 */ /* 0x010fea000383ffff */
[----:B------:R-:W-:Y:S05]  /*19230*/  BRA `(.L_x_2297) ;  /* 0xffffffe400207947 */ /* 0x000fea000383ffff */
.L_x_2234:
[----:B----4-:R4:W0:Y:S02]  /*19240*/  SYNCS.PHASECHK.TRANS64.TRYWAIT P0, [R4+URZ], R3 ;  /* 0x00000003040075a7 */ /* 0x010824000800017f */
[----:B0-----:R-:W-:Y:S05]  /*19250*/  @!P0 NANOSLEEP.SYNCS 0x989680 ;  /* 0x009896800000895d */ /* 0x001fea0003900000 */
[----:B------:R-:W0:Y:S02]  /*19260*/  @!P0 SYNCS.PHASECHK.TRANS64 P0, [R4+URZ], R3 ;  /* 0x00000003040085a7 */ /* 0x000e24000800007f */
[----:B0-----:R-:W-:Y:S05]  /*19270*/  @!P0 BRA `(.L_x_2234) ;  /* 0xfffffffc00f08947 */ /* 0x001fea000383ffff */
[----:B------:R-:W-:Y:S05]  /*19280*/  BRA `(.L_x_2298) ;  /* 0xffffffe400247947 */ /* 0x000fea000383ffff */
.L_x_2299:
        /* <DEDUP_REMOVED lines=15> */
.L_x_2731:


//--------------------- .text._ZN7cutlass13device_kernelIN5flash11enable_sm90INS1_16FlashAttnFwdSm90INS1_25CollectiveMainloopFwdSm90ILi2EN4cute5tupleIJNS5_1CILi1EEES8_S8_EEENS6_IJNS7_ILi192EEENS7_ILi144EEENS7_ILi96EEEEEELi96ENS_6half_tEfNS_4arch4Sm90ELb1ELb0ELb1ELb1ELb0ELb1ELb0ELb0ELb1ELb1ELb0ELb0EEENS1_21CollectiveEpilogueFwdINS6_IJSA_SC_SB_EEES9_SE_SG_Li384ELb1ELb1ELb0ELb0EEENS1_36VarlenDynamicPersistentTileSchedulerILi192ELi144ELi384ELi128ELb0ELb1ELb1ELb1ELb1ELb1EEEEEEEEEvNT_6ParamsE --------------------------
	.section	.text._ZN7cutlass13device_kernelIN5flash11enable_sm90INS1_16FlashAttnFwdSm90INS1_25CollectiveMainloopFwdSm90ILi2EN4cute5tupleIJNS5_1CILi1EEES8_S8_EEENS6_IJNS7_ILi192EEENS7_ILi144EEENS7_ILi96EEEEEELi96ENS_6half_tEfNS_4arch4Sm90ELb1ELb0ELb1ELb1ELb0ELb1ELb0ELb0ELb1ELb1ELb0ELb0EEENS1_21CollectiveEpilogueFwdINS6_IJSA_SC_SB_EEES9_SE_SG_Li384ELb1ELb1ELb0ELb0EEENS1_36VarlenDynamicPersistentTileSchedulerILi192ELi144ELi384ELi128ELb0ELb1ELb1ELb1ELb1ELb1EEEEEEEEEvNT_6ParamsE,"ax",@progbits
	.align	128
.text._ZN7cutlass13device_kernelIN5flash11enable_sm90INS1_16FlashAttnFwdSm90INS1_25CollectiveMainloopFwdSm90ILi2EN4cute5tupleIJNS5_1CILi1EEES8_S8_EEENS6_IJNS7_ILi192EEENS7_ILi144EEENS7_ILi96EEEEEELi96ENS_6half_tEfNS_4arch4Sm90ELb1ELb0ELb1ELb1ELb0ELb1ELb0ELb0ELb1ELb1ELb0ELb0EEENS1_21CollectiveEpilogueFwdINS6_IJSA_SC_SB_EEES9_SE_SG_Li384ELb1ELb1ELb0ELb0EEENS1_36VarlenDynamicPersistentTileSchedulerILi192ELi144ELi384ELi128ELb0ELb1ELb1ELb1ELb1ELb1EEEEEEEEEvNT_6ParamsE:
        .type           _ZN7cutlass13device_kernelIN5flash11enable_sm90INS1_16FlashAttnFwdSm90INS1_25CollectiveMainloopFwdSm90ILi2EN4cute5tupleIJNS5_1CILi1EEES8_S8_EEENS6_IJNS7_ILi192EEENS7_ILi144EEENS7_ILi96EEEEEELi96ENS_6half_tEfNS_4arch4Sm90ELb1ELb0ELb1ELb1ELb0ELb1ELb0ELb0ELb1ELb1ELb0ELb0EEENS1_21CollectiveEpilogueFwdINS6_IJSA_SC_SB_EEES9_SE_SG_Li384ELb1ELb1ELb0ELb0EEENS1_36VarlenDynamicPersistentTileSchedulerILi192ELi144ELi384ELi128ELb0ELb1ELb1ELb1ELb1ELb1EEEEEEEEEvNT_6ParamsE,@function
        .size           _ZN7cutlass13device_kernelIN5flash11enable_sm90INS1_16FlashAttnFwdSm90INS1_25CollectiveMainloopFwdSm90ILi2EN4cute5tupleIJNS5_1CILi1EEES8_S8_EEENS6_IJNS7_ILi192EEENS7_ILi144EEENS7_ILi96EEEEEELi96ENS_6half_tEfNS_4arch4Sm90ELb1ELb0ELb1ELb1ELb0ELb1ELb0ELb0ELb1ELb1ELb0ELb0EEENS1_21CollectiveEpilogueFwdINS6_IJSA_SC_SB_EEES9_SE_SG_Li384ELb1ELb1ELb0ELb0EEENS1_36VarlenDynamicPersistentTileSchedulerILi192ELi144ELi384ELi128ELb0ELb1ELb1ELb1ELb1ELb1EEEEEEEEEvNT_6ParamsE,(.L_x_2732 - _ZN7cutlass13device_kernelIN5flash11enable_sm90INS1_16FlashAttnFwdSm90INS1_25CollectiveMainloopFwdSm90ILi2EN4cute5tupleIJNS5_1CILi1EEES8_S8_EEENS6_IJNS7_ILi192EEENS7_ILi144EEENS7_ILi96EEEEEELi96ENS_6half_tEfNS_4arch4Sm90ELb1ELb0ELb1ELb1ELb0ELb1ELb0ELb0ELb1ELb1ELb0ELb0EEENS1_21CollectiveEpilogueFwdINS6_IJSA_SC_SB_EEES9_SE_SG_Li384ELb1ELb1ELb0ELb0EEENS1_36VarlenDynamicPersistentTileSchedulerILi192ELi144ELi384ELi128ELb0ELb1ELb1ELb1ELb1ELb1EEEEEEEEEvNT_6ParamsE)
        .other          _ZN7cutlass13device_kernelIN5flash11enable_sm90INS1_16FlashAttnFwdSm90INS1_25CollectiveMainloopFwdSm90ILi2EN4cute5tupleIJNS5_1CILi1EEES8_S8_EEENS6_IJNS7_ILi192EEENS7_ILi144EEENS7_ILi96EEEEEELi96ENS_6half_tEfNS_4arch4Sm90ELb1ELb0ELb1ELb1ELb0ELb1ELb0ELb0ELb1ELb1ELb0ELb0EEENS1_21CollectiveEpilogueFwdINS6_IJSA_SC_SB_EEES9_SE_SG_Li384ELb1ELb1ELb0ELb0EEENS1_36VarlenDynamicPersistentTileSchedulerILi192ELi144ELi384ELi128ELb0ELb1ELb1ELb1ELb1ELb1EEEEEEEEEvNT_6ParamsE,@"STO_CUDA_ENTRY STV_DEFAULT"
_ZN7cutlass13device_kernelIN5flash11enable_sm90INS1_16FlashAttnFwdSm90INS1_25CollectiveMainloopFwdSm90ILi2EN4cute5tupleIJNS5_1CILi1EEES8_S8_EEENS6_IJNS7_ILi192EEENS7_ILi144EEENS7_ILi96EEEEEELi96ENS_6half_tEfNS_4arch4Sm90ELb1ELb0ELb1ELb1ELb0ELb1ELb0ELb0ELb1ELb1ELb0ELb0EEENS1_21CollectiveEpilogueFwdINS6_IJSA_SC_SB_EEES9_SE_SG_Li384ELb1ELb1ELb0ELb0EEENS1_36VarlenDynamicPersistentTileSchedulerILi192ELi144ELi384ELi128ELb0ELb1ELb1ELb1ELb1ELb1EEEEEEEEEvNT_6ParamsE:
        /* <DEDUP_REMOVED lines=24> */
.L_x_2301:
[----:B------:R-:W-:Y:S05]  /*0180*/  BSYNC B0 ;  /* 0x0000000000007941 */ /* 0x000fea0003800000 */
.L_x_2300:
        /* <DEDUP_REMOVED lines=41> */
.L_x_2302:
        /* <DEDUP_REMOVED lines=22> */
.L_x_2303:
        /* <DEDUP_REMOVED lines=18> */
.L_x_2304:
        /* <DEDUP_REMOVED lines=22> */
.L_x_2305:
        /* <DEDUP_REMOVED lines=22> */
.L_x_2306:
[----:B0-----:R-:W-:Y:S01]  /*0960*/  UMOV UR4, 0x1 ;  /* 0x0000000100047882 */ /* 0x001fe20000000000 */
[----:B------:R-:W-:Y:S01]  /*0970*/  PLOP3.LUT P0, PT, PT, PT, UP0, 0x80, 0x0 ;  /* 0x000000000000781c */ /* 0x000fe20003f0f008 */
[----:B------:R-:W-:Y:S01]  /*0980*/  USEL UR4, UR4, 0x2, !UP0 ;  /* 0x0000000204047887 */ /* 0x000fe2000c000000 */
[----:B------:R-:W-:Y:S01]  /*0990*/  NOP ;  /* 0x0000000000007918 */ /* 0x000fe20000000000 */
[----:B------:R-:W-:Y:S04]  /*09a0*/  BSSY B9, `(.L_x_2307) ;  /* 0x0002488000097945 */ /* 0x000fe80003800000 */
[----:B------:R-:W-:-:S05]  /*09b0*/  IMAD.U32 R2, RZ, RZ, UR4 ;  /* 0x00000004ff027e24 */ /* 0x000fca000f8e00ff */
[----:B------:R0:W-:Y:S01]  /*09c0*/  STL [R1+0xb0], R2 ;  /* 0x0000b00201007387 */ /* 0x0001e20000100800 */
[----:B-12-4-:R-:W-:Y:S06]  /*09d0*/  BAR.SYNC.DEFER_BLOCKING 0x0 ;  /* 0x0000000000007b1d */ /* 0x016fec0000010000 */
[----:B------:R-:W-:Y:S05]  /*09e0*/  @!P0 BRA `(.L_x_2308) ;  /* 0x000001c800c48947 */ /* 0x000fea0003800000 */
.L_x_2309:
[----:B------:R-:W-:-:S08]  /*09f0*/  NOP ;  /* 0x0000000000007918 */ /* 0x000fd00000000000 */
[----:B------:R-:W1:Y:S02]  /*0a00*/  USETMAXREG.TRY_ALLOC.CTAPOOL UP0, 0xa0 ;  /* 0x000000a0000079c8 */ /* 0x000e640008000600 */
[----:B-1----:R-:W-:-:S13]  /*0a10*/  PLOP3.LUT P0, PT, PT, PT, UP0, 0x80, 0x0 ;  /* 0x000000000000781c */ /* 0x002fda0003f0f008 */
[----:B------:R-:W-:Y:S05]  /*0a20*/  @!P0 BRA `(.L_x_2309) ;  /* 0xfffffffc00f08947 */ /* 0x000fea000383ffff */
[----:B------:R-:W2:Y:S01]  /*0a30*/  LDL.LU R0, [R1+0x44] ;  /* 0x0000440001007983 */ /* 0x000ea20000300800 */
[----:B0-----:R-:W0:Y:S01]  /*0a40*/  S2R R2, SR_TID.X ;  /* 0x0000000000027919 */ /* 0x001e220000002100 */
        /* <DEDUP_REMOVED lines=14> */
[----:B------:R1:W-:Y:S01]  /*0b30*/  STL [R1+0x44], R0 ;  /* 0x0000440001007387 */ /* 0x0003e20000100800 */
[----:B0-----:R-:W-:-:S13]  /*0b40*/  ISETP.GE.AND P0, PT, R111, UR4, PT ;  /* 0x000000046f007c0c */ /* 0x001fda000bf06270 */
[----:B-1----:R-:W-:Y:S05]  /*0b50*/  @P0 BRA `(.L_x_2310) ;  /* 0x0000024400b00947 */ /* 0x002fea0003800000 */
[----:B------:R-:W2:Y:S01]  /*0b60*/  LDL R2, [R1+0xb0] ;  /* 0x0000b00001027983 */ /* 0x000ea20000100800 */
[----:B------:R-:W-:Y:S01]  /*0b70*/  R2UR UR4, R16 ;  /* 0x00000000100472ca */ /* 0x000fe200000e0000 */
[----:B------:R-:W0:-:S12]  /*0b80*/  S2R R0, SR_TID.X ;  /* 0x0000000000007919 */ /* 0x000e180000002100 */
[----:B------:R-:W-:Y:S01]  /*0b90*/  UIADD3 UR4, UR4, 0xda00, URZ ;  /* 0x0000da0004047890 */ /* 0x000fe2000fffe03f */
[----:B0-----:R-:W-:-:S05]  /*0ba0*/  VIADD R19, R0, 0xffffff80 ;  /* 0xffffff8000137836 */ /* 0x001fca0000000000 */
[----:B------:R-:W-:Y:S02]  /*0bb0*/  SHF.R.S32.HI R0, RZ, 0x1f, R19 ;  /* 0x0000001fff007819 */ /* 0x000fe40000011413 */
[-C--:B------:R-:W-:Y:S02]  /*0bc0*/  LEA.HI R13, R19, R19.reuse, RZ, 0x1 ;  /* 0x00000013130d7211 */ /* 0x080fe400078f08ff */
[CC--:B------:R-:W-:Y:S02]  /*0bd0*/  LEA.HI R3, R0.reuse, R19.reuse, RZ, 0x4 ;  /* 0x0000001300037211 */ /* 0x0c0fe400078f20ff */
[----:B------:R-:W-:Y:S02]  /*0be0*/  LEA.HI R7, R0, R19, RZ, 0x5 ;  /* 0x0000001300077211 */ /* 0x000fe400078f28ff */
[----:B------:R-:W-:Y:S02]  /*0bf0*/  SHF.R.S32.HI R144, RZ, 0x1, R13 ;  /* 0x00000001ff907819 */ /* 0x000fe4000001140d */
[----:B------:R-:W-:-:S02]  /*0c00*/  SHF.R.S32.HI R9, RZ, 0x5, R7 ;  /* 0x00000005ff097819 */ /* 0x000fc40000011407 */
[C---:B------:R-:W-:Y:S02]  /*0c10*/  LEA.HI R10, R13.reuse, R144, RZ, 0x1 ;  /* 0x000000900d0a7211 */ /* 0x040fe400078f08ff */
[----:B------:R-:W-:Y:S02]  /*0c20*/  LOP3.LUT R13, R13, 0xfffffffe, RZ, 0xc0, !PT ;  /* 0xfffffffe0d0d7812 */ /* 0x000fe400078ec0ff */
[----:B------:R-:W-:-:S03]  /*0c30*/  LOP3.LUT R11, R10, 0x7fffffe, RZ, 0xc0, !PT ;  /* 0x07fffffe0a0b7812 */ /* 0x000fc600078ec0ff */
[----:B------:R-:W-:Y:S02]  /*0c40*/  IMAD.IADD R13, R19, 0x1, -R13 ;  /* 0x00000001130d7824 */ /* 0x000fe400078e0a0d */
[----:B------:R-:W-:Y:S02]  /*0c50*/  IMAD.IADD R11, R144, 0x1, -R11 ;  /* 0x00000001900b7824 */ /* 0x000fe400078e0a0b */
[----:B------:R-:W-:Y:S01]  /*0c60*/  IMAD.SHL.U32 R22, R13, 0x8, RZ ;  /* 0x000000080d167824 */ /* 0x000fe200078e00ff */
[----:B--2---:R-:W-:Y:S02]  /*0c70*/  R2UR UR5, R2 ;  /* 0x00000000020572ca */ /* 0x004fe400000e0000 */
[----:B------:R-:W-:-:S05]  /*0c80*/  LOP3.LUT R2, R3, 0xfffffff0, RZ, 0xc0, !PT ;  /* 0xfffffff003027812 */ /* 0x000fca00078ec0ff */
[----:B------:R-:W-:Y:S01]  /*0c90*/  IMAD.IADD R4, R19, 0x1, -R2 ;  /* 0x0000000113047824 */ /* 0x000fe200078e0a02 */
[----:B------:R-:W-:-:S03]  /*0ca0*/  LEA.HI R2, R0, R19, RZ, 0x7 ;  /* 0x0000001300027211 */ /* 0x000fc600078f38ff */
[--C-:B------:R-:W-:Y:S01]  /*0cb0*/  IMAD R15, R9, 0x10, R4.reuse ;  /* 0x00000010090f7824 */ /* 0x100fe200078e0204 */
[----:B------:R-:W-:Y:S01]  /*0cc0*/  SHF.R.S32.HI R5, RZ, 0x1f, R4 ;  /* 0x0000001fff057819 */ /* 0x000fe20000011404 */
[----:B------:R-:W-:Y:S01]  /*0cd0*/  ULOP3.LUT UR5, UR5, 0x1, URZ, 0xfc, !UPT ;  /* 0x0000000105057892 */ /* 0x000fe2000f8efc3f */
[----:B------:R-:W-:Y:S02]  /*0ce0*/  SHF.R.S32.HI R18, RZ, 0x7, R2 ;  /* 0x00000007ff127819 */ /* 0x000fe40000011402 */
[CC--:B------:R-:W-:Y:S02]  /*0cf0*/  LEA.HI R6, R5.reuse, R4.reuse, RZ, 0x3 ;  /* 0x0000000405067211 */ /* 0x0c0fe400078f18ff */
[----:B------:R-:W-:-:S03]  /*0d00*/  LEA.HI R5, R5, R4, RZ, 0x2 ;  /* 0x0000000405057211 */ /* 0x000fc600078f10ff */
[----:B------:R-:W-:Y:S01]  /*0d10*/  IMAD.SHL.U32 R8, R6, 0x10, RZ ;  /* 0x0000001006087824 */ /* 0x000fe200078e00ff */
[----:B------:R-:W-:Y:S02]  /*0d20*/  LOP3.LUT R7, R5, 0x7fffffc, RZ, 0xc0, !PT ;  /* 0x07fffffc05077812 */ /* 0x000fe400078ec0ff */
[----:B------:R-:W-:Y:S02]  /*0d30*/  SHF.R.S32.HI R6, RZ, 0x4, R3 ;  /* 0x00000004ff067819 */ /* 0x000fe40000011403 */
[----:B------:R-:W-:Y:S01]  /*0d40*/  LOP3.LUT R8, R8, 0x7fffff80, RZ, 0xc0, !PT ;  /* 0x7fffff8008087812 */ /* 0x000fe200078ec0ff */
[----:B------:R-:W-:Y:S01]  /*0d50*/  IMAD.IADD R7, R4, 0x1, -R7 ;  /* 0x0000000104077824 */ /* 0x000fe200078e0a07 */
[----:B------:R-:W-:Y:S01]  /*0d60*/  LEA.HI R3, R3, R6, RZ, 0x1 ;  /* 0x0000000603037211 */ /* 0x000fe200078f08ff */
[----:B------:R-:W-:Y:S01]  /*0d70*/  IMAD R14, R6, 0x8, R11 ;  /* 0x00000008060e7824 */ /* 0x000fe200078e020b */
[----:B------:R-:W-:Y:S01]  /*0d80*/  LEA.HI R4, R0, R19, RZ, 0x2 ;  /* 0x0000001300047211 */ /* 0x000fe200078f10ff */
[----:B------:R-:W-:Y:S01]  /*0d90*/  IMAD R8, R9, 0x100, R8 ;  /* 0x0000010009087824 */ /* 0x000fe200078e0208 */
[----:B------:R-:W-:Y:S01]  /*0da0*/  LOP3.LUT R9, R2, 0xffffff80, RZ, 0xc0, !PT ;  /* 0xffffff8002097812 */ /* 0x000fe200078ec0ff */
[----:B------:R-:W-:Y:S01]  /*0db0*/  IMAD.HI R2, R18, 0x55555556, RZ ;  /* 0x5555555612027827 */ /* 0x000fe200078e02ff */
[----:B------:R-:W-:-:S02]  /*0dc0*/  LOP3.LUT R3, R3, 0x1ffffffe, RZ, 0xc0, !PT ;  /* 0x1ffffffe03037812 */ /* 0x000fc400078ec0ff */
[----:B------:R-:W-:Y:S01]  /*0dd0*/  LOP3.LUT R0, R4, 0xfffffffc, RZ, 0xc0, !PT ;  /* 0xfffffffc04007812 */ /* 0x000fe200078ec0ff */
[C---:B------:R-:W-:Y:S01]  /*0de0*/  IMAD.IADD R17, R19.reuse, 0x1, -R9 ;  /* 0x0000000113117824 */ /* 0x040fe200078e0a09 */
[----:B------:R-:W-:Y:S01]  /*0df0*/  SHF.R.S32.HI R5, RZ, 0x2, R5 ;  /* 0x00000002ff057819 */ /* 0x000fe20000011405 */
[----:B------:R-:W-:Y:S02]  /*0e00*/  IMAD.IADD R3, R6, 0x1, -R3 ;  /* 0x0000000106037824 */ /* 0x000fe400078e0a03 */
[----:B------:R-:W-:Y:S01]  /*0e10*/  IMAD.IADD R6, R19, 0x1, -R0 ;  /* 0x0000000113067824 */ /* 0x000fe200078e0a00 */
[----:B------:R-:W-:Y:S01]  /*0e20*/  SHF.R.S32.HI R9, RZ, 0x1f, R17 ;  /* 0x0000001fff097819 */ /* 0x000fe20000011411 */
[----:B------:R-:W-:Y:S02]  /*0e30*/  IMAD.SHL.U32 R0, R3, 0x8, RZ ;  /* 0x0000000803007824 */ /* 0x000fe400078e00ff */
[----:B------:R-:W-:Y:S01]  /*0e40*/  IMAD.SHL.U32 R5, R5, 0x40, RZ ;  /* 0x0000004005057824 */ /* 0x000fe200078e00ff */
[----:B------:R-:W-:Y:S01]  /*0e50*/  LEA.HI R10, R9, R17, RZ, 0x2 ;  /* 0x00000011090a7211 */ /* 0x000fe200078f10ff */
[----:B------:R-:W-:Y:S01]  /*0e60*/  IMAD R7, R7, 0x10, R8 ;  /* 0x0000001007077824 */ /* 0x000fe200078e0208 */
[----:B------:R-:W-:-:S02]  /*0e70*/  LEA.HI R3, R6, R6, RZ, 0x1 ;  /* 0x0000000606037211 */ /* 0x000fc400078f08ff */
[--C-:B------:R-:W-:Y:S02]  /*0e80*/  SHF.R.S32.HI R11, RZ, 0x2, R10.reuse ;  /* 0x00000002ff0b7819 */ /* 0x100fe4000001140a */
[----:B------:R-:W-:Y:S02]  /*0e90*/  SHF.R.S32.HI R12, RZ, 0x1f, R10 ;  /* 0x0000001fff0c7819 */ /* 0x000fe4000001140a */
[----:B------:R-:W-:Y:S02]  /*0ea0*/  LEA.HI R9, R9, R17, RZ, 0x5 ;  /* 0x0000001109097211 */ /* 0x000fe400078f28ff */
[----:B------:R-:W-:Y:S02]  /*0eb0*/  LEA.HI R12, R12, R11, RZ, 0x3 ;  /* 0x0000000b0c0c7211 */ /* 0x000fe400078f18ff */
[----:B------:R-:W-:Y:S02]  /*0ec0*/  LOP3.LUT R3, R3, 0x1ffffffe, RZ, 0xc0, !PT ;  /* 0x1ffffffe03037812 */ /* 0x000fe400078ec0ff */
[----:B------:R-:W-:-:S02]  /*0ed0*/  LOP3.LUT R12, R12, 0xfffffff8, RZ, 0xc0, !PT ;  /* 0xfffffff80c0c7812 */ /* 0x000fc400078ec0ff */
[----:B------:R-:W-:Y:S01]  /*0ee0*/  LOP3.LUT R5, R5, 0x40, RZ, 0xc0, !PT ;  /* 0x0000004005057812 */ /* 0x000fe200078ec0ff */
[----:B------:R-:W-:Y:S01]  /*0ef0*/  IMAD.IADD R3, R6, 0x1, -R3 ;  /* 0x0000000106037824 */ /* 0x000fe200078e0a03 */
[----:B------:R-:W-:Y:S01]  /*0f00*/  LEA.HI R8, R2, R2, RZ, 0x1 ;  /* 0x0000000202087211 */ /* 0x000fe200078f08ff */
[----:B------:R-:W-:Y:S01]  /*0f10*/  IMAD.IADD R12, R11, 0x1, -R12 ;  /* 0x000000010b0c7824 */ /* 0x000fe200078e0a0c */
[----:B------:R-:W-:Y:S02]  /*0f20*/  SHF.R.S32.HI R9, RZ, 0x5, R9 ;  /* 0x00000005ff097819 */ /* 0x000fe40000011409 */
[----:B------:R-:W-:Y:S01]  /*0f30*/  LOP3.LUT R2, R5, 0x8, R0, 0xf8, !PT ;  /* 0x0000000805027812 */ /* 0x000fe200078ef800 */
[----:B------:R-:W-:Y:S01]  /*0f40*/  IMAD R8, R8, -0x3, R18 ;  /* 0xfffffffd08087824 */ /* 0x000fe200078e0212 */
[----:B------:R-:W-:Y:S01]  /*0f50*/  SHF.R.S32.HI R6, RZ, 0x2, R4 ;  /* 0x00000002ff067819 */ /* 0x000fe20000011404 */
[----:B------:R-:W-:Y:S01]  /*0f60*/  IMAD R9, R9, 0x10, R12 ;  /* 0x0000001009097824 */ /* 0x000fe200078e020c */
[----:B------:R-:W-:Y:S01]  /*0f70*/  SHF.R.U32.HI R5, RZ, 0x3, R5 ;  /* 0x00000003ff057819 */ /* 0x000fe20000011605 */
[----:B------:R-:W-:Y:S01]  /*0f80*/  IMAD.U32 R0, R15, 0x20, R0 ;  /* 0x000000200f007824 */ /* 0x000fe200078e0000 */
[----:B------:R-:W-:-:S02]  /*0f90*/  SHF.R.S32.HI R4, RZ, 0x1f, R4 ;  /* 0x0000001fff047819 */ /* 0x000fc40000011404 */
[----:B------:R-:W-:Y:S02]  /*0fa0*/  CS2R R18, SRZ ;  /* 0x0000000000127805 */ /* 0x000fe4000001ff00 */
[----:B------:R-:W-:Y:S01]  /*0fb0*/  LOP3.LUT R2, R2, R5, RZ, 0x3c, !PT ;  /* 0x0000000502027212 */ /* 0x000fe200078e3cff */
[----:B------:R-:W-:Y:S01]  /*0fc0*/  IMAD R5, R8, 0x40, R9 ;  /* 0x0000004008057824 */ /* 0x000fe200078e0209 */
[----:B------:R-:W-:Y:S01]  /*0fd0*/  LEA.HI R4, R4, R6, RZ, 0x2 ;  /* 0x0000000604047211 */ /* 0x000fe200078f10ff */
[----:B------:R0:W-:Y:S01]  /*0fe0*/  STL [R1+0xac], R0 ;  /* 0x0000ac0001007387 */ /* 0x0001e20000100800 */
[----:B------:R-:W-:Y:S01]  /*0ff0*/  IMAD.SHL.U32 R8, R13, 0x4, RZ ;  /* 0x000000040d087824 */ /* 0x000fe200078e00ff */
[----:B------:R-:W-:Y:S01]  /*1000*/  LOP3.LUT R10, R10, 0x7ffffffc, RZ, 0xc0, !PT ;  /* 0x7ffffffc0a0a7812 */ /* 0x000fe200078ec0ff */
[----:B------:R-:W-:Y:S01]  /*1010*/  IMAD.IADD R7, R2, 0x1, R7 ;  /* 0x0000000102077824 */ /* 0x000fe200078e0207 */
[----:B------:R-:W-:Y:S01]  /*1020*/  LOP3.LUT R4, R4, 0xfffffffc, RZ, 0xc0, !PT ;  /* 0xfffffffc04047812 */ /* 0x000fe200078ec0ff */
[----:B------:R-:W-:Y:S04]  /*1030*/  STL [R1+0xa8], R5 ;  /* 0x0000a80501007387 */ /* 0x000fe80000100800 */
[----:B------:R-:W-:Y:S01]  /*1040*/  STL [R1+0xa0], RZ ;  /* 0x0000a0ff01007387 */ /* 0x000fe20000100800 */
[----:B0-----:R-:W-:-:S05]  /*1050*/  IMAD.U32 R0, RZ, RZ, UR5 ;  /* 0x00000005ff007e24 */ /* 0x001fca000f8e00ff */
[----:B------:R0:W-:Y:S04]  /*1060*/  STL [R1+0x60], R0 ;  /* 0x0000600001007387 */ /* 0x0001e80000100800 */
[----:B------:R-:W-:Y:S04]  /*1070*/  STL [R1+0x40], RZ ;  /* 0x000040ff01007387 */ /* 0x000fe80000100800 */
[----:B------:R-:W-:Y:S01]  /*1080*/  STL [R1+0x38], RZ ;  /* 0x000038ff01007387 */ /* 0x000fe20000100800 */
[----:B0-----:R-:W-:Y:S02]  /*1090*/  IMAD.IADD R0, R6, 0x1, -R4 ;  /* 0x0000000106007824 */ /* 0x001fe400078e0a04 */
[----:B------:R-:W-:-:S02]  /*10a0*/  IMAD.U32 R4, RZ, RZ, UR4 ;  /* 0x00000004ff047e24 */ /* 0x000fc4000f8e00ff */
[----:B------:R-:W-:Y:S01]  /*10b0*/  VIADD R6, R8, 0x20 ;  /* 0x0000002008067836 */ /* 0x000fe20000000000 */
[----:B------:R0:W-:Y:S04]  /*10c0*/  STL [R1+0x8c], R0 ;  /* 0x00008c0001007387 */ /* 0x0001e80000100800 */
[----:B------:R-:W-:Y:S04]  /*10d0*/  STL [R1+0x50], R8 ;  /* 0x0000500801007387 */ /* 0x000fe80000100800 */
[----:B------:R1:W-:Y:S01]  /*10e0*/  STL [R1+0xa4], R4 ;  /* 0x0000a40401007387 */ /* 0x0003e20000100800 */
[----:B0-----:R-:W-:-:S05]  /*10f0*/  IMAD.SHL.U32 R0, R0, 0x40, RZ ;  /* 0x0000004000007824 */ /* 0x001fca00078e00ff */
[----:B------:R-:W-:Y:S01]  /*1100*/  LOP3.LUT R2, R0, 0xc0, RZ, 0xc0, !PT ;  /* 0x000000c000027812 */ /* 0x000fe200078ec0ff */
[----:B------:R-:W-:Y:S01]  /*1110*/  VIADD R0, R8, 0x10 ;  /* 0x0000001008007836 */ /* 0x000fe20000000000 */
[----:B-1----:R-:W-:-:S03]  /*1120*/  SHF.R.S32.HI R4, RZ, 0x1f, R144 ;  /* 0x0000001fff047819 */ /* 0x002fc60000011490 */
[----:B------:R-:W-:Y:S01]  /*1130*/  STL [R1+0x48], R2 ;  /* 0x0000480201007387 */ /* 0x000fe20000100800 */
[----:B------:R-:W-:-:S03]  /*1140*/  SHF.R.U32.HI R4, RZ, 0x3, R2 ;  /* 0x00000003ff047819 */ /* 0x000fc60000011602 */
[----:B------:R0:W-:Y:S04]  /*1150*/  STL [R1+0x6c], R0 ;  /* 0x00006c0001007387 */ /* 0x0001e80000100800 */
[----:B------:R1:W-:Y:S01]  /*1160*/  STL [R1+0x68], R6 ;  /* 0x0000680601007387 */ /* 0x0003e20000100800 */
[----:B0-----:R-:W-:Y:S01]  /*1170*/  LOP3.LUT R0, R2, 0x8, R22, 0xf8, !PT ;  /* 0x0000000802007812 */ /* 0x001fe200078ef816 */
[----:B------:R-:W-:Y:S02]  /*1180*/  IMAD.SHL.U32 R2, R14, 0x20, RZ ;  /* 0x000000200e027824 */ /* 0x000fe400078e00ff */
[----:B-1----:R-:W-:Y:S01]  /*1190*/  VIADD R6, R8, 0x8 ;  /* 0x0000000808067836 */ /* 0x002fe20000000000 */
[----:B------:R-:W-:-:S04]  /*11a0*/  LOP3.LUT R0, R0, R4, RZ, 0x3c, !PT ;  /* 0x0000000400007212 */ /* 0x000fc800078e3cff */
[----:B------:R0:W-:Y:S04]  /*11b0*/  STL [R1+0x74], R6 ;  /* 0x0000740601007387 */ /* 0x0001e80000100800 */
[----:B------:R1:W-:Y:S04]  /*11c0*/  STL [R1+0x58], R4 ;  /* 0x0000580401007387 */ /* 0x0003e80000100800 */
[----:B------:R2:W-:Y:S01]  /*11d0*/  STL [R1+0x5c], R2 ;  /* 0x00005c0201007387 */ /* 0x0005e20000100800 */
[C---:B0-----:R-:W-:Y:S02]  /*11e0*/  VIADD R6, R8.reuse, 0x28 ;  /* 0x0000002808067836 */ /* 0x041fe40000000000 */
[----:B-1----:R-:W-:-:S02]  /*11f0*/  VIADD R4, R8, 0x18 ;  /* 0x0000001808047836 */ /* 0x002fc40000000000 */
[----:B--2---:R-:W-:-:S03]  /*1200*/  IMAD.IADD R2, R2, 0x1, R0 ;  /* 0x0000000102027824 */ /* 0x004fc600078e0200 */
[----:B------:R0:W-:Y:S01]  /*1210*/  STL [R1+0x78], R4 ;  /* 0x0000780401007387 */ /* 0x0001e20000100800 */
[----:B------:R-:W-:-:S03]  /*1220*/  IMAD R0, R3, 0x8, R5 ;  /* 0x0000000803007824 */ /* 0x000fc600078e0205 */
[----:B------:R1:W-:Y:S01]  /*1230*/  STL [R1+0x80], R6 ;  /* 0x0000800601007387 */ /* 0x0003e20000100800 */
[----:B0-----:R-:W-:Y:S02]  /*1240*/  IMAD.IADD R4, R17, 0x1, -R10 ;  /* 0x0000000111047824 */ /* 0x001fe400078e0a0a */
[----:B------:R-:W-:-:S03]  /*1250*/  IMAD R17, R7, 0x2, R16 ;  /* 0x0000000207117824 */ /* 0x000fc600078e0210 */
[----:B------:R1:W-:Y:S04]  /*1260*/  STL [R1+0x90], R4 ;  /* 0x0000900401007387 */ /* 0x0003e80000100800 */
[----:B------:R1:W-:Y:S04]  /*1270*/  STL [R1+0x88], R2 ;  /* 0x0000880201007387 */ /* 0x0003e80000100800 */
[----:B------:R1:W-:Y:S02]  /*1280*/  STL [R1+0x94], R0 ;  /* 0x0000940001007387 */ /* 0x0003e40000100800 */
.L_x_2458:
[----:B01-34-:R-:W0:Y:S01]  /*1290*/  LDC.64 R2, c[0x0][0xc88] ;  /* 0x00032200ff027b82 */ /* 0x01be220000000a00 */
[----:B------:R-:W-:Y:S01]  /*12a0*/  ULDC.64 UR4, c[0x0][0x208] ;  /* 0x0000820000047ab9 */ /* 0x000fe20000000a00 */
[----:B0-----:R-:W-:-:S05]  /*12b0*/  IMAD.WIDE R2, R111, 0x4, R2 ;  /* 0x000000046f027825 */ /* 0x001fca00078e0202 */
[----:B--2---:R0:W2:Y:S01]  /*12c0*/  LDG.E R11, desc[UR4][R2.64] ;  /* 0x00000004020b7981 */ /* 0x0040a2000c1e1900 */
[----:B------:R-:W-:Y:S05]  /*12d0*/  YIELD ;  /* 0x0000000000007946 */ /* 0x000fea0003800000 */
[----:B------:R-:W-:Y:S01]  /*12e0*/  ULDC.64 UR4, c[0x0][0xa28] ;  /* 0x00028a0000047ab9 */ /* 0x000fe20000000a00 */
[----:B------:R-:W-:Y:S01]  /*12f0*/  ULDC.64 UR8, c[0x0][0xa18] ;  /* 0x0002860000087ab9 */ /* 0x000fe20000000a00 */
[----:B------:R-:W-:Y:S01]  /*1300*/  ISETP.NE.U32.AND P1, PT, RZ, UR4, PT ;  /* 0x00000004ff007c0c */ /* 0x000fe2000bf25070 */
[----:B------:R-:W-:Y:S01]  /*1310*/  ULDC.64 UR10, c[0x0][0x208] ;  /* 0x00008200000a7ab9 */ /* 0x000fe20000000a00 */
[----:B0-----:R-:W-:Y:S01]  /*1320*/  IMAD.MOV.U32 R3, RZ, RZ, RZ ;  /* 0x000000ffff037224 */ /* 0x001fe200078e00ff */
[----:B------:R-:W-:Y:S01]  /*1330*/  ULDC.64 UR6, c[0x0][0xa08] ;  /* 0x0002820000067ab9 */ /* 0x000fe20000000a00 */
[----:B------:R-:W-:Y:S01]  /*1340*/  ISETP.NE.AND.EX P1, PT, RZ, UR5, PT, P1 ;  /* 0x00000005ff007c0c */ /* 0x000fe2000bf25310 */
[----:B------:R-:W-:Y:S01]  /*1350*/  IMAD.MOV.U32 R79, RZ, RZ, RZ ;  /* 0x000000ffff4f7224 */ /* 0x000fe200078e00ff */
[----:B------:R-:W-:-:S04]  /*1360*/  ISETP.NE.U32.AND P0, PT, RZ, UR6, PT ;  /* 0x00000006ff007c0c */ /* 0x000fc8000bf05070 */
[----:B------:R-:W-:Y:S02]  /*1370*/  ISETP.NE.AND.EX P0, PT, RZ, UR7, PT, P0 ;  /* 0x00000007ff007c0c */ /* 0x000fe4000bf05300 */
[----:B--2---:R-:W-:Y:S01]  /*1380*/  SHF.R.S32.HI R0, RZ, 0x1f, R11 ;  /* 0x0000001fff007819 */ /* 0x004fe2000001140b */
[----:B------:R-:W-:-:S04]  /*1390*/  IMAD.SHL.U32 R28, R11, 0x4, RZ ;  /* 0x000000040b1c7824 */ /* 0x000fc800078e00ff */
        /* <DEDUP_REMOVED lines=10> */
[----:B------:R-:W-:Y:S01]  /*1440*/  ULDC.64 UR4, c[0x0][0x418] ;  /* 0x0001060000047ab9 */ /* 0x000fe20000000a00 */
[----:B------:R-:W-:-:S10]  /*1450*/  IADD3.X R9, R29, UR7, RZ, P3, !PT ;  /* 0x000000071d097c10 */ /* 0x000fd40009ffe4ff */
[----:B------:R-:W-:Y:S01]  /*1460*/  @P2 IADD3 R6, P1, R28, UR8, RZ ;  /* 0x000000081c062c10 */ /* 0x000fe2000ff3e0ff */
[----:B------:R-:W-:Y:S01]  /*1470*/  UISETP.NE.U32.AND UP0, UPT, UR4, URZ, UPT ;  /* 0x0000003f0400728c */ /* 0x000fe2000bf05070 */
[----:B------:R0:W5:Y:S02]  /*1480*/  @P0 LDG.E R79, desc[UR10][R8.64] ;  /* 0x0000000a084f0981 */ /* 0x000164000c1e1900 */
[----:B------:R-:W-:Y:S01]  /*1490*/  @P2 IADD3.X R7, R29, UR9, RZ, P1, !PT ;  /* 0x000000091d072c10 */ /* 0x000fe20008ffe4ff */
[----:B------:R-:W-:-:S04]  /*14a0*/  ULDC UR4, c[0x0][0x424] ;  /* 0x0001090000047ab9 */ /* 0x000fc80000000800 */
[----:B------:R-:W2:Y:S01]  /*14b0*/  @P2 LDG.E R10, desc[UR10][R6.64] ;  /* 0x0000000a060a2981 */ /* 0x000ea2000c1e1900 */
        /* <DEDUP_REMOVED lines=8> */
[----:B--2---:R0:W-:Y:S01]  /*1540*/  STL [R1+0x2c], R10 ;  /* 0x00002c0a01007387 */ /* 0x0041e20000100800 */
[----:B------:R-:W-:Y:S05]  /*1550*/  @P2 BRA `(.L_x_2311) ;  /* 0x00000000002c2947 */ /* 0x000fea0003800000 */
[----:B------:R-:W-:Y:S02]  /*1560*/  ULDC.64 UR4, c[0x0][0xa00] ;  /* 0x0002800000047ab9 */ /* 0x000fe40000000a00 */
[----:B------:R-:W-:-:S04]  /*1570*/  ISETP.NE.U32.AND P1, PT, RZ, UR4, PT ;  /* 0x00000004ff007c0c */ /* 0x000fc8000bf25070 */
[----:B------:R-:W-:-:S13]  /*1580*/  ISETP.NE.AND.EX P1, PT, RZ, UR5, PT, P1 ;  /* 0x00000005ff007c0c */ /* 0x000fda000bf25310 */
[----:B------:R-:W-:Y:S05]  /*1590*/  @!P1 BRA `(.L_x_2311) ;  /* 0x00000000001c9947 */ /* 0x000fea0003800000 */
[----:B0-----:R-:W0:Y:S01]  /*15a0*/  LDC.64 R4, c[0x0][0xa00] ;  /* 0x00028000ff047b82 */ /* 0x001e220000000a00 */
[----:B------:R-:W-:Y:S01]  /*15b0*/  ULDC.64 UR4, c[0x0][0x208] ;  /* 0x0000820000047ab9 */ /* 0x000fe20000000a00 */
[----:B0-----:R-:W-:-:S05]  /*15c0*/  IMAD.WIDE R4, R27, 0x4, R4 ;  /* 0x000000041b047825 */ /* 0x001fca00078e0204 */
[----:B------:R-:W2:Y:S04]  /*15d0*/  LDG.E R0, desc[UR4][R4.64] ;  /* 0x0000000404007981 */ /* 0x000ea8000c1e1900 */
[----:B------:R-:W2:Y:S02]  /*15e0*/  LDG.E R7, desc[UR4][R4.64+0x4] ;  /* 0x0000040404077981 */ /* 0x000ea4000c1e1900 */
[----:B--2---:R-:W-:-:S05]  /*15f0*/  IMAD.IADD R10, R7, 0x1, -R0 ;  /* 0x00000001070a7824 */ /* 0x004fca00078e0a00 */
[----:B------:R1:W-:Y:S02]  /*1600*/  STL [R1+0x2c], R10 ;  /* 0x00002c0a01007387 */ /* 0x0003e40000100800 */
.L_x_2311:
[----:B------:R-:W-:Y:S01]  /*1610*/  ULDC.64 UR4, c[0x0][0xa20] ;  /* 0x0002880000047ab9 */ /* 0x000fe20000000a00 */
[----:B------:R2:W-:Y:S01]  /*1620*/  STL [R1+0x9c], R110 ;  /* 0x00009c6e01007387 */ /* 0x0005e20000100800 */
[----:B------:R-:W-:-:S04]  /*1630*/  ISETP.NE.U32.AND P1, PT, RZ, UR4, PT ;  /* 0x00000004ff007c0c */ /* 0x000fc8000bf25070 */
[----:B------:R-:W-:-:S13]  /*1640*/  ISETP.NE.AND.EX P1, PT, RZ, UR5, PT, P1 ;  /* 0x00000005ff007c0c */ /* 0x000fda000bf25310 */
[----:B--2---:R-:W-:Y:S05]  /*1650*/  @!P1 BRA `(.L_x_2312) ;  /* 0x0000000000149947 */ /* 0x004fea0003800000 */
[----:B0-----:R-:W-:Y:S01]  /*1660*/  IADD3 R4, P0, R28, UR4, RZ ;  /* 0x000000041c047c10 */ /* 0x001fe2000ff1e0ff */
[----:B------:R-:W-:-:S03]  /*1670*/  ULDC.64 UR6, c[0x0][0x208] ;  /* 0x0000820000067ab9 */ /* 0x000fc60000000a00 */
[----:B------:R-:W-:-:S05]  /*1680*/  IADD3.X R5, R29, UR5, RZ, P0, !PT ;  /* 0x000000051d057c10 */ /* 0x000fca00087fe4ff */
[----:B------:R2:W5:Y:S01]  /*1690*/  LDG.E R26, desc[UR6][R4.64] ;  /* 0x00000006041a7981 */ /* 0x000562000c1e1900 */
[----:B------:R-:W-:Y:S05]  /*16a0*/  BRA `(.L_x_2313) ;  /* 0x0000000000147947 */ /* 0x000fea0003800000 */
.L_x_2312:
[----:B------:R-:W-:Y:S05]  /*16b0*/  @!P0 BRA `(.L_x_2313) ;  /* 0x0000000000108947 */ /* 0x000fea0003800000 */
[----:B------:R-:W-:Y:S02]  /*16c0*/  ULDC.64 UR4, c[0x0][0x208] ;  /* 0x0000820000047ab9 */ /* 0x000fe40000000a00 */
[----:B0-----:R-:W2:Y:S04]  /*16d0*/  LDG.E R5, desc[UR4][R8.64] ;  /* 0x0000000408057981 */ /* 0x001ea8000c1e1900 */
[----:B------:R-:W2:Y:S02]  /*16e0*/  LDG.E R26, desc[UR4][R8.64+0x4] ;  /* 0x00000404081a7981 */ /* 0x000ea4000c1e1900 */
[----:B--2---:R-:W-:-:S07]  /*16f0*/  IMAD.IADD R26, R26, 0x1, -R5 ;  /* 0x000000011a1a7824 */ /* 0x004fce00078e0a05 */
.L_x_2313:
[----:B------:R-:W-:Y:S01]  /*1700*/  ULDC.64 UR4, c[0x0][0xa10] ;  /* 0x0002840000047ab9 */ /* 0x000fe20000000a00 */
[----:B------:R-:W-:Y:S01]  /*1710*/  ULDC.64 UR6, c[0x0][0x208] ;  /* 0x0000820000067ab9 */ /* 0x000fe20000000a00 */
[----:B------:R-:W-:Y:S01]  /*1720*/  ISETP.NE.U32.AND P0, PT, RZ, UR4, PT ;  /* 0x00000004ff007c0c */ /* 0x000fe2000bf05070 */
[----:B0-----:R-:W0:Y:S03]  /*1730*/  LDC R8, c[0x0][0x448] ;  /* 0x00011200ff087b82 */ /* 0x001e260000000800 */
[----:B------:R-:W-:Y:S01]  /*1740*/  ISETP.NE.AND.EX P0, PT, RZ, UR5, PT, P0 ;  /* 0x00000005ff007c0c */ /* 0x000fe2000bf05300 */
[----:B------:R-:W-:-:S12]  /*1750*/  ULDC.64 UR4, c[0x0][0xa30] ;  /* 0x00028c0000047ab9 */ /* 0x000fd80000000a00 */
[----:B--2---:R-:W2:Y:S02]  /*1760*/  @P0 LDC.64 R4, c[0x0][0xa10] ;  /* 0x00028400ff040b82 */ /* 0x004ea40000000a00 */
[----:B--2---:R-:W-:-:S05]  /*1770*/  @P0 IMAD.WIDE R4, R27, 0x4, R4 ;  /* 0x000000041b040825 */ /* 0x004fca00078e0204 */
[----:B------:R-:W2:Y:S04]  /*1780*/  @P0 LDG.E R0, desc[UR6][R4.64] ;  /* 0x0000000604000981 */ /* 0x000ea8000c1e1900 */
[----:B------:R3:W2:Y:S01]  /*1790*/  @P0 LDG.E R9, desc[UR6][R4.64+0x4] ;  /* 0x0000040604090981 */ /* 0x0006a2000c1e1900 */
[----:B------:R-:W-:Y:S01]  /*17a0*/  ISETP.NE.U32.AND P1, PT, RZ, UR4, PT ;  /* 0x00000004ff007c0c */ /* 0x000fe2000bf25070 */
[----:B-----5:R-:W-:-:S03]  /*17b0*/  IMAD.MOV.U32 R106, RZ, RZ, R26 ;  /* 0x000000ffff6a7224 */ /* 0x020fc600078e001a */
[----:B------:R-:W-:-:S13]  /*17c0*/  ISETP.NE.AND.EX P1, PT, RZ, UR5, PT, P1 ;  /* 0x00000005ff007c0c */ /* 0x000fda000bf25310 */
[----:B------:R-:W-:-:S04]  /*17d0*/  @P1 IADD3 R6, P2, R28, UR4, RZ ;  /* 0x000000041c061c10 */ /* 0x000fc8000ff5e0ff */
[----:B------:R-:W-:-:S05]  /*17e0*/  @P1 IADD3.X R7, R29, UR5, RZ, P2, !PT ;  /* 0x000000051d071c10 */ /* 0x000fca00097fe4ff */
[----:B------:R4:W5:Y:S01]  /*17f0*/  @P1 LDG.E R106, desc[UR6][R6.64] ;  /* 0x00000006066a1981 */ /* 0x000962000c1e1900 */
[----:B0-----:R-:W-:Y:S01]  /*1800*/  ISETP.NE.AND P1, PT, R8, 0x1, PT ;  /* 0x000000010800780c */ /* 0x001fe20003f25270 */
[----:B------:R-:W-:Y:S02]  /*1810*/  IMAD R12, R109, 0xc0, RZ ;  /* 0x000000c06d0c7824 */ /* 0x000fe400078e02ff */
[----:B------:R-:W-:Y:S02]  /*1820*/  IMAD.IADD R8, R26, 0x1, -R3 ;  /* 0x000000011a087824 */ /* 0x000fe400078e0a03 */
[----:B---3--:R-:W-:Y:S01]  /*1830*/  VIADD R4, R12, 0xbf ;  /* 0x000000bf0c047836 */ /* 0x008fe20000000000 */
[----:B------:R0:W-:Y:S01]  /*1840*/  STL [R1+0x84], R12 ;  /* 0x0000840c01007387 */ /* 0x0001e20000100800 */
[----:B------:R-:W-:-:S05]  /*1850*/  IMAD.MOV R82, RZ, RZ, -R8 ;  /* 0x000000ffff527224 */ /* 0x000fca00078e0a08 */
[----:B------:R-:W-:Y:S01]  /*1860*/  VIMNMX R82, RZ, R82, !PT ;  /* 0x00000052ff527248 */ /* 0x000fe20007fe0100 */
[----:B------:R-:W3:Y:S08]  /*1870*/  @P1 LDC R11, c[0x0][0x44c] ;  /* 0x00011300ff0b1b82 */ /* 0x000ef00000000800 */
[----:B------:R-:W1:Y:S01]  /*1880*/  @P1 LDC R5, c[0x0][0x450] ;  /* 0x00011400ff051b82 */ /* 0x000e620000000800 */
[----:B--2---:R-:W-:-:S02]  /*1890*/  @P0 IMAD.IADD R2, R9, 0x1, -R0 ;  /* 0x0000000109020824 */ /* 0x004fc400078e0a00 */
[----:B---3--:R-:W-:-:S04]  /*18a0*/  @P1 IMAD.HI.U32 R0, R4, R11, RZ ;  /* 0x0000000b04001227 */ /* 0x008fc800078e00ff */
[----:B----4-:R-:W-:Y:S01]  /*18b0*/  IMAD.IADD R6, R8, 0x1, R2 ;  /* 0x0000000108067824 */ /* 0x010fe200078e0202 */
[----:B-1----:R-:W-:-:S03]  /*18c0*/  @P1 SHF.R.U32.HI R4, RZ, R5, R0 ;  /* 0x00000005ff041219 */ /* 0x002fc60000011600 */
[C---:B------:R-:W-:Y:S01]  /*18d0*/  VIADD R0, R6.reuse, 0x8f ;  /* 0x0000008f06007836 */ /* 0x040fe20000000000 */
[----:B------:R-:W-:Y:S01]  /*18e0*/  IADD3 R113, R6, 0x90, -R10 ;  /* 0x0000009006717810 */ /* 0x000fe20007ffe80a */
[----:B------:R0:W-:Y:S02]  /*18f0*/  STL [R1+0x30], R6 ;  /* 0x0000300601007387 */ /* 0x0001e40000100800 */
[----:B------:R-:W-:-:S04]  /*1900*/  IMAD.HI R0, R0, 0x38e38e39, RZ ;  /* 0x38e38e3900007827 */ /* 0x000fc800078e02ff */
[----:B------:R-:W-:Y:S01]  /*1910*/  IMAD.IADD R4, R113, 0x1, R4 ;  /* 0x0000000171047824 */ /* 0x000fe200078e0204 */
[----:B------:R-:W-:-:S03]  /*1920*/  SHF.R.U32.HI R3, RZ, 0x1f, R0 ;  /* 0x0000001fff037819 */ /* 0x000fc60000011600 */
[----:B------:R-:W-:Y:S01]  /*1930*/  IMAD.HI R4, R4, 0x38e38e39, RZ ;  /* 0x38e38e3904047827 */ /* 0x000fe200078e02ff */
[----:B------:R-:W-:-:S04]  /*1940*/  LEA.HI.SX32 R114, R0, R3, 0x1b ;  /* 0x0000000300727211 */ /* 0x000fc800078fdaff */
[----:B------:R-:W-:-:S04]  /*1950*/  SHF.R.U32.HI R5, RZ, 0x1f, R4 ;  /* 0x0000001fff057819 */ /* 0x000fc80000011604 */
[----:B------:R-:W-:-:S04]  /*1960*/  LEA.HI.SX32 R5, R4, R5, 0x1b ;  /* 0x0000000504057211 */ /* 0x000fc800078fdaff */
[----:B------:R-:W-:-:S05]  /*1970*/  VIMNMX R5, R114, R5, PT ;  /* 0x0000000572057248 */ /* 0x000fca0003fe0100 */
        /* <DEDUP_REMOVED lines=33> */
.L_x_2316:
[----:B------:R-:W-:Y:S05]  /*1b90*/  BSYNC B6 ;  /* 0x0000000000067941 */ /* 0x000fea0003800000 */
.L_x_2315:
        /* <DEDUP_REMOVED lines=20> */
.L_x_2318:
[----:B------:R-:W-:Y:S05]  /*1ce0*/  BSYNC B6 ;  /* 0x0000000000067941 */ /* 0x000fea0003800000 */
.L_x_2317:
[----:B------:R-:W2:Y:S01]  /*1cf0*/  LDL.64 R14, [R1+0x50] ;  /* 0x00005000010e7983 */ /* 0x000ea20000100a00 */
[----:B------:R-:W-:Y:S01]  /*1d00*/  ULDC.64 UR4, c[0x0][0x9f8] ;  /* 0x00027e0000047ab9 */ /* 0x000fe20000000a00 */
[----:B------:R-:W-:Y:S01]  /*1d10*/  ULDC.64 UR6, c[0x0][0x208] ;  /* 0x0000820000067ab9 */ /* 0x000fe20000000a00 */
[----:B------:R-:W-:Y:S01]  /*1d20*/  ISETP.NE.U32.AND P0, PT, RZ, UR4, PT ;  /* 0x00000004ff007c0c */ /* 0x000fe2000bf05070 */
[----:B------:R-:W3:Y:S01]  /*1d30*/  LDL.64 R40, [R1+0x50] ;  /* 0x0000500001287983 */ /* 0x000ee20000100a00 */
[----:B------:R-:W0:Y:S02]  /*1d40*/  LDC.64 R70, c[0x0][0x408] ;  /* 0x00010200ff467b82 */ /* 0x000e240000000a00 */
[----:B------:R-:W-:-:S06]  /*1d50*/  ISETP.NE.AND.EX P0, PT, RZ, UR5, PT, P0 ;  /* 0x00000005ff007c0c */ /* 0x000fcc000bf05300 */
[----:B------:R-:W1:Y:S07]  /*1d60*/  LDC.64 R76, c[0x0][0x3f8] ;  /* 0x0000fe00ff4c7b82 */ /* 0x000e6e0000000a00 */
[----:B------:R-:W-:Y:S01]  /*1d70*/  @P0 IADD3 R4, P1, R28, UR4, RZ ;  /* 0x000000041c040c10 */ /* 0x000fe2000ff3e0ff */
[----:B------:R-:W4:Y:S03]  /*1d80*/  LDC.64 R32, c[0x0][0x300] ;  /* 0x0000c000ff207b82 */ /* 0x000f260000000a00 */
[----:B------:R-:W-:Y:S01]  /*1d90*/  @P0 IADD3.X R5, R29, UR5, RZ, P1, !PT ;  /* 0x000000051d050c10 */ /* 0x000fe20008ffe4ff */
[----:B------:R-:W-:Y:S01]  /*1da0*/  IMAD.IADD R79, R79, 0x1, R26 ;  /* 0x000000014f4f7824 */ /* 0x000fe200078e021a */
[----:B------:R-:W0:Y:S01]  /*1db0*/  S2R R20, SR_TID.X ;  /* 0x0000000000147919 */ /* 0x000e220000002100 */
[----:B------:R-:W-:Y:S01]  /*1dc0*/  SHF.R.S32.HI R8, RZ, 0x1f, R110 ;  /* 0x0000001fff087819 */ /* 0x000fe2000001146e */
[----:B------:R-:W-:Y:S01]  /*1dd0*/  ULDC.64 UR4, c[0x0][0x308] ;  /* 0x0000c20000047ab9 */ /* 0x000fe20000000a00 */
[----:B------:R0:W3:Y:S01]  /*1de0*/  @P0 LDG.E R27, desc[UR6][R4.64] ;  /* 0x00000006041b0981 */ /* 0x0000e2000c1e1900 */
[----:B------:R-:W-:Y:S01]  /*1df0*/  SHF.R.S32.HI R11, RZ, 0x1f, R79 ;  /* 0x0000001fff0b7819 */ /* 0x000fe2000001144f */
[----:B------:R-:W-:-:S02]  /*1e00*/  ULDC.64 UR6, c[0x0][0xa08] ;  /* 0x0002820000067ab9 */ /* 0x000fc40000000a00 */
[----:B------:R-:W3:Y:S01]  /*1e10*/  LDL R26, [R1+0x48] ;  /* 0x00004800011a7983 */ /* 0x000ee20000100800 */
[----:B------:R-:W-:-:S03]  /*1e20*/  ISETP.NE.U32.AND P0, PT, RZ, UR6, PT ;  /* 0x00000006ff007c0c */ /* 0x000fc6000bf05070 */
[----:B------:R-:W3:Y:S01]  /*1e30*/  LDL.LU R39, [R1+0x44] ;  /* 0x0000440001277983 */ /* 0x000ee20000300800 */
[----:B------:R-:W-:Y:S01]  /*1e40*/  ISETP.NE.AND.EX P0, PT, RZ, UR7, PT, P0 ;  /* 0x00000007ff007c0c */ /* 0x000fe2000bf05300 */
[-C--:B----4-:R-:W-:Y:S02]  /*1e50*/  IMAD R0, R11, R32.reuse, RZ ;  /* 0x000000200b007224 */ /* 0x090fe400078e02ff */
[----:B------:R-:W-:-:S04]  /*1e60*/  IMAD.WIDE.U32 R6, R79, R32, RZ ;  /* 0x000000204f067225 */ /* 0x000fc800078e00ff */
[----:B------:R-:W-:-:S04]  /*1e70*/  IMAD R3, R79, R33, R0 ;  /* 0x000000214f037224 */ /* 0x000fc800078e0200 */
[----:B------:R-:W-:Y:S02]  /*1e80*/  IMAD.IADD R7, R7, 0x1, R3 ;  /* 0x0000000107077824 */ /* 0x000fe400078e0203 */
[----:B------:R-:W-:Y:S01]  /*1e90*/  IMAD R3, R8, UR4, RZ ;  /* 0x0000000408037c24 */ /* 0x000fe2000f8e02ff */
[----:B0-----:R-:W-:Y:S01]  /*1ea0*/  SHF.R.U32.HI R38, RZ, 0x7, R20 ;  /* 0x00000007ff267819 */ /* 0x001fe20000011614 */
[C---:B------:R-:W-:Y:S01]  /*1eb0*/  IMAD.WIDE.U32 R4, R110.reuse, UR4, R6 ;  /* 0x000000046e047c25 */ /* 0x040fe2000f8e0006 */
[----:B------:R-:W-:Y:S02]  /*1ec0*/  SHF.R.S32.HI R36, RZ, 0x1f, R144 ;  /* 0x0000001fff247819 */ /* 0x000fe40000011490 */
[----:B------:R-:W-:Y:S01]  /*1ed0*/  SHF.R.S32.HI R23, RZ, 0x1f, R22 ;  /* 0x0000001fff177819 */ /* 0x000fe20000011416 */
[----:B------:R-:W-:Y:S01]  /*1ee0*/  IMAD R3, R110, UR5, R3 ;  /* 0x000000056e037c24 */ /* 0x000fe2000f8e0203 */
[----:B-----5:R-:W-:Y:S01]  /*1ef0*/  SHF.R.S32.HI R37, RZ, 0x1f, R106 ;  /* 0x0000001fff257819 */ /* 0x020fe2000001146a */
[----:B------:R-:W-:Y:S01]  /*1f00*/  ULDC.64 UR4, c[0x0][0x310] ;  /* 0x0000c40000047ab9 */ /* 0x000fe20000000a00 */
[----:B------:R-:W-:Y:S01]  /*1f10*/  VIADD R81, R22, 0x50 ;  /* 0x0000005016517836 */ /* 0x000fe20000000000 */
[----:B--2---:R-:W0:Y:S01]  /*1f20*/  LDC R15, c[0x0][0x3f4] ;  /* 0x0000fd00ff0f7b82 */ /* 0x004e220000000800 */
[----:B---3--:R-:W-:Y:S01]  /*1f30*/  IMAD.MOV.U32 R40, RZ, RZ, R14 ;  /* 0x000000ffff287224 */ /* 0x008fe200078e000e */
[----:B------:R-:W-:Y:S01]  /*1f40*/  ISETP.NE.AND P6, PT, R38, 0x1, PT ;  /* 0x000000012600780c */ /* 0x000fe20003fc5270 */
[----:B------:R-:W-:-:S03]  /*1f50*/  IMAD.IADD R5, R5, 0x1, R3 ;  /* 0x0000000105057824 */ /* 0x000fc600078e0203 */
[----:B------:R-:W-:-:S05]  /*1f60*/  SHF.R.S32.HI R41, RZ, 0x1f, R40 ;  /* 0x0000001fff297819 */ /* 0x000fca0000011428 */
[----:B------:R2:W-:Y:S01]  /*1f70*/  STL [R1+0x54], R41 ;  /* 0x0000542901007387 */ /* 0x0005e20000100800 */
[----:B------:R-:W-:-:S03]  /*1f80*/  IMAD.WIDE.U32 R68, R144, R70, R40 ;  /* 0x0000004690447225 */ /* 0x000fc600078e0028 */
[----:B------:R-:W3:Y:S01]  /*1f90*/  LDL R42, [R1+0x5c] ;  /* 0x00005c00012a7983 */ /* 0x000ee20000100800 */
[----:B-1----:R-:W-:-:S03]  /*1fa0*/  IMAD.WIDE.U32 R74, R144, R76, R40 ;  /* 0x0000004c904a7225 */ /* 0x002fc600078e0028 */
[----:B------:R-:W4:Y:S04]  /*1fb0*/  LDL R40, [R1+0x8c] ;  /* 0x00008c0001287983 */ /* 0x000f280000100800 */
[----:B--2---:R-:W2:Y:S01]  /*1fc0*/  LDL R41, [R1+0x58] ;  /* 0x0000580001297983 */ /* 0x004ea20000100800 */
[----:B------:R-:W-:Y:S02]  /*1fd0*/  SHF.R.S32.HI R0, RZ, 0x1f, R27 ;  /* 0x0000001fff007819 */ /* 0x000fe4000001141b */
        /* <DEDUP_REMOVED lines=28> */
[----:B------:R-:W-:Y:S01]  /*21a0*/  IMAD R8, R36, R70, RZ ;  /* 0x0000004624087224 */ /* 0x000fe200078e02ff */
[----:B------:R-:W-:Y:S01]  /*21b0*/  ISETP.GE.AND P0, PT, R4, UR4, PT ;  /* 0x0000000404007c0c */ /* 0x000fe2000bf06270 */
[----:B------:R-:W-:Y:S01]  /*21c0*/  VIADD R6, R22, 0x40 ;  /* 0x0000004016067836 */ /* 0x000fe20000000000 */
[----:B------:R-:W-:Y:S01]  /*21d0*/  ISETP.GE.AND P1, PT, R5, UR4, PT ;  /* 0x0000000405007c0c */ /* 0x000fe2000bf26270 */
[----:B------:R-:W-:Y:S01]  /*21e0*/  IMAD R21, R144, R71, R8 ;  /* 0x0000004790157224 */ /* 0x000fe200078e0208 */
[----:B------:R-:W-:-:S02]  /*21f0*/  SEL R8, RZ, 0x4, P0 ;  /* 0x00000004ff087807 */ /* 0x000fc40000000000 */
[----:B------:R-:W-:Y:S02]  /*2200*/  SEL R9, RZ, 0x8, P1 ;  /* 0x00000008ff097807 */ /* 0x000fe40000800000 */
[----:B------:R-:W-:Y:S02]  /*2210*/  ISETP.GE.AND P0, PT, R6, UR4, PT ;  /* 0x0000000406007c0c */ /* 0x000fe4000bf06270 */
[----:B------:R-:W-:Y:S02]  /*2220*/  LOP3.LUT R7, R9, R7, R8, 0xfe, !PT ;  /* 0x0000000709077212 */ /* 0x000fe400078efe08 */
[----:B------:R-:W-:Y:S02]  /*2230*/  SEL R12, RZ, 0x10, P0 ;  /* 0x00000010ff0c7807 */ /* 0x000fe40000000000 */
[-C--:B0-----:R-:W-:Y:S01]  /*2240*/  ISETP.GE.AND P3, PT, R4, R15.reuse, PT ;  /* 0x0000000f0400720c */ /* 0x081fe20003f66270 */
[----:B------:R-:W-:Y:S01]  /*2250*/  IMAD R13, R13, UR6, RZ ;  /* 0x000000060d0d7c24 */ /* 0x000fe2000f8e02ff */
[----:B------:R-:W-:Y:S01]  /*2260*/  LOP3.LUT R12, R7, R12, RZ, 0xfc, !PT ;  /* 0x0000000c070c7212 */ /* 0x000fe200078efcff */
[----:B------:R-:W-:Y:S01]  /*2270*/  IMAD R7, R36, R76, RZ ;  /* 0x0000004c24077224 */ /* 0x000fe200078e02ff */
[-C--:B------:R-:W-:Y:S01]  /*2280*/  ISETP.GE.AND P0, PT, R22, R15.reuse, PT ;  /* 0x0000000f1600720c */ /* 0x080fe20003f06270 */
[----:B------:R-:W-:Y:S01]  /*2290*/  IMAD.WIDE.U32 R34, R144, R70, R22 ;  /* 0x0000004690227225 */ /* 0x000fe200078e0016 */
[----:B------:R-:W-:-:S02]  /*22a0*/  ISETP.GE.AND P1, PT, R0, R15, PT ;  /* 0x0000000f0000720c */ /* 0x000fc40003f26270 */
[----:B------:R-:W-:Y:S01]  /*22b0*/  LOP3.LUT R39, R39, 0xfffffffe, RZ, 0xc0, !PT ;  /* 0xfffffffe27277812 */ /* 0x000fe200078ec0ff */
[C---:B------:R-:W-:Y:S02]  /*22c0*/  IMAD R13, R27.reuse, UR7, R13 ;  /* 0x000000071b0d7c24 */ /* 0x040fe4000f8e020d */
[----:B------:R-:W-:Y:S01]  /*22d0*/  IMAD.WIDE.U32 R30, R27, UR6, R30 ;  /* 0x000000061b1e7c25 */ /* 0x000fe2000f8e001e */
[----:B------:R-:W-:-:S03]  /*22e0*/  SEL R9, R15, RZ, P1 ;  /* 0x000000ff0f097207 */ /* 0x000fc60000800000 */
[----:B------:R-:W-:Y:S01]  /*22f0*/  IMAD R27, R144, R77, R7 ;  /* 0x0000004d901b7224 */ /* 0x000fe200078e0207 */
[----:B------:R-:W-:Y:S01]  /*2300*/  SEL R7, R15, RZ, P0 ;  /* 0x000000ff0f077207 */ /* 0x000fe20000000000 */
[----:B------:R-:W-:Y:S02]  /*2310*/  IMAD.IADD R35, R35, 0x1, R21 ;  /* 0x0000000123237824 */ /* 0x000fe400078e0215 */
[----:B------:R-:W-:Y:S01]  /*2320*/  IMAD.IADD R69, R21, 0x1, R69 ;  /* 0x0000000115457824 */ /* 0x000fe200078e0245 */
[----:B------:R-:W-:Y:S02]  /*2330*/  SEL R21, R15, RZ, P3 ;  /* 0x000000ff0f157207 */ /* 0x000fe40001800000 */
[----:B------:R-:W-:Y:S01]  /*2340*/  @P3 LOP3.LUT R39, R39, 0x1, RZ, 0xfc, !PT ;  /* 0x0000000127273812 */ /* 0x000fe200078efcff */
        /* <DEDUP_REMOVED lines=9> */
[----:B------:R-:W-:-:S02]  /*23e0*/  LOP3.LUT R39, R39, 0xfffffffd, RZ, 0xc0, !PT ;  /* 0xfffffffd27277812 */ /* 0x000fc400078ec0ff */
[CC--:B------:R-:W-:Y:S02]  /*23f0*/  LEA.HI R7, R9.reuse, R8.reuse, RZ, 0x3 ;  /* 0x0000000809077211 */ /* 0x0c0fe400078f18ff */
[----:B------:R-:W-:Y:S02]  /*2400*/  LEA.HI R10, R9, R8, RZ, 0x5 ;  /* 0x00000008090a7211 */ /* 0x000fe400078f28ff */
[----:B------:R-:W-:Y:S02]  /*2410*/  LEA.HI R9, R27, R20, RZ, 0x3 ;  /* 0x000000141b097211 */ /* 0x000fe400078f18ff */
[----:B------:R-:W-:Y:S02]  /*2420*/  LEA.HI R8, R21, R14, RZ, 0x3 ;  /* 0x0000000e15087211 */ /* 0x000fe400078f18ff */
[----:B------:R-:W-:Y:S02]  /*2430*/  LEA.HI R20, R27, R20, RZ, 0x5 ;  /* 0x000000141b147211 */ /* 0x000fe400078f28ff */
[----:B------:R-:W-:-:S02]  /*2440*/  LEA.HI R21, R21, R14, RZ, 0x5 ;  /* 0x0000000e15157211 */ /* 0x000fc400078f28ff */
[----:B------:R-:W-:Y:S02]  /*2450*/  SHF.R.S32.HI R27, RZ, 0x5, R20 ;  /* 0x00000005ff1b7819 */ /* 0x000fe40000011414 */
[----:B------:R-:W-:Y:S02]  /*2460*/  SHF.R.S32.HI R14, RZ, 0x5, R10 ;  /* 0x00000005ff0e7819 */ /* 0x000fe4000001140a */
[----:B------:R-:W-:Y:S02]  /*2470*/  SHF.R.S32.HI R21, RZ, 0x5, R21 ;  /* 0x00000005ff157819 */ /* 0x000fe40000011415 */
[C---:B------:R-:W-:Y:S02]  /*2480*/  LOP3.LUT R20, R26.reuse, 0x18, R8, 0xf8, !PT ;  /* 0x000000181a147812 */ /* 0x040fe400078ef808 */
[----:B------:R-:W-:Y:S02]  /*2490*/  LOP3.LUT R10, R26, 0x18, R7, 0xf8, !PT ;  /* 0x000000181a0a7812 */ /* 0x000fe400078ef807 */
[----:B------:R-:W-:Y:S01]  /*24a0*/  IADD3 R78, P2, R144, R79, RZ ;  /* 0x0000004f904e7210 */ /* 0x000fe20007f5e0ff */
[----:B------:R-:W-:-:S04]  /*24b0*/  IMAD.WIDE.U32 R34, R106, R70, R34 ;  /* 0x000000466a227225 */ /* 0x000fc800078e0022 */
[----:B------:R-:W-:Y:S01]  /*24c0*/  IMAD.X R79, R36, 0x1, R11, P2 ;  /* 0x00000001244f7824 */ /* 0x000fe200010e060b */
[----:B------:R-:W-:Y:S01]  /*24d0*/  ISETP.GE.AND P2, PT, R81, UR4, PT ;  /* 0x0000000451007c0c */ /* 0x000fe2000bf46270 */
[----:B------:R-:W-:Y:S01]  /*24e0*/  IMAD.WIDE.U32 R68, R106, R70, R68 ;  /* 0x000000466a447225 */ /* 0x000fe200078e0044 */
[----:B------:R-:W-:-:S03]  /*24f0*/  LOP3.LUT R26, R26, 0x18, R9, 0xf8, !PT ;  /* 0x000000181a1a7812 */ /* 0x000fc600078ef809 */
[----:B------:R-:W-:Y:S01]  /*2500*/  IMAD.SHL.U32 R108, R15, 0x2, RZ ;  /* 0x000000020f6c7824 */ /* 0x000fe200078e00ff */
[----:B------:R-:W-:Y:S01]  /*2510*/  SEL R15, RZ, 0x20, P2 ;  /* 0x00000020ff0f7807 */ /* 0x000fe20001000000 */
[----:B------:R-:W-:Y:S01]  /*2520*/  IMAD R93, R33, 0x90, RZ ;  /* 0x00000090215d7824 */ /* 0x000fe200078e02ff */
[----:B------:R-:W-:Y:S01]  /*2530*/  LOP3.LUT R80, R7, 0xfffffff8, RZ, 0xc0, !PT ;  /* 0xfffffff807507812 */ /* 0x000fe200078ec0ff */
[----:B------:R-:W-:Y:S01]  /*2540*/  IMAD R95, R77, 0x90, RZ ;  /* 0x000000904d5f7824 */ /* 0x000fe200078e02ff */
[----:B------:R-:W-:Y:S01]  /*2550*/  LOP3.LUT R11, R9, 0xfffffff8, RZ, 0xc0, !PT ;  /* 0xfffffff8090b7812 */ /* 0x000fe200078ec0ff */
[----:B------:R-:W-:-:S04]  /*2560*/  IMAD.WIDE.U32 R72, R106, R76, R72 ;  /* 0x0000004c6a487225 */ /* 0x000fc800078e0048 */
[----:B------:R-:W-:-:S04]  /*2570*/  IMAD.WIDE.U32 R74, R106, R76, R74 ;  /* 0x0000004c6a4a7225 */ /* 0x000fc800078e004a */
[----:B------:R-:W-:Y:S01]  /*2580*/  IMAD.WIDE.U32 R32, R32, 0x90, RZ ;  /* 0x0000009020207825 */ /* 0x000fe200078e00ff */
[----:B------:R-:W-:-:S03]  /*2590*/  SHF.R.S32.HI R102, RZ, 0x1f, R80 ;  /* 0x0000001fff667819 */ /* 0x000fc60000011450 */
[----:B------:R-:W-:Y:S01]  /*25a0*/  IMAD.IADD R88, R31, 0x1, R13 ;  /* 0x000000011f587824 */ /* 0x000fe200078e020d */
[----:B------:R-:W-:Y:S01]  /*25b0*/  SHF.R.S32.HI R100, RZ, 0x1f, R11 ;  /* 0x0000001fff647819 */ /* 0x000fe2000001140b */
[----:B------:R-:W-:Y:S02]  /*25c0*/  VIADD R111, R38, 0x8 ;  /* 0x00000008266f7836 */ /* 0x000fe40000000000 */
[----:B------:R-:W-:Y:S01]  /*25d0*/  IMAD.IADD R93, R33, 0x1, R93 ;  /* 0x00000001215d7824 */ /* 0x000fe200078e025d */
[----:B------:R-:W-:Y:S01]  /*25e0*/  @!P6 BAR.SYNC.DEFER_BLOCKING 0x9, 0x100 ;  /* 0x024400000000eb1d */ /* 0x000fe20000010000 */
[----:B----4-:R-:W-:Y:S01]  /*25f0*/  LOP3.LUT P3, RZ, R40, 0x2, RZ, 0xc0, !PT ;  /* 0x0000000228ff7812 */ /* 0x010fe2000786c0ff */
[----:B---3--:R-:W-:Y:S01]  /*2600*/  IMAD R21, R21, 0x1200, R42 ;  /* 0x0000120015157824 */ /* 0x008fe200078e022a */
[----:B--2---:R-:W-:-:S11]  /*2610*/  LOP3.LUT R20, R20, R41, RZ, 0x3c, !PT ;  /* 0x0000002914147212 */ /* 0x004fd600078e3cff */
[----:B------:R-:W-:-:S05]  /*2620*/  @P3 LOP3.LUT R39, R39, 0x2, RZ, 0xfc, !PT ;  /* 0x0000000227273812 */ /* 0x000fca00078efcff */
[----:B------:R0:W-:Y:S01]  /*2630*/  STL [R1+0x44], R39 ;  /* 0x0000442701007387 */ /* 0x0001e20000100800 */
[----:B------:R-:W-:Y:S01]  /*2640*/  LOP3.LUT R105, R10, R41, RZ, 0x3c, !PT ;  /* 0x000000290a697212 */ /* 0x000fe200078e3cff */
[----:B------:R-:W-:Y:S02]  /*2650*/  IMAD R10, R37, R70, RZ ;  /* 0x00000046250a7224 */ /* 0x000fe400078e02ff */
[----:B------:R-:W-:Y:S02]  /*2660*/  IMAD.IADD R104, R21, 0x1, R20 ;  /* 0x0000000115687824 */ /* 0x000fe400078e0214 */
[----:B------:R-:W-:Y:S02]  /*2670*/  IMAD R85, R106, R71, R10 ;  /* 0x000000476a557224 */ /* 0x000fe400078e020a */
[----:B------:R-:W-:Y:S02]  /*2680*/  IMAD R21, R71, 0x90, RZ ;  /* 0x0000009047157824 */ /* 0x000fe400078e02ff */
[----:B------:R-:W-:-:S04]  /*2690*/  IMAD.WIDE.U32 R70, R70, 0x90, RZ ;  /* 0x0000009046467825 */ /* 0x000fc800078e00ff */
[----:B------:R-:W-:Y:S01]  /*26a0*/  IMAD R37, R37, R76, RZ ;  /* 0x0000004c25257224 */ /* 0x000fe200078e02ff */
[----:B------:R-:W-:Y:S01]  /*26b0*/  LOP3.LUT R26, R26, R41, RZ, 0x3c, !PT ;  /* 0x000000291a1a7212 */ /* 0x000fe200078e3cff */
[--C-:B------:R-:W-:Y:S02]  /*26c0*/  IMAD R14, R14, 0x1200, R42.reuse ;  /* 0x000012000e0e7824 */ /* 0x100fe400078e022a */
[----:B------:R-:W-:Y:S01]  /*26d0*/  IMAD.IADD R94, R71, 0x1, R21 ;  /* 0x00000001475e7824 */ /* 0x000fe200078e0215 */
[----:B------:R-:W-:Y:S01]  /*26e0*/  LOP3.LUT R21, R12, R15, RZ, 0xfc, !PT ;  /* 0x0000000f0c157212 */ /* 0x000fe200078efcff */
[----:B------:R-:W-:Y:S01]  /*26f0*/  IMAD R37, R106, R77, R37 ;  /* 0x0000004d6a257224 */ /* 0x000fe200078e0225 */
[----:B------:R-:W-:Y:S01]  /*2700*/  LOP3.LUT R10, R8, 0xfffffff8, RZ, 0xc0, !PT ;  /* 0xfffffff8080a7812 */ /* 0x000fe200078ec0ff */
[----:B------:R-:W-:Y:S02]  /*2710*/  IMAD R27, R27, 0x1200, R42 ;  /* 0x000012001b1b7824 */ /* 0x000fe400078e022a */
[----:B------:R-:W-:Y:S01]  /*2720*/  IMAD.WIDE.U32 R76, R76, 0x90, RZ ;  /* 0x000000904c4c7825 */ /* 0x000fe200078e00ff */
[----:B------:R-:W-:-:S02]  /*2730*/  LOP3.LUT R13, R21, 0x2, RZ, 0xc0, !PT ;  /* 0x00000002150d7812 */ /* 0x000fc400078ec0ff */
[C---:B------:R-:W-:Y:S01]  /*2740*/  LOP3.LUT R15, R21.reuse, 0x8, RZ, 0xc0, !PT ;  /* 0x00000008150f7812 */ /* 0x040fe200078ec0ff */
[----:B------:R-:W-:Y:S01]  /*2750*/  IMAD.IADD R105, R14, 0x1, R105 ;  /* 0x000000010e697824 */ /* 0x000fe200078e0269 */
[----:B------:R-:W-:Y:S01]  /*2760*/  LOP3.LUT R14, R21, 0x4, RZ, 0xc0, !PT ;  /* 0x00000004150e7812 */ /* 0x000fe200078ec0ff */
[----:B------:R-:W-:Y:S01]  /*2770*/  IMAD.IADD R87, R35, 0x1, R85 ;  /* 0x0000000123577824 */ /* 0x000fe200078e0255 */
[----:B------:R-:W-:Y:S01]  /*2780*/  LOP3.LUT R20, R21, 0x10, RZ, 0xc0, !PT ;  /* 0x0000001015147812 */ /* 0x000fe200078ec0ff */
[----:B------:R-:W-:Y:S01]  /*2790*/  IMAD.IADD R103, R27, 0x1, R26 ;  /* 0x000000011b677824 */ /* 0x000fe200078e021a */
[----:B------:R-:W-:Y:S01]  /*27a0*/  SHF.R.S32.HI R101, RZ, 0x1f, R10 ;  /* 0x0000001fff657819 */ /* 0x000fe2000001140a */
[----:B------:R-:W-:Y:S01]  /*27b0*/  IMAD.IADD R95, R77, 0x1, R95 ;  /* 0x000000014d5f7824 */ /* 0x000fe200078e025f */
[----:B------:R-:W-:Y:S01]  /*27c0*/  LOP3.LUT R12, R12, 0x1, RZ, 0xc0, !PT ;  /* 0x000000010c0c7812 */ /* 0x000fe200078ec0ff */
[----:B------:R-:W-:Y:S01]  /*27d0*/  IMAD.IADD R85, R85, 0x1, R69 ;  /* 0x0000000155557824 */ /* 0x000fe200078e0245 */
[----:B------:R-:W-:Y:S01]  /*27e0*/  LOP3.LUT R21, R21, 0x20, RZ, 0xc0, !PT ;  /* 0x0000002015157812 */ /* 0x000fe200078ec0ff */
[----:B------:R-:W-:-:S02]  /*27f0*/  IMAD.IADD R86, R73, 0x1, R37 ;  /* 0x0000000149567824 */ /* 0x000fc400078e0225 */
[----:B0-----:R-:W-:-:S07]  /*2800*/  IMAD.IADD R83, R37, 0x1, R75 ;  /* 0x0000000125537824 */ /* 0x001fce00078e024b */
.L_x_2374:
[----:B------:R-:W2:Y:S01]  /*2810*/  LDL R26, [R1+0x8c] ;  /* 0x00008c00011a7983 */ /* 0x000ea20000100800 */
[----:B0-----:R-:W0:Y:S03]  /*2820*/  LDC.64 R96, c[0x0][0x2e8] ;  /* 0x0000ba00ff607b82 */ /* 0x001e260000000a00 */
[----:B---3--:R-:W3:Y:S01]  /*2830*/  LDL R37, [R1+0x88] ;  /* 0x0000880001257983 */ /* 0x008ee20000100800 */
[----:B------:R-:W-:-:S04]  /*2840*/  VIADD R43, R24, 0xffffffff ;  /* 0xffffffff182b7836 */ /* 0x000fc80000000000 */
[----:B-1----:R-:W1:Y:S01]  /*2850*/  LDC R107, c[0x0][0x3f4] ;  /* 0x0000fd00ff6b7b82 */ /* 0x002e620000000800 */
[----:B------:R-:W-:Y:S01]  /*2860*/  SHF.R.S32.HI R36, RZ, 0x1f, R43 ;  /* 0x0000001fff247819 */ /* 0x000fe2000001142b */
[-C--:B------:R-:W-:Y:S02]  /*2870*/  IMAD R27, R93, R43.reuse, RZ ;  /* 0x0000002b5d1b7224 */ /* 0x080fe400078e02ff */
[----:B------:R-:W-:-:S04]  /*2880*/  IMAD.WIDE.U32 R64, R32, R43, RZ ;  /* 0x0000002b20407225 */ /* 0x000fc800078e00ff */
[----:B------:R-:W-:Y:S01]  /*2890*/  IMAD R27, R36, R32, R27 ;  /* 0x00000020241b7224 */ /* 0x000fe200078e021b */
[----:B------:R-:W-:-:S03]  /*28a0*/  IADD3 R24, P2, R90, R64, RZ ;  /* 0x000000405a187210 */ /* 0x000fc60007f5e0ff */
[----:B------:R-:W-:-:S04]  /*28b0*/  IMAD.IADD R98, R65, 0x1, R27 ;  /* 0x0000000141627824 */ /* 0x000fc800078e021b */
[----:B------:R-:W-:Y:S01]  /*28c0*/  IMAD.X R27, R98, 0x1, R89, P2 ;  /* 0x00000001621b7824 */ /* 0x000fe200010e0659 */
[----:B0-----:R-:W-:-:S04]  /*28d0*/  LEA R40, P3, R24, R96, 0x1 ;  /* 0x0000006018287211 */ /* 0x001fc800078608ff */
[----:B------:R-:W-:Y:S02]  /*28e0*/  LEA.HI.X R41, R24, R97, R27, 0x1, P3 ;  /* 0x0000006118297211 */ /* 0x000fe400018f0c1b */
[----:B-1----:R-:W-:Y:S01]  /*28f0*/  ISETP.GE.AND P3, PT, R107, 0x1, PT ;  /* 0x000000016b00780c */ /* 0x002fe20003f66270 */
[----:B------:R-:W-:Y:S05]  /*2900*/  YIELD ;  /* 0x0000000000007946 */ /* 0x000fea0003800000 */
[----:B------:R-:W-:Y:S01]  /*2910*/  BSSY B0, `(.L_x_2319) ;  /* 0x00003f0000007945 */ /* 0x000fe20003800000 */
[----:B------:R-:W-:Y:S01]  /*2920*/  ISETP.GT.AND P2, PT, R43, R82, PT ;  /* 0x000000522b00720c */ /* 0x000fe20003f44270 */
[----:B------:R-:W-:Y:S01]  /*2930*/  IMAD.MOV.U32 R24, RZ, RZ, R43 ;  /* 0x000000ffff187224 */ /* 0x000fe200078e002b */
[----:B--2---:R-:W-:Y:S01]  /*2940*/  LOP3.LUT P4, RZ, R26, 0x2, RZ, 0xc0, !PT ;  /* 0x000000021aff7812 */ /* 0x004fe2000788c0ff */
[----:B---3--:R-:W-:-:S04]  /*2950*/  IMAD R84, R18, 0x3600, R37 ;  /* 0x0000360012547824 */ /* 0x008fc800078e0225 */
[----:B------:R-:W-:-:S08]  /*2960*/  VIADD R26, R84, 0x10 ;  /* 0x00000010541a7836 */ /* 0x000fd00000000000 */
[C---:B------:R-:W-:Y:S02]  /*2970*/  @P4 VIADD R26, R84.reuse, 0xfffffff0 ;  /* 0xfffffff0541a4836 */ /* 0x040fe40000000000 */
[--C-:B------:R-:W-:Y:S02]  /*2980*/  IMAD R84, R84, 0x2, R25.reuse ;  /* 0x0000000254547824 */ /* 0x100fe400078e0219 */
        /* <DEDUP_REMOVED lines=40> */
[----:B------:R-:W-:Y:S01]  /*2c10*/  ULDC.64 UR6, c[0x0][0x208] ;  /* 0x0000820000067ab9 */ /* 0x000fe20000000a00 */
        /* <DEDUP_REMOVED lines=36> */
.L_x_2323:
[----:B------:R-:W-:Y:S05]  /*2e60*/  BSYNC B1 ;  /* 0x0000000000017941 */ /* 0x000fea0003800000 */
.L_x_2322:
[----:B------:R-:W2:Y:S01]  /*2e70*/  LDL R26, [R1+0x60] ;  /* 0x00006000011a7983 */ /* 0x000ea20000100800 */
[----:B0----5:R-:W-:Y:S02]  /*2e80*/  IMAD.MOV.U32 R36, RZ, RZ, R43 ;  /* 0x000000ffff247224 */ /* 0x021fe400078e002b */
        /* <DEDUP_REMOVED lines=17> */
[----:B------:R-:W-:Y:S02]  /*2fa0*/  PRMT R123, R37, 0x5410, R38 ;  /* 0x00005410257b7816 */ /* 0x000fe40000000026 */
[----:B--2---:R-:W-:Y:S01]  /*2fb0*/  R2UR UR4, R26 ;  /* 0x000000001a0472ca */ /* 0x004fe200000e0000 */
[----:B------:R-:W-:-:S05]  /*2fc0*/  IMAD.MOV.U32 R26, RZ, RZ, R42 ;  /* 0x000000ffff1a7224 */ /* 0x000fca00078e002a */
[----:B------:R-:W-:Y:S01]  /*2fd0*/  PRMT R63, R26, 0x5410, R36 ;  /* 0x000054101a3f7816 */ /* 0x000fe20000000024 */
[----:B------:R-:W-:Y:S02]  /*2fe0*/  IMAD.MOV.U32 R26, RZ, RZ, R50 ;  /* 0x000000ffff1a7224 */ /* 0x000fe400078e0032 */
[----:B------:R-:W-:-:S04]  /*2ff0*/  IMAD.MOV.U32 R36, RZ, RZ, R51 ;  /* 0x000000ffff247224 */ /* 0x000fc800078e0033 */
[----:B------:R-:W-:Y:S01]  /*3000*/  UISETP.NE.AND UP0, UPT, UR4, 0x3, UPT ;  /* 0x000000030400788c */ /* 0x000fe2000bf05270 */
[----:B------:R-:W-:Y:S01]  /*3010*/  PRMT R116, R26, 0x5410, R36 ;  /* 0x000054101a747816 */ /* 0x000fe20000000024 */
[----:B------:R-:W-:Y:S02]  /*3020*/  IMAD.MOV.U32 R26, RZ, RZ, R58 ;  /* 0x000000ffff1a7224 */ /* 0x000fe400078e003a */
[----:B------:R-:W-:Y:S02]  /*3030*/  IMAD.MOV.U32 R36, RZ, RZ, R59 ;  /* 0x000000ffff247224 */ /* 0x000fe400078e003b */
[----:B------:R-:W-:-:S03]  /*3040*/  PLOP3.LUT P3, PT, PT, PT, UP0, 0x80, 0x0 ;  /* 0x000000000000781c */ /* 0x000fc60003f6f008 */
        /* <DEDUP_REMOVED lines=10> */
[----:B------:R-:W-:Y:S06]  /*30f0*/  @!P3 BRA `(.L_x_2324) ;  /* 0x000000000004b947 */ /* 0x000fec0003800000 */
[----:B------:R-:W-:Y:S01]  /*3100*/  BPT.TRAP 0x1 ;  /* 0x000000040000795c */ /* 0x000fe20000300000 */
.L_x_2324:
[----:B------:R-:W2:Y:S01]  /*3110*/  LDL R36, [R1+0x40] ;  /* 0x0000400001247983 */ /* 0x000ea20000100800 */
[----:B------:R-:W-:Y:S01]  /*3120*/  IMAD R26, R18, 0x8, R16 ;  /* 0x00000008121a7824 */ /* 0x000fe200078e0210 */
[----:B------:R-:W-:Y:S01]  /*3130*/  BSSY B1, `(.L_x_2325) ;  /* 0x0000004000017945 */ /* 0x000fe20003800000 */
[----:B--2---:R-:W-:-:S04]  /*3140*/  SHF.L.U32 R92, R36, 0x1f, RZ ;  /* 0x0000001f245c7819 */ /* 0x004fc800000006ff */
[----:B------:R-:W0:Y:S02]  /*3150*/  SYNCS.PHASECHK.TRANS64.TRYWAIT P5, [R26+URZ+0x31c90], R92 ;  /* 0x031c905c1a0075a7 */ /* 0x000e2400080a017f */
[----:B0-----:R-:W-:Y:S05]  /*3160*/  @!P5 BRA `(.L_x_2326) ;  /* 0x000002200034d947 */ /* 0x001fea0003800000 */
.L_x_2623:
[----:B------:R-:W-:Y:S05]  /*3170*/  BSYNC B1 ;  /* 0x0000000000017941 */ /* 0x000fea0003800000 */
.L_x_2325:
        /* <DEDUP_REMOVED lines=10> */
[----:B------:R-:W-:Y:S01]  /*3220*/  IMAD.MOV.U32 R62, RZ, RZ, R37 ;  /* 0x000000ffff3e7224 */ /* 0x000fe200078e0025 */
[--C-:B------:R-:W-:Y:S01]  /*3230*/  SHF.R.U64 R61, R66, 0x10, R67.reuse ;  /* 0x00000010423d7819 */ /* 0x100fe20000001243 */
[----:B------:R-:W-:Y:S01]  /*3240*/  HADD2.F32 R96, -RZ, R123.H0_H0 ;  /* 0x2000007bff607230 */ /* 0x000fe20000004100 */
        /* <DEDUP_REMOVED lines=8> */
[-C--:B------:R-:W-:Y:S01]  /*32d0*/  FFMA.FTZ R37, R62, R61.reuse, -R99 ;  /* 0x0000003d3e257223 */ /* 0x080fe20000010863 */
[----:B------:R-:W-:Y:S02]  /*32e0*/  SHF.R.U32.HI R62, RZ, 0x10, R97 ;  /* 0x00000010ff3e7819 */ /* 0x000fe40000011661 */
[----:B------:R-:W-:Y:S01]  /*32f0*/  FFMA.FTZ R60, R60, R61, R115 ;  /* 0x0000003d3c3c7223 */ /* 0x000fe20000010073 */
[----:B------:R-:W-:Y:S02]  /*3300*/  IMAD.MOV.U32 R61, RZ, RZ, R36 ;  /* 0x000000ffff3d7224 */ /* 0x000fe400078e0024 */
[----:B------:R-:W-:-:S02]  /*3310*/  IMAD.MOV.U32 R36, RZ, RZ, R39 ;  /* 0x000000ffff247224 */ /* 0x000fc400078e0027 */
[----:B------:R-:W-:Y:S01]  /*3320*/  HADD2.F32 R62, -RZ, R62.H0_H0 ;  /* 0x2000003eff3e7230 */ /* 0x000fe20000004100 */
[----:B------:R-:W-:Y:S01]  /*3330*/  F2FP.F16.F32.PACK_AB R37, R60, R37 ;  /* 0x000000253c25723e */ /* 0x000fe200000000ff */
[----:B------:R-:W-:Y:S02]  /*3340*/  HADD2.F32 R99, -RZ, R123.H1_H1 ;  /* 0x3000007bff637230 */ /* 0x000fe40000004100 */
[--C-:B------:R-:W-:Y:S02]  /*3350*/  HADD2.F32 R39, -RZ, R36.reuse.H1_H1 ;  /* 0x30000024ff277230 */ /* 0x100fe40000004100 */
[----:B------:R-:W-:-:S03]  /*3360*/  HADD2.F32 R36, -RZ, R36.H0_H0 ;  /* 0x20000024ff247230 */ /* 0x000fc60000004100 */
[CC--:B------:R-:W-:Y:S02]  /*3370*/  FMUL.FTZ R67, R39.reuse, R62.reuse ;  /* 0x0000003e27437220 */ /* 0x0c0fe40000410000 */
[C---:B------:R-:W-:Y:S02]  /*3380*/  FMUL.FTZ R62, R36.reuse, R62 ;  /* 0x0000003e243e7220 */ /* 0x040fe40000410000 */
[-C--:B------:R-:W-:Y:S01]  /*3390*/  FFMA.FTZ R36, R36, R66.reuse, -R67 ;  /* 0x0000004224247223 */ /* 0x080fe20000010843 */
[--C-:B------:R-:W-:Y:S02]  /*33a0*/  HADD2.F32 R67, -RZ, R61.reuse.H0_H0 ;  /* 0x2000003dff437230 */ /* 0x100fe40000004100 */
[----:B------:R-:W-:Y:S01]  /*33b0*/  FFMA.FTZ R39, R39, R66, R62 ;  /* 0x0000004227277223 */ /* 0x000fe2000001003e */
[----:B------:R-:W-:Y:S02]  /*33c0*/  HADD2.F32 R61, -RZ, R61.H1_H1 ;  /* 0x3000003dff3d7230 */ /* 0x000fe40000004100 */
[----:B------:R-:W-:-:S02]  /*33d0*/  IMAD.MOV.U32 R62, RZ, RZ, R38 ;  /* 0x000000ffff3e7224 */ /* 0x000fc400078e0026 */
[----:B------:R-:W-:Y:S02]  /*33e0*/  HADD2.F32 R66, -RZ, R122.H1_H1 ;  /* 0x3000007aff427230 */ /* 0x000fe40000004100 */
[-C--:B------:R-:W-:Y:S01]  /*33f0*/  FMUL.FTZ R38, R61, R96.reuse ;  /* 0x000000603d267220 */ /* 0x080fe20000410000 */
[----:B------:R-:W-:Y:S01]  /*3400*/  FMUL.FTZ R96, R67, R96 ;  /* 0x0000006043607220 */ /* 0x000fe20000410000 */
[----:B------:R-:W-:Y:S02]  /*3410*/  F2FP.F16.F32.PACK_AB R39, R39, R36 ;  /* 0x000000242727723e */ /* 0x000fe400000000ff */
[-C--:B------:R-:W-:Y:S01]  /*3420*/  FFMA.FTZ R38, R67, R66.reuse, -R38 ;  /* 0x0000004243267223 */ /* 0x080fe20000010826 */
[----:B------:R-:W-:Y:S01]  /*3430*/  FFMA.FTZ R61, R61, R66, R96 ;  /* 0x000000423d3d7223 */ /* 0x000fe20000010060 */
[--C-:B------:R-:W-:Y:S02]  /*3440*/  HADD2.F32 R66, -RZ, R62.reuse.H0_H0 ;  /* 0x2000003eff427230 */ /* 0x100fe40000004100 */
[----:B------:R-:W-:-:S02]  /*3450*/  HADD2.F32 R62, -RZ, R62.H1_H1 ;  /* 0x3000003eff3e7230 */ /* 0x000fc40000004100 */
[----:B------:R-:W-:Y:S01]  /*3460*/  HADD2.F32 R67, -RZ, R122.H0_H0 ;  /* 0x2000007aff437230 */ /* 0x000fe20000004100 */
[----:B------:R-:W-:Y:S02]  /*3470*/  F2FP.F16.F32.PACK_AB R36, R61, R38 ;  /* 0x000000263d24723e */ /* 0x000fe400000000ff */
[-C--:B------:R-:W-:Y:S01]  /*3480*/  FMUL.FTZ R97, R62, R99.reuse ;  /* 0x000000633e617220 */ /* 0x080fe20000410000 */
[----:B------:R-:W-:-:S03]  /*3490*/  FMUL.FTZ R99, R66, R99 ;  /* 0x0000006342637220 */ /* 0x000fc60000410000 */
[-C--:B------:R-:W-:Y:S01]  /*34a0*/  FFMA.FTZ R97, R66, R67.reuse, -R97 ;  /* 0x0000004342617223 */ /* 0x080fe20000010861 */
[----:B------:R-:W-:-:S05]  /*34b0*/  FFMA.FTZ R62, R62, R67, R99 ;  /* 0x000000433e3e7223 */ /* 0x000fca0000010063 */
[----:B------:R-:W-:-:S07]  /*34c0*/  F2FP.F16.F32.PACK_AB R38, R62, R97 ;  /* 0x000000613e26723e */ /* 0x000fce00000000ff */
.L_x_2331:
[----:B------:R-:W-:Y:S05]  /*34d0*/  BSYNC B2 ;  /* 0x0000000000027941 */ /* 0x000fea0003800000 */
.L_x_2330:
[----:B------:R-:W-:Y:S02]  /*34e0*/  ULDC.64 UR4, c[0x0][0x208] ;  /* 0x0000820000047ab9 */ /* 0x000fe40000000a00 */
[----:B------:R1:W-:Y:S03]  /*34f0*/  STG.E.128 desc[UR4][R40.64], R36 ;  /* 0x0000002428007986 */ /* 0x0003e6000c101d04 */
.L_x_2329:
[----:B------:R-:W-:Y:S05]  /*3500*/  BSYNC B1 ;  /* 0x0000000000017941 */ /* 0x000fea0003800000 */
.L_x_2328:
        /* <DEDUP_REMOVED lines=21> */
[----:B------:R-:W-:Y:S02]  /*3660*/  HADD2.F32 R61, -RZ, R119.H0_H0 ;  /* 0x20000077ff3d7230 */ /* 0x000fe40000004100 */
[----:B------:R-:W-:Y:S01]  /*3670*/  FFMA.FTZ R37, R37, R58, R62 ;  /* 0x0000003a25257223 */ /* 0x000fe2000001003e */
[----:B------:R-:W-:Y:S01]  /*3680*/  SHF.R.U32.HI R58, RZ, 0x10, R59 ;  /* 0x00000010ff3a7819 */ /* 0x000fe2000001163b */
[--C-:B------:R-:W-:Y:S02]  /*3690*/  HADD2.F32 R59, -RZ, R39.reuse.H1_H1 ;  /* 0x30000027ff3b7230 */ /* 0x100fe40000004100 */
[----:B------:R-:W-:Y:S01]  /*36a0*/  HADD2.F32 R39, -RZ, R39.H0_H0 ;  /* 0x20000027ff277230 */ /* 0x000fe20000004100 */
[----:B------:R-:W-:Y:S01]  /*36b0*/  F2FP.F16.F32.PACK_AB R37, R37, R60 ;  /* 0x0000003c2525723e */ /* 0x000fe200000000ff */
[----:B------:R-:W-:-:S02]  /*36c0*/  HADD2.F32 R58, -RZ, R58.H0_H0 ;  /* 0x2000003aff3a7230 */ /* 0x000fc40000004100 */
[-C--:B------:R-:W-:Y:S01]  /*36d0*/  FMUL.FTZ R62, R59, R64.reuse ;  /* 0x000000403b3e7220 */ /* 0x080fe20000410000 */
[----:B------:R-:W-:-:S03]  /*36e0*/  FMUL.FTZ R64, R39, R64 ;  /* 0x0000004027407220 */ /* 0x000fc60000410000 */
[-C--:B------:R-:W-:Y:S01]  /*36f0*/  FFMA.FTZ R62, R39, R58.reuse, -R62 ;  /* 0x0000003a273e7223 */ /* 0x080fe2000001083e */
[----:B------:R-:W-:Y:S02]  /*3700*/  HADD2.F32 R39, -RZ, R121.H0_H0 ;  /* 0x20000079ff277230 */ /* 0x000fe40000004100 */
[----:B------:R-:W-:Y:S01]  /*3710*/  FFMA.FTZ R59, R59, R58, R64 ;  /* 0x0000003a3b3b7223 */ /* 0x000fe20000010040 */
[--C-:B------:R-:W-:Y:S02]  /*3720*/  HADD2.F32 R58, -RZ, R36.reuse.H1_H1 ;  /* 0x30000024ff3a7230 */ /* 0x100fe40000004100 */
[----:B------:R-:W-:Y:S02]  /*3730*/  HADD2.F32 R36, -RZ, R36.H0_H0 ;  /* 0x20000024ff247230 */ /* 0x000fe40000004100 */
[----:B------:R-:W-:Y:S01]  /*3740*/  F2FP.F16.F32.PACK_AB R59, R59, R62 ;  /* 0x0000003e3b3b723e */ /* 0x000fe200000000ff */
[-C--:B------:R-:W-:Y:S02]  /*3750*/  FMUL.FTZ R65, R58, R39.reuse ;  /* 0x000000273a417220 */ /* 0x080fe40000410000 */
[----:B------:R-:W-:-:S02]  /*3760*/  FMUL.FTZ R39, R36, R39 ;  /* 0x0000002724277220 */ /* 0x000fc40000410000 */
[-C--:B------:R-:W-:Y:S01]  /*3770*/  FFMA.FTZ R64, R36, R61.reuse, -R65 ;  /* 0x0000003d24407223 */ /* 0x080fe20000010841 */
[----:B------:R-:W-:Y:S02]  /*3780*/  HADD2.F32 R36, -RZ, R121.H1_H1 ;  /* 0x30000079ff247230 */ /* 0x000fe40000004100 */
[----:B------:R-:W-:Y:S01]  /*3790*/  FFMA.FTZ R39, R58, R61, R39 ;  /* 0x0000003d3a277223 */ /* 0x000fe20000010027 */
[----:B------:R-:W-:Y:S02]  /*37a0*/  HADD2.F32 R65, -RZ, R38.H1_H1 ;  /* 0x30000026ff417230 */ /* 0x000fe40000004100 */
[----:B------:R-:W-:-:S03]  /*37b0*/  HADD2.F32 R38, -RZ, R119.H1_H1 ;  /* 0x30000077ff267230 */ /* 0x000fc60000004100 */
[-C--:B------:R-:W-:Y:S01]  /*37c0*/  FMUL.FTZ R58, R65, R36.reuse ;  /* 0x00000024413a7220 */ /* 0x080fe20000410000 */
[----:B------:R-:W-:-:S03]  /*37d0*/  FMUL.FTZ R36, R67, R36 ;  /* 0x0000002443247220 */ /* 0x000fc60000410000 */
[-C--:B------:R-:W-:Y:S01]  /*37e0*/  FFMA.FTZ R58, R67, R38.reuse, -R58 ;  /* 0x00000026433a7223 */ /* 0x080fe2000001083a */
[----:B------:R-:W-:Y:S01]  /*37f0*/  FFMA.FTZ R65, R65, R38, R36 ;  /* 0x0000002641417223 */ /* 0x000fe20000010024 */
[----:B------:R-:W-:Y:S01]  /*3800*/  F2FP.F16.F32.PACK_AB R36, R39, R64 ;  /* 0x000000402724723e */ /* 0x000fe200000000ff */
[----:B------:R-:W-:-:S03]  /*3810*/  IMAD.MOV.U32 R39, RZ, RZ, R59 ;  /* 0x000000ffff277224 */ /* 0x000fc600078e003b */
[----:B------:R-:W-:-:S07]  /*3820*/  F2FP.F16.F32.PACK_AB R38, R65, R58 ;  /* 0x0000003a4126723e */ /* 0x000fce00000000ff */
.L_x_2335:
[----:B------:R-:W-:Y:S05]  /*3830*/  BSYNC B2 ;  /* 0x0000000000027941 */ /* 0x000fea0003800000 */
.L_x_2334:
[----:B------:R-:W-:Y:S02]  /*3840*/  ULDC.64 UR4, c[0x0][0x208] ;  /* 0x0000820000047ab9 */ /* 0x000fe40000000a00 */
[----:B------:R2:W-:Y:S03]  /*3850*/  STG.E.128 desc[UR4][R40.64+0x20], R36 ;  /* 0x0000202428007986 */ /* 0x0005e6000c101d04 */
.L_x_2333:
[----:B------:R-:W-:Y:S05]  /*3860*/  BSYNC B1 ;  /* 0x0000000000017941 */ /* 0x000fea0003800000 */
.L_x_2332:
        /* <DEDUP_REMOVED lines=19> */
[-C--:B------:R-:W-:Y:S01]  /*39a0*/  FMUL.FTZ R64, R57, R62.reuse ;  /* 0x0000003e39407220 */ /* 0x080fe20000410000 */
[----:B------:R-:W-:Y:S02]  /*39b0*/  HADD2.F32 R55, -RZ, R55.H0_H0 ;  /* 0x20000037ff377230 */ /* 0x000fe40000004100 */
[----:B------:R-:W-:Y:S02]  /*39c0*/  HADD2.F32 R56, -RZ, R58.H0_H0 ;  /* 0x2000003aff387230 */ /* 0x000fe40000004100 */
[----:B------:R-:W-:Y:S02]  /*39d0*/  HADD2.F32 R58, -RZ, R54.H0_H0 ;  /* 0x20000036ff3a7230 */ /* 0x000fe40000004100 */
[----:B------:R-:W-:Y:S01]  /*39e0*/  FMUL.FTZ R54, R39, R62 ;  /* 0x0000003e27367220 */ /* 0x000fe20000410000 */
[-C--:B------:R-:W-:Y:S01]  /*39f0*/  FMUL.FTZ R62, R37, R60.reuse ;  /* 0x0000003c253e7220 */ /* 0x080fe20000410000 */
[----:B------:R-:W-:Y:S01]  /*3a00*/  FMUL.FTZ R60, R55, R60 ;  /* 0x0000003c373c7220 */ /* 0x000fe20000410000 */
[-C--:B------:R-:W-:Y:S01]  /*3a10*/  FFMA.FTZ R39, R39, R56.reuse, R64 ;  /* 0x0000003827277223 */ /* 0x080fe20000010040 */
[----:B------:R-:W-:Y:S01]  /*3a20*/  FFMA.FTZ R54, R57, R56, -R54 ;  /* 0x0000003839367223 */ /* 0x000fe20000010836 */
[-C--:B------:R-:W-:Y:S01]  /*3a30*/  FFMA.FTZ R55, R55, R58.reuse, -R62 ;  /* 0x0000003a37377223 */ /* 0x080fe2000001083e */
[----:B------:R-:W-:Y:S01]  /*3a40*/  FFMA.FTZ R58, R37, R58, R60 ;  /* 0x0000003a253a7223 */ /* 0x000fe2000001003c */
[----:B------:R-:W-:-:S02]  /*3a50*/  HADD2.F32 R59, -RZ, R120.H0_H0 ;  /* 0x20000078ff3b7230 */ /* 0x000fc40000004100 */
[--C-:B------:R-:W-:Y:S02]  /*3a60*/  HADD2.F32 R56, -RZ, R36.reuse.H1_H1 ;  /* 0x30000024ff387230 */ /* 0x100fe40000004100 */
[----:B------:R-:W-:Y:S02]  /*3a70*/  HADD2.F32 R60, -RZ, R36.H0_H0 ;  /* 0x20000024ff3c7230 */ /* 0x000fe40000004100 */
[----:B------:R-:W-:Y:S02]  /*3a80*/  HADD2.F32 R36, -RZ, R38.H1_H1 ;  /* 0x30000026ff247230 */ /* 0x000fe40000004100 */
[-C--:B------:R-:W-:Y:S01]  /*3a90*/  FMUL.FTZ R65, R56, R59.reuse ;  /* 0x0000003b38417220 */ /* 0x080fe20000410000 */
[----:B------:R-:W-:Y:S02]  /*3aa0*/  HADD2.F32 R37, -RZ, R118.H0_H0 ;  /* 0x20000076ff257230 */ /* 0x000fe40000004100 */
[----:B------:R-:W-:Y:S01]  /*3ab0*/  FMUL.FTZ R59, R60, R59 ;  /* 0x0000003b3c3b7220 */ /* 0x000fe20000410000 */
[----:B------:R-:W-:-:S02]  /*3ac0*/  HADD2.F32 R38, -RZ, R38.H0_H0 ;  /* 0x20000026ff267230 */ /* 0x000fc40000004100 */
[----:B------:R-:W-:Y:S01]  /*3ad0*/  FMUL.FTZ R67, R36, R61 ;  /* 0x0000003d24437220 */ /* 0x000fe20000410000 */
[----:B------:R-:W-:Y:S02]  /*3ae0*/  HADD2.F32 R57, -RZ, R118.H1_H1 ;  /* 0x30000076ff397230 */ /* 0x000fe40000004100 */
[-C--:B------:R-:W-:Y:S01]  /*3af0*/  FFMA.FTZ R65, R60, R37.reuse, -R65 ;  /* 0x000000253c417223 */ /* 0x080fe20000010841 */
[----:B------:R-:W-:Y:S01]  /*3b00*/  FFMA.FTZ R56, R56, R37, R59 ;  /* 0x0000002538387223 */ /* 0x000fe2000001003b */
[C---:B------:R-:W-:Y:S01]  /*3b10*/  FMUL.FTZ R61, R38.reuse, R61 ;  /* 0x0000003d263d7220 */ /* 0x040fe20000410000 */
[----:B------:R-:W-:Y:S01]  /*3b20*/  F2FP.F16.F32.PACK_AB R37, R39, R54 ;  /* 0x000000362725723e */ /* 0x000fe200000000ff */
[----:B------:R-:W-:Y:S01]  /*3b30*/  FFMA.FTZ R67, R38, R57, -R67 ;  /* 0x0000003926437223 */ /* 0x000fe20000010843 */
[----:B------:R-:W-:Y:S01]  /*3b40*/  F2FP.F16.F32.PACK_AB R39, R58, R55 ;  /* 0x000000373a27723e */ /* 0x000fe200000000ff */
[----:B------:R-:W-:Y:S01]  /*3b50*/  FFMA.FTZ R36, R36, R57, R61 ;  /* 0x0000003924247223 */ /* 0x000fe2000001003d */
[----:B------:R-:W-:-:S04]  /*3b60*/  F2FP.F16.F32.PACK_AB R56, R56, R65 ;  /* 0x000000413838723e */ /* 0x000fc800000000ff */
[----:B------:R-:W-:Y:S01]  /*3b70*/  F2FP.F16.F32.PACK_AB R38, R36, R67 ;  /* 0x000000432426723e */ /* 0x000fe200000000ff */
[----:B------:R-:W-:-:S07]  /*3b80*/  IMAD.MOV.U32 R36, RZ, RZ, R56 ;  /* 0x000000ffff247224 */ /* 0x000fce00078e0038 */
.L_x_2339:
[----:B------:R-:W-:Y:S05]  /*3b90*/  BSYNC B2 ;  /* 0x0000000000027941 */ /* 0x000fea0003800000 */
.L_x_2338:
[----:B------:R-:W-:Y:S02]  /*3ba0*/  ULDC.64 UR4, c[0x0][0x208] ;  /* 0x0000820000047ab9 */ /* 0x000fe40000000a00 */
[----:B------:R3:W-:Y:S03]  /*3bb0*/  STG.E.128 desc[UR4][R40.64+0x40], R36 ;  /* 0x0000402428007986 */ /* 0x0007e6000c101d04 */
.L_x_2337:
[----:B------:R-:W-:Y:S05]  /*3bc0*/  BSYNC B1 ;  /* 0x0000000000017941 */ /* 0x000fea0003800000 */
.L_x_2336:
        /* <DEDUP_REMOVED lines=8> */
[----:B------:R-:W-:Y:S02]  /*3c50*/  SHF.R.U64 R55, R52, 0x10, R53 ;  /* 0x0000001034377819 */ /* 0x000fe40000001235 */
[--C-:B------:R-:W-:Y:S01]  /*3c60*/  SHF.R.U64 R57, R50, 0x10, R51.reuse ;  /* 0x0000001032397819 */ /* 0x100fe20000001233 */
[----:B------:R-:W-:Y:S01]  /*3c70*/  IMAD.MOV.U32 R50, RZ, RZ, R36 ;  /* 0x000000ffff327224 */ /* 0x000fe200078e0024 */
[----:B------:R-:W-:Y:S01]  /*3c80*/  SHF.R.U32.HI R54, RZ, 0x10, R51 ;  /* 0x00000010ff367819 */ /* 0x000fe20000011633 */
[----:B------:R-:W-:Y:S01]  /*3c90*/  IMAD.MOV.U32 R51, RZ, RZ, R39 ;  /* 0x000000ffff337224 */ /* 0x000fe200078e0027 */
[----:B------:R-:W-:Y:S01]  /*3ca0*/  SHF.R.U32.HI R56, RZ, 0x10, R53 ;  /* 0x00000010ff387819 */ /* 0x000fe20000011635 */
[----:B------:R-:W-:Y:S02]  /*3cb0*/  HADD2.F32 R55, -RZ, R55.H0_H0 ;  /* 0x20000037ff377230 */ /* 0x000fe40000004100 */
[--C-:B------:R-:W-:Y:S02]  /*3cc0*/  HADD2.F32 R39, -RZ, R37.reuse.H1_H1 ;  /* 0x30000025ff277230 */ /* 0x100fe40000004100 */
[----:B------:R-:W-:-:S02]  /*3cd0*/  HADD2.F32 R36, -RZ, R37.H0_H0 ;  /* 0x20000025ff247230 */ /* 0x000fc40000004100 */
[----:B------:R-:W-:Y:S02]  /*3ce0*/  HADD2.F32 R56, -RZ, R56.H0_H0 ;  /* 0x20000038ff387230 */ /* 0x000fe40000004100 */
[-C--:B------:R-:W-:Y:S01]  /*3cf0*/  FMUL.FTZ R37, R39, R55.reuse ;  /* 0x0000003727257220 */ /* 0x080fe20000410000 */
[--C-:B------:R-:W-:Y:S02]  /*3d00*/  HADD2.F32 R52, -RZ, R51.reuse.H1_H1 ;  /* 0x30000033ff347230 */ /* 0x100fe40000004100 */
[----:B------:R-:W-:Y:S01]  /*3d10*/  FMUL.FTZ R58, R36, R55 ;  /* 0x00000037243a7220 */ /* 0x000fe20000410000 */
[----:B------:R-:W-:Y:S02]  /*3d20*/  HADD2.F32 R51, -RZ, R51.H0_H0 ;  /* 0x20000033ff337230 */ /* 0x000fe40000004100 */
[----:B------:R-:W-:Y:S02]  /*3d30*/  HADD2.F32 R53, -RZ, R57.H0_H0 ;  /* 0x20000039ff357230 */ /* 0x000fe40000004100 */
[----:B------:R-:W-:Y:S01]  /*3d40*/  FMUL.FTZ R60, R52, R56 ;  /* 0x00000038343c7220 */ /* 0x000fe20000410000 */
[----:B------:R-:W-:-:S02]  /*3d50*/  HADD2.F32 R54, -RZ, R54.H0_H0 ;  /* 0x20000036ff367230 */ /* 0x000fc40000004100 */
[----:B------:R-:W-:Y:S01]  /*3d60*/  FMUL.FTZ R55, R51, R56 ;  /* 0x0000003833377220 */ /* 0x000fe20000410000 */
[-C--:B------:R-:W-:Y:S01]  /*3d70*/  FFMA.FTZ R36, R36, R53.reuse, -R37 ;  /* 0x0000003524247223 */ /* 0x080fe20000010825 */
[----:B------:R-:W-:Y:S01]  /*3d80*/  FFMA.FTZ R37, R39, R53, R58 ;  /* 0x0000003527257223 */ /* 0x000fe2000001003a */
[-C--:B------:R-:W-:Y:S01]  /*3d90*/  FFMA.FTZ R39, R51, R54.reuse, -R60 ;  /* 0x0000003633277223 */ /* 0x080fe2000001083c */
[----:B------:R-:W-:Y:S01]  /*3da0*/  FFMA.FTZ R52, R52, R54, R55 ;  /* 0x0000003634347223 */ /* 0x000fe20000010037 */
[--C-:B------:R-:W-:Y:S02]  /*3db0*/  HADD2.F32 R51, -RZ, R50.reuse.H1_H1 ;  /* 0x30000032ff337230 */ /* 0x100fe40000004100 */
[----:B------:R-:W-:Y:S01]  /*3dc0*/  HADD2.F32 R55, -RZ, R117.H0_H0 ;  /* 0x20000075ff377230 */ /* 0x000fe20000004100 */
[----:B------:R-:W-:Y:S01]  /*3dd0*/  F2FP.F16.F32.PACK_AB R37, R37, R36 ;  /* 0x000000242525723e */ /* 0x000fe200000000ff */
[----:B------:R-:W-:Y:S01]  /*3de0*/  HADD2.F32 R50, -RZ, R50.H0_H0 ;  /* 0x20000032ff327230 */ /* 0x000fe20000004100 */
[----:B------:R-:W-:Y:S01]  /*3df0*/  F2FP.F16.F32.PACK_AB R39, R52, R39 ;  /* 0x000000273427723e */ /* 0x000fe200000000ff */
[----:B------:R-:W-:-:S02]  /*3e00*/  HADD2.F32 R53, -RZ, R38.H1_H1 ;  /* 0x30000026ff357230 */ /* 0x000fc40000004100 */
[-C--:B------:R-:W-:Y:S01]  /*3e10*/  FMUL.FTZ R57, R51, R55.reuse ;  /* 0x0000003733397220 */ /* 0x080fe20000410000 */
[----:B------:R-:W-:Y:S02]  /*3e20*/  HADD2.F32 R117, -RZ, R117.H1_H1 ;  /* 0x30000075ff757230 */ /* 0x000fe40000004100 */
[----:B------:R-:W-:Y:S01]  /*3e30*/  FMUL.FTZ R56, R50, R55 ;  /* 0x0000003732387220 */ /* 0x000fe20000410000 */
[----:B------:R-:W-:Y:S02]  /*3e40*/  HADD2.F32 R38, -RZ, R38.H0_H0 ;  /* 0x20000026ff267230 */ /* 0x000fe40000004100 */
[--C-:B------:R-:W-:Y:S02]  /*3e50*/  HADD2.F32 R54, -RZ, R116.reuse.H0_H0 ;  /* 0x20000074ff367230 */ /* 0x100fe40000004100 */
[-C--:B------:R-:W-:Y:S01]  /*3e60*/  FMUL.FTZ R55, R53, R117.reuse ;  /* 0x0000007535377220 */ /* 0x080fe20000410000 */
        /* <DEDUP_REMOVED lines=8> */
.L_x_2343:
[----:B------:R-:W-:Y:S05]  /*3ef0*/  BSYNC B2 ;  /* 0x0000000000027941 */ /* 0x000fea0003800000 */
.L_x_2342:
[----:B------:R-:W-:Y:S02]  /*3f00*/  ULDC.64 UR4, c[0x0][0x208] ;  /* 0x0000820000047ab9 */ /* 0x000fe40000000a00 */
[----:B------:R4:W-:Y:S03]  /*3f10*/  STG.E.128 desc[UR4][R40.64+0x60], R36 ;  /* 0x0000602428007986 */ /* 0x0009e6000c101d04 */
.L_x_2341:
[----:B------:R-:W-:Y:S05]  /*3f20*/  BSYNC B1 ;  /* 0x0000000000017941 */ /* 0x000fea0003800000 */
.L_x_2340:
        /* <DEDUP_REMOVED lines=19> */
[CC--:B------:R-:W-:Y:S01]  /*4060*/  FMUL.FTZ R54, R38.reuse, R49.reuse ;  /* 0x0000003126367220 */ /* 0x0c0fe20000410000 */
[----:B------:R-:W-:Y:S02]  /*4070*/  HADD2.F32 R39, -RZ, R39.H0_H0 ;  /* 0x20000027ff277230 */ /* 0x000fe40000004100 */
[----:B------:R-:W-:Y:S01]  /*4080*/  FMUL.FTZ R49, R37, R49 ;  /* 0x0000003125317220 */ /* 0x000fe20000410000 */
[----:B------:R-:W-:Y:S02]  /*4090*/  HADD2.F32 R50, -RZ, R50.H0_H0 ;  /* 0x20000032ff327230 */ /* 0x000fe40000004100 */
[----:B------:R-:W-:Y:S01]  /*40a0*/  FMUL.FTZ R56, R47, R52 ;  /* 0x000000342f387220 */ /* 0x000fe20000410000 */
[-C--:B------:R-:W-:Y:S01]  /*40b0*/  FFMA.FTZ R54, R37, R48.reuse, -R54 ;  /* 0x0000003025367223 */ /* 0x080fe20000010836 */
[----:B------:R-:W-:Y:S01]  /*40c0*/  FFMA.FTZ R53, R38, R48, R49 ;  /* 0x0000003026357223 */ /* 0x000fe20000010031 */
[----:B------:R-:W-:Y:S01]  /*40d0*/  FMUL.FTZ R52, R39, R52 ;  /* 0x0000003427347220 */ /* 0x000fe20000410000 */
[----:B------:R-:W-:-:S02]  /*40e0*/  HADD2.F32 R48, -RZ, R110.H1_H1 ;  /* 0x3000006eff307230 */ /* 0x000fc40000004100 */
[-C--:B------:R-:W-:Y:S01]  /*40f0*/  FFMA.FTZ R56, R39, R50.reuse, -R56 ;  /* 0x0000003227387223 */ /* 0x080fe20000010838 */
[----:B------:R-:W-:Y:S02]  /*4100*/  HADD2.F32 R49, -RZ, R110.H0_H0 ;  /* 0x2000006eff317230 */ /* 0x000fe40000004100 */
[----:B------:R-:W-:Y:S01]  /*4110*/  FFMA.FTZ R57, R47, R50, R52 ;  /* 0x000000322f397223 */ /* 0x000fe20000010034 */
[----:B------:R-:W-:Y:S02]  /*4120*/  HADD2.F32 R37, -RZ, R36.H1_H1 ;  /* 0x30000024ff257230 */ /* 0x000fe40000004100 */
[----:B------:R-:W-:Y:S02]  /*4130*/  HADD2.F32 R38, -RZ, R46.H1_H1 ;  /* 0x3000002eff267230 */ /* 0x000fe40000004100 */
[----:B------:R-:W-:Y:S02]  /*4140*/  HADD2.F32 R36, -RZ, R36.H0_H0 ;  /* 0x20000024ff247230 */ /* 0x000fe40000004100 */
[----:B------:R-:W-:Y:S01]  /*4150*/  FMUL.FTZ R51, R37, R48 ;  /* 0x0000003025337220 */ /* 0x000fe20000410000 */
[----:B------:R-:W-:-:S02]  /*4160*/  HADD2.F32 R46, -RZ, R46.H0_H0 ;  /* 0x2000002eff2e7230 */ /* 0x000fc40000004100 */
[-C--:B------:R-:W-:Y:S01]  /*4170*/  FMUL.FTZ R55, R38, R49.reuse ;  /* 0x0000003126377220 */ /* 0x080fe20000410000 */
[--C-:B------:R-:W-:Y:S02]  /*4180*/  HADD2.F32 R39, -RZ, R112.reuse.H1_H1 ;  /* 0x30000070ff277230 */ /* 0x100fe40000004100 */
[----:B------:R-:W-:Y:S01]  /*4190*/  FMUL.FTZ R48, R36, R48 ;  /* 0x0000003024307220 */ /* 0x000fe20000410000 */
        /* <DEDUP_REMOVED lines=10> */
.L_x_2347:
[----:B------:R-:W-:Y:S05]  /*4240*/  BSYNC B2 ;  /* 0x0000000000027941 */ /* 0x000fea0003800000 */
.L_x_2346:
[----:B------:R-:W-:Y:S02]  /*4250*/  ULDC.64 UR4, c[0x0][0x208] ;  /* 0x0000820000047ab9 */ /* 0x000fe40000000a00 */
[----:B------:R1:W-:Y:S03]  /*4260*/  STG.E.128 desc[UR4][R40.64+0x80], R36 ;  /* 0x0000802428007986 */ /* 0x0003e6000c101d04 */
.L_x_2345:
[----:B------:R-:W-:Y:S05]  /*4270*/  BSYNC B1 ;  /* 0x0000000000017941 */ /* 0x000fea0003800000 */
.L_x_2344:
        /* <DEDUP_REMOVED lines=48> */
.L_x_2349:
[----:B------:R-:W-:Y:S05]  /*4580*/  BSYNC B1 ;  /* 0x0000000000017941 */ /* 0x000fea0003800000 */
.L_x_2348:
[----:B------:R-:W-:Y:S02]  /*4590*/  ULDC.64 UR4, c[0x0][0x208] ;  /* 0x0000820000047ab9 */ /* 0x000fe40000000a00 */
[----:B------:R1:W-:Y:S01]  /*45a0*/  STG.E.128 desc[UR4][R40.64+0xa0], R36 ;  /* 0x0000a02428007986 */ /* 0x0003e2000c101d04 */
[----:B------:R-:W-:Y:S05]  /*45b0*/  BRA `(.L_x_2327) ;  /* 0x0000002000947947 */ /* 0x000fea0003800000 */
.L_x_2321:
        /* <DEDUP_REMOVED lines=22> */
[----:B------:R-:W-:Y:S01]  /*4720*/  CS2R R56, SRZ ;  /* 0x0000000000387805 */ /* 0x000fe2000001ff00 */
[----:B------:R-:W-:-:S02]  /*4730*/  ULDC.64 UR6, c[0x0][0x208] ;  /* 0x0000820000067ab9 */ /* 0x000fc40000000a00 */
        /* <DEDUP_REMOVED lines=23> */
.L_x_2351:
[----:B------:R-:W-:Y:S05]  /*48b0*/  BSYNC B1 ;  /* 0x0000000000017941 */ /* 0x000fea0003800000 */
.L_x_2350:
[----:B------:R-:W2:Y:S01]  /*48c0*/  LDL R26, [R1+0x60] ;  /* 0x00006000011a7983 */ /* 0x000ea20000100800 */
[----:B0----5:R-:W-:Y:S02]  /*48d0*/  IMAD.MOV.U32 R60, RZ, RZ, R39 ;  /* 0x000000ffff3c7224 */ /* 0x021fe400078e0027 */
[----:B------:R-:W-:Y:S02]  /*48e0*/  IMAD.MOV.U32 R61, RZ, RZ, R36 ;  /* 0x000000ffff3d7224 */ /* 0x000fe400078e0024 */
[----:B------:R-:W-:-:S05]  /*48f0*/  IMAD.MOV.U32 R62, RZ, RZ, R43 ;  /* 0x000000ffff3e7224 */ /* 0x000fca00078e002b */
[----:B------:R-:W-:Y:S01]  /*4900*/  PRMT R128, R62, 0x7610, R128 ;  /* 0x000076103e807816 */ /* 0x000fe20000000080 */
[----:B------:R-:W-:Y:S01]  /*4910*/  IMAD.MOV.U32 R62, RZ, RZ, R47 ;  /* 0x000000ffff3e7224 */ /* 0x000fe200078e002f */
[----:B--2---:R-:W-:Y:S01]  /*4920*/  R2UR UR4, R26 ;  /* 0x000000001a0472ca */ /* 0x004fe200000e0000 */
[----:B------:R-:W-:-:S05]  /*4930*/  IMAD.MOV.U32 R26, RZ, RZ, R38 ;  /* 0x000000ffff1a7224 */ /* 0x000fca00078e0026 */
[----:B------:R-:W-:Y:S01]  /*4940*/  PRMT R122, R26, 0x5410, R60 ;  /* 0x000054101a7a7816 */ /* 0x000fe2000000003c */
[----:B------:R-:W-:Y:S02]  /*4950*/  IMAD.MOV.U32 R26, RZ, RZ, R37 ;  /* 0x000000ffff1a7224 */ /* 0x000fe400078e0025 */
[----:B------:R-:W-:-:S03]  /*4960*/  IMAD.MOV.U32 R60, RZ, RZ, R42 ;  /* 0x000000ffff3c7224 */ /* 0x000fc600078e002a */
[----:B------:R-:W-:Y:S01]  /*4970*/  PRMT R123, R61, 0x5410, R26 ;  /* 0x000054103d7b7816 */ /* 0x000fe2000000001a */
[----:B------:R-:W-:Y:S01]  /*4980*/  IMAD.MOV.U32 R26, RZ, RZ, R40 ;  /* 0x000000ffff1a7224 */ /* 0x000fe200078e0028 */
[----:B------:R-:W-:Y:S01]  /*4990*/  PRMT R126, R60, 0x7610, R126 ;  /* 0x000076103c7e7816 */ /* 0x000fe2000000007e */
[----:B------:R-:W-:Y:S01]  /*49a0*/  IMAD.MOV.U32 R60, RZ, RZ, R41 ;  /* 0x000000ffff3c7224 */ /* 0x000fe200078e0029 */
[----:B------:R-:W-:Y:S01]  /*49b0*/  UISETP.NE.AND UP0, UPT, UR4, 0x3, UPT ;  /* 0x000000030400788c */ /* 0x000fe2000bf05270 */
[----:B------:R-:W-:Y:S01]  /*49c0*/  IMAD.MOV.U32 R61, RZ, RZ, R46 ;  /* 0x000000ffff3d7224 */ /* 0x000fe200078e002e */
[----:B------:R-:W-:Y:S01]  /*49d0*/  PRMT R127, R26, 0x7610, R127 ;  /* 0x000076101a7f7816 */ /* 0x000fe2000000007f */
[----:B------:R-:W-:Y:S01]  /*49e0*/  IMAD.MOV.U32 R26, RZ, RZ, R44 ;  /* 0x000000ffff1a7224 */ /* 0x000fe200078e002c */
[----:B------:R-:W-:Y:S01]  /*49f0*/  PRMT R129, R60, 0x7610, R129 ;  /* 0x000076103c817816 */ /* 0x000fe20000000081 */
[----:B------:R-:W-:Y:S01]  /*4a00*/  IMAD.MOV.U32 R60, RZ, RZ, R45 ;  /* 0x000000ffff3c7224 */ /* 0x000fe200078e002d */
[----:B------:R-:W-:-:S02]  /*4a10*/  PLOP3.LUT P3, PT, PT, PT, UP0, 0x80, 0x0 ;  /* 0x000000000000781c */ /* 0x000fc40003f6f008 */
        /* <DEDUP_REMOVED lines=27> */
.L_x_2352:
[----:B------:R-:W2:Y:S01]  /*4bd0*/  LDL R60, [R1+0x40] ;  /* 0x00004000013c7983 */ /* 0x000ea20000100800 */
[----:B------:R-:W-:Y:S01]  /*4be0*/  IMAD R26, R18, 0x8, R16 ;  /* 0x00000008121a7824 */ /* 0x000fe200078e0210 */
[----:B------:R-:W-:Y:S01]  /*4bf0*/  BSSY B1, `(.L_x_2353) ;  /* 0x0000004000017945 */ /* 0x000fe20003800000 */
[----:B--2---:R-:W-:-:S04]  /*4c00*/  SHF.L.U32 R92, R60, 0x1f, RZ ;  /* 0x0000001f3c5c7819 */ /* 0x004fc800000006ff */
[----:B------:R-:W0:Y:S02]  /*4c10*/  SYNCS.PHASECHK.TRANS64.TRYWAIT P5, [R26+URZ+0x31c90], R92 ;  /* 0x031c905c1a0075a7 */ /* 0x000e2400080a017f */
[----:B0-----:R-:W-:Y:S05]  /*4c20*/  @!P5 BRA `(.L_x_2354) ;  /* 0x000002040098d947 */ /* 0x001fea0003800000 */
.L_x_2624:
[----:B------:R-:W-:Y:S05]  /*4c30*/  BSYNC B1 ;  /* 0x0000000000017941 */ /* 0x000fea0003800000 */
.L_x_2353:
        /* <DEDUP_REMOVED lines=45> */
[----:B------:R-:W-:Y:S01]  /*4f10*/  HADD2.F32 R61, -RZ, R119.H0_H0 ;  /* 0x20000077ff3d7230 */ /* 0x000fe20000004100 */
[----:B------:R-:W-:Y:S01]  /*4f20*/  SHF.R.U64 R58, R58, 0x10, R59 ;  /* 0x000000103a3a7819 */ /* 0x000fe2000000123b */
[----:B------:R-:W-:Y:S01]  /*4f30*/  HADD2.F32 R121, -RZ, R118.H0_H0 ;  /* 0x20000076ff797230 */ /* 0x000fe20000004100 */
[----:B------:R-:W-:Y:S01]  /*4f40*/  SHF.R.U32.HI R47, RZ, 0x10, R47 ;  /* 0x00000010ff2f7819 */ /* 0x000fe2000001162f */
        /* <DEDUP_REMOVED lines=8> */
[----:B------:R-:W-:-:S02]  /*4fd0*/  SHF.R.U32.HI R120, RZ, 0x10, R57 ;  /* 0x00000010ff787819 */ /* 0x000fc40000011639 */
[----:B------:R-:W-:Y:S01]  /*4fe0*/  SHF.R.U64 R117, R56, 0x10, R57 ;  /* 0x0000001038757819 */ /* 0x000fe20000001239 */
[----:B------:R-:W-:Y:S02]  /*4ff0*/  HADD2.F32 R56, -RZ, R119.H1_H1 ;  /* 0x30000077ff387230 */ /* 0x000fe40000004100 */
[----:B------:R-:W-:Y:S02]  /*5000*/  HADD2.F32 R120, -RZ, R120.H0_H0 ;  /* 0x20000078ff787230 */ /* 0x000fe40000004100 */
[----:B------:R-:W-:Y:S02]  /*5010*/  HADD2.F32 R57, -RZ, R118.H1_H1 ;  /* 0x30000076ff397230 */ /* 0x000fe40000004100 */
[----:B------:R-:W-:Y:S02]  /*5020*/  HADD2.F32 R119, -RZ, R67.H0_H0 ;  /* 0x20000043ff777230 */ /* 0x000fe40000004100 */
[----:B------:R-:W-:Y:S01]  /*5030*/  FMUL.FTZ R118, R56, R120 ;  /* 0x0000007838767220 */ /* 0x000fe20000410000 */
[----:B------:R-:W-:-:S02]  /*5040*/  HADD2.F32 R117, -RZ, R117.H0_H0 ;  /* 0x20000075ff757230 */ /* 0x000fc40000004100 */
[C---:B------:R-:W-:Y:S01]  /*5050*/  FMUL.FTZ R120, R57.reuse, R120 ;  /* 0x0000007839787220 */ /* 0x040fe20000410000 */
[-C--:B------:R-:W-:Y:S01]  /*5060*/  FFMA.FTZ R57, R57, R45.reuse, -R118 ;  /* 0x0000002d39397223 */ /* 0x080fe20000010876 */
[----:B------:R-:W-:Y:S02]  /*5070*/  HADD2.F32 R118, -RZ, R132.H0_H0 ;  /* 0x20000084ff767230 */ /* 0x000fe40000004100 */
[----:B------:R-:W-:Y:S01]  /*5080*/  FFMA.FTZ R45, R56, R45, R120 ;  /* 0x0000002d382d7223 */ /* 0x000fe20000010078 */
[----:B------:R-:W-:Y:S02]  /*5090*/  IMAD.MOV.U32 R56, RZ, RZ, R63 ;  /* 0x000000ffff387224 */ /* 0x000fe400078e003f */
[----:B------:R-:W-:Y:S02]  /*50a0*/  HADD2.F32 R120, -RZ, R130.H1_H1 ;  /* 0x30000082ff787230 */ /* 0x000fe40000004100 */
[----:B------:R-:W-:Y:S01]  /*50b0*/  FMUL.FTZ R63, R119, R118 ;  /* 0x00000076773f7220 */ /* 0x000fe20000410000 */
[----:B------:R-:W-:Y:S01]  /*50c0*/  F2FP.F16.F32.PACK_AB R57, R57, R65 ;  /* 0x000000413939723e */ /* 0x000fe200000000ff */
[--C-:B------:R-:W-:Y:S01]  /*50d0*/  HADD2.F32 R121, -RZ, R56.reuse.H0_H0 ;  /* 0x20000038ff797230 */ /* 0x100fe20000004100 */
[----:B------:R-:W-:Y:S01]  /*50e0*/  F2FP.F16.F32.PACK_AB R45, R45, R61 ;  /* 0x0000003d2d2d723e */ /* 0x000fe200000000ff */
[----:B------:R-:W-:-:S02]  /*50f0*/  HADD2.F32 R56, -RZ, R56.H1_H1 ;  /* 0x30000038ff387230 */ /* 0x000fc40000004100 */
[----:B------:R-:W-:Y:S02]  /*5100*/  IMAD.MOV.U32 R61, RZ, RZ, R57 ;  /* 0x000000ffff3d7224 */ /* 0x000fe400078e0039 */
[C---:B------:R-:W-:Y:S01]  /*5110*/  FMUL.FTZ R118, R121.reuse, R118 ;  /* 0x0000007679767220 */ /* 0x040fe20000410000 */
[-C--:B------:R-:W-:Y:S01]  /*5120*/  FFMA.FTZ R63, R121, R120.reuse, -R63 ;  /* 0x00000078793f7223 */ /* 0x080fe2000001083f */
[----:B------:R-:W-:Y:S02]  /*5130*/  HADD2.F32 R121, -RZ, R132.H1_H1 ;  /* 0x30000084ff797230 */ /* 0x000fe40000004100 */
[----:B------:R-:W-:Y:S01]  /*5140*/  FFMA.FTZ R119, R119, R120, R118 ;  /* 0x0000007877777223 */ /* 0x000fe20000010076 */
[----:B------:R-:W-:Y:S01]  /*5150*/  SHF.R.U32.HI R118, RZ, 0x10, R59 ;  /* 0x00000010ff767819 */ /* 0x000fe2000001163b */
[----:B------:R-:W-:Y:S02]  /*5160*/  HADD2.F32 R59, -RZ, R67.H1_H1 ;  /* 0x30000043ff3b7230 */ /* 0x000fe40000004100 */
[----:B------:R-:W-:-:S02]  /*5170*/  IMAD.MOV.U32 R65, RZ, RZ, R45 ;  /* 0x000000ffff417224 */ /* 0x000fc400078e002d */
[----:B------:R-:W-:Y:S02]  /*5180*/  HADD2.F32 R67, -RZ, R118.H0_H0 ;  /* 0x20000076ff437230 */ /* 0x000fe40000004100 */
[----:B------:R-:W-:-:S03]  /*5190*/  HADD2.F32 R118, -RZ, R47.H0_H0 ;  /* 0x2000002fff767230 */ /* 0x000fc60000004100 */
[----:B------:R-:W-:-:S04]  /*51a0*/  FMUL.FTZ R47, R59, R67 ;  /* 0x000000433b2f7220 */ /* 0x000fc80000410000 */
[C---:B------:R-:W-:Y:S01]  /*51b0*/  FFMA.FTZ R47, R56.reuse, R118, -R47 ;  /* 0x00000076382f7223 */ /* 0x040fe2000001082f */
[----:B------:R-:W-:Y:S01]  /*51c0*/  FMUL.FTZ R56, R56, R67 ;  /* 0x0000004338387220 */ /* 0x000fe20000410000 */
[----:B------:R-:W-:-:S03]  /*51d0*/  HADD2.F32 R67, -RZ, R131.H0_H0 ;  /* 0x20000083ff437230 */ /* 0x000fc60000004100 */
[----:B------:R-:W-:Y:S01]  /*51e0*/  FFMA.FTZ R56, R59, R118, R56 ;  /* 0x000000763b387223 */ /* 0x000fe20000010038 */
[----:B------:R-:W-:Y:S01]  /*51f0*/  HADD2.F32 R59, -RZ, R64.H0_H0 ;  /* 0x20000040ff3b7230 */ /* 0x000fe20000004100 */
[----:B------:R-:W-:Y:S01]  /*5200*/  F2FP.F16.F32.PACK_AB R63, R47, R63 ;  /* 0x0000003f2f3f723e */ /* 0x000fe200000000ff */
[----:B------:R-:W-:Y:S02]  /*5210*/  HADD2.F32 R118, -RZ, R60.H0_H0 ;  /* 0x2000003cff767230 */ /* 0x000fe40000004100 */
[----:B------:R-:W-:Y:S01]  /*5220*/  F2FP.F16.F32.PACK_AB R56, R56, R119 ;  /* 0x000000773838723e */ /* 0x000fe200000000ff */
[-C--:B------:R-:W-:Y:S02]  /*5230*/  FMUL.FTZ R120, R59, R121.reuse ;  /* 0x000000793b787220 */ /* 0x080fe40000410000 */
[C---:B------:R-:W-:Y:S02]  /*5240*/  FMUL.FTZ R121, R118.reuse, R121 ;  /* 0x0000007976797220 */ /* 0x040fe40000410000 */
[----:B------:R-:W-:Y:S01]  /*5250*/  FFMA.FTZ R120, R118, R67, -R120 ;  /* 0x0000004376787223 */ /* 0x000fe20000010878 */
[----:B------:R-:W-:-:S02]  /*5260*/  HADD2.F32 R118, -RZ, R131.H1_H1 ;  /* 0x30000083ff767230 */ /* 0x000fc40000004100 */
[----:B------:R-:W-:Y:S01]  /*5270*/  FFMA.FTZ R121, R59, R67, R121 ;  /* 0x000000433b797223 */ /* 0x000fe20000010079 */
[----:B------:R-:W-:Y:S02]  /*5280*/  HADD2.F32 R59, -RZ, R64.H1_H1 ;  /* 0x30000040ff3b7230 */ /* 0x000fe40000004100 */
[----:B------:R-:W-:Y:S02]  /*5290*/  HADD2.F32 R64, -RZ, R60.H1_H1 ;  /* 0x3000003cff407230 */ /* 0x000fe40000004100 */
[----:B------:R-:W-:Y:S02]  /*52a0*/  HADD2.F32 R60, -RZ, R44.H0_H0 ;  /* 0x2000002cff3c7230 */ /* 0x000fe40000004100 */
[-C--:B------:R-:W-:Y:S01]  /*52b0*/  FMUL.FTZ R44, R59, R117.reuse ;  /* 0x000000753b2c7220 */ /* 0x080fe20000410000 */
[--C-:B------:R-:W-:Y:S02]  /*52c0*/  HADD2.F32 R67, -RZ, R62.reuse.H0_H0 ;  /* 0x2000003eff437230 */ /* 0x100fe40000004100 */
[----:B------:R-:W-:Y:S01]  /*52d0*/  FMUL.FTZ R117, R64, R117 ;  /* 0x0000007540757220 */ /* 0x000fe20000410000 */
[----:B------:R-:W-:-:S02]  /*52e0*/  HADD2.F32 R62, -RZ, R62.H1_H1 ;  /* 0x3000003eff3e7230 */ /* 0x000fc40000004100 */
[-C--:B------:R-:W-:Y:S01]  /*52f0*/  FFMA.FTZ R44, R64, R60.reuse, -R44 ;  /* 0x0000003c402c7223 */ /* 0x080fe2000001082c */
[----:B------:R-:W-:Y:S02]  /*5300*/  HADD2.F32 R64, -RZ, R130.H0_H0 ;  /* 0x20000082ff407230 */ /* 0x000fe40000004100 */
[----:B------:R-:W-:Y:S01]  /*5310*/  FFMA.FTZ R59, R59, R60, R117 ;  /* 0x0000003c3b3b7223 */ /* 0x000fe20000010075 */
[--C-:B------:R-:W-:Y:S02]  /*5320*/  HADD2.F32 R60, -RZ, R66.reuse.H0_H0 ;  /* 0x20000042ff3c7230 */ /* 0x100fe40000004100 */
[----:B------:R-:W-:Y:S01]  /*5330*/  HADD2.F32 R66, -RZ, R66.H1_H1 ;  /* 0x30000042ff427230 */ /* 0x000fe20000004100 */
[----:B------:R-:W-:Y:S02]  /*5340*/  F2FP.F16.F32.PACK_AB R44, R44, R120 ;  /* 0x000000782c2c723e */ /* 0x000fe400000000ff */
[-C--:B------:R-:W-:Y:S01]  /*5350*/  FMUL.FTZ R117, R60, R118.reuse ;  /* 0x000000763c757220 */ /* 0x080fe20000410000 */
[----:B------:R-:W-:Y:S01]  /*5360*/  FMUL.FTZ R118, R67, R118 ;  /* 0x0000007643767220 */ /* 0x000fe20000410000 */
[----:B------:R-:W-:-:S02]  /*5370*/  F2FP.F16.F32.PACK_AB R59, R59, R121 ;  /* 0x000000793b3b723e */ /* 0x000fc400000000ff */
        /* <DEDUP_REMOVED lines=13> */
.L_x_2358:
[----:B------:R-:W-:Y:S05]  /*5450*/  BSYNC B2 ;  /* 0x0000000000027941 */ /* 0x000fea0003800000 */
.L_x_2357:
[----:B------:R-:W-:Y:S01]  /*5460*/  ISETP.GE.AND P4, PT, R116, R110, PT ;  /* 0x0000006e7400720c */ /* 0x000fe20003f86270 */
[----:B------:R-:W-:-:S12]  /*5470*/  ULDC.64 UR4, c[0x0][0x208] ;  /* 0x0000820000047ab9 */ /* 0x000fd80000000a00 */
        /* <DEDUP_REMOVED lines=11> */
.L_x_2356:
[----:B------:R-:W-:Y:S05]  /*5530*/  BSYNC B1 ;  /* 0x0000000000017941 */ /* 0x000fea0003800000 */
.L_x_2355:
        /* <DEDUP_REMOVED lines=11> */
[----:B------:R-:W-:Y:S01]  /*55f0*/  SHF.R.S32.HI R44, RZ, 0x1f, R45 ;  /* 0x0000001fff2c7819 */ /* 0x000fe2000001142d */
[----:B------:R-:W-:-:S03]  /*5600*/  IMAD.SHL.U32 R60, R45, 0x8, RZ ;  /* 0x000000082d3c7824 */ /* 0x000fc600078e00ff */
[----:B------:R-:W-:-:S04]  /*5610*/  LEA.HI R44, R44, R45, RZ, 0x2 ;  /* 0x0000002d2c2c7211 */ /* 0x000fc800078f10ff */
[----:B------:R-:W-:Y:S02]  /*5620*/  SHF.R.S32.HI R45, RZ, 0x2, R44 ;  /* 0x00000002ff2d7819 */ /* 0x000fe4000001142c */
[----:B------:R-:W-:Y:S01]  /*5630*/  ISETP.GE.AND P4, PT, R0, R107, PT ;  /* 0x0000006b0000720c */ /* 0x000fe20003f86270 */
[----:B------:R-:W-:Y:S01]  /*5640*/  BSSY B2, `(.L_x_2361) ;  /* 0x0000063000027945 */ /* 0x000fe20003800000 */
[----:B---3--:R-:W-:-:S04]  /*5650*/  LOP3.LUT R44, R56, 0x18, R60, 0xf8, !PT ;  /* 0x00000018382c7812 */ /* 0x008fc800078ef83c */
[----:B--2---:R-:W-:Y:S01]  /*5660*/  LOP3.LUT R44, R44, R46, RZ, 0x3c, !PT ;  /* 0x0000002e2c2c7212 */ /* 0x004fe200078e3cff */
[----:B----4-:R-:W-:-:S04]  /*5670*/  IMAD R45, R45, 0x1200, R47 ;  /* 0x000012002d2d7824 */ /* 0x010fc800078e022f */
[----:B------:R-:W-:Y:S02]  /*5680*/  IMAD.IADD R47, R45, 0x1, R44 ;  /* 0x000000012d2f7824 */ /* 0x000fe400078e022c */
[C---:B------:R-:W-:Y:S02]  /*5690*/  IMAD R45, R18.reuse, 0x3600, R104 ;  /* 0x00003600122d7824 */ /* 0x040fe400078e0268 */
        /* <DEDUP_REMOVED lines=12> */
[----:B------:R-:W-:Y:S01]  /*5760*/  HADD2.F32 R61, -RZ, R63.H0_H0 ;  /* 0x2000003fff3d7230 */ /* 0x000fe20000004100 */
[----:B------:R-:W-:Y:S01]  /*5770*/  SHF.R.U64 R42, R42, 0x10, R43 ;  /* 0x000000102a2a7819 */ /* 0x000fe2000000122b */
        /* <DEDUP_REMOVED lines=12> */
[----:B------:R-:W-:-:S02]  /*5840*/  IMAD.MOV.U32 R41, RZ, RZ, R59 ;  /* 0x000000ffff297224 */ /* 0x000fc400078e003b */
[----:B------:R-:W-:Y:S02]  /*5850*/  HADD2.F32 R64, -RZ, R64.H0_H0 ;  /* 0x20000040ff407230 */ /* 0x000fe40000004100 */
[----:B------:R-:W-:Y:S02]  /*5860*/  HADD2.F32 R63, -RZ, R63.H0_H0 ;  /* 0x2000003fff3f7230 */ /* 0x000fe40000004100 */
[----:B------:R-:W-:Y:S02]  /*5870*/  HADD2.F32 R59, -RZ, R41.H0_H0 ;  /* 0x20000029ff3b7230 */ /* 0x000fe40000004100 */
[-C--:B------:R-:W-:Y:S01]  /*5880*/  FMUL.FTZ R65, R45, R64.reuse ;  /* 0x000000402d417220 */ /* 0x080fe20000410000 */
[C---:B------:R-:W-:Y:S01]  /*5890*/  FMUL.FTZ R64, R57.reuse, R64 ;  /* 0x0000004039407220 */ /* 0x040fe20000410000 */
[----:B------:R-:W-:Y:S02]  /*58a0*/  HADD2.F32 R53, -RZ, R47.H0_H0 ;  /* 0x2000002fff357230 */ /* 0x000fe40000004100 */
[-C--:B------:R-:W-:Y:S01]  /*58b0*/  FFMA.FTZ R57, R57, R63.reuse, -R65 ;  /* 0x0000003f39397223 */ /* 0x080fe20000010841 */
[----:B------:R-:W-:Y:S01]  /*58c0*/  FFMA.FTZ R45, R45, R63, R64 ;  /* 0x0000003f2d2d7223 */ /* 0x000fe20000010040 */
[----:B------:R-:W-:-:S02]  /*58d0*/  HADD2.F32 R64, -RZ, R128.H1_H1 ;  /* 0x30000080ff407230 */ /* 0x000fc40000004100 */
[----:B------:R-:W-:Y:S01]  /*58e0*/  HADD2.F32 R63, -RZ, R128.H0_H0 ;  /* 0x20000080ff3f7230 */ /* 0x000fe20000004100 */
[----:B------:R-:W-:Y:S01]  /*58f0*/  F2FP.F16.F32.PACK_AB R57, R57, R62 ;  /* 0x0000003e3939723e */ /* 0x000fe200000000ff */
[----:B------:R-:W-:Y:S02]  /*5900*/  HADD2.F32 R41, -RZ, R41.H1_H1 ;  /* 0x30000029ff297230 */ /* 0x000fe40000004100 */
[-C--:B------:R-:W-:Y:S01]  /*5910*/  FMUL.FTZ R65, R59, R64.reuse ;  /* 0x000000403b417220 */ /* 0x080fe20000410000 */
[----:B------:R-:W-:Y:S01]  /*5920*/  FMUL.FTZ R64, R53, R64 ;  /* 0x0000004035407220 */ /* 0x000fe20000410000 */
[----:B------:R-:W-:Y:S01]  /*5930*/  HADD2.F32 R47, -RZ, R47.H1_H1 ;  /* 0x3000002fff2f7230 */ /* 0x000fe20000004100 */
[----:B------:R-:W-:Y:S01]  /*5940*/  F2FP.F16.F32.PACK_AB R61, R45, R61 ;  /* 0x0000003d2d3d723e */ /* 0x000fe200000000ff */
[-C--:B------:R-:W-:Y:S01]  /*5950*/  FFMA.FTZ R53, R53, R63.reuse, -R65 ;  /* 0x0000003f35357223 */ /* 0x080fe20000010841 */
[----:B------:R-:W-:Y:S01]  /*5960*/  FFMA.FTZ R64, R59, R63, R64 ;  /* 0x0000003f3b407223 */ /* 0x000fe20000010040 */
[----:B------:R-:W-:Y:S01]  /*5970*/  SHF.R.U32.HI R63, RZ, 0x10, R55 ;  /* 0x00000010ff3f7819 */ /* 0x000fe20000011637 */
[----:B------:R-:W-:Y:S01]  /*5980*/  HADD2.F32 R40, -RZ, R40.H0_H0 ;  /* 0x20000028ff287230 */ /* 0x000fe20000004100 */
[----:B------:R-:W-:Y:S01]  /*5990*/  SHF.R.U32.HI R59, RZ, 0x10, R43 ;  /* 0x00000010ff3b7819 */ /* 0x000fe2000001162b */
[----:B------:R-:W-:-:S02]  /*59a0*/  HADD2.F32 R55, -RZ, R126.H1_H1 ;  /* 0x3000007eff377230 */ /* 0x000fc40000004100 */
        /* <DEDUP_REMOVED lines=8> */
[----:B------:R-:W-:-:S02]  /*5a30*/  HADD2.F32 R59, -RZ, R56.H0_H0 ;  /* 0x20000038ff3b7230 */ /* 0x000fc40000004100 */
[----:B------:R-:W-:Y:S01]  /*5a40*/  HADD2.F32 R65, -RZ, R44.H0_H0 ;  /* 0x2000002cff417230 */ /* 0x000fe20000004100 */
[----:B------:R-:W-:Y:S01]  /*5a50*/  F2FP.F16.F32.PACK_AB R47, R47, R53 ;  /* 0x000000352f2f723e */ /* 0x000fe200000000ff */
[----:B------:R-:W-:Y:S02]  /*5a60*/  HADD2.F32 R63, -RZ, R127.H0_H0 ;  /* 0x2000007fff3f7230 */ /* 0x000fe40000004100 */
[-C--:B------:R-:W-:Y:S01]  /*5a70*/  FMUL.FTZ R66, R59, R67.reuse ;  /* 0x000000433b427220 */ /* 0x080fe20000410000 */
[----:B------:R-:W-:Y:S02]  /*5a80*/  HADD2.F32 R56, -RZ, R56.H1_H1 ;  /* 0x30000038ff387230 */ /* 0x000fe40000004100 */
[C---:B------:R-:W-:Y:S01]  /*5a90*/  FMUL.FTZ R67, R65.reuse, R67 ;  /* 0x0000004341437220 */ /* 0x040fe20000410000 */
[----:B------:R-:W-:Y:S02]  /*5aa0*/  HADD2.F32 R44, -RZ, R44.H1_H1 ;  /* 0x3000002cff2c7230 */ /* 0x000fe40000004100 */
[----:B------:R-:W-:Y:S01]  /*5ab0*/  FFMA.FTZ R66, R65, R63, -R66 ;  /* 0x0000003f41427223 */ /* 0x000fe20000010842 */
[----:B------:R-:W-:-:S02]  /*5ac0*/  HADD2.F32 R43, -RZ, R58.H1_H1 ;  /* 0x3000003aff2b7230 */ /* 0x000fc40000004100 */
[----:B------:R-:W-:Y:S01]  /*5ad0*/  FFMA.FTZ R67, R59, R63, R67 ;  /* 0x0000003f3b437223 */ /* 0x000fe20000010043 */
[-C--:B------:R-:W-:Y:S01]  /*5ae0*/  FMUL.FTZ R59, R56, R52.reuse ;  /* 0x00000034383b7220 */ /* 0x080fe20000410000 */
[C---:B------:R-:W-:Y:S01]  /*5af0*/  FMUL.FTZ R52, R44.reuse, R52 ;  /* 0x000000342c347220 */ /* 0x040fe20000410000 */
[----:B------:R-:W-:Y:S01]  /*5b00*/  HADD2.F32 R63, -RZ, R46.H1_H1 ;  /* 0x3000002eff3f7230 */ /* 0x000fe20000004100 */
[----:B------:R-:W-:Y:S01]  /*5b10*/  F2FP.F16.F32.PACK_AB R41, R41, R64 ;  /* 0x000000402929723e */ /* 0x000fe200000000ff */
[-C--:B------:R-:W-:Y:S01]  /*5b20*/  FFMA.FTZ R59, R44, R40.reuse, -R59 ;  /* 0x000000282c3b7223 */ /* 0x080fe2000001083b */
[----:B------:R-:W-:Y:S01]  /*5b30*/  FFMA.FTZ R52, R56, R40, R52 ;  /* 0x0000002838347223 */ /* 0x000fe20000010034 */
[----:B------:R-:W-:Y:S02]  /*5b40*/  HADD2.F32 R40, -RZ, R58.H0_H0 ;  /* 0x2000003aff287230 */ /* 0x000fe40000004100 */
[----:B------:R-:W-:Y:S02]  /*5b50*/  HADD2.F32 R44, -RZ, R46.H0_H0 ;  /* 0x2000002eff2c7230 */ /* 0x000fe40000004100 */
[----:B------:R-:W-:-:S02]  /*5b60*/  HADD2.F32 R42, -RZ, R42.H0_H0 ;  /* 0x2000002aff2a7230 */ /* 0x000fc40000004100 */
[----:B------:R-:W-:Y:S01]  /*5b70*/  FMUL.FTZ R56, R40, R55 ;  /* 0x0000003728387220 */ /* 0x000fe20000410000 */
[----:B------:R-:W-:Y:S01]  /*5b80*/  F2FP.F16.F32.PACK_AB R52, R52, R67 ;  /* 0x000000433434723e */ /* 0x000fe200000000ff */
[C---:B------:R-:W-:Y:S01]  /*5b90*/  FMUL.FTZ R55, R44.reuse, R55 ;  /* 0x000000372c377220 */ /* 0x040fe20000410000 */
[----:B------:R-:W-:Y:S02]  /*5ba0*/  IMAD.MOV.U32 R45, RZ, RZ, R57 ;  /* 0x000000ffff2d7224 */ /* 0x000fe400078e0039 */
[----:B------:R-:W-:Y:S01]  /*5bb0*/  FFMA.FTZ R56, R44, R126, -R56 ;  /* 0x0000007e2c387223 */ /* 0x000fe20000010838 */
[----:B------:R-:W-:Y:S01]  /*5bc0*/  F2FP.F16.F32.PACK_AB R44, R59, R66 ;  /* 0x000000423b2c723e */ /* 0x000fe200000000ff */
[----:B------:R-:W-:Y:S01]  /*5bd0*/  FFMA.FTZ R55, R40, R126, R55 ;  /* 0x0000007e28377223 */ /* 0x000fe20000010037 */
[-C--:B------:R-:W-:Y:S01]  /*5be0*/  FMUL.FTZ R40, R43, R54.reuse ;  /* 0x000000362b287220 */ /* 0x080fe20000410000 */
[----:B------:R-:W-:Y:S01]  /*5bf0*/  FMUL.FTZ R54, R63, R54 ;  /* 0x000000363f367220 */ /* 0x000fe20000410000 */
[----:B------:R-:W-:-:S02]  /*5c00*/  IMAD.MOV.U32 R57, RZ, RZ, R61 ;  /* 0x000000ffff397224 */ /* 0x000fc400078e003d */
[-C--:B------:R-:W-:Y:S01]  /*5c10*/  FFMA.FTZ R63, R63, R42.reuse, -R40 ;  /* 0x0000002a3f3f7223 */ /* 0x080fe20000010828 */
[----:B------:R-:W-:Y:S01]  /*5c20*/  FFMA.FTZ R42, R43, R42, R54 ;  /* 0x0000002a2b2a7223 */ /* 0x000fe20000010036 */
[----:B------:R-:W-:-:S03]  /*5c30*/  IMAD.MOV.U32 R59, RZ, RZ, R41 ;  /* 0x000000ffff3b7224 */ /* 0x000fc600078e0029 */
[----:B------:R-:W-:Y:S01]  /*5c40*/  F2FP.F16.F32.PACK_AB R46, R63, R56 ;  /* 0x000000383f2e723e */ /* 0x000fe200000000ff */
[----:B------:R-:W-:Y:S01]  /*5c50*/  IMAD.MOV.U32 R56, RZ, RZ, R52 ;  /* 0x000000ffff387224 */ /* 0x000fe200078e0034 */
[----:B------:R-:W-:-:S07]  /*5c60*/  F2FP.F16.F32.PACK_AB R58, R42, R55 ;  /* 0x000000372a3a723e */ /* 0x000fce00000000ff */
.L_x_2362:
[----:B------:R-:W-:Y:S05]  /*5c70*/  BSYNC B2 ;  /* 0x0000000000027941 */ /* 0x000fea0003800000 */
.L_x_2361:
[----:B------:R-:W-:Y:S01]  /*5c80*/  IADD3 R41, P4, P5, R28, R98, R10 ;  /* 0x000000621c297210 */ /* 0x000fe20007d9e00a */
[----:B------:R-:W-:-:S03]  /*5c90*/  ULDC.64 UR4, c[0x0][0x208] ;  /* 0x0000820000047ab9 */ /* 0x000fc60000000a00 */
        /* <DEDUP_REMOVED lines=11> */
.L_x_2360:
[----:B------:R-:W-:Y:S05]  /*5d50*/  BSYNC B1 ;  /* 0x0000000000017941 */ /* 0x000fea0003800000 */
.L_x_2359:
[----:B------:R-:W-:-:S13]  /*5d60*/  ISETP.NE.AND P4, PT, R14, RZ, PT ;  /* 0x000000ff0e00720c */ /* 0x000fda0003f85270 */
[----:B------:R-:W-:Y:S05]  /*5d70*/  @!P4 BRA `(.L_x_2327) ;  /* 0x0000000800a4c947 */ /* 0x000fea0003800000 */
[----:B-1----:R-:W3:Y:S04]  /*5d80*/  LDL R40, [R1+0x44] ;  /* 0x0000440001287983 */ /* 0x002ee80000100800 */
        /* <DEDUP_REMOVED lines=26> */
[----:B------:R-:W-:Y:S02]  /*5f30*/  IMAD R43, R18, 0x3600, R43 ;  /* 0x00003600122b7824 */ /* 0x000fe400078e022b */
[--C-:B------:R-:W-:Y:S02]  /*5f40*/  IMAD R41, R41, 0x2, R16.reuse ;  /* 0x0000000229297824 */ /* 0x100fe400078e0210 */
[----:B------:R-:W-:-:S04]  /*5f50*/  IMAD R44, R43, 0x2, R16 ;  /* 0x000000022b2c7824 */ /* 0x000fc800078e0210 */
        /* <DEDUP_REMOVED lines=19> */
[--C-:B------:R-:W-:Y:S02]  /*6090*/  HADD2.F32 R57, -RZ, R51.reuse.H0_H0 ;  /* 0x20000033ff397230 */ /* 0x100fe40000004100 */
[----:B------:R-:W-:Y:S02]  /*60a0*/  HADD2.F32 R51, -RZ, R51.H1_H1 ;  /* 0x30000033ff337230 */ /* 0x000fe40000004100 */
[----:B------:R-:W-:-:S02]  /*60b0*/  HADD2.F32 R49, -RZ, R49.H0_H0 ;  /* 0x20000031ff317230 */ /* 0x000fc40000004100 */
[-C--:B------:R-:W-:Y:S01]  /*60c0*/  FMUL.FTZ R62, R57, R60.reuse ;  /* 0x0000003c393e7220 */ /* 0x080fe20000410000 */
[----:B------:R-:W-:Y:S02]  /*60d0*/  FMUL.FTZ R60, R43, R60 ;  /* 0x0000003c2b3c7220 */ /* 0x000fe40000410000 */
[-C--:B------:R-:W-:Y:S01]  /*60e0*/  FMUL.FTZ R59, R51, R49.reuse ;  /* 0x00000031333b7220 */ /* 0x080fe20000410000 */
[C---:B------:R-:W-:Y:S01]  /*60f0*/  FMUL.FTZ R64, R56.reuse, R49 ;  /* 0x0000003138407220 */ /* 0x040fe20000410000 */
[-C--:B------:R-:W-:Y:S01]  /*6100*/  FFMA.FTZ R41, R57, R58.reuse, R60 ;  /* 0x0000003a39297223 */ /* 0x080fe2000001003c */
[----:B------:R-:W-:Y:S01]  /*6110*/  FFMA.FTZ R43, R43, R58, -R62 ;  /* 0x0000003a2b2b7223 */ /* 0x000fe2000001083e */
[-C--:B------:R-:W-:Y:S01]  /*6120*/  FFMA.FTZ R56, R56, R54.reuse, -R59 ;  /* 0x0000003638387223 */ /* 0x080fe2000001083b */
[----:B------:R-:W-:Y:S01]  /*6130*/  FFMA.FTZ R54, R51, R54, R64 ;  /* 0x0000003633367223 */ /* 0x000fe20000010040 */
[----:B------:R-:W-:Y:S02]  /*6140*/  HADD2.F32 R60, -RZ, R124.H1_H1 ;  /* 0x3000007cff3c7230 */ /* 0x000fe40000004100 */
[--C-:B------:R-:W-:Y:S01]  /*6150*/  HADD2.F32 R51, -RZ, R47.reuse.H0_H0 ;  /* 0x2000002fff337230 */ /* 0x100fe20000004100 */
[----:B------:R-:W-:Y:S01]  /*6160*/  F2FP.F16.F32.PACK_AB R43, R56, R43 ;  /* 0x0000002b382b723e */ /* 0x000fe200000000ff */
[----:B------:R-:W-:-:S02]  /*6170*/  HADD2.F32 R57, -RZ, R47.H1_H1 ;  /* 0x3000002fff397230 */ /* 0x000fc40000004100 */
[----:B------:R-:W-:Y:S02]  /*6180*/  HADD2.F32 R62, -RZ, R50.H0_H0 ;  /* 0x20000032ff3e7230 */ /* 0x000fe40000004100 */
[--C-:B------:R-:W-:Y:S02]  /*6190*/  HADD2.F32 R47, -RZ, R45.reuse.H0_H0 ;  /* 0x2000002dff2f7230 */ /* 0x100fe40000004100 */
[----:B------:R-:W-:Y:S02]  /*61a0*/  HADD2.F32 R49, -RZ, R45.H1_H1 ;  /* 0x3000002dff317230 */ /* 0x000fe40000004100 */
[----:B------:R-:W-:Y:S01]  /*61b0*/  FMUL.FTZ R64, R57, R62 ;  /* 0x0000003e39407220 */ /* 0x000fe20000410000 */
[----:B------:R-:W-:Y:S02]  /*61c0*/  HADD2.F32 R58, -RZ, R122.H1_H1 ;  /* 0x3000007aff3a7230 */ /* 0x000fe40000004100 */
[----:B------:R-:W-:Y:S02]  /*61d0*/  HADD2.F32 R50, -RZ, R48.H0_H0 ;  /* 0x20000030ff327230 */ /* 0x000fe40000004100 */
[-C--:B------:R-:W-:Y:S01]  /*61e0*/  FMUL.FTZ R48, R51, R60.reuse ;  /* 0x0000003c33307220 */ /* 0x080fe20000410000 */
[----:B------:R-:W-:Y:S01]  /*61f0*/  FMUL.FTZ R60, R47, R60 ;  /* 0x0000003c2f3c7220 */ /* 0x000fe20000410000 */
[----:B------:R-:W-:Y:S01]  /*6200*/  FMUL.FTZ R62, R49, R62 ;  /* 0x0000003e313e7220 */ /* 0x000fe20000410000 */
[----:B------:R-:W-:-:S02]  /*6210*/  HADD2.F32 R124, -RZ, R124.H0_H0 ;  /* 0x2000007cff7c7230 */ /* 0x000fc40000004100 */
        /* <DEDUP_REMOVED lines=24> */
[--C-:B------:R-:W-:Y:S02]  /*63a0*/  HADD2.F32 R44, -RZ, R46.reuse.H0_H0 ;  /* 0x2000002eff2c7230 */ /* 0x100fe40000004100 */
[----:B------:R-:W-:Y:S02]  /*63b0*/  HADD2.F32 R57, -RZ, R39.H0_H0 ;  /* 0x20000027ff397230 */ /* 0x000fe40000004100 */
[----:B------:R-:W-:Y:S02]  /*63c0*/  HADD2.F32 R46, -RZ, R46.H1_H1 ;  /* 0x3000002eff2e7230 */ /* 0x000fe40000004100 */
[----:B------:R-:W-:-:S02]  /*63d0*/  HADD2.F32 R39, -RZ, R42.H0_H0 ;  /* 0x2000002aff277230 */ /* 0x000fc40000004100 */
[----:B------:R-:W-:Y:S02]  /*63e0*/  HADD2.F32 R42, -RZ, R42.H1_H1 ;  /* 0x3000002aff2a7230 */ /* 0x000fe40000004100 */
[-C--:B------:R-:W-:Y:S01]  /*63f0*/  FMUL.FTZ R61, R46, R57.reuse ;  /* 0x000000392e3d7220 */ /* 0x080fe20000410000 */
[----:B------:R-:W-:Y:S02]  /*6400*/  HADD2.F32 R51, -RZ, R38.H0_H0 ;  /* 0x20000026ff337230 */ /* 0x000fe40000004100 */
[-C--:B------:R-:W-:Y:S01]  /*6410*/  FMUL.FTZ R38, R44, R124.reuse ;  /* 0x0000007c2c267220 */ /* 0x080fe20000410000 */
[C---:B------:R-:W-:Y:S01]  /*6420*/  FMUL.FTZ R59, R39.reuse, R124 ;  /* 0x0000007c273b7220 */ /* 0x040fe20000410000 */
[C---:B------:R-:W-:Y:S01]  /*6430*/  FMUL.FTZ R57, R42.reuse, R57 ;  /* 0x000000392a397220 */ /* 0x040fe20000410000 */
[----:B------:R-:W-:Y:S02]  /*6440*/  IMAD.MOV.U32 R41, RZ, RZ, R43 ;  /* 0x000000ffff297224 */ /* 0x000fe400078e002b */
[----:B------:R-:W-:Y:S01]  /*6450*/  FFMA.FTZ R38, R39, R122, -R38 ;  /* 0x0000007a27267223 */ /* 0x000fe20000010826 */
[-C--:B------:R-:W-:Y:S01]  /*6460*/  FFMA.FTZ R61, R42, R51.reuse, -R61 ;  /* 0x000000332a3d7223 */ /* 0x080fe2000001083d */
[----:B------:R-:W-:Y:S01]  /*6470*/  F2FP.F16.F32.PACK_AB R42, R49, R36 ;  /* 0x00000024312a723e */ /* 0x000fe200000000ff */
[----:B------:R-:W-:Y:S01]  /*6480*/  FFMA.FTZ R59, R44, R122, R59 ;  /* 0x0000007a2c3b7223 */ /* 0x000fe2000001003b */
[----:B------:R-:W-:Y:S01]  /*6490*/  FFMA.FTZ R46, R46, R51, R57 ;  /* 0x000000332e2e7223 */ /* 0x000fe20000010039 */
[----:B------:R-:W-:Y:S01]  /*64a0*/  F2FP.F16.F32.PACK_AB R44, R40, R37 ;  /* 0x00000025282c723e */ /* 0x000fe200000000ff */
[----:B------:R-:W-:Y:S01]  /*64b0*/  IMAD.MOV.U32 R43, RZ, RZ, R48 ;  /* 0x000000ffff2b7224 */ /* 0x000fe200078e0030 */
[----:B------:R-:W-:Y:S01]  /*64c0*/  F2FP.F16.F32.PACK_AB R61, R61, R38 ;  /* 0x000000263d3d723e */ /* 0x000fe200000000ff */
[----:B------:R-:W-:Y:S01]  /*64d0*/  IMAD.MOV.U32 R40, RZ, RZ, R42 ;  /* 0x000000ffff287224 */ /* 0x000fe200078e002a */
[----:B------:R-:W-:-:S03]  /*64e0*/  F2FP.F16.F32.PACK_AB R46, R46, R59 ;  /* 0x0000003b2e2e723e */ /* 0x000fc600000000ff */
[----:B------:R-:W-:-:S07]  /*64f0*/  IMAD.MOV.U32 R42, RZ, RZ, R61 ;  /* 0x000000ffff2a7224 */ /* 0x000fce00078e003d */
.L_x_2364:
[----:B------:R-:W-:Y:S05]  /*6500*/  BSYNC B1 ;  /* 0x0000000000017941 */ /* 0x000fea0003800000 */
.L_x_2363:
[----:B------:R-:W-:Y:S01]  /*6510*/  ISETP.GE.AND P4, PT, R55, R110, PT ;  /* 0x0000006e3700720c */ /* 0x000fe20003f86270 */
[----:B------:R-:W-:Y:S02]  /*6520*/  ULDC.64 UR4, c[0x0][0x208] ;  /* 0x0000820000047ab9 */ /* 0x000fe40000000a00 */
[----:B-1----:R3:W-:Y:S10]  /*6530*/  STG.E.128 desc[UR4][R52.64], R40 ;  /* 0x0000002834007986 */ /* 0x0027f4000c101d04 */
[----:B------:R-:W-:Y:S05]  /*6540*/  @P4 BRA `(.L_x_2327) ;  /* 0x0000000000b04947 */ /* 0x000fea0003800000 */
[--C-:B------:R-:W-:Y:S01]  /*6550*/  SHF.R.S32.HI R36, RZ, 0x1f, R55.reuse ;  /* 0x0000001fff247819 */ /* 0x100fe20000011437 */
[----:B------:R-:W-:Y:S01]  /*6560*/  ULDC.64 UR4, c[0x0][0x208] ;  /* 0x0000820000047ab9 */ /* 0x000fe20000000a00 */
[----:B------:R-:W-:-:S04]  /*6570*/  IADD3 R55, P4, P5, R28, R98, R55 ;  /* 0x000000621c377210 */ /* 0x000fc80007d9e037 */
[----:B------:R-:W-:Y:S02]  /*6580*/  IADD3.X R36, R3, R112, R36, P4, P5 ;  /* 0x0000007003247210 */ /* 0x000fe400027ea424 */
[----:B------:R-:W-:-:S04]  /*6590*/  LEA R96, P4, R55, R96, 0x1 ;  /* 0x0000006037607211 */ /* 0x000fc800078808ff */
[----:B------:R-:W-:-:S05]  /*65a0*/  LEA.HI.X R97, R55, R97, R36, 0x1, P4 ;  /* 0x0000006137617211 */ /* 0x000fca00020f0c24 */
[----:B--2---:R4:W-:Y:S01]  /*65b0*/  STG.E.128 desc[UR4][R96.64], R44 ;  /* 0x0000002c60007986 */ /* 0x0049e2000c101d04 */
[----:B------:R-:W-:Y:S05]  /*65c0*/  BRA `(.L_x_2327) ;  /* 0x0000000000907947 */ /* 0x000fea0003800000 */
.L_x_2320:
[----:B------:R-:W2:Y:S02]  /*65d0*/  LDL R36, [R1+0x60] ;  /* 0x0000600001247983 */ /* 0x000ea40000100800 */
[----:B--2---:R-:W-:-:S13]  /*65e0*/  R2UR UR4, R36 ;  /* 0x00000000240472ca */ /* 0x004fda00000e0000 */
[----:B------:R-:W-:-:S06]  /*65f0*/  UISETP.NE.AND UP0, UPT, UR4, 0x3, UPT ;  /* 0x000000030400788c */ /* 0x000fcc000bf05270 */
[----:B------:R-:W-:-:S13]  /*6600*/  PLOP3.LUT P3, PT, PT, PT, UP0, 0x80, 0x0 ;  /* 0x000000000000781c */ /* 0x000fda0003f6f008 */
[----:B------:R-:W-:Y:S05]  /*6610*/  @!P3 BRA `(.L_x_2365) ;  /* 0x000000000004b947 */ /* 0x000fea0003800000 */
[----:B------:R-:W-:Y:S01]  /*6620*/  BPT.TRAP 0x1 ;  /* 0x000000040000795c */ /* 0x000fe20000300000 */
.L_x_2365:
[----:B------:R-:W2:Y:S01]  /*6630*/  LDL R36, [R1+0x40] ;  /* 0x0000400001247983 */ /* 0x000ea20000100800 */
[----:B------:R-:W-:Y:S01]  /*6640*/  IMAD R26, R18, 0x8, R16 ;  /* 0x00000008121a7824 */ /* 0x000fe200078e0210 */
[----:B------:R-:W-:Y:S01]  /*6650*/  BSSY B1, `(.L_x_2366) ;  /* 0x0000006000017945 */ /* 0x000fe20003800000 */
[----:B------:R-:W-:-:S05]  /*6660*/  IMAD R91, R24, -0x90, R2 ;  /* 0xffffff70185b7824 */ /* 0x000fca00078e0202 */
[----:B------:R-:W-:Y:S02]  /*6670*/  VIMNMX R91, R91, 0x90, PT ;  /* 0x000000905b5b7848 */ /* 0x000fe40003fe0100 */
[----:B--2---:R-:W-:-:S04]  /*6680*/  SHF.L.U32 R92, R36, 0x1f, RZ ;  /* 0x0000001f245c7819 */ /* 0x004fc800000006ff */
[----:B------:R-:W0:Y:S02]  /*6690*/  SYNCS.PHASECHK.TRANS64.TRYWAIT P4, [R26+URZ+0x31c90], R92 ;  /* 0x031c905c1a0075a7 */ /* 0x000e24000808017f */
[----:B0-----:R-:W-:Y:S05]  /*66a0*/  @!P4 BRA `(.L_x_2367) ;  /* 0x000001ec000cc947 */ /* 0x001fea0003800000 */
.L_x_2625:
[----:B------:R-:W-:Y:S05]  /*66b0*/  BSYNC B1 ;  /* 0x0000000000017941 */ /* 0x000fea0003800000 */
.L_x_2366:
[----:B------:R-:W-:-:S13]  /*66c0*/  ISETP.GE.AND P4, PT, R144, R91, PT ;  /* 0x0000005b9000720c */ /* 0x000fda0003f86270 */
[----:B------:R-:W-:Y:S05]  /*66d0*/  @P4 BRA `(.L_x_2327) ;  /* 0x00000000004c4947 */ /* 0x000fea0003800000 */
[----:B------:R-:W-:Y:S01]  /*66e0*/  ISETP.NE.AND P4, PT, R12, RZ, PT ;  /* 0x000000ff0c00720c */ /* 0x000fe20003f85270 */
[----:B------:R-:W-:-:S12]  /*66f0*/  ULDC.64 UR4, c[0x0][0x208] ;  /* 0x0000820000047ab9 */ /* 0x000fd80000000a00 */
        /* <DEDUP_REMOVED lines=17> */
.L_x_2327:
[----:B------:R-:W-:Y:S05]  /*6810*/  BSYNC B0 ;  /* 0x0000000000007941 */ /* 0x000fea0003800000 */
.L_x_2319:
        /* <DEDUP_REMOVED lines=17> */
.L_x_2369:
[----:B------:R-:W-:Y:S05]  /*6930*/  BSYNC B0 ;  /* 0x0000000000007941 */ /* 0x000fea0003800000 */
.L_x_2368:
[----:B------:R-:W2:Y:S01]  /*6940*/  SYNCS.PHASECHK.TRANS64.TRYWAIT P3, [R26+URZ+0x31cb0], R92 ;  /* 0x031cb05c1a0075a7 */ /* 0x000ea2000806017f */
[----:B------:R-:W-:Y:S04]  /*6950*/  BSSY B0, `(.L_x_2370) ;  /* 0x0000002000007945 */ /* 0x000fe80003800000 */
[----:B--2---:R-:W-:Y:S05]  /*6960*/  @!P3 BRA `(.L_x_2371) ;  /* 0x000001e80070b947 */ /* 0x004fea0003800000 */
.L_x_2626:
[----:B------:R-:W-:Y:S05]  /*6970*/  BSYNC B0 ;  /* 0x0000000000007941 */ /* 0x000fea0003800000 */
.L_x_2370:
[----:B------:R-:W-:Y:S01]  /*6980*/  ISETP.GE.AND P3, PT, R144, R91, PT ;  /* 0x0000005b9000720c */ /* 0x000fe20003f66270 */
[----:B------:R-:W-:-:S12]  /*6990*/  BSSY B0, `(.L_x_2372) ;  /* 0x0000021000007945 */ /* 0x000fd80003800000 */
[----:B------:R-:W-:Y:S05]  /*69a0*/  @P3 BRA `(.L_x_2373) ;  /* 0x00000000007c3947 */ /* 0x000fea0003800000 */
[----:B------:R-:W-:Y:S01]  /*69b0*/  IMAD.WIDE R38, R24, 0x90, R78 ;  /* 0x0000009018267825 */ /* 0x000fe200078e024e */
[----:B------:R-:W-:Y:S01]  /*69c0*/  ULDC.64 UR4, c[0x0][0x328] ;  /* 0x0000ca0000047ab9 */ /* 0x000fe20000000a00 */
[----:B------:R-:W-:Y:S02]  /*69d0*/  ULDC.64 UR6, c[0x0][0x208] ;  /* 0x0000820000067ab9 */ /* 0x000fe40000000a00 */
[----:B------:R-:W-:Y:S02]  /*69e0*/  IMAD R39, R39, UR4, RZ ;  /* 0x0000000427277c24 */ /* 0x000fe4000f8e02ff */
[----:B-1----:R-:W-:Y:S02]  /*69f0*/  IMAD.MOV.U32 R36, RZ, RZ, R30 ;  /* 0x000000ffff247224 */ /* 0x002fe400078e001e */
[----:B------:R-:W-:Y:S02]  /*6a00*/  IMAD.MOV.U32 R37, RZ, RZ, R88 ;  /* 0x000000ffff257224 */ /* 0x000fe400078e0058 */
[----:B------:R-:W-:-:S02]  /*6a10*/  IMAD R39, R38, UR5, R39 ;  /* 0x0000000526277c24 */ /* 0x000fc4000f8e0227 */
        /* <DEDUP_REMOVED lines=24> */
.L_x_2373:
[----:B------:R-:W-:Y:S05]  /*6ba0*/  BSYNC B0 ;  /* 0x0000000000007941 */ /* 0x000fea0003800000 */
.L_x_2372:
[----:B------:R-:W4:Y:S01]  /*6bb0*/  LDL.LU R27, [R1+0x40] ;  /* 0x00004000011b7983 */ /* 0x000f220000300800 */
[----:B0-2---:R-:W-:Y:S02]  /*6bc0*/  @!P4 VIADD R26, R26, 0x31cc0 ;  /* 0x00031cc01a1ac836 */ /* 0x005fe40000000000 */
[----:B------:R-:W-:Y:S01]  /*6bd0*/  VIADD R18, R18, 0x1 ;  /* 0x0000000112127836 */ /* 0x000fe20000000000 */
[----:B------:R-:W-:Y:S01]  /*6be0*/  @!PT LDS RZ, [RZ] ;  /* 0x00000000fffff984 */ /* 0x000fe20000000800 */
[----:B------:R-:W-:Y:S01]  /*6bf0*/  @!PT LDS RZ, [RZ] ;  /* 0x00000000fffff984 */ /* 0x000fe20000000800 */
[----:B------:R-:W-:Y:S01]  /*6c00*/  @!PT LDS RZ, [RZ] ;  /* 0x00000000fffff984 */ /* 0x000fe20000000800 */
[----:B------:R-:W-:Y:S01]  /*6c10*/  @!PT LDS RZ, [RZ] ;  /* 0x00000000fffff984 */ /* 0x000fe20000000800 */
[----:B------:R0:W-:Y:S06]  /*6c20*/  MEMBAR.ALL.CTA ;  /* 0x0000000000007992 */ /* 0x0001ec0000008000 */
[----:B0-----:R-:W0:Y:S01]  /*6c30*/  FENCE.VIEW.ASYNC.S ;  /* 0x00000000000073c6 */ /* 0x001e220000000000 */
[----:B------:R-:W-:Y:S01]  /*6c40*/  @!P4 PRMT R26, RZ, 0x654, R26 ;  /* 0x00000654ff1ac816 */ /* 0x000fe2000000001a */
[----:B0-----:R0:W-:Y:S01]  /*6c50*/  BAR.SYNC.DEFER_BLOCKING R111, 0x80 ;  /* 0x0002006f0000751d */ /* 0x0011e20000010000 */
[----:B------:R-:W-:-:S04]  /*6c60*/  ISETP.NE.AND P3, PT, R18, 0x2, PT ;  /* 0x000000021200780c */ /* 0x000fc80003f65270 */
[----:B------:R-:W-:Y:S01]  /*6c70*/  SEL R18, R18, RZ, P3 ;  /* 0x000000ff12127207 */ /* 0x000fe20001800000 */
[----:B------:R2:W-:Y:S02]  /*6c80*/  @!P4 SYNCS.ARRIVE.TRANS64.RED.A1T0 RZ, [R26+URZ], RZ ;  /* 0x000000ff1affc9a7 */ /* 0x0005e4000810043f */
[----:B--2---:R-:W-:-:S04]  /*6c90*/  SEL R26, RZ, 0x1, P3 ;  /* 0x00000001ff1a7807 */ /* 0x004fc80001800000 */
[----:B----4-:R-:W-:-:S05]  /*6ca0*/  LOP3.LUT R27, R27, R26, RZ, 0x3c, !PT ;  /* 0x0000001a1b1b7212 */ /* 0x010fca00078e3cff */
[----:B------:R0:W-:Y:S01]  /*6cb0*/  STL [R1+0x40], R27 ;  /* 0x0000401b01007387 */ /* 0x0001e20000100800 */
[----:B------:R-:W-:Y:S05]  /*6cc0*/  @P2 BRA `(.L_x_2374) ;  /* 0xffffffb800d02947 */ /* 0x000fea000383ffff */
[----:B0-----:R-:W0:Y:S01]  /*6cd0*/  S2R R27, SR_TID.X ;  /* 0x00000000001b7919 */ /* 0x001e220000002100 */
[----:B------:R-:W-:Y:S02]  /*6ce0*/  PLOP3.LUT P0, PT, PT, PT, PT, 0x8, 0x0 ;  /* 0x000000000000781c */ /* 0x000fe40003f0e170 */
[----:B0-----:R-:W-:-:S04]  /*6cf0*/  SHF.R.U32.HI R27, RZ, 0x7, R27 ;  /* 0x00000007ff1b7819 */ /* 0x001fc8000001161b */
[----:B------:R-:W-:-:S13]  /*6d00*/  ISETP.NE.AND P5, PT, R27, 0x1, PT ;  /* 0x000000011b00780c */ /* 0x000fda0003fa5270 */
[----:B------:R-:W-:Y:S06]  /*6d10*/  @!P5 BAR.ARV 0x9, 0x100 ;  /* 0x024400000000db1d */ /* 0x000fec0000002000 */
.L_x_2314:
[----:B------:R-:W2:Y:S01]  /*6d20*/  LDL R4, [R1+0x84] ;  /* 0x0000840001047983 */ /* 0x000ea20000100800 */
[----:B------:R-:W0:Y:S01]  /*6d30*/  LDC R0, c[0x0][0x448] ;  /* 0x00011200ff007b82 */ /* 0x000e220000000800 */
        /* <DEDUP_REMOVED lines=12> */
[----:B------:R-:W-:Y:S01]  /*6e00*/  IMAD.MOV.U32 R46, RZ, RZ, RZ ;  /* 0x000000ffff2e7224 */ /* 0x000fe200078e00ff */
[----:B------:R-:W-:Y:S02]  /*6e10*/  CS2R R26, SRZ ;  /* 0x00000000001a7805 */ /* 0x000fe4000001ff00 */
[----:B------:R-:W-:Y:S02]  /*6e20*/  CS2R R44, SRZ ;  /* 0x00000000002c7805 */ /* 0x000fe4000001ff00 */
[----:B------:R-:W-:Y:S01]  /*6e30*/  CS2R R42, SRZ ;  /* 0x00000000002a7805 */ /* 0x000fe2000001ff00 */
[----:B---3--:R-:W-:Y:S01]  /*6e40*/  IMAD.MOV.U32 R41, RZ, RZ, RZ ;  /* 0x000000ffff297224 */ /* 0x008fe200078e00ff */
[----:B------:R-:W-:Y:S01]  /*6e50*/  CS2R R28, SRZ ;  /* 0x00000000001c7805 */ /* 0x000fe2000001ff00 */
[----:B------:R-:W-:Y:S01]  /*6e60*/  IMAD.MOV.U32 R35, RZ, RZ, RZ ;  /* 0x000000ffff237224 */ /* 0x000fe200078e00ff */
[----:B------:R-:W-:-:S02]  /*6e70*/  CS2R R72, SRZ ;  /* 0x0000000000487805 */ /* 0x000fc4000001ff00 */
[----:B------:R-:W-:Y:S01]  /*6e80*/  CS2R R76, SRZ ;  /* 0x00000000004c7805 */ /* 0x000fe2000001ff00 */
[----:B------:R-:W-:Y:S01]  /*6e90*/  IMAD.MOV.U32 R75, RZ, RZ, RZ ;  /* 0x000000ffff4b7224 */ /* 0x000fe200078e00ff */
[----:B------:R-:W-:Y:S02]  /*6ea0*/  CS2R R32, SRZ ;  /* 0x0000000000207805 */ /* 0x000fe4000001ff00 */
[----:B0-----:R-:W-:Y:S01]  /*6eb0*/  ISETP.NE.AND P1, PT, R0, 0x1, PT ;  /* 0x000000010000780c */ /* 0x001fe20003f25270 */
[----:B------:R-:W-:Y:S01]  /*6ec0*/  IMAD.MOV.U32 R80, RZ, RZ, RZ ;  /* 0x000000ffff507224 */ /* 0x000fe200078e00ff */
[----:B------:R-:W-:Y:S01]  /*6ed0*/  CS2R R78, SRZ ;  /* 0x00000000004e7805 */ /* 0x000fe2000001ff00 */
[----:B------:R-:W-:-:S10]  /*6ee0*/  IMAD.MOV.U32 R6, RZ, RZ, RZ ;  /* 0x000000ffff067224 */ /* 0x000fd400078e00ff */
[----:B------:R-:W0:Y:S08]  /*6ef0*/  @P1 LDC R3, c[0x0][0x44c] ;  /* 0x00011300ff031b82 */ /* 0x000e300000000800 */
[----:B------:R-:W3:Y:S01]  /*6f00*/  @P1 LDC R2, c[0x0][0x450] ;  /* 0x00011400ff021b82 */ /* 0x000ee20000000800 */
[----:B--2---:R-:W-:-:S04]  /*6f10*/  VIADD R0, R4, 0xbf ;  /* 0x000000bf04007836 */ /* 0x004fc80000000000 */
[----:B0-----:R-:W-:-:S05]  /*6f20*/  @P1 IMAD.HI.U32 R3, R0, R3, RZ ;  /* 0x0000000300031227 */ /* 0x001fca00078e00ff */
[----:B---3--:R-:W-:Y:S01]  /*6f30*/  @P1 SHF.R.U32.HI R0, RZ, R2, R3 ;  /* 0x00000002ff001219 */ /* 0x008fe20000011603 */
[----:B------:R-:W-:Y:S01]  /*6f40*/  IMAD.MOV.U32 R2, RZ, RZ, RZ ;  /* 0x000000ffff027224 */ /* 0x000fe200078e00ff */
[----:B------:R-:W-:-:S03]  /*6f50*/  PLOP3.LUT P1, PT, PT, PT, PT, 0x80, 0x0 ;  /* 0x000000000000781c */ /* 0x000fc60003f2f070 */
[----:B------:R-:W-:-:S04]  /*6f60*/  IMAD.IADD R0, R113, 0x1, R0 ;  /* 0x0000000171007824 */ /* 0x000fc800078e0200 */
[----:B------:R-:W-:-:S05]  /*6f70*/  IMAD.HI R0, R0, 0x38e38e39, RZ ;  /* 0x38e38e3900007827 */ /* 0x000fca00078e02ff */
[----:B------:R-:W-:-:S04]  /*6f80*/  SHF.R.U32.HI R3, RZ, 0x1f, R0 ;  /* 0x0000001fff037819 */ /* 0x000fc80000011600 */
[----:B------:R-:W-:Y:S01]  /*6f90*/  LEA.HI.SX32 R3, R0, R3, 0x1b ;  /* 0x0000000300037211 */ /* 0x000fe200078fdaff */
[----:B------:R-:W-:-:S03]  /*6fa0*/  IMAD.MOV.U32 R0, RZ, RZ, RZ ;  /* 0x000000ffff007224 */ /* 0x000fc600078e00ff */
[----:B------:R-:W-:-:S04]  /*6fb0*/  VIMNMX R96, R114, R3, PT ;  /* 0x0000000372607248 */ /* 0x000fc80003fe0100 */
[----:B------:R-:W-:Y:S01]  /*6fc0*/  ISETP.GE.AND P2, PT, R96, 0x1, PT ;  /* 0x000000016000780c */ /* 0x000fe20003f46270 */
[----:B------:R-:W-:-:S12]  /*6fd0*/  @P0 BRA `(.L_x_2375) ;  /* 0x00000000000c0947 */ /* 0x000fd80003800000 */
[----:B------:R-:W0:Y:S01]  /*6fe0*/  FENCE.VIEW.ASYNC.G ;  /* 0x00000000000073c6 */ /* 0x000e220000000100 */
[----:B------:R-:W-:Y:S05]  /*6ff0*/  WARPSYNC.ALL ;  /* 0x0000000000007948 */ /* 0x000fea0003800000 */
[----:B0-----:R-:W-:Y:S06]  /*7000*/  BAR.ARV 0xc, 0x200 ;  /* 0x0308000000007b1d */ /* 0x001fec0000002000 */
.L_x_2375:
[----:B------:R-:W-:Y:S02]  /*7010*/  IMAD.MOV.U32 R74, RZ, RZ, RZ ;  /* 0x000000ffff4a7224 */ /* 0x000fe400078e00ff */
        /* <DEDUP_REMOVED lines=8> */
[----:B------:R-:W-:-:S06]  /*70a0*/  SHF.R.S32.HI R0, RZ, 0x7, R0 ;  /* 0x00000007ff007819 */ /* 0x000fcc0000011400 */
[----:B------:R-:W0:Y:S04]  /*70b0*/  SHFL.IDX PT, R0, R0, RZ, 0x1f ;  /* 0x00001fff00007589 */ /* 0x000e2800000e0000 */
[----:B0-----:R2:W-:Y:S02]  /*70c0*/  STL [R1+0x64], R0 ;  /* 0x0000640001007387 */ /* 0x0015e40000100800 */
.L_x_2629:
[----:B------:R-:W2:Y:S01]  /*70d0*/  LDL R3, [R1+0x64] ;  /* 0x0000640001037983 */ /* 0x000ea20000100800 */
[----:B------:R-:W-:Y:S01]  /*70e0*/  BSSY B6, `(.L_x_2378) ;  /* 0x000001b000067945 */ /* 0x000fe20003800000 */
[----:B--2---:R-:W-:-:S05]  /*70f0*/  IMAD.HI R0, R3, 0x55555556, RZ ;  /* 0x5555555603007827 */ /* 0x004fca00078e02ff */
        /* <DEDUP_REMOVED lines=9> */
[----:B--2---:R-:W-:Y:S01]  /*7190*/  MOV R0, 0x0 ;  /* 0x0000000000007802 */ /* 0x004fe20000000f00 */
[----:B------:R-:W-:Y:S01]  /*71a0*/  ULDC.64 UR4, c[0x4][0xa8] ;  /* 0x01002a0000047ab9 */ /* 0x000fe20000000a00 */
[----:B------:R-:W-:Y:S01]  /*71b0*/  ULDC.64 UR6, c[0x4][0xb0] ;  /* 0x01002c0000067ab9 */ /* 0x000fe20000000a00 */
[----:B------:R-:W-:Y:S01]  /*71c0*/  IMAD.U32 R4, RZ, RZ, UR4 ;  /* 0x00000004ff047e24 */ /* 0x000fe2000f8e00ff */
[----:B0-----:R0:W2:Y:S01]  /*71d0*/  LDC.64 R14, c[0x4][R0] ;  /* 0x01000000000e7b82 */ /* 0x0010a20000000a00 */
        /* <DEDUP_REMOVED lines=10> */
[----:B-12--5:R-:W-:Y:S05]  /*7280*/  CALL.ABS.NOINC R14 ;  /* 0x000000000e007343 */ /* 0x026fea0003c00000 */
.L_x_2379:
[----:B------:R-:W-:Y:S05]  /*7290*/  BSYNC B6 ;  /* 0x0000000000067941 */ /* 0x000fea0003800000 */
.L_x_2378:
[----:B------:R-:W-:Y:S02]  /*72a0*/  ULDC UR4, c[0x0][0x3f4] ;  /* 0x0000fd0000047ab9 */ /* 0x000fe40000000800 */
[----:B------:R-:W-:-:S13]  /*72b0*/  ISETP.LT.AND P0, PT, RZ, UR4, PT ;  /* 0x00000004ff007c0c */ /* 0x000fda000bf01270 */
[----:B------:R-:W-:Y:S05]  /*72c0*/  @P0 BRA `(.L_x_2380) ;  /* 0x0000000000400947 */ /* 0x000fea0003800000 */
[----:B------:R-:W2:Y:S02]  /*72d0*/  LDL R20, [R1+0xa0] ;  /* 0x0000a00001147983 */ /* 0x000ea40000100800 */
[----:B--2---:R-:W-:-:S04]  /*72e0*/  LEA.HI R0, R20, R20, RZ, 0x1 ;  /* 0x0000001414007211 */ /* 0x004fc800078f08ff */
[----:B------:R-:W-:-:S05]  /*72f0*/  LOP3.LUT R0, R0, 0xfffffffe, RZ, 0xc0, !PT ;  /* 0xfffffffe00007812 */ /* 0x000fca00078ec0ff */
[----:B------:R-:W-:-:S05]  /*7300*/  IMAD.IADD R0, R20, 0x1, -R0 ;  /* 0x0000000114007824 */ /* 0x000fca00078e0a00 */
[----:B------:R-:W-:-:S04]  /*7310*/  SHF.L.U32 R3, R0, 0x1f, RZ ;  /* 0x0000001f00037819 */ /* 0x000fc800000006ff */
[----:B------:R2:W3:Y:S03]  /*7320*/  SYNCS.PHASECHK.TRANS64.TRYWAIT P0, [R16+URZ+0x31c00], R3 ;  /* 0x031c0003100075a7 */ /* 0x0004e6000800017f */
[----:B---3--:R-:W-:Y:S05]  /*7330*/  @!P0 NANOSLEEP.SYNCS 0x989680 ;  /* 0x009896800000895d */ /* 0x008fea0003900000 */
[----:B------:R-:W3:Y:S01]  /*7340*/  @!P0 SYNCS.PHASECHK.TRANS64 P0, [R16+URZ+0x31c00], R3 ;  /* 0x031c0003100085a7 */ /* 0x000ee2000800007f */
[----:B------:R-:W-:Y:S04]  /*7350*/  BSSY B0, `(.L_x_2381) ;  /* 0x0000006000007945 */ /* 0x000fe80003800000 */
[----:B---3--:R-:W-:Y:S05]  /*7360*/  @P0 BRA `(.L_x_2382) ;  /* 0x0000000000100947 */ /* 0x008fea0003800000 */
.L_x_2383:
[----:B---3--:R3:W4:Y:S02]  /*7370*/  SYNCS.PHASECHK.TRANS64.TRYWAIT P0, [R16+URZ+0x31c00], R3 ;  /* 0x031c0003100075a7 */ /* 0x008724000800017f */
[----:B----4-:R-:W-:Y:S05]  /*7380*/  @!P0 NANOSLEEP.SYNCS 0x989680 ;  /* 0x009896800000895d */ /* 0x010fea0003900000 */
[----:B------:R-:W4:Y:S02]  /*7390*/  @!P0 SYNCS.PHASECHK.TRANS64 P0, [R16+URZ+0x31c00], R3 ;  /* 0x031c0003100085a7 */ /* 0x000f24000800007f */
[----:B----4-:R-:W-:Y:S05]  /*73a0*/  @!P0 BRA `(.L_x_2383) ;  /* 0xfffffffc00f08947 */ /* 0x010fea000383ffff */
.L_x_2382:
[----:B------:R-:W-:Y:S05]  /*73b0*/  BSYNC B0 ;  /* 0x0000000000007941 */ /* 0x000fea0003800000 */
.L_x_2381:
[----:B------:R-:W-:Y:S05]  /*73c0*/  BRA `(.L_x_2384) ;  /* 0x0000003c00a07947 */ /* 0x000fea0003800000 */
.L_x_2380:
[----:B--2---:R-:W2:Y:S01]  /*73d0*/  LDL R0, [R1+0xa4] ;  /* 0x0000a40001007983 */ /* 0x004ea20000100800 */
[----:B------:R-:W-:Y:S01]  /*73e0*/  ULDC.64 UR6, c[0x0][0x408] ;  /* 0x0001020000067ab9 */ /* 0x000fe20000000a00 */
[----:B--2---:R-:W-:Y:S02]  /*73f0*/  R2UR UR4, R0 ;  /* 0x00000000000472ca */ /* 0x004fe400000e0000 */
[----:B-----5:R-:W-:-:S05]  /*7400*/  SHF.R.S32.HI R0, RZ, 0x1f, R106 ;  /* 0x0000001fff007819 */ /* 0x020fca000001146a */
[----:B------:R-:W-:-:S04]  /*7410*/  IMAD R5, R0, UR6, RZ ;  /* 0x0000000600057c24 */ /* 0x000fc8000f8e02ff */
[----:B------:R-:W-:Y:S02]  /*7420*/  IMAD R5, R106, UR7, R5 ;  /* 0x000000076a057c24 */ /* 0x000fe4000f8e0205 */
[----:B------:R-:W-:-:S03]  /*7430*/  ULOP3.LUT UP0, URZ, UR4, 0x1bf, URZ, 0xc0, !UPT ;  /* 0x000001bf043f7892 */ /* 0x000fc6000f80c03f */
[----:B------:R-:W-:Y:S02]  /*7440*/  ULDC.64 UR4, c[0x0][0x3f8] ;  /* 0x0000fe0000047ab9 */ /* 0x000fe40000000a00 */
[----:B------:R-:W-:Y:S01]  /*7450*/  IMAD R3, R0, UR4, RZ ;  /* 0x0000000400037c24 */ /* 0x000fe2000f8e02ff */
[----:B------:R-:W-:Y:S01]  /*7460*/  PLOP3.LUT P0, PT, PT, PT, UP0, 0x80, 0x0 ;  /* 0x000000000000781c */ /* 0x000fe20003f0f008 */
[----:B------:R-:W-:-:S04]  /*7470*/  IMAD.WIDE.U32 R24, R106, UR4, RZ ;  /* 0x000000046a187c25 */ /* 0x000fc8000f8e00ff */
        /* <DEDUP_REMOVED lines=20> */
[----:B-12---:R-:W-:Y:S05]  /*75c0*/  CALL.ABS.NOINC R14 ;  /* 0x000000000e007343 */ /* 0x006fea0003c00000 */
.L_x_2385:
[----:B------:R-:W2:Y:S01]  /*75d0*/  LDL R20, [R1+0x84] ;  /* 0x0000840001147983 */ /* 0x000ea20000100800 */
[----:B------:R-:W-:Y:S01]  /*75e0*/  ULDC.U8 UR4, c[0x0][0x410] ;  /* 0x0001040000047ab9 */ /* 0x000fe20000000000 */
[----:B------:R-:W-:Y:S01]  /*75f0*/  BSSY B0, `(.L_x_2386) ;  /* 0x00003bd000007945 */ /* 0x000fe20003800000 */
[----:B------:R-:W-:Y:S01]  /*7600*/  ISETP.NE.AND P0, PT, RZ, UR4, PT ;  /* 0x00000004ff007c0c */ /* 0x000fe2000bf05270 */
[----:B--2---:R-:W-:-:S12]  /*7610*/  IMAD.IADD R10, R144, 0x1, R20 ;  /* 0x00000001900a7824 */ /* 0x004fd800078e0214 */
[----:B------:R-:W-:Y:S05]  /*7620*/  @!P0 BRA `(.L_x_2387) ;  /* 0x0000001c00608947 */ /* 0x000fea0003800000 */
[----:B------:R-:W2:Y:S01]  /*7630*/  LDC R20, c[0x0][0x448] ;  /* 0x00011200ff147b82 */ /* 0x000ea20000000800 */
[----:B------:R-:W-:Y:S01]  /*7640*/  ULDC.64 UR4, c[0x0][0x3f8] ;  /* 0x0000fe0000047ab9 */ /* 0x000fe20000000a00 */
[----:B------:R-:W-:Y:S01]  /*7650*/  ULDC.64 UR6, c[0x0][0x408] ;  /* 0x0001020000067ab9 */ /* 0x000fe20000000a00 */
[----:B------:R-:W-:Y:S02]  /*7660*/  IMAD.MOV.U32 R6, RZ, RZ, R24 ;  /* 0x000000ffff067224 */ /* 0x000fe400078e0018 */
[----:B------:R-:W-:Y:S02]  /*7670*/  IMAD.MOV.U32 R7, RZ, RZ, R27 ;  /* 0x000000ffff077224 */ /* 0x000fe400078e001b */
[----:B------:R-:W-:Y:S02]  /*7680*/  IMAD.MOV.U32 R8, RZ, RZ, R106 ;  /* 0x000000ffff087224 */ /* 0x000fe400078e006a */
[----:B------:R-:W-:Y:S01]  /*7690*/  IMAD.MOV.U32 R9, RZ, RZ, R29 ;  /* 0x000000ffff097224 */ /* 0x000fe200078e001d */
[----:B--2---:R-:W-:-:S13]  /*76a0*/  ISETP.NE.AND P0, PT, R20, 0x1, PT ;  /* 0x000000011400780c */ /* 0x004fda0003f05270 */
[----:B------:R-:W2:Y:S08]  /*76b0*/  @P0 LDC R3, c[0x0][0x44c] ;  /* 0x00011300ff030b82 */ /* 0x000eb00000000800 */
[----:B------:R-:W3:Y:S01]  /*76c0*/  @P0 LDC R5, c[0x0][0x450] ;  /* 0x00011400ff050b82 */ /* 0x000ee20000000800 */
[----:B--2---:R-:W-:-:S04]  /*76d0*/  @P0 IMAD.HI.U32 R0, R10, R3, RZ ;  /* 0x000000030a000227 */ /* 0x004fc800078e00ff */
[----:B------:R-:W-:Y:S01]  /*76e0*/  IMAD.MOV.U32 R3, RZ, RZ, R10 ;  /* 0x000000ffff037224 */ /* 0x000fe200078e000a */
[----:B---3--:R-:W-:-:S04]  /*76f0*/  @P0 SHF.R.U32.HI R3, RZ, R5, R0 ;  /* 0x00000005ff030219 */ /* 0x008fc80000011600 */
        /* <DEDUP_REMOVED lines=17> */
[----:B------:R2:W3:Y:S04]  /*7810*/  SHFL.IDX PT, R3, R13, RZ, 0x1e1f ;  /* 0x001e1fff0d037589 */ /* 0x0004e800000e0000 */
[----:B------:R-:W4:Y:S04]  /*7820*/  SHFL.IDX PT, R0, R0, RZ, 0x1e1f ;  /* 0x001e1fff00007589 */ /* 0x000f2800000e0000 */
[----:B------:R-:W1:Y:S04]  /*7830*/  SHFL.IDX PT, R5, R5, RZ, 0x1e1f ;  /* 0x001e1fff05057589 */ /* 0x000e6800000e0000 */
[----:B0-----:R2:W0:Y:S02]  /*7840*/  SHFL.IDX PT, R14, R4, RZ, 0x1e1f ;  /* 0x001e1fff040e7589 */ /* 0x00142400000e0000 */
.L_x_2635:
[----:B--2---:R-:W2:Y:S04]  /*7850*/  LDL R4, [R1+0x2c] ;  /* 0x00002c0001047983 */ /* 0x004ea80000100800 */
[----:B------:R-:W5:Y:S01]  /*7860*/  LDL R53, [R1+0xa0] ;  /* 0x0000a00001357983 */ /* 0x000f620000100800 */
[----:B------:R-:W-:Y:S01]  /*7870*/  BSSY B1, `(.L_x_2389) ;  /* 0x0000062000017945 */ /* 0x000fe20003800000 */
[----:B------:R-:W-:Y:S02]  /*7880*/  CS2R R38, SRZ ;  /* 0x0000000000267805 */ /* 0x000fe4000001ff00 */
[----:B------:R-:W-:Y:S02]  /*7890*/  CS2R R34, SRZ ;  /* 0x0000000000227805 */ /* 0x000fe4000001ff00 */
[----:B------:R-:W-:-:S02]  /*78a0*/  CS2R R30, SRZ ;  /* 0x00000000001e7805 */ /* 0x000fc4000001ff00 */
[----:B------:R-:W-:Y:S02]  /*78b0*/  CS2R R26, SRZ ;  /* 0x00000000001a7805 */ /* 0x000fe4000001ff00 */
[----:B------:R-:W-:Y:S02]  /*78c0*/  CS2R R12, SRZ ;  /* 0x00000000000c7805 */ /* 0x000fe4000001ff00 */
[----:B------:R-:W-:Y:S02]  /*78d0*/  CS2R R8, SRZ ;  /* 0x0000000000087805 */ /* 0x000fe4000001ff00 */
[----:B-1----:R-:W-:Y:S02]  /*78e0*/  CS2R R36, SRZ ;  /* 0x0000000000247805 */ /* 0x002fe4000001ff00 */
[----:B------:R-:W-:Y:S02]  /*78f0*/  CS2R R32, SRZ ;  /* 0x0000000000207805 */ /* 0x000fe4000001ff00 */
[----:B------:R-:W-:-:S02]  /*7900*/  CS2R R28, SRZ ;  /* 0x00000000001c7805 */ /* 0x000fc4000001ff00 */
[----:B------:R-:W-:Y:S01]  /*7910*/  CS2R R24, SRZ ;  /* 0x0000000000187805 */ /* 0x000fe2000001ff00 */
[----:B--2---:R-:W-:Y:S01]  /*7920*/  IMAD R4, R4, R20, RZ ;  /* 0x0000001404047224 */ /* 0x004fe200078e02ff */
[----:B------:R-:W-:-:S03]  /*7930*/  CS2R R20, SRZ ;  /* 0x0000000000147805 */ /* 0x000fc6000001ff00 */
[----:B------:R-:W-:Y:S01]  /*7940*/  IMAD R109, R109, -0xc0, R4 ;  /* 0xffffff406d6d7824 */ /* 0x000fe200078e0204 */
[----:B------:R-:W-:Y:S02]  /*7950*/  ISETP.GE.AND P1, PT, R10, R4, PT ;  /* 0x000000040a00720c */ /* 0x000fe40003f26270 */
[----:B------:R-:W-:Y:S02]  /*7960*/  CS2R R10, SRZ ;  /* 0x00000000000a7805 */ /* 0x000fe4000001ff00 */
[----:B-----5:R-:W-:Y:S02]  /*7970*/  LEA.HI R52, R53, R53, RZ, 0x1 ;  /* 0x0000003535347211 */ /* 0x020fe400078f08ff */
[----:B------:R-:W-:-:S04]  /*7980*/  VIMNMX R109, R109, 0xc0, PT ;  /* 0x000000c06d6d7848 */ /* 0x000fc80003fe0100 */
[----:B------:R-:W-:-:S03]  /*7990*/  ISETP.GE.AND P0, PT, R144, R109, PT ;  /* 0x0000006d9000720c */ /* 0x000fc60003f06270 */
[----:B------:R-:W-:Y:S10]  /*79a0*/  @P1 BRA `(.L_x_2390) ;  /* 0x0000000400381947 */ /* 0x000ff40003800000 */
        /* <DEDUP_REMOVED lines=8> */
[----:B------:R-:W-:Y:S01]  /*7a30*/  CS2R R34, SRZ ;  /* 0x0000000000227805 */ /* 0x000fe2000001ff00 */
[----:B------:R-:W-:Y:S01]  /*7a40*/  ULDC.64 UR6, c[0x0][0x208] ;  /* 0x0000820000067ab9 */ /* 0x000fe20000000a00 */
[----:B------:R-:W-:Y:S02]  /*7a50*/  CS2R R36, SRZ ;  /* 0x0000000000247805 */ /* 0x000fe4000001ff00 */
[----:B------:R-:W-:Y:S02]  /*7a60*/  CS2R R38, SRZ ;  /* 0x0000000000267805 */ /* 0x000fe4000001ff00 */
[----:B------:R-:W-:Y:S02]  /*7a70*/  CS2R R28, SRZ ;  /* 0x00000000001c7805 */ /* 0x000fe4000001ff00 */
[----:B------:R-:W-:Y:S02]  /*7a80*/  CS2R R30, SRZ ;  /* 0x00000000001e7805 */ /* 0x000fe4000001ff00 */
[----:B------:R-:W-:-:S02]  /*7a90*/  CS2R R24, SRZ ;  /* 0x0000000000187805 */ /* 0x000fc4000001ff00 */
[----:B------:R-:W-:Y:S02]  /*7aa0*/  CS2R R26, SRZ ;  /* 0x00000000001a7805 */ /* 0x000fe4000001ff00 */
[C---:B--2---:R-:W-:Y:S01]  /*7ab0*/  ISETP.GE.AND P4, PT, R7.reuse, UR4, PT ;  /* 0x0000000407007c0c */ /* 0x044fe2000bf86270 */
[C---:B------:R-:W-:Y:S01]  /*7ac0*/  IMAD.SHL.U32 R11, R7.reuse, 0x2, RZ ;  /* 0x00000002070b7824 */ /* 0x040fe200078e00ff */
[----:B------:R-:W-:Y:S02]  /*7ad0*/  SHF.R.S32.HI R4, RZ, 0x1f, R7 ;  /* 0x0000001fff047819 */ /* 0x000fe40000011407 */
[----:B---3--:R-:W-:Y:S02]  /*7ae0*/  ISETP.GE.AND P3, PT, R6, UR4, PT ;  /* 0x0000000406007c0c */ /* 0x008fe4000bf66270 */
[----:B------:R-:W-:-:S07]  /*7af0*/  SHF.L.U64.HI R4, R7, 0x1, R4 ;  /* 0x0000000107047819 */ /* 0x000fce0000010204 */
[-C--:B0-----:R-:W-:Y:S02]  /*7b00*/  @!P4 IADD3 R10, P2, R14, R11.reuse, RZ ;  /* 0x0000000b0e0ac210 */ /* 0x081fe40007f5e0ff */
[----:B----4-:R-:W-:-:S03]  /*7b10*/  @!P4 IADD3 R8, P1, R0, R11, RZ ;  /* 0x0000000b0008c210 */ /* 0x010fc60007f3e0ff */
[--C-:B------:R-:W-:Y:S01]  /*7b20*/  @!P4 IMAD.X R11, R5, 0x1, R4.reuse, P2 ;  /* 0x00000001050bc824 */ /* 0x100fe200010e0604 */
[----:B------:R-:W-:Y:S01]  /*7b30*/  ISETP.GE.AND P2, PT, R40, UR4, PT ;  /* 0x0000000428007c0c */ /* 0x000fe2000bf46270 */
        /* <DEDUP_REMOVED lines=12> */
[-C--:B------:R-:W-:Y:S01]  /*7c00*/  @!P2 IADD3 R44, P4, R14, R45.reuse, RZ ;  /* 0x0000002d0e2ca210 */ /* 0x080fe20007f9e0ff */
[----:B------:R-:W-:Y:S01]  /*7c10*/  IMAD.SHL.U32 R49, R15, 0x2, RZ ;  /* 0x000000020f317824 */ /* 0x000fe200078e00ff */
[----:B0-----:R-:W-:Y:S01]  /*7c20*/  SHF.L.U64.HI R8, R40, 0x1, R7 ;  /* 0x0000000128087819 */ /* 0x001fe20000010207 */
[----:B------:R-:W-:Y:S01]  /*7c30*/  @!P3 IMAD.X R7, R3, 0x1, R4, P5 ;  /* 0x000000010307b824 */ /* 0x000fe200028e0604 */
[----:B------:R-:W-:Y:S01]  /*7c40*/  SHF.R.S32.HI R12, RZ, 0x1f, R15 ;  /* 0x0000001fff0c7819 */ /* 0x000fe2000001140f */
[----:B------:R-:W5:Y:S01]  /*7c50*/  @!P3 LD.E.64 R30, desc[UR6][R42.64] ;  /* 0x000000062a1eb980 */ /* 0x000f62000c101b00 */
[C---:B------:R-:W-:Y:S01]  /*7c60*/  @!P2 IADD3 R40, P5, R0.reuse, R45, RZ ;  /* 0x0000002d0028a210 */ /* 0x040fe20007fbe0ff */
        /* <DEDUP_REMOVED lines=9> */
[----:B------:R-:W-:Y:S01]  /*7d00*/  IMAD.SHL.U32 R15, R13, 0x2, RZ ;  /* 0x000000020d0f7824 */ /* 0x000fe200078e00ff */
[----:B------:R-:W5:Y:S03]  /*7d10*/  @!P2 LD.E.64 R24, desc[UR6][R40.64] ;  /* 0x000000062818a980 */ /* 0x000f66000c101b00 */
[----:B------:R-:W-:Y:S01]  /*7d20*/  @!P1 IMAD.X R49, R5, 0x1, R12, P4 ;  /* 0x0000000105319824 */ /* 0x000fe200020e060c */
[----:B------:R-:W-:-:S03]  /*7d30*/  ISETP.GE.AND P4, PT, R13, UR4, PT ;  /* 0x000000040d007c0c */ /* 0x000fc6000bf86270 */
[----:B------:R-:W-:Y:S02]  /*7d40*/  @!P5 IMAD.MOV.U32 R8, RZ, RZ, R0 ;  /* 0x000000ffff08d224 */ /* 0x000fe400078e0000 */
[----:B------:R-:W-:Y:S02]  /*7d50*/  @!P5 IMAD.MOV.U32 R9, RZ, RZ, R3 ;  /* 0x000000ffff09d224 */ /* 0x000fe400078e0003 */
[----:B------:R-:W-:Y:S02]  /*7d60*/  @!P5 IMAD.MOV.U32 R4, RZ, RZ, R14 ;  /* 0x000000ffff04d224 */ /* 0x000fe400078e000e */
[----:B------:R-:W-:-:S04]  /*7d70*/  @!P5 IMAD.WIDE R8, R20, 0x2, R8 ;  /* 0x000000021408d825 */ /* 0x000fc800078e0208 */
[----:B------:R-:W-:Y:S01]  /*7d80*/  @!P5 IMAD.WIDE R10, R20, 0x2, R4 ;  /* 0x00000002140ad825 */ /* 0x000fe200078e0204 */
[----:B------:R-:W-:Y:S01]  /*7d90*/  SHF.R.S32.HI R4, RZ, 0x1f, R13 ;  /* 0x0000001fff047819 */ /* 0x000fe2000001140d */
[----:B------:R-:W5:Y:S03]  /*7da0*/  @!P5 LD.E.64 R36, desc[UR6][R8.64] ;  /* 0x000000060824d980 */ /* 0x000f66000c101b00 */
[----:B------:R-:W-:Y:S01]  /*7db0*/  SHF.L.U64.HI R4, R13, 0x1, R4 ;  /* 0x000000010d047819 */ /* 0x000fe20000010204 */
[----:B------:R0:W5:Y:S01]  /*7dc0*/  @!P5 LD.E.64 R38, desc[UR6][R10.64] ;  /* 0x000000060a26d980 */ /* 0x000162000c101b00 */
[----:B------:R-:W-:-:S05]  /*7dd0*/  @!P4 IADD3 R50, P5, R0, R15, RZ ;  /* 0x0000000f0032c210 */ /* 0x000fca0007fbe0ff */
[--C-:B------:R-:W-:Y:S01]  /*7de0*/  @!P4 IMAD.X R51, R3, 0x1, R4.reuse, P5 ;  /* 0x000000010333c824 */ /* 0x100fe200028e0604 */
[----:B------:R-:W-:Y:S02]  /*7df0*/  @!P4 IADD3 R14, P5, R14, R15, RZ ;  /* 0x0000000f0e0ec210 */ /* 0x000fe40007fbe0ff */
[----:B------:R-:W-:Y:S02]  /*7e00*/  CS2R R20, SRZ ;  /* 0x0000000000147805 */ /* 0x000fe4000001ff00 */
[----:B------:R-:W-:Y:S02]  /*7e10*/  CS2R R12, SRZ ;  /* 0x00000000000c7805 */ /* 0x000fe4000001ff00 */
[----:B0-----:R-:W-:Y:S02]  /*7e20*/  CS2R R10, SRZ ;  /* 0x00000000000a7805 */ /* 0x001fe4000001ff00 */
[----:B------:R-:W-:Y:S01]  /*7e30*/  CS2R R8, SRZ ;  /* 0x0000000000087805 */ /* 0x000fe2000001ff00 */
[----:B------:R-:W-:Y:S01]  /*7e40*/  @!P4 IMAD.X R15, R5, 0x1, R4, P5 ;  /* 0x00000001050fc824 */ /* 0x000fe200028e0604 */
[----:B------:R1:W5:Y:S04]  /*7e50*/  @!P1 LD.E.64 R20, desc[UR6][R46.64] ;  /* 0x000000062e149980 */ /* 0x000368000c101b00 */
[----:B------:R1:W5:Y:S04]  /*7e60*/  @!P1 LD.E.64 R12, desc[UR6][R48.64] ;  /* 0x00000006300c9980 */ /* 0x000368000c101b00 */
[----:B------:R1:W5:Y:S04]  /*7e70*/  @!P4 LD.E.64 R10, desc[UR6][R50.64] ;  /* 0x00000006320ac980 */ /* 0x000368000c101b00 */
[----:B------:R1:W5:Y:S02]  /*7e80*/  @!P4 LD.E.64 R8, desc[UR6][R14.64] ;  /* 0x000000060e08c980 */ /* 0x000364000c101b00 */
.L_x_2390:
[----:B------:R-:W-:Y:S05]  /*7e90*/  BSYNC B1 ;  /* 0x0000000000017941 */ /* 0x000fea0003800000 */
.L_x_2389:
[----:B---3-5:R-:W-:Y:S01]  /*7ea0*/  IMAD.MOV.U32 R3, RZ, RZ, R39 ;  /* 0x000000ffff037224 */ /* 0x028fe200078e0027 */
[----:B------:R-:W-:Y:S01]  /*7eb0*/  LOP3.LUT R52, R52, 0xfffffffe, RZ, 0xc0, !PT ;  /* 0xfffffffe34347812 */ /* 0x000fe200078ec0ff */
[----:B----4-:R-:W-:Y:S01]  /*7ec0*/  IMAD.MOV.U32 R0, RZ, RZ, R38 ;  /* 0x000000ffff007224 */ /* 0x010fe200078e0026 */
[----:B------:R-:W-:Y:S01]  /*7ed0*/  BSSY B1, `(.L_x_2391) ;  /* 0x000002b000017945 */ /* 0x000fe20003800000 */
[----:B------:R-:W-:Y:S01]  /*7ee0*/  IMAD.MOV.U32 R4, RZ, RZ, R34 ;  /* 0x000000ffff047224 */ /* 0x000fe200078e0022 */
[----:B------:R-:W-:Y:S01]  /*7ef0*/  PRMT R45, R45, 0x5410, R3 ;  /* 0x000054102d2d7816 */ /* 0x000fe20000000003 */
[----:B------:R-:W-:Y:S01]  /*7f00*/  IMAD.IADD R3, R53, 0x1, -R52 ;  /* 0x0000000135037824 */ /* 0x000fe200078e0a34 */
[----:B-1----:R-:W-:Y:S01]  /*7f10*/  PRMT R48, R0, 0x7610, R48 ;  /* 0x0000761000307816 */ /* 0x002fe20000000030 */
[----:B------:R-:W-:Y:S01]  /*7f20*/  IMAD.MOV.U32 R0, RZ, RZ, R35 ;  /* 0x000000ffff007224 */ /* 0x000fe200078e0023 */
[----:B------:R-:W-:Y:S01]  /*7f30*/  PRMT R56, R4, 0x7610, R56 ;  /* 0x0000761004387816 */ /* 0x000fe20000000038 */
[----:B------:R-:W-:Y:S01]  /*7f40*/  IMAD.MOV.U32 R4, RZ, RZ, R30 ;  /* 0x000000ffff047224 */ /* 0x000fe200078e001e */
[----:B------:R-:W-:Y:S01]  /*7f50*/  SHF.L.U32 R3, R3, 0x1f, RZ ;  /* 0x0000001f03037819 */ /* 0x000fe200000006ff */
[----:B------:R-:W-:Y:S01]  /*7f60*/  IMAD.MOV.U32 R5, RZ, RZ, R31 ;  /* 0x000000ffff057224 */ /* 0x000fe200078e001f */
        /* <DEDUP_REMOVED lines=33> */
.L_x_2636:
[----:B------:R-:W-:Y:S05]  /*8180*/  BSYNC B1 ;  /* 0x0000000000017941 */ /* 0x000fea0003800000 */
.L_x_2391:
        /* <DEDUP_REMOVED lines=64> */
.L_x_2395:
[----:B------:R-:W-:Y:S05]  /*8590*/  BSYNC B1 ;  /* 0x0000000000017941 */ /* 0x000fea0003800000 */
.L_x_2394:
        /* <DEDUP_REMOVED lines=45> */
.L_x_2397:
[----:B------:R-:W-:Y:S05]  /*8870*/  BSYNC B1 ;  /* 0x0000000000017941 */ /* 0x000fea0003800000 */
.L_x_2396:
        /* <DEDUP_REMOVED lines=44> */
.L_x_2399:
[----:B------:R-:W-:Y:S05]  /*8b40*/  BSYNC B1 ;  /* 0x0000000000017941 */ /* 0x000fea0003800000 */
.L_x_2398:
        /* <DEDUP_REMOVED lines=44> */
.L_x_2401:
[----:B------:R-:W-:Y:S05]  /*8e10*/  BSYNC B1 ;  /* 0x0000000000017941 */ /* 0x000fea0003800000 */
.L_x_2400:
        /* <DEDUP_REMOVED lines=44> */
.L_x_2403:
[----:B------:R-:W-:Y:S05]  /*90e0*/  BSYNC B1 ;  /* 0x0000000000017941 */ /* 0x000fea0003800000 */
.L_x_2402:
        /* <DEDUP_REMOVED lines=44> */
.L_x_2387:
[----:B------:R-:W2:Y:S01]  /*93b0*/  LDL R12, [R1+0x68] ;  /* 0x00006800010c7983 */ /* 0x000ea20000100800 */
[----:B------:R-:W3:Y:S01]  /*93c0*/  LDC R25, c[0x0][0x448] ;  /* 0x00011200ff197b82 */ /* 0x000ee20000000800 */
[----:B------:R-:W-:Y:S01]  /*93d0*/  ULDC.64 UR4, c[0x0][0x3f8] ;  /* 0x0000fe0000047ab9 */ /* 0x000fe20000000a00 */
[----:B------:R-:W-:Y:S01]  /*93e0*/  ULDC.64 UR6, c[0x0][0x408] ;  /* 0x0001020000067ab9 */ /* 0x000fe20000000a00 */
[----:B------:R-:W4:Y:S04]  /*93f0*/  LDL R11, [R1+0x6c] ;  /* 0x00006c00010b7983 */ /* 0x000f280000100800 */
[----:B0-----:R-:W2:Y:S01]  /*9400*/  LDL.64 R14, [R1+0x50] ;  /* 0x00005000010e7983 */ /* 0x001ea20000100a00 */
[----:B------:R-:W-:Y:S02]  /*9410*/  IMAD.MOV.U32 R6, RZ, RZ, R24 ;  /* 0x000000ffff067224 */ /* 0x000fe400078e0018 */
[----:B------:R-:W-:-:S02]  /*9420*/  IMAD.MOV.U32 R7, RZ, RZ, R27 ;  /* 0x000000ffff077224 */ /* 0x000fc400078e001b */
[----:B------:R-:W-:Y:S02]  /*9430*/  IMAD.MOV.U32 R8, RZ, RZ, R106 ;  /* 0x000000ffff087224 */ /* 0x000fe400078e006a */
[----:B------:R-:W-:Y:S01]  /*9440*/  IMAD.MOV.U32 R9, RZ, RZ, R29 ;  /* 0x000000ffff097224 */ /* 0x000fe200078e001d */
[----:B---3--:R-:W-:-:S13]  /*9450*/  ISETP.NE.AND P0, PT, R25, 0x1, PT ;  /* 0x000000011900780c */ /* 0x008fda0003f05270 */
[----:B------:R-:W0:Y:S08]  /*9460*/  @P0 LDC R3, c[0x0][0x44c] ;  /* 0x00011300ff030b82 */ /* 0x000e300000000800 */
[----:B------:R-:W3:Y:S01]  /*9470*/  @P0 LDC R5, c[0x0][0x450] ;  /* 0x00011400ff050b82 */ /* 0x000ee20000000800 */
[----:B0-----:R-:W-:-:S04]  /*9480*/  @P0 IMAD.HI.U32 R0, R10, R3, RZ ;  /* 0x000000030a000227 */ /* 0x001fc800078e00ff */
        /* <DEDUP_REMOVED lines=19> */
[----:B----4-:R-:W-:-:S03]  /*95c0*/  IMAD.IADD R48, R14, 0x1, R11 ;  /* 0x000000010e307824 */ /* 0x010fc600078e020b */
        /* <DEDUP_REMOVED lines=13> */
.L_x_2642:
[----:B------:R-:W3:Y:S04]  /*96a0*/  LDL R0, [R1+0x2c] ;  /* 0x00002c0001007983 */ /* 0x000ee80000100800 */
[----:B------:R-:W5:Y:S01]  /*96b0*/  LDL R54, [R1+0xa0] ;  /* 0x0000a00001367983 */ /* 0x000f620000100800 */
[----:B------:R-:W-:Y:S01]  /*96c0*/  BSSY B1, `(.L_x_2405) ;  /* 0x0000037000017945 */ /* 0x000fe20003800000 */
[----:B----4-:R-:W-:Y:S01]  /*96d0*/  IMAD.MOV.U32 R38, RZ, RZ, R14 ;  /* 0x000000ffff267224 */ /* 0x010fe200078e000e */
[----:B------:R-:W-:Y:S01]  /*96e0*/  CS2R R6, SRZ ;  /* 0x0000000000067805 */ /* 0x000fe2000001ff00 */
[----:B--2---:R-:W-:Y:S01]  /*96f0*/  IMAD.MOV.U32 R39, RZ, RZ, R5 ;  /* 0x000000ffff277224 */ /* 0x004fe200078e0005 */
        /* <DEDUP_REMOVED lines=9> */
[----:B---3--:R-:W-:-:S04]  /*9790*/  IMAD R25, R0, R25, RZ ;  /* 0x0000001900197224 */ /* 0x008fc800078e02ff */
[----:B------:R-:W-:Y:S01]  /*97a0*/  IMAD R109, R109, -0xc0, R25 ;  /* 0xffffff406d6d7824 */ /* 0x000fe200078e0219 */
[----:B------:R-:W-:Y:S02]  /*97b0*/  ISETP.GE.AND P1, PT, R10, R25, PT ;  /* 0x000000190a00720c */ /* 0x000fe40003f26270 */
[----:B------:R-:W-:Y:S02]  /*97c0*/  CS2R R10, SRZ ;  /* 0x00000000000a7805 */ /* 0x000fe4000001ff00 */
[----:B-----5:R-:W-:Y:S02]  /*97d0*/  LEA.HI R0, R54, R54, RZ, 0x1 ;  /* 0x0000003636007211 */ /* 0x020fe400078f08ff */
[----:B------:R-:W-:Y:S02]  /*97e0*/  CS2R R24, SRZ ;  /* 0x0000000000187805 */ /* 0x000fe4000001ff00 */
[----:B------:R-:W-:-:S04]  /*97f0*/  VIMNMX R109, R109, 0xc0, PT ;  /* 0x000000c06d6d7848 */ /* 0x000fc80003fe0100 */
[----:B------:R-:W-:Y:S01]  /*9800*/  ISETP.GE.AND P0, PT, R144, R109, PT ;  /* 0x0000006d9000720c */ /* 0x000fe20003f06270 */
[----:B------:R-:W-:-:S12]  /*9810*/  @P1 BRA `(.L_x_2406) ;  /* 0x0000000000841947 */ /* 0x000fd80003800000 */
[C---:B------:R-:W-:Y:S01]  /*9820*/  VIADD R3, R22.reuse, 0x10 ;  /* 0x0000001016037836 */ /* 0x040fe20000000000 */
[----:B------:R-:W-:Y:S01]  /*9830*/  ULDC UR4, c[0x0][0x3f4] ;  /* 0x0000fd0000047ab9 */ /* 0x000fe20000000800 */
[C---:B------:R-:W-:Y:S01]  /*9840*/  VIADD R4, R22.reuse, 0x20 ;  /* 0x0000002016047836 */ /* 0x040fe20000000000 */
[----:B------:R-:W-:Y:S02]  /*9850*/  ISETP.GE.AND P1, PT, R22, UR4, PT ;  /* 0x0000000416007c0c */ /* 0x000fe4000bf26270 */
[----:B------:R-:W-:Y:S02]  /*9860*/  CS2R R24, SRZ ;  /* 0x0000000000187805 */ /* 0x000fe4000001ff00 */
[----:B------:R-:W-:Y:S02]  /*9870*/  ISETP.GE.AND P2, PT, R3, UR4, PT ;  /* 0x0000000403007c0c */ /* 0x000fe4000bf46270 */
[----:B------:R-:W-:Y:S02]  /*9880*/  CS2R R26, SRZ ;  /* 0x00000000001a7805 */ /* 0x000fe4000001ff00 */
[----:B------:R-:W-:Y:S01]  /*9890*/  ISETP.GE.AND P3, PT, R4, UR4, PT ;  /* 0x0000000404007c0c */ /* 0x000fe2000bf66270 */
[----:B------:R-:W-:Y:S01]  /*98a0*/  ULDC.64 UR6, c[0x0][0x208] ;  /* 0x0000820000067ab9 */ /* 0x000fe20000000a00 */
[----:B------:R-:W-:-:S02]  /*98b0*/  CS2R R4, SRZ ;  /* 0x0000000000047805 */ /* 0x000fc4000001ff00 */
[----:B------:R-:W-:Y:S01]  /*98c0*/  CS2R R6, SRZ ;  /* 0x0000000000067805 */ /* 0x000fe2000001ff00 */
[----:B------:R-:W-:-:S04]  /*98d0*/  @!P1 IMAD.WIDE R12, R22, 0x2, R36 ;  /* 0x00000002160c9825 */ /* 0x000fc800078e0224 */
[----:B------:R-:W-:Y:S01]  /*98e0*/  @!P2 IMAD.SHL.U32 R3, R49, 0x8, RZ ;  /* 0x000000083103a824 */ /* 0x000fe200078e00ff */
[----:B------:R0:W5:Y:S03]  /*98f0*/  @!P1 LD.E.128 R24, desc[UR6][R12.64] ;  /* 0x000000060c189980 */ /* 0x000166000c101d00 */
        /* <DEDUP_REMOVED lines=11> */
[----:B------:R-:W-:Y:S01]  /*99b0*/  CS2R R14, SRZ ;  /* 0x00000000000e7805 */ /* 0x000fe2000001ff00 */
[----:B------:R0:W5:Y:S02]  /*99c0*/  @!P2 LD.E.128 R28, desc[UR6][R40.64] ;  /* 0x00000006281ca980 */ /* 0x000164000c101d00 */
[--C-:B------:R-:W-:Y:S02]  /*99d0*/  @!P3 IMAD.WIDE R50, R51, 0x2, R38.reuse ;  /* 0x000000023332b825 */ /* 0x100fe400078e0226 */
[----:B------:R0:W5:Y:S02]  /*99e0*/  @!P2 LD.E.128 R8, desc[UR6][R36.64] ;  /* 0x000000062408a980 */ /* 0x000164000c101d00 */
[----:B------:R-:W-:-:S02]  /*99f0*/  @!P1 IMAD.WIDE R38, R22, 0x2, R38 ;  /* 0x0000000216269825 */ /* 0x000fc400078e0226 */
[----:B------:R0:W5:Y:S04]  /*9a00*/  @!P3 LD.E.128 R32, desc[UR6][R42.64] ;  /* 0x000000062a20b980 */ /* 0x000168000c101d00 */
[----:B------:R0:W5:Y:S04]  /*9a10*/  @!P1 LD.E.128 R4, desc[UR6][R38.64] ;  /* 0x0000000626049980 */ /* 0x000168000c101d00 */
[----:B------:R0:W5:Y:S02]  /*9a20*/  @!P3 LD.E.128 R12, desc[UR6][R50.64] ;  /* 0x00000006320cb980 */ /* 0x000164000c101d00 */
.L_x_2406:
[----:B------:R-:W-:Y:S05]  /*9a30*/  BSYNC B1 ;  /* 0x0000000000017941 */ /* 0x000fea0003800000 */
.L_x_2405:
        /* <DEDUP_REMOVED lines=48> */
.L_x_2643:
[----:B------:R-:W-:Y:S05]  /*9d40*/  BSYNC B1 ;  /* 0x0000000000017941 */ /* 0x000fea0003800000 */
.L_x_2407:
[----:B------:R-:W-:Y:S01]  /*9d50*/  PRMT R54, R0, 0x5410, R36 ;  /* 0x0000541000367816 */ /* 0x000fe20000000024 */
[----:B------:R-:W-:Y:S06]  /*9d60*/  @P0 BRA `(.L_x_2393) ;  /* 0x0000001400140947 */ /* 0x000fec0003800000 */
[----:B------:R1:W5:Y:S01]  /*9d70*/  LDL R80, [R1+0xa4] ;  /* 0x0000a40001507983 */ /* 0x0003620000100800 */
[----:B------:R-:W2:Y:S03]  /*9d80*/  LDC R0, c[0x0][0x3f4] ;  /* 0x0000fd00ff007b82 */ /* 0x000ea60000000800 */
[----:B------:R1:W5:Y:S04]  /*9d90*/  LDL R79, [R1+0x48] ;  /* 0x00004800014f7983 */ /* 0x0003680000100800 */
[----:B------:R1:W5:Y:S04]  /*9da0*/  LDL R78, [R1+0x5c] ;  /* 0x00005c00014e7983 */ /* 0x0003680000100800 */
[----:B------:R1:W5:Y:S01]  /*9db0*/  LDL R77, [R1+0x58] ;  /* 0x00005800014d7983 */ /* 0x0003620000100800 */
[C---:B0-----:R-:W-:Y:S01]  /*9dc0*/  VIADD R3, R22.reuse, 0x10 ;  /* 0x0000001016037836 */ /* 0x041fe20000000000 */
[----:B------:R-:W-:Y:S01]  /*9dd0*/  BSSY B1, `(.L_x_2409) ;  /* 0x000006e000017945 */ /* 0x000fe20003800000 */
[C---:B------:R-:W-:Y:S01]  /*9de0*/  VIADD R37, R22.reuse, 0x20 ;  /* 0x0000002016257836 */ /* 0x040fe20000000000 */
[----:B--2---:R-:W-:-:S02]  /*9df0*/  ISETP.GE.AND P0, PT, R22, R0, PT ;  /* 0x000000001600720c */ /* 0x004fc40003f06270 */
[-C--:B------:R-:W-:Y:S02]  /*9e00*/  ISETP.GE.AND P1, PT, R3, R0.reuse, PT ;  /* 0x000000000300720c */ /* 0x080fe40003f26270 */
[----:B------:R-:W-:-:S09]  /*9e10*/  ISETP.GE.AND P2, PT, R37, R0, PT ;  /* 0x000000002500720c */ /* 0x000fd20003f46270 */
[----:B-1----:R-:W-:Y:S05]  /*9e20*/  @P0 BRA `(.L_x_2410) ;  /* 0x0000000400a00947 */ /* 0x002fea0003800000 */
[----:B------:R-:W0:Y:S01]  /*9e30*/  S2R R38, SR_TID.X ;  /* 0x0000000000267919 */ /* 0x000e220000002100 */
[----:B-----5:R-:W-:Y:S01]  /*9e40*/  LOP3.LUT R37, R79, 0x18, R22, 0xf8, !PT ;  /* 0x000000184f257812 */ /* 0x020fe200078ef816 */
[----:B------:R-:W-:Y:S01]  /*9e50*/  HADD2.F32 R67, -RZ, R67.H0_H0 ;  /* 0x20000043ff437230 */ /* 0x000fe20000004100 */
[----:B------:R-:W-:Y:S01]  /*9e60*/  R2UR UR4, R80 ;  /* 0x00000000500472ca */ /* 0x000fe200000e0000 */
[----:B------:R-:W-:Y:S01]  /*9e70*/  HADD2.F32 R65, -RZ, R65.H0_H0 ;  /* 0x20000041ff417230 */ /* 0x000fe20000004100 */
[----:B------:R-:W-:Y:S01]  /*9e80*/  LOP3.LUT R37, R37, R77, RZ, 0x3c, !PT ;  /* 0x0000004d25257212 */ /* 0x000fe200078e3cff */
[----:B------:R-:W-:Y:S01]  /*9e90*/  HADD2.F32 R68, -RZ, R68.H0_H0 ;  /* 0x20000044ff447230 */ /* 0x000fe20000004100 */
[--C-:B------:R-:W-:Y:S01]  /*9ea0*/  SHF.R.U64 R24, R24, 0x10, R25.reuse ;  /* 0x0000001018187819 */ /* 0x100fe20000001219 */
[----:B------:R-:W-:Y:S01]  /*9eb0*/  HADD2.F32 R64, -RZ, R64.H0_H0 ;  /* 0x20000040ff407230 */ /* 0x000fe20000004100 */
[----:B------:R-:W-:Y:S02]  /*9ec0*/  SHF.R.U32.HI R66, RZ, 0x10, R25 ;  /* 0x00000010ff427819 */ /* 0x000fe40000011619 */
[----:B------:R-:W-:-:S02]  /*9ed0*/  SHF.R.U32.HI R70, RZ, 0x10, R5 ;  /* 0x00000010ff467819 */ /* 0x000fc40000011605 */
[----:B------:R-:W-:Y:S01]  /*9ee0*/  SHF.R.U64 R25, R4, 0x10, R5 ;  /* 0x0000001004197819 */ /* 0x000fe20000001205 */
[----:B------:R-:W-:Y:S01]  /*9ef0*/  HADD2.F32 R66, -RZ, R66.H0_H0 ;  /* 0x20000042ff427230 */ /* 0x000fe20000004100 */
[----:B------:R-:W-:Y:S01]  /*9f00*/  SHF.R.U64 R5, R6, 0x10, R7 ;  /* 0x0000001006057819 */ /* 0x000fe20000001207 */
[----:B------:R-:W-:Y:S01]  /*9f10*/  HADD2.F32 R70, -RZ, R70.H0_H0 ;  /* 0x20000046ff467230 */ /* 0x000fe20000004100 */
[--C-:B------:R-:W-:Y:S01]  /*9f20*/  SHF.R.U64 R4, R26, 0x10, R27.reuse ;  /* 0x000000101a047819 */ /* 0x100fe2000000121b */
[----:B------:R-:W-:Y:S01]  /*9f30*/  HADD2.F32 R25, -RZ, R25.H0_H0 ;  /* 0x20000019ff197230 */ /* 0x000fe20000004100 */
[----:B------:R-:W-:Y:S02]  /*9f40*/  SHF.R.U32.HI R27, RZ, 0x10, R27 ;  /* 0x00000010ff1b7819 */ /* 0x000fe4000001161b */
[----:B------:R-:W-:Y:S01]  /*9f50*/  SHF.R.U32.HI R73, RZ, 0x10, R7 ;  /* 0x00000010ff497819 */ /* 0x000fe20000011607 */
[----:B0-----:R-:W-:-:S05]  /*9f60*/  VIADD R38, R38, 0xffffff80 ;  /* 0xffffff8026267836 */ /* 0x001fca0000000000 */
[----:B------:R-:W-:-:S04]  /*9f70*/  LEA.HI R3, R38, R38, RZ, 0x1 ;  /* 0x0000002626037211 */ /* 0x000fc800078f08ff */
[----:B------:R-:W-:-:S05]  /*9f80*/  LOP3.LUT R3, R3, 0xfffffffe, RZ, 0xc0, !PT ;  /* 0xfffffffe03037812 */ /* 0x000fca00078ec0ff */
[----:B------:R-:W-:Y:S02]  /*9f90*/  IMAD.IADD R3, R38, 0x1, -R3 ;  /* 0x0000000126037824 */ /* 0x000fe400078e0a03 */
[----:B------:R-:W-:-:S03]  /*9fa0*/  IMAD.IADD R38, R78, 0x1, R37 ;  /* 0x000000014e267824 */ /* 0x000fc600078e0225 */
[----:B------:R-:W-:-:S04]  /*9fb0*/  LEA.HI R3, R0, R3, RZ, 0x1d ;  /* 0x0000000300037211 */ /* 0x000fc800078fe8ff */
[----:B------:R-:W-:-:S04]  /*9fc0*/  SHF.R.S32.HI R36, RZ, 0x1f, R3 ;  /* 0x0000001fff247819 */ /* 0x000fc80000011403 */
        /* <DEDUP_REMOVED lines=14> */
[--C-:B------:R-:W-:Y:S02]  /*a0b0*/  HADD2.F32 R7, -RZ, R39.reuse.H0_H0 ;  /* 0x20000027ff077230 */ /* 0x100fe40000004100 */
[----:B------:R-:W-:Y:S02]  /*a0c0*/  HADD2.F32 R60, -RZ, R38.H0_H0 ;  /* 0x20000026ff3c7230 */ /* 0x000fe40000004100 */
[----:B------:R-:W-:-:S02]  /*a0d0*/  HADD2.F32 R39, -RZ, R39.H1_H1 ;  /* 0x30000027ff277230 */ /* 0x000fc40000004100 */
[--C-:B-1----:R-:W-:Y:S02]  /*a0e0*/  HADD2.F32 R6, -RZ, R41.reuse.H0_H0 ;  /* 0x20000029ff067230 */ /* 0x102fe40000004100 */
[----:B------:R-:W-:Y:S02]  /*a0f0*/  HADD2.F32 R61, -RZ, R41.H1_H1 ;  /* 0x30000029ff3d7230 */ /* 0x000fe40000004100 */
[----:B------:R-:W-:Y:S02]  /*a100*/  HADD2.F32 R41, -RZ, R40.H0_H0 ;  /* 0x20000028ff297230 */ /* 0x000fe40000004100 */
[C---:B------:R-:W-:Y:S01]  /*a110*/  FMUL.FTZ R69, R6.reuse, R67 ;  /* 0x0000004306457220 */ /* 0x040fe20000410000 */
[-C--:B------:R-:W-:Y:S01]  /*a120*/  FMUL.FTZ R71, R6, R65.reuse ;  /* 0x0000004106477220 */ /* 0x080fe20000410000 */
[C---:B------:R-:W-:Y:S01]  /*a130*/  FMUL.FTZ R72, R61.reuse, R70 ;  /* 0x000000463d487220 */ /* 0x040fe20000410000 */
[-C--:B------:R-:W-:Y:S01]  /*a140*/  FMUL.FTZ R74, R61, R66.reuse ;  /* 0x000000423d4a7220 */ /* 0x080fe20000410000 */
[C---:B------:R-:W-:Y:S01]  /*a150*/  FFMA.FTZ R6, R26.reuse, R65, -R69 ;  /* 0x000000411a067223 */ /* 0x040fe20000010845 */
[----:B------:R-:W-:Y:S01]  /*a160*/  FFMA.FTZ R26, R26, R67, R71 ;  /* 0x000000431a1a7223 */ /* 0x000fe20000010047 */
[----:B------:R-:W-:Y:S01]  /*a170*/  FFMA.FTZ R67, R59, R66, -R72 ;  /* 0x000000423b437223 */ /* 0x000fe20000010848 */
[----:B------:R-:W-:Y:S01]  /*a180*/  FMUL.FTZ R66, R41, R68 ;  /* 0x0000004429427220 */ /* 0x000fe20000410000 */
[----:B------:R-:W-:Y:S01]  /*a190*/  FFMA.FTZ R69, R59, R70, R74 ;  /* 0x000000463b457223 */ /* 0x000fe2000001004a */
[----:B------:R-:W-:-:S02]  /*a1a0*/  HADD2.F32 R63, -RZ, R43.H0_H0 ;  /* 0x2000002bff3f7230 */ /* 0x000fc40000004100 */
[-C--:B------:R-:W-:Y:S01]  /*a1b0*/  FMUL.FTZ R65, R41, R64.reuse ;  /* 0x0000004029417220 */ /* 0x080fe20000410000 */
[C---:B------:R-:W-:Y:S01]  /*a1c0*/  FFMA.FTZ R59, R37.reuse, R64, -R66 ;  /* 0x00000040253b7223 */ /* 0x040fe20000010842 */
[--C-:B------:R-:W-:Y:S02]  /*a1d0*/  HADD2.F32 R66, -RZ, R75.reuse.H1_H1 ;  /* 0x3000004bff427230 */ /* 0x100fe40000004100 */
[----:B------:R-:W-:Y:S02]  /*a1e0*/  HADD2.F32 R62, -RZ, R42.H0_H0 ;  /* 0x2000002aff3e7230 */ /* 0x000fe40000004100 */
[----:B------:R-:W-:Y:S01]  /*a1f0*/  FFMA.FTZ R65, R37, R68, R65 ;  /* 0x0000004425417223 */ /* 0x000fe20000010041 */
[----:B------:R-:W-:Y:S02]  /*a200*/  HADD2.F32 R61, -RZ, R75.H0_H0 ;  /* 0x2000004bff3d7230 */ /* 0x000fe40000004100 */
[----:B------:R-:W-:Y:S01]  /*a210*/  FMUL.FTZ R70, R63, R66 ;  /* 0x000000423f467220 */ /* 0x000fe20000410000 */
[----:B------:R-:W-:-:S02]  /*a220*/  HADD2.F32 R41, -RZ, R76.H0_H0 ;  /* 0x2000004cff297230 */ /* 0x000fc40000004100 */
[----:B------:R-:W-:Y:S02]  /*a230*/  HADD2.F32 R64, -RZ, R76.H1_H1 ;  /* 0x3000004cff407230 */ /* 0x000fe40000004100 */
[C---:B------:R-:W-:Y:S01]  /*a240*/  FMUL.FTZ R37, R62.reuse, R61 ;  /* 0x0000003d3e257220 */ /* 0x040fe20000410000 */
[----:B------:R-:W-:Y:S02]  /*a250*/  HADD2.F32 R43, -RZ, R43.H1_H1 ;  /* 0x3000002bff2b7230 */ /* 0x000fe40000004100 */
[----:B------:R-:W-:Y:S01]  /*a260*/  FMUL.FTZ R71, R62, R41 ;  /* 0x000000293e477220 */ /* 0x000fe20000410000 */
[----:B------:R-:W-:Y:S02]  /*a270*/  HADD2.F32 R68, -RZ, R73.H0_H0 ;  /* 0x20000049ff447230 */ /* 0x000fe40000004100 */
[-C--:B------:R-:W-:Y:S01]  /*a280*/  FMUL.FTZ R63, R63, R64.reuse ;  /* 0x000000403f3f7220 */ /* 0x080fe20000410000 */
[----:B------:R-:W-:Y:S02]  /*a290*/  HADD2.F32 R62, -RZ, R27.H0_H0 ;  /* 0x2000001bff3e7230 */ /* 0x000fe40000004100 */
[----:B------:R-:W-:Y:S01]  /*a2a0*/  FFMA.FTZ R70, R7, R64, -R70 ;  /* 0x0000004007467223 */ /* 0x000fe20000010846 */
[----:B------:R-:W-:-:S02]  /*a2b0*/  HADD2.F32 R40, -RZ, R40.H1_H1 ;  /* 0x30000028ff287230 */ /* 0x000fc40000004100 */
[----:B------:R-:W-:Y:S01]  /*a2c0*/  FFMA.FTZ R63, R7, R66, R63 ;  /* 0x00000042073f7223 */ /* 0x000fe2000001003f */
[C---:B------:R-:W-:Y:S01]  /*a2d0*/  FFMA.FTZ R41, R60.reuse, R41, -R37 ;  /* 0x000000293c297223 */ /* 0x040fe20000010825 */
[----:B------:R-:W-:Y:S01]  /*a2e0*/  FFMA.FTZ R71, R60, R61, R71 ;  /* 0x0000003d3c477223 */ /* 0x000fe20000010047 */
[----:B------:R-:W-:Y:S02]  /*a2f0*/  HADD2.F32 R7, -RZ, R24.H0_H0 ;  /* 0x20000018ff077230 */ /* 0x000fe40000004100 */
[C---:B------:R-:W-:Y:S01]  /*a300*/  FMUL.FTZ R60, R43.reuse, R68 ;  /* 0x000000442b3c7220 */ /* 0x040fe20000410000 */
[----:B------:R-:W-:Y:S02]  /*a310*/  HADD2.F32 R42, -RZ, R42.H1_H1 ;  /* 0x3000002aff2a7230 */ /* 0x000fe40000004100 */
[----:B------:R-:W-:Y:S01]  /*a320*/  FMUL.FTZ R64, R43, R62 ;  /* 0x0000003e2b407220 */ /* 0x000fe20000410000 */
[----:B------:R-:W-:Y:S02]  /*a330*/  HADD2.F32 R27, -RZ, R5.H0_H0 ;  /* 0x20000005ff1b7230 */ /* 0x000fe40000004100 */
[----:B------:R-:W-:Y:S01]  /*a340*/  FMUL.FTZ R37, R40, R25 ;  /* 0x0000001928257220 */ /* 0x000fe20000410000 */
[----:B------:R-:W-:-:S02]  /*a350*/  HADD2.F32 R5, -RZ, R4.H0_H0 ;  /* 0x20000004ff057230 */ /* 0x000fc40000004100 */
[C---:B------:R-:W-:Y:S01]  /*a360*/  FFMA.FTZ R43, R39.reuse, R62, -R60 ;  /* 0x0000003e272b7223 */ /* 0x040fe2000001083c */
[----:B------:R-:W-:Y:S02]  /*a370*/  HADD2.F32 R36, -RZ, R36.H1_H1 ;  /* 0x30000024ff247230 */ /* 0x000fe40000004100 */
[----:B------:R-:W-:Y:S01]  /*a380*/  FFMA.FTZ R64, R39, R68, R64 ;  /* 0x0000004427407223 */ /* 0x000fe20000010040 */
[----:B------:R-:W-:Y:S02]  /*a390*/  HADD2.F32 R38, -RZ, R38.H1_H1 ;  /* 0x30000026ff267230 */ /* 0x000fe40000004100 */
        /* <DEDUP_REMOVED lines=17> */
.L_x_2410:
[----:B------:R-:W-:Y:S05]  /*a4b0*/  BSYNC B1 ;  /* 0x0000000000017941 */ /* 0x000fea0003800000 */
.L_x_2409:
[----:B------:R-:W-:Y:S04]  /*a4c0*/  BSSY B1, `(.L_x_2411) ;  /* 0x0000068000017945 */ /* 0x000fe80003800000 */
[----:B------:R-:W-:Y:S05]  /*a4d0*/  @P1 BRA `(.L_x_2412) ;  /* 0x0000000400981947 */ /* 0x000fea0003800000 */
[----:B------:R-:W-:Y:S01]  /*a4e0*/  LEA.HI R49, R0, R49, RZ, 0x1d ;  /* 0x0000003100317211 */ /* 0x000fe200078fe8ff */
[--C-:B------:R-:W-:Y:S01]  /*a4f0*/  HADD2.F32 R37, -RZ, R56.reuse.H1_H1 ;  /* 0x30000038ff257230 */ /* 0x100fe20000004100 */
[----:B------:R-:W-:Y:S01]  /*a500*/  LEA.HI R47, R47, R48, RZ, 0x5 ;  /* 0x000000302f2f7211 */ /* 0x000fe200078f28ff */
[----:B------:R-:W-:Y:S01]  /*a510*/  HADD2.F32 R39, -RZ, R57.H1_H1 ;  /* 0x30000039ff277230 */ /* 0x000fe20000004100 */
[----:B0-----:R-:W-:Y:S01]  /*a520*/  SHF.R.S32.HI R4, RZ, 0x1f, R49 ;  /* 0x0000001fff047819 */ /* 0x001fe20000011431 */
[----:B------:R-:W-:Y:S01]  /*a530*/  HADD2.F32 R56, -RZ, R56.H0_H0 ;  /* 0x20000038ff387230 */ /* 0x000fe20000004100 */
[----:B------:R-:W-:Y:S02]  /*a540*/  SHF.R.S32.HI R47, RZ, 0x5, R47 ;  /* 0x00000005ff2f7819 */ /* 0x000fe4000001142f */
[----:B------:R-:W-:Y:S01]  /*a550*/  LEA.HI R4, R4, R49, RZ, 0x2 ;  /* 0x0000003104047211 */ /* 0x000fe200078f10ff */
[----:B------:R-:W-:Y:S01]  /*a560*/  IMAD.SHL.U32 R49, R49, 0x8, RZ ;  /* 0x0000000831317824 */ /* 0x000fe200078e00ff */
[----:B-----5:R-:W-:Y:S01]  /*a570*/  LOP3.LUT R46, R79, 0x18, R46, 0xf8, !PT ;  /* 0x000000184f2e7812 */ /* 0x020fe200078ef82e */
[----:B------:R-:W-:Y:S01]  /*a580*/  IMAD R47, R47, 0x1800, R78 ;  /* 0x000018002f2f7824 */ /* 0x000fe200078e024e */
[----:B------:R-:W-:-:S02]  /*a590*/  SHF.R.S32.HI R4, RZ, 0x2, R4 ;  /* 0x00000002ff047819 */ /* 0x000fc40000011404 */
[----:B------:R-:W-:Y:S02]  /*a5a0*/  LOP3.LUT R49, R79, 0x18, R49, 0xf8, !PT ;  /* 0x000000184f317812 */ /* 0x000fe400078ef831 */
[----:B------:R-:W-:Y:S01]  /*a5b0*/  R2UR UR4, R80 ;  /* 0x00000000500472ca */ /* 0x000fe200000e0000 */
[----:B------:R-:W-:Y:S01]  /*a5c0*/  IMAD R24, R4, 0x1800, R78 ;  /* 0x0000180004187824 */ /* 0x000fe200078e024e */
[-C--:B------:R-:W-:Y:S02]  /*a5d0*/  LOP3.LUT R49, R49, R77.reuse, RZ, 0x3c, !PT ;  /* 0x0000004d31317212 */ /* 0x080fe400078e3cff */
[----:B------:R-:W-:Y:S02]  /*a5e0*/  LOP3.LUT R46, R46, R77, RZ, 0x3c, !PT ;  /* 0x0000004d2e2e7212 */ /* 0x000fe400078e3cff */
[----:B------:R-:W-:Y:S01]  /*a5f0*/  SHF.R.U32.HI R40, RZ, 0x10, R9 ;  /* 0x00000010ff287819 */ /* 0x000fe20000011609 */
[----:B------:R-:W-:Y:S01]  /*a600*/  IMAD.IADD R49, R24, 0x1, R49 ;  /* 0x0000000118317824 */ /* 0x000fe200078e0231 */
[--C-:B------:R-:W-:Y:S01]  /*a610*/  SHF.R.U64 R61, R28, 0x10, R29.reuse ;  /* 0x000000101c3d7819 */ /* 0x100fe2000000121d */
[----:B------:R-:W-:Y:S01]  /*a620*/  IMAD.IADD R3, R47, 0x1, R46 ;  /* 0x000000012f037824 */ /* 0x000fe200078e022e */
[----:B------:R-:W-:Y:S01]  /*a630*/  SHF.R.U32.HI R38, RZ, 0x10, R29 ;  /* 0x00000010ff267819 */ /* 0x000fe2000001161d */
[----:B------:R-:W-:Y:S01]  /*a640*/  IMAD R36, R49, 0x2, R16 ;  /* 0x0000000231247824 */ /* 0x000fe200078e0210 */
[----:B------:R-:W-:Y:S01]  /*a650*/  SHF.R.U64 R59, R8, 0x10, R9 ;  /* 0x00000010083b7819 */ /* 0x000fe20000001209 */
[----:B------:R-:W-:Y:S01]  /*a660*/  HADD2.F32 R40, -RZ, R40.H0_H0 ;  /* 0x20000028ff287230 */ /* 0x000fe20000004100 */
[----:B------:R-:W-:-:S02]  /*a670*/  LEA R3, R3, UR4, 0x1 ;  /* 0x0000000403037c11 */ /* 0x000fc4000f8e08ff */
[----:B------:R-:W0:Y:S01]  /*a680*/  LDS.128 R24, [R36+0xda00] ;  /* 0x00da000024187984 */ /* 0x000e220000000c00 */
[--C-:B------:R-:W-:Y:S02]  /*a690*/  SHF.R.U64 R60, R30, 0x10, R31.reuse ;  /* 0x000000101e3c7819 */ /* 0x100fe4000000121f */
[----:B------:R-:W-:Y:S01]  /*a6a0*/  SHF.R.U32.HI R48, RZ, 0x10, R31 ;  /* 0x00000010ff307819 */ /* 0x000fe2000001161f */
[----:B------:R-:W1:Y:S01]  /*a6b0*/  LDS.128 R4, [R3] ;  /* 0x0000000003047984 */ /* 0x000e620000000c00 */
[--C-:B------:R-:W-:Y:S02]  /*a6c0*/  SHF.R.U32.HI R47, RZ, 0x10, R11.reuse ;  /* 0x00000010ff2f7819 */ /* 0x100fe4000001160b */
[----:B------:R-:W-:Y:S01]  /*a6d0*/  SHF.R.U64 R49, R10, 0x10, R11 ;  /* 0x000000100a317819 */ /* 0x000fe2000000120b */
[--C-:B0-----:R-:W-:Y:S02]  /*a6e0*/  HADD2.F32 R28, -RZ, R25.reuse.H0_H0 ;  /* 0x20000019ff1c7230 */ /* 0x101fe40000004100 */
[----:B------:R-:W-:-:S02]  /*a6f0*/  HADD2.F32 R29, -RZ, R25.H1_H1 ;  /* 0x30000019ff1d7230 */ /* 0x000fc40000004100 */
[--C-:B-1----:R-:W-:Y:S02]  /*a700*/  HADD2.F32 R8, -RZ, R5.reuse.H0_H0 ;  /* 0x20000005ff087230 */ /* 0x102fe40000004100 */
[C---:B------:R-:W-:Y:S01]  /*a710*/  FMUL.FTZ R41, R28.reuse, R39 ;  /* 0x000000271c297220 */ /* 0x040fe20000410000 */
[-C--:B------:R-:W-:Y:S01]  /*a720*/  FMUL.FTZ R43, R28, R37.reuse ;  /* 0x000000251c2b7220 */ /* 0x080fe20000410000 */
[----:B------:R-:W-:Y:S02]  /*a730*/  HADD2.F32 R9, -RZ, R5.H1_H1 ;  /* 0x30000005ff097230 */ /* 0x000fe40000004100 */
[----:B------:R-:W-:Y:S01]  /*a740*/  FMUL.FTZ R42, R29, R40 ;  /* 0x000000281d2a7220 */ /* 0x000fe20000410000 */
[----:B------:R-:W-:Y:S02]  /*a750*/  HADD2.F32 R28, -RZ, R38.H0_H0 ;  /* 0x20000026ff1c7230 */ /* 0x000fe40000004100 */
[----:B------:R-:W-:Y:S01]  /*a760*/  FFMA.FTZ R41, R8, R37, -R41 ;  /* 0x0000002508297223 */ /* 0x000fe20000010829 */
[----:B------:R-:W-:-:S02]  /*a770*/  HADD2.F32 R25, -RZ, R24.H0_H0 ;  /* 0x20000018ff197230 */ /* 0x000fc40000004100 */
[----:B------:R-:W-:Y:S01]  /*a780*/  FFMA.FTZ R43, R8, R39, R43 ;  /* 0x00000027082b7223 */ /* 0x000fe2000001002b */
[----:B------:R-:W-:Y:S02]  /*a790*/  HADD2.F32 R38, -RZ, R55.H0_H0 ;  /* 0x20000037ff267230 */ /* 0x000fe40000004100 */
[-C--:B------:R-:W-:Y:S01]  /*a7a0*/  FMUL.FTZ R46, R29, R28.reuse ;  /* 0x0000001c1d2e7220 */ /* 0x080fe20000410000 */
[----:B------:R-:W-:Y:S02]  /*a7b0*/  HADD2.F32 R5, -RZ, R4.H0_H0 ;  /* 0x20000004ff057230 */ /* 0x000fe40000004100 */
[----:B------:R-:W-:Y:S01]  /*a7c0*/  FFMA.FTZ R42, R9, R28, -R42 ;  /* 0x0000001c092a7223 */ /* 0x000fe2000001082a */
[----:B------:R-:W-:Y:S02]  /*a7d0*/  HADD2.F32 R8, -RZ, R58.H1_H1 ;  /* 0x3000003aff087230 */ /* 0x000fe40000004100 */
[----:B------:R-:W-:Y:S01]  /*a7e0*/  FMUL.FTZ R28, R25, R38 ;  /* 0x00000026191c7220 */ /* 0x000fe20000410000 */
[----:B------:R-:W-:Y:S01]  /*a7f0*/  FFMA.FTZ R46, R9, R40, R46 ;  /* 0x00000028092e7223 */ /* 0x000fe2000001002e */
[----:B------:R-:W-:-:S02]  /*a800*/  HADD2.F32 R30, -RZ, R26.H0_H0 ;  /* 0x2000001aff1e7230 */ /* 0x000fc40000004100 */
[-C--:B------:R-:W-:Y:S01]  /*a810*/  FFMA.FTZ R29, R5, R8.reuse, -R28 ;  /* 0x00000008051d7223 */ /* 0x080fe2000001081c */
[----:B------:R-:W-:Y:S02]  /*a820*/  HADD2.F32 R31, -RZ, R27.H0_H0 ;  /* 0x2000001bff1f7230 */ /* 0x000fe40000004100 */
[----:B------:R-:W-:Y:S01]  /*a830*/  FMUL.FTZ R25, R25, R8 ;  /* 0x0000000819197220 */ /* 0x000fe20000410000 */
[----:B------:R-:W-:Y:S02]  /*a840*/  HADD2.F32 R55, -RZ, R55.H1_H1 ;  /* 0x30000037ff377230 */ /* 0x000fe40000004100 */
[----:B------:R-:W-:Y:S02]  /*a850*/  HADD2.F32 R9, -RZ, R58.H0_H0 ;  /* 0x2000003aff097230 */ /* 0x000fe40000004100 */
[----:B------:R-:W-:Y:S01]  /*a860*/  FFMA.FTZ R38, R5, R38, R25 ;  /* 0x0000002605267223 */ /* 0x000fe20000010019 */
[----:B------:R-:W-:Y:S02]  /*a870*/  HADD2.F32 R28, -RZ, R57.H0_H0 ;  /* 0x20000039ff1c7230 */ /* 0x000fe40000004100 */
[----:B------:R-:W-:Y:S01]  /*a880*/  FMUL.FTZ R5, R30, R55 ;  /* 0x000000371e057220 */ /* 0x000fe20000410000 */
[----:B------:R-:W-:-:S02]  /*a890*/  HADD2.F32 R11, -RZ, R7.H0_H0 ;  /* 0x20000007ff0b7230 */ /* 0x000fc40000004100 */
[----:B------:R-:W-:Y:S01]  /*a8a0*/  FMUL.FTZ R25, R30, R9 ;  /* 0x000000091e197220 */ /* 0x000fe20000410000 */
[----:B------:R-:W-:Y:S02]  /*a8b0*/  HADD2.F32 R10, -RZ, R6.H0_H0 ;  /* 0x20000006ff0a7230 */ /* 0x000fe40000004100 */
[C---:B------:R-:W-:Y:S01]  /*a8c0*/  FMUL.FTZ R40, R31.reuse, R28 ;  /* 0x0000001c1f287220 */ /* 0x040fe20000410000 */
[----:B------:R-:W-:Y:S02]  /*a8d0*/  HADD2.F32 R27, -RZ, R27.H1_H1 ;  /* 0x3000001bff1b7230 */ /* 0x000fe40000004100 */
[-C--:B------:R-:W-:Y:S01]  /*a8e0*/  FMUL.FTZ R31, R31, R56.reuse ;  /* 0x000000381f1f7220 */ /* 0x080fe20000410000 */
[----:B------:R-:W-:Y:S02]  /*a8f0*/  HADD2.F32 R30, -RZ, R47.H0_H0 ;  /* 0x2000002fff1e7230 */ /* 0x000fe40000004100 */
        /* <DEDUP_REMOVED lines=13> */
[----:B------:R-:W-:Y:S01]  /*a9d0*/  FFMA.FTZ R47, R7, R30, R50 ;  /* 0x0000001e072f7223 */ /* 0x000fe20000010032 */
[----:B------:R-:W-:Y:S02]  /*a9e0*/  HADD2.F32 R25, -RZ, R49.H0_H0 ;  /* 0x20000031ff197230 */ /* 0x000fe40000004100 */
[C---:B------:R-:W-:Y:S01]  /*a9f0*/  FMUL.FTZ R7, R24.reuse, R11 ;  /* 0x0000000b18077220 */ /* 0x040fe20000410000 */
[----:B------:R-:W-:Y:S02]  /*aa00*/  HADD2.F32 R9, -RZ, R60.H0_H0 ;  /* 0x2000003cff097230 */ /* 0x000fe40000004100 */
[----:B------:R-:W-:Y:S01]  /*aa10*/  FMUL.FTZ R24, R24, R5 ;  /* 0x0000000518187220 */ /* 0x000fe20000410000 */
[----:B------:R-:W-:-:S02]  /*aa20*/  HADD2.F32 R4, -RZ, R4.H1_H1 ;  /* 0x30000004ff047230 */ /* 0x000fc40000004100 */
[C---:B------:R-:W-:Y:S01]  /*aa30*/  FMUL.FTZ R31, R26.reuse, R25 ;  /* 0x000000191a1f7220 */ /* 0x040fe20000410000 */
[----:B------:R-:W-:Y:S02]  /*aa40*/  HADD2.F32 R6, -RZ, R6.H1_H1 ;  /* 0x30000006ff067230 */ /* 0x000fe40000004100 */
[----:B------:R-:W-:Y:S01]  /*aa50*/  FMUL.FTZ R26, R26, R9 ;  /* 0x000000091a1a7220 */ /* 0x000fe20000410000 */
[C---:B------:R-:W-:Y:S01]  /*aa60*/  FFMA.FTZ R27, R4.reuse, R11, R24 ;  /* 0x0000000b041b7223 */ /* 0x040fe20000010018 */
[----:B------:R-:W-:Y:S01]  /*aa70*/  FFMA.FTZ R8, R4, R5, -R7 ;  /* 0x0000000504087223 */ /* 0x000fe20000010807 */
[C---:B------:R-:W-:Y:S01]  /*aa80*/  FFMA.FTZ R24, R6.reuse, R9, -R31 ;  /* 0x0000000906187223 */ /* 0x040fe2000001081f */
[----:B------:R-:W-:Y:S01]  /*aa90*/  FFMA.FTZ R25, R6, R25, R26 ;  /* 0x0000001906197223 */ /* 0x000fe2000001001a */
[----:B------:R-:W-:Y:S02]  /*aaa0*/  F2FP.F16.F32.PACK_AB R7, R39, R40 ;  /* 0x000000282707723e */ /* 0x000fe400000000ff */
        /* <DEDUP_REMOVED lines=9> */
.L_x_2412:
[----:B------:R-:W-:Y:S05]  /*ab40*/  BSYNC B1 ;  /* 0x0000000000017941 */ /* 0x000fea0003800000 */
.L_x_2411:
[----:B------:R-:W-:Y:S05]  /*ab50*/  @P2 BRA `(.L_x_2393) ;  /* 0x0000000400982947 */ /* 0x000fea0003800000 */
[----:B------:R-:W-:Y:S01]  /*ab60*/  LEA.HI R0, R0, R45, RZ, 0x1d ;  /* 0x0000002d00007211 */ /* 0x000fe200078fe8ff */
[----:B0-----:R-:W-:Y:S01]  /*ab70*/  HADD2.F32 R27, -RZ, R53.H1_H1 ;  /* 0x30000035ff1b7230 */ /* 0x001fe20000004100 */
[----:B------:R-:W-:Y:S01]  /*ab80*/  LEA.HI R20, R21, R20, RZ, 0x5 ;  /* 0x0000001415147211 */ /* 0x000fe200078f28ff */
[--C-:B------:R-:W-:Y:S01]  /*ab90*/  HADD2.F32 R29, -RZ, R51.reuse.H1_H1 ;  /* 0x30000033ff1d7230 */ /* 0x100fe20000004100 */
[----:B-1----:R-:W-:Y:S01]  /*aba0*/  SHF.R.S32.HI R3, RZ, 0x1f, R0 ;  /* 0x0000001fff037819 */ /* 0x002fe20000011400 */
        /* <DEDUP_REMOVED lines=14> */
[----:B------:R-:W-:Y:S01]  /*ac90*/  SHF.R.U64 R39, R32, 0x10, R33 ;  /* 0x0000001020277819 */ /* 0x000fe20000001221 */
[----:B------:R-:W-:Y:S01]  /*aca0*/  IMAD.IADD R5, R20, 0x1, R5 ;  /* 0x0000000114057824 */ /* 0x000fe200078e0205 */
[----:B------:R-:W-:Y:S01]  /*acb0*/  SHF.R.U64 R36, R12, 0x10, R13 ;  /* 0x000000100c247819 */ /* 0x000fe2000000120d */
[----:B------:R-:W-:Y:S01]  /*acc0*/  IMAD R3, R3, 0x2, R16 ;  /* 0x0000000203037824 */ /* 0x000fe200078e0210 */
[----:B------:R-:W-:Y:S01]  /*acd0*/  SHF.R.U32.HI R32, RZ, 0x10, R33 ;  /* 0x00000010ff207819 */ /* 0x000fe20000011621 */
        /* <DEDUP_REMOVED lines=15> */
[C---:B------:R-:W-:Y:S01]  /*add0*/  FFMA.FTZ R31, R12.reuse, R27, -R31 ;  /* 0x0000001b0c1f7223 */ /* 0x040fe2000001081f */
[----:B------:R-:W-:Y:S02]  /*ade0*/  HADD2.F32 R20, -RZ, R32.H0_H0 ;  /* 0x20000020ff147230 */ /* 0x000fe40000004100 */
[----:B------:R-:W-:Y:S01]  /*adf0*/  FFMA.FTZ R33, R12, R29, R33 ;  /* 0x0000001d0c217223 */ /* 0x000fe20000010021 */
[----:B------:R-:W-:-:S02]  /*ae00*/  HADD2.F32 R9, -RZ, R8.H0_H0 ;  /* 0x20000008ff097230 */ /* 0x000fc40000004100 */
[----:B------:R-:W-:Y:S02]  /*ae10*/  HADD2.F32 R12, -RZ, R53.H0_H0 ;  /* 0x20000035ff0c7230 */ /* 0x000fe40000004100 */
[-C--:B------:R-:W-:Y:S01]  /*ae20*/  FMUL.FTZ R32, R21, R20.reuse ;  /* 0x0000001415207220 */ /* 0x080fe20000410000 */
[----:B------:R-:W-:Y:S02]  /*ae30*/  HADD2.F32 R5, -RZ, R4.H0_H0 ;  /* 0x20000004ff057230 */ /* 0x000fe40000004100 */
[----:B------:R-:W-:Y:S01]  /*ae40*/  FFMA.FTZ R30, R13, R20, -R30 ;  /* 0x000000140d1e7223 */ /* 0x000fe2000001081e */
[----:B------:R-:W-:Y:S02]  /*ae50*/  HADD2.F32 R24, -RZ, R10.H0_H0 ;  /* 0x2000000aff187230 */ /* 0x000fe40000004100 */
[C---:B------:R-:W-:Y:S01]  /*ae60*/  FMUL.FTZ R20, R9.reuse, R26 ;  /* 0x0000001a09147220 */ /* 0x040fe20000410000 */
[----:B------:R-:W-:Y:S02]  /*ae70*/  HADD2.F32 R21, -RZ, R52.H0_H0 ;  /* 0x20000034ff157230 */ /* 0x000fe40000004100 */
[----:B------:R-:W-:Y:S01]  /*ae80*/  FMUL.FTZ R29, R9, R12 ;  /* 0x0000000c091d7220 */ /* 0x000fe20000410000 */
[----:B------:R-:W-:-:S02]  /*ae90*/  HADD2.F32 R9, -RZ, R54.H0_H0 ;  /* 0x20000036ff097230 */ /* 0x000fc40000004100 */
[C---:B------:R-:W-:Y:S01]  /*aea0*/  FFMA.FTZ R27, R5.reuse, R12, -R20 ;  /* 0x0000000c051b7223 */ /* 0x040fe20000010814 */
[----:B------:R-:W-:Y:S02]  /*aeb0*/  HADD2.F32 R14, -RZ, R6.H0_H0 ;  /* 0x20000006ff0e7230 */ /* 0x000fe40000004100 */
[----:B------:R-:W-:Y:S01]  /*aec0*/  FFMA.FTZ R29, R5, R26, R29 ;  /* 0x0000001a051d7223 */ /* 0x000fe2000001001d */
[--C-:B------:R-:W-:Y:S02]  /*aed0*/  HADD2.F32 R25, -RZ, R11.reuse.H0_H0 ;  /* 0x2000000bff197230 */ /* 0x100fe40000004100 */
[----:B------:R-:W-:Y:S01]  /*aee0*/  FFMA.FTZ R32, R13, R28, R32 ;  /* 0x0000001c0d207223 */ /* 0x000fe20000010020 */
[----:B------:R-:W-:Y:S02]  /*aef0*/  HADD2.F32 R11, -RZ, R11.H1_H1 ;  /* 0x3000000bff0b7230 */ /* 0x000fe40000004100 */
[----:B------:R-:W-:Y:S01]  /*af00*/  FMUL.FTZ R5, R24, R21 ;  /* 0x0000001518057220 */ /* 0x000fe20000410000 */
[----:B------:R-:W-:-:S02]  /*af10*/  HADD2.F32 R52, -RZ, R52.H1_H1 ;  /* 0x30000034ff347230 */ /* 0x000fc40000004100 */
[-C--:B------:R-:W-:Y:S01]  /*af20*/  FMUL.FTZ R13, R24, R9.reuse ;  /* 0x00000009180d7220 */ /* 0x080fe20000410000 */
[----:B------:R-:W-:Y:S02]  /*af30*/  HADD2.F32 R20, -RZ, R34.H0_H0 ;  /* 0x20000022ff147230 */ /* 0x000fe40000004100 */
[C---:B------:R-:W-:Y:S01]  /*af40*/  FFMA.FTZ R24, R14.reuse, R9, -R5 ;  /* 0x000000090e187223 */ /* 0x040fe20000010805 */
[----:B------:R-:W-:Y:S02]  /*af50*/  HADD2.F32 R12, -RZ, R37.H0_H0 ;  /* 0x20000025ff0c7230 */ /* 0x000fe40000004100 */
[----:B------:R-:W-:Y:S01]  /*af60*/  FMUL.FTZ R26, R25, R52 ;  /* 0x00000034191a7220 */ /* 0x000fe20000410000 */
[----:B------:R-:W-:Y:S02]  /*af70*/  HADD2.F32 R54, -RZ, R54.H1_H1 ;  /* 0x30000036ff367230 */ /* 0x000fe40000004100 */
[----:B------:R-:W-:Y:S01]  /*af80*/  FFMA.FTZ R14, R14, R21, R13 ;  /* 0x000000150e0e7223 */ /* 0x000fe2000001000d */
[----:B------:R-:W-:-:S02]  /*af90*/  HADD2.F32 R15, -RZ, R7.H0_H0 ;  /* 0x20000007ff0f7230 */ /* 0x000fc40000004100 */
[C---:B------:R-:W-:Y:S01]  /*afa0*/  FMUL.FTZ R28, R11.reuse, R20 ;  /* 0x000000140b1c7220 */ /* 0x040fe20000410000 */
[----:B------:R-:W-:Y:S02]  /*afb0*/  HADD2.F32 R7, -RZ, R7.H1_H1 ;  /* 0x30000007ff077230 */ /* 0x000fe40000004100 */
        /* <DEDUP_REMOVED lines=32> */
.L_x_2393:
[----:B------:R-:W-:Y:S05]  /*b1c0*/  BSYNC B0 ;  /* 0x0000000000007941 */ /* 0x000fea0003800000 */
.L_x_2386:
        /* <DEDUP_REMOVED lines=8> */
.L_x_2384:
[----:B0--3--:R-:W3:Y:S02]  /*b250*/  LDL R0, [R1+0x60] ;  /* 0x0000600001007983 */ /* 0x009ee40000100800 */
[----:B---3--:R-:W-:-:S13]  /*b260*/  R2UR UR4, R0 ;  /* 0x00000000000472ca */ /* 0x008fda00000e0000 */
[----:B------:R-:W-:-:S05]  /*b270*/  IMAD.U32 R0, RZ, RZ, UR4 ;  /* 0x00000004ff007e24 */ /* 0x000fca000f8e00ff */
[----:B------:R-:W-:-:S13]  /*b280*/  ISETP.NE.AND P1, PT, R0, 0x3, PT ;  /* 0x000000030000780c */ /* 0x000fda0003f25270 */
[----:B------:R-:W-:Y:S05]  /*b290*/  @!P1 BRA `(.L_x_2413) ;  /* 0x0000000000049947 */ /* 0x000fea0003800000 */
[----:B------:R-:W-:Y:S01]  /*b2a0*/  BPT.TRAP 0x1 ;  /* 0x000000040000795c */ /* 0x000fe20000300000 */
.L_x_2413:
[----:B--2-4-:R-:W2:Y:S01]  /*b2b0*/  LDL R3, [R1+0x38] ;  /* 0x0000380001037983 */ /* 0x014ea20000100800 */
[----:B------:R-:W-:Y:S01]  /*b2c0*/  IMAD R0, R19, 0x8, R16 ;  /* 0x0000000813007824 */ /* 0x000fe200078e0210 */
[----:B--2---:R-:W-:-:S04]  /*b2d0*/  SHF.L.U32 R3, R3, 0x1f, RZ ;  /* 0x0000001f03037819 */ /* 0x004fc800000006ff */
[----:B------:R0:W2:Y:S01]  /*b2e0*/  SYNCS.PHASECHK.TRANS64.TRYWAIT P2, [R0+URZ+0x31c30], R3 ;  /* 0x031c3003000075a7 */ /* 0x0000a2000804017f */
[----:B------:R-:W-:Y:S05]  /*b2f0*/  @!P1 BRA `(.L_x_2414) ;  /* 0x0000000000049947 */ /* 0x000fea0003800000 */
[----:B------:R-:W-:Y:S01]  /*b300*/  BPT.TRAP 0x1 ;  /* 0x000000040000795c */ /* 0x000fe20000300000 */
.L_x_2414:
[----:B------:R-:W3:Y:S02]  /*b310*/  S2R R4, SR_TID.X ;  /* 0x0000000000047919 */ /* 0x000ee40000002100 */
[----:B---3--:R-:W-:-:S04]  /*b320*/  LOP3.LUT R4, R4, 0x7f, RZ, 0xc0, !PT ;  /* 0x0000007f04047812 */ /* 0x008fc800078ec0ff */
[----:B------:R-:W-:Y:S01]  /*b330*/  ISETP.NE.AND P0, PT, R4, RZ, PT ;  /* 0x000000ff0400720c */ /* 0x000fe20003f05270 */
[----:B--2---:R-:W-:-:S12]  /*b340*/  @P2 BRA `(.L_x_2415) ;  /* 0x0000000000082947 */ /* 0x004fd80003800000 */
[----:B------:R-:W2:Y:S02]  /*b350*/  SYNCS.PHASECHK.TRANS64.TRYWAIT P2, [R0+URZ+0x31c30], R3 ;  /* 0x031c3003000075a7 */ /* 0x000ea4000804017f */
[----:B--2---:R-:W-:Y:S05]  /*b360*/  @!P2 BRA `(.L_x_2416) ;  /* 0x000001a4004ca947 */ /* 0x004fea0003800000 */
.L_x_2415:
[----:B------:R-:W-:Y:S05]  /*b370*/  WARPSYNC.ALL ;  /* 0x0000000000007948 */ /* 0x000fea0003800000 */
[----:B------:R-:W-:Y:S02]  /*b380*/  VIADD R4, R16, 0x16a00 ;  /* 0x00016a0010047836 */ /* 0x000fe40000000000 */
[----:B0-2---:R-:W-:Y:S02]  /*b390*/  IMAD R3, R2, 0x1000, R16 ;  /* 0x0000100002037824 */ /* 0x005fe400078e0210 */
[----:B------:R-:W-:Y:S01]  /*b3a0*/  IMAD.MOV.U32 R15, RZ, RZ, -0x7fffffe0 ;  /* 0x80000020ff0f7424 */ /* 0x000fe200078e00ff */
[----:B------:R-:W-:Y:S01]  /*b3b0*/  SHF.R.U32.HI R2, RZ, 0x4, R4 ;  /* 0x00000004ff027819 */ /* 0x000fe20000011604 */
[----:B------:R-:W-:Y:S01]  /*b3c0*/  VIADD R3, R3, 0xda00 ;  /* 0x0000da0003037836 */ /* 0x000fe20000000000 */
[----:B------:R-:W-:Y:S01]  /*b3d0*/  WARPGROUP.ARRIVE ;  /* 0x00000000000079c5 */ /* 0x000fe20000000000 */
[----:B------:R-:W-:Y:S01]  /*b3e0*/  IMAD.MOV.U32 R5, RZ, RZ, -0x7fffffe0 ;  /* 0x80000020ff057424 */ /* 0x000fe200078e00ff */
[----:B------:R-:W-:Y:S01]  /*b3f0*/  LOP3.LUT R2, R2, 0x3fff, RZ, 0xc0, !PT ;  /* 0x00003fff02027812 */ /* 0x000fe200078ec0ff */
[----:B------:R-:W-:Y:S01]  /*b400*/  IMAD.MOV.U32 R7, RZ, RZ, -0x7fffffe0 ;  /* 0x80000020ff077424 */ /* 0x000fe200078e00ff */
[----:B------:R-:W-:Y:S01]  /*b410*/  SHF.R.U32.HI R3, RZ, 0x4, R3 ;  /* 0x00000004ff037819 */ /* 0x000fe20000011603 */
[----:B------:R-:W-:Y:S01]  /*b420*/  IMAD.MOV.U32 R9, RZ, RZ, -0x7fffffe0 ;  /* 0x80000020ff097424 */ /* 0x000fe200078e00ff */
[----:B------:R-:W-:Y:S01]  /*b430*/  LOP3.LUT R6, R2, 0x10000, RZ, 0xfc, !PT ;  /* 0x0001000002067812 */ /* 0x000fe200078efcff */
[----:B------:R-:W-:Y:S01]  /*b440*/  IMAD.MOV.U32 R11, RZ, RZ, -0x7fffffe0 ;  /* 0x80000020ff0b7424 */ /* 0x000fe200078e00ff */
[----:B------:R-:W-:Y:S01]  /*b450*/  LOP3.LUT R3, R3, 0x3fff, RZ, 0xc0, !PT ;  /* 0x00003fff03037812 */ /* 0x000fe200078ec0ff */
[----:B------:R-:W-:Y:S01]  /*b460*/  IMAD.MOV.U32 R13, RZ, RZ, -0x7fffffe0 ;  /* 0x80000020ff0d7424 */ /* 0x000fe200078e00ff */
[----:B------:R-:W0:Y:S01]  /*b470*/  LDC R102, c[0x0][0x448] ;  /* 0x00011200ff667b82 */ /* 0x000e220000000800 */
[----:B------:R-:W-:Y:S01]  /*b480*/  IMAD R14, R19, 0x6c0, R6 ;  /* 0x000006c0130e7824 */ /* 0x000fe200078e0206 */
[----:B------:R-:W-:Y:S01]  /*b490*/  LOP3.LUT R2, R3, 0x10000, RZ, 0xfc, !PT ;  /* 0x0001000003027812 */ /* 0x000fe200078efcff */
[----:B------:R-:W-:Y:S01]  /*b4a0*/  IMAD.MOV.U32 R3, RZ, RZ, -0x7fffffe0 ;  /* 0x80000020ff037424 */ /* 0x000fe200078e00ff */
[----:B------:R-:W-:Y:S01]  /*b4b0*/  R2UR UR7, R15 ;  /* 0x000000000f0772ca */ /* 0x000fe200000e0000 */
[----:B------:R2:W-:Y:S01]  /*b4c0*/  STL [R1+0x70], R6 ;  /* 0x0000700601007387 */ /* 0x0005e20000100800 */
[----:B------:R-:W-:Y:S01]  /*b4d0*/  R2UR UR6, R14 ;  /* 0x000000000e0672ca */ /* 0x000fe200000e0000 */
[----:B------:R-:W-:Y:S01]  /*b4e0*/  IMAD.MOV.U32 R21, RZ, RZ, -0x7fffffe0 ;  /* 0x80000020ff157424 */ /* 0x000fe200078e00ff */
[----:B------:R-:W-:Y:S01]  /*b4f0*/  R2UR UR4, R2 ;  /* 0x00000000020472ca */ /* 0x000fe200000e0000 */
[C---:B------:R-:W-:Y:S01]  /*b500*/  VIADD R4, R14.reuse, 0x40 ;  /* 0x000000400e047836 */ /* 0x040fe20000000000 */
[----:B------:R-:W-:Y:S01]  /*b510*/  R2UR UR5, R3 ;  /* 0x00000000030572ca */ /* 0x000fe200000e0000 */
[----:B------:R-:W-:Y:S01]  /*b520*/  IMAD.MOV.U32 R99, RZ, RZ, -0x7fffffe0 ;  /* 0x80000020ff637424 */ /* 0x000fe200078e00ff */
[----:B------:R-:W-:Y:S01]  /*b530*/  R2UR UR11, R7 ;  /* 0x00000000070b72ca */ /* 0x000fe200000e0000 */
[----:B------:R-:W-:Y:S01]  /*b540*/  VIADD R8, R14, 0x100 ;  /* 0x000001000e087836 */ /* 0x000fe20000000000 */
[----:B------:R-:W-:Y:S01]  /*b550*/  R2UR UR8, R2 ;  /* 0x00000000020872ca */ /* 0x000fe200000e0000 */
[----:B--2---:R-:W-:Y:S01]  /*b560*/  VIADD R6, R14, 0x80 ;  /* 0x000000800e067836 */ /* 0x004fe20000000000 */
[C---:B------:R-:W-:Y:S01]  /*b570*/  R2UR UR9, R3.reuse ;  /* 0x00000000030972ca */ /* 0x040fe200000e0000 */
[----:B------:R-:W-:Y:S01]  /*b580*/  ULDC UR61, c[0x0][0x9d8] ;  /* 0x00027600003d7ab9 */ /* 0x000fe20000000800 */
[----:B------:R-:W-:Y:S01]  /*b590*/  R2UR UR12, R2 ;  /* 0x00000000020c72ca */ /* 0x000fe200000e0000 */
[----:B------:R-:W-:Y:S01]  /*b5a0*/  ULDC UR60, c[0x0][0x9d8] ;  /* 0x00027600003c7ab9 */ /* 0x000fe20000000800 */
[----:B------:R-:W-:-:S02]  /*b5b0*/  R2UR UR13, R3 ;  /* 0x00000000030d72ca */ /* 0x000fc400000e0000 */
[----:B------:R-:W-:Y:S01]  /*b5c0*/  R2UR UR19, R9 ;  /* 0x00000000091372ca */ /* 0x000fe200000e0000 */
[----:B------:R-:W-:Y:S01]  /*b5d0*/  HGMMA.64x16x16.F32 R88, gdesc[UR4], RZ, !UPT, gsb0 ;  /* 0x00200000045879f0 */ /* 0x000fe2000c0008ff */
[----:B------:R-:W-:Y:S01]  /*b5e0*/  R2UR UR6, R4 ;  /* 0x00000000040672ca */ /* 0x000fe200000e0000 */
[----:B------:R-:W-:Y:S01]  /*b5f0*/  VIADD R10, R14, 0x102 ;  /* 0x000001020e0a7836 */ /* 0x000fe20000000000 */
[----:B------:R-:W-:Y:S01]  /*b600*/  R2UR UR7, R5 ;  /* 0x00000000050772ca */ /* 0x000fe200000e0000 */
[C---:B------:R-:W-:Y:S01]  /*b610*/  VIADD R12, R2.reuse, 0x300 ;  /* 0x00000300020c7836 */ /* 0x040fe20000000000 */
[----:B------:R-:W-:Y:S01]  /*b620*/  R2UR UR4, R2 ;  /* 0x00000000020472ca */ /* 0x000fe200000e0000 */
[C---:B------:R-:W-:Y:S01]  /*b630*/  VIADD R20, R14.reuse, 0x342 ;  /* 0x000003420e147836 */ /* 0x040fe20000000000 */
[----:B------:R-:W-:Y:S01]  /*b640*/  R2UR UR5, R3 ;  /* 0x00000000030572ca */ /* 0x000fe200000e0000 */
[----:B------:R-:W-:Y:S01]  /*b650*/  VIADD R98, R14, 0x5c0 ;  /* 0x000005c00e627836 */ /* 0x000fe20000000000 */
[----:B------:R-:W-:Y:S01]  /*b660*/  R2UR UR16, R2 ;  /* 0x00000000021072ca */ /* 0x000fe200000e0000 */
[----:B------:R-:W2:Y:S01]  /*b670*/  LDL.LU R101, [R1+0x44] ;  /* 0x0000440001657983 */ /* 0x000ea20000300800 */
[----:B------:R-:W-:-:S02]  /*b680*/  WARPGROUP.DEPBAR.LE gsb0, 0x0 ;  /* 0x00008000000079c5 */ /* 0x000fc40000010000 */
[----:B-----5:R-:W-:Y:S01]  /*b690*/  WARPGROUP.ARRIVE ;  /* 0x00000000000079c5 */ /* 0x020fe20000000000 */
[----:B------:R-:W-:Y:S01]  /*b6a0*/  R2UR UR10, R6 ;  /* 0x00000000060a72ca */ /* 0x000fe200000e0000 */
[----:B------:R-:W-:Y:S01]  /*b6b0*/  VIADD R4, R14, 0xc0 ;  /* 0x000000c00e047836 */ /* 0x000fe20000000000 */
[----:B------:R-:W-:Y:S01]  /*b6c0*/  R2UR UR18, R8 ;  /* 0x00000000081272ca */ /* 0x000fe200000e0000 */
[----:B------:R-:W-:Y:S01]  /*b6d0*/  IMAD.MOV.U32 R5, RZ, RZ, -0x7fffffe0 ;  /* 0x80000020ff057424 */ /* 0x000fe200078e00ff */
[C---:B------:R-:W-:Y:S02]  /*b6e0*/  R2UR UR17, R3.reuse ;  /* 0x00000000031172ca */ /* 0x040fe400000e0000 */
[----:B------:R-:W-:Y:S01]  /*b6f0*/  HGMMA.64x16x16.F32 R80, gdesc[UR4], RZ, !UPT, gsb0 ;  /* 0x00200000045079f0 */ /* 0x000fe2000c0008ff */
[----:B------:R-:W-:Y:S01]  /*b700*/  IMAD.MOV.U32 R7, RZ, RZ, -0x7fffffe0 ;  /* 0x80000020ff077424 */ /* 0x000fe200078e00ff */
[----:B------:R-:W-:Y:S02]  /*b710*/  R2UR UR20, R2 ;  /* 0x00000000021472ca */ /* 0x000fe400000e0000 */
[----:B------:R-:W-:-:S02]  /*b720*/  R2UR UR21, R3 ;  /* 0x00000000031572ca */ /* 0x000fc400000e0000 */
[C---:B------:R-:W-:Y:S02]  /*b730*/  R2UR UR24, R2.reuse ;  /* 0x00000000021872ca */ /* 0x040fe400000e0000 */
[C---:B------:R-:W-:Y:S02]  /*b740*/  R2UR UR25, R3.reuse ;  /* 0x00000000031972ca */ /* 0x040fe400000e0000 */
[C---:B------:R-:W-:Y:S02]  /*b750*/  R2UR UR28, R2.reuse ;  /* 0x00000000021c72ca */ /* 0x040fe400000e0000 */
[C---:B------:R-:W-:Y:S01]  /*b760*/  R2UR UR29, R3.reuse ;  /* 0x00000000031d72ca */ /* 0x040fe200000e0000 */
[----:B------:R-:W-:Y:S01]  /*b770*/  IMAD.MOV.U32 R9, RZ, RZ, -0x7fffffe0 ;  /* 0x80000020ff097424 */ /* 0x000fe200078e00ff */
[----:B------:R-:W-:Y:S01]  /*b780*/  R2UR UR32, R2 ;  /* 0x00000000022072ca */ /* 0x000fe200000e0000 */
[----:B------:R-:W3:Y:S01]  /*b790*/  LDL R100, [R1+0x94] ;  /* 0x0000940001647983 */ /* 0x000ee20000100800 */
[----:B------:R-:W-:-:S03]  /*b7a0*/  R2UR UR33, R3 ;  /* 0x00000000032172ca */ /* 0x000fc600000e0000 */
[----:B------:R-:W3:Y:S01]  /*b7b0*/  LDL R109, [R1+0x84] ;  /* 0x00008400016d7983 */ /* 0x000ee20000100800 */
[----:B------:R-:W-:Y:S01]  /*b7c0*/  R2UR UR14, R4 ;  /* 0x00000000040e72ca */ /* 0x000fe200000e0000 */
[C---:B------:R-:W-:Y:S01]  /*b7d0*/  VIADD R6, R14.reuse, 0x140 ;  /* 0x000001400e067836 */ /* 0x040fe20000000000 */
        /* <DEDUP_REMOVED lines=8> */
[----:B------:R-:W-:Y:S01]  /*b860*/  R2UR UR27, R5 ;  /* 0x00000000051b72ca */ /* 0x000fe200000e0000 */
[----:B------:R-:W-:Y:S01]  /*b870*/  VIADD R8, R14, 0x200 ;  /* 0x000002000e087836 */ /* 0x000fe20000000000 */
        /* <DEDUP_REMOVED lines=20> */
[----:B------:R-:W-:-:S02]  /*b9c0*/  WARPGROUP.DEPBAR.LE gsb0, 0x0 ;  /* 0x00008000000079c5 */ /* 0x000fc40000010000 */
[----:B------:R-:W-:Y:S01]  /*b9d0*/  WARPGROUP.ARRIVE ;  /* 0x00000000000079c5 */ /* 0x000fe20000000000 */
[----:B------:R-:W-:Y:S02]  /*b9e0*/  R2UR UR4, R8 ;  /* 0x00000000080472ca */ /* 0x000fe400000e0000 */
[----:B------:R-:W-:Y:S02]  /*b9f0*/  R2UR UR5, R9 ;  /* 0x00000000090572ca */ /* 0x000fe400000e0000 */
[----:B0-----:R-:W-:Y:S01]  /*ba00*/  ISETP.NE.AND P5, PT, R102, 0x1, PT ;  /* 0x000000016600780c */ /* 0x001fe20003fa5270 */
[----:B------:R-:W-:Y:S01]  /*ba10*/  HGMMA.64x16x16.F32 R72, gdesc[UR8], RZ, !UPT, gsb0 ;  /* 0x00200000084879f0 */ /* 0x000fe2000c0008ff */
[----:B------:R-:W-:Y:S01]  /*ba20*/  R2UR UR10, R4 ;  /* 0x00000000040a72ca */ /* 0x000fe200000e0000 */
[----:B------:R-:W-:Y:S01]  /*ba30*/  VIADD R4, R14, 0x142 ;  /* 0x000001420e047836 */ /* 0x000fe20000000000 */
[----:B------:R-:W-:Y:S01]  /*ba40*/  R2UR UR11, R5 ;  /* 0x00000000050b72ca */ /* 0x000fe200000e0000 */
[----:B------:R-:W-:Y:S01]  /*ba50*/  IMAD.MOV.U32 R5, RZ, RZ, -0x7fffffe0 ;  /* 0x80000020ff057424 */ /* 0x000fe200078e00ff */
[----:B------:R-:W-:-:S02]  /*ba60*/  R2UR UR8, R8 ;  /* 0x00000000080872ca */ /* 0x000fc400000e0000 */
        /* <DEDUP_REMOVED lines=27> */
[----:B------:R-:W-:Y:S02]  /*bc20*/  R2UR UR21, R9 ;  /* 0x00000000091572ca */ /* 0x000fe400000e0000 */
[----:B--2---:R-:W-:-:S04]  /*bc30*/  LOP3.LUT R101, R101, 0xfffffffe, RZ, 0xc0, !PT ;  /* 0xfffffffe65657812 */ /* 0x004fc800078ec0ff */
[----:B------:R-:W-:-:S05]  /*bc40*/  @P5 LOP3.LUT R101, R101, 0x1, RZ, 0xfc, !PT ;  /* 0x0000000165655812 */ /* 0x000fca00078efcff */
[----:B------:R0:W-:Y:S04]  /*bc50*/  STL [R1+0x44], R101 ;  /* 0x0000446501007387 */ /* 0x0001e80000100800 */
[----:B------:R-:W2:Y:S04]  /*bc60*/  LDL R107, [R1+0x30] ;  /* 0x00003000016b7983 */ /* 0x000ea80000100800 */
[----:B------:R-:W4:Y:S04]  /*bc70*/  LDL R108, [R1+0x2c] ;  /* 0x00002c00016c7983 */ /* 0x000f280000100800 */
[----:B0-----:R-:W4:Y:S01]  /*bc80*/  LDL R101, [R1+0x90] ;  /* 0x0000900001657983 */ /* 0x001f220000100800 */
[----:B------:R-:W-:-:S02]  /*bc90*/  WARPGROUP.DEPBAR.LE gsb0, 0x0 ;  /* 0x00008000000079c5 */ /* 0x000fc40000010000 */
        /* <DEDUP_REMOVED lines=9> */
[----:B-1----:R-:W-:-:S06]  /*bd30*/  WARPGROUP.ARRIVE ;  /* 0x00000000000079c5 */ /* 0x002fcc0000000000 */
        /* <DEDUP_REMOVED lines=18> */
[----:B------:R-:W-:Y:S01]  /*be60*/  HGMMA.64x16x16.F32 R88, gdesc[UR36], R88, gsb0 ;  /* 0x00200000245879f0 */ /* 0x000fe20008000858 */
        /* <DEDUP_REMOVED lines=165> */
[----:B------:R-:W-:-:S03]  /*c8c0*/  IMAD.MOV.U32 R7, RZ, RZ, -0x7fffffe0 ;  /* 0x80000020ff077424 */ /* 0x000fc600078e00ff */
        /* <DEDUP_REMOVED lines=77> */
[----:B------:R-:W-:Y:S02]  /*cda0*/  R2UR UR38, R98 ;  /* 0x00000000622672ca */ /* 0x000fe400000e0000 */
[----:B------:R-:W-:Y:S01]  /*cdb0*/  R2UR UR39, R99 ;  /* 0x00000000632772ca */ /* 0x000fe200000e0000 */
[----:B------:R-:W0:Y:S01]  /*cdc0*/  @P5 LDC R98, c[0x0][0x450] ;  /* 0x00011400ff625b82 */ /* 0x000e220000000800 */
        /* <DEDUP_REMOVED lines=44> */
[----:B------:R-:W-:Y:S01]  /*d090*/  ULDC UR4, c[0x0][0x9d8] ;  /* 0x0002760000047ab9 */ /* 0x000fe20000000800 */
        /* <DEDUP_REMOVED lines=9> */
[----:B------:R-:W-:Y:S01]  /*d130*/  MUFU.TANH R97, R97 ;  /* 0x0000006100617308 */ /* 0x000fe20000002400 */
[----:B------:R-:W-:Y:S01]  /*d140*/  R2UR UR13, R5 ;  /* 0x00000000050d72ca */ /* 0x000fe200000e0000 */
[----:B------:R-:W-:-:S06]  /*d150*/  ULDC UR5, c[0x0][0x988] ;  /* 0x0002620000057ab9 */ /* 0x000fcc0000000800 */
[----:B------:R-:W1:Y:S08]  /*d160*/  MUFU.TANH R88, R88 ;  /* 0x0000005800587308 */ /* 0x000e700000002400 */
[----:B------:R-:W1:Y:S08]  /*d170*/  MUFU.TANH R91, R91 ;  /* 0x0000005b005b7308 */ /* 0x000e700000002400 */
[----:B------:R-:W1:Y:S08]  /*d180*/  MUFU.TANH R92, R92 ;  /* 0x0000005c005c7308 */ /* 0x000e700000002400 */
        /* <DEDUP_REMOVED lines=10> */
[----:B------:R-:W-:Y:S01]  /*d230*/  R2UR UR10, R20 ;  /* 0x00000000140a72ca */ /* 0x000fe200000e0000 */
[----:B------:R-:W-:Y:S01]  /*d240*/  VIADD R20, R14, 0x582 ;  /* 0x000005820e147836 */ /* 0x000fe20000000000 */
[----:B------:R-:W-:Y:S01]  /*d250*/  R2UR UR11, R21 ;  /* 0x00000000150b72ca */ /* 0x000fe200000e0000 */
[----:B------:R-:W-:Y:S01]  /*d260*/  IMAD.MOV.U32 R21, RZ, RZ, -0x7fffffe0 ;  /* 0x80000020ff157424 */ /* 0x000fe200078e00ff */
[----:B------:R-:W-:Y:S01]  /*d270*/  R2UR UR8, R4 ;  /* 0x00000000040872ca */ /* 0x000fe200000e0000 */
[----:B------:R-:W-:Y:S01]  /*d280*/  FMUL.FTZ R86, R87, UR4 ;  /* 0x0000000457567c20 */ /* 0x000fe20008410000 */
[----:B------:R-:W-:Y:S01]  /*d290*/  R2UR UR9, R5 ;  /* 0x00000000050972ca */ /* 0x000fe200000e0000 */
[----:B------:R-:W-:Y:S01]  /*d2a0*/  FMUL.FTZ R80, R80, UR4 ;  /* 0x0000000450507c20 */ /* 0x000fe20008410000 */
[----:B------:R-:W-:Y:S01]  /*d2b0*/  MUFU.TANH R94, R94 ;  /* 0x0000005e005e7308 */ /* 0x000fe20000002400 */
[----:B------:R-:W-:-:S07]  /*d2c0*/  FMUL.FTZ R85, R85, UR4 ;  /* 0x0000000455557c20 */ /* 0x000fce0008410000 */
        /* <DEDUP_REMOVED lines=18> */
[----:B------:R-:W1:Y:S01]  /*d3f0*/  MUFU.TANH R72, R72 ;  /* 0x0000004800487308 */ /* 0x000e620000002400 */
[----:B------:R-:W-:Y:S01]  /*d400*/  R2UR UR9, R5 ;  /* 0x00000000050972ca */ /* 0x000fe200000e0000 */
[----:B------:R-:W-:Y:S01]  /*d410*/  FMUL.FTZ R76, R76, UR4 ;  /* 0x000000044c4c7c20 */ /* 0x000fe20008410000 */
[----:B------:R-:W-:Y:S01]  /*d420*/  FMUL.FTZ R74, R74, UR4 ;  /* 0x000000044a4a7c20 */ /* 0x000fe20008410000 */
[----:B------:R-:W-:-:S04]  /*d430*/  FMUL.FTZ R75, R75, UR4 ;  /* 0x000000044b4b7c20 */ /* 0x000fc80008410000 */
        /* <DEDUP_REMOVED lines=14> */
[----:B------:R-:W-:Y:S01]  /*d520*/  FMUL.FTZ R64, R64, UR4 ;  /* 0x0000000440407c20 */ /* 0x000fe20008410000 */
[----:B------:R-:W-:Y:S01]  /*d530*/  R2UR UR11, R21 ;  /* 0x00000000150b72ca */ /* 0x000fe200000e0000 */
[----:B------:R-:W-:Y:S01]  /*d540*/  MUFU.TANH R79, R79 ;  /* 0x0000004f004f7308 */ /* 0x000fe20000002400 */
[----:B------:R-:W-:Y:S01]  /*d550*/  R2UR UR8, R4 ;  /* 0x00000000040872ca */ /* 0x000fe200000e0000 */
[----:B------:R-:W2:Y:S01]  /*d560*/  @P5 LDC R21, c[0x0][0x44c] ;  /* 0x00011300ff155b82 */ /* 0x000ea20000000800 */
[----:B------:R-:W-:Y:S01]  /*d570*/  R2UR UR9, R5 ;  /* 0x00000000050972ca */ /* 0x000fe200000e0000 */
[----:B------:R-:W-:Y:S01]  /*d580*/  FMUL.FTZ R70, R71, UR4 ;  /* 0x0000000447467c20 */ /* 0x000fe20008410000 */
[----:B------:R-:W-:-:S03]  /*d590*/  FMUL.FTZ R69, R69, UR4 ;  /* 0x0000000445457c20 */ /* 0x000fc60008410000 */
[----:B------:R-:W-:Y:S08]  /*d5a0*/  MUFU.TANH R67, R67 ;  /* 0x0000004300437308 */ /* 0x000ff00000002400 */
[----:B------:R-:W-:Y:S08]  /*d5b0*/  MUFU.TANH R84, R84 ;  /* 0x0000005400547308 */ /* 0x000ff00000002400 */
[----:B------:R-:W-:Y:S08]  /*d5c0*/  MUFU.TANH R86, R86 ;  /* 0x0000005600567308 */ /* 0x000ff00000002400 */
[----:B------:R-:W-:Y:S08]  /*d5d0*/  MUFU.TANH R74, R74 ;  /* 0x0000004a004a7308 */ /* 0x000ff00000002400 */
[----:B------:R-:W-:Y:S01]  /*d5e0*/  MUFU.TANH R75, R75 ;  /* 0x0000004b004b7308 */ /* 0x000fe20000002400 */
[----:B------:R-:W-:-:S02]  /*d5f0*/  WARPGROUP.DEPBAR.LE gsb0, 0x0 ;  /* 0x00008000000079c5 */ /* 0x000fc40000010000 */
[----:B------:R-:W-:Y:S01]  /*d600*/  WARPGROUP.ARRIVE ;  /* 0x00000000000079c5 */ /* 0x000fe20000000000 */
[----:B------:R-:W-:-:S04]  /*d610*/  VIADD R20, R14, 0x602 ;  /* 0x000006020e147836 */ /* 0x000fc80000000000 */
[----:B------:R-:W1:Y:S01]  /*d620*/  MUFU.TANH R64, R64 ;  /* 0x0000004000407308 */ /* 0x000e620000002400 */
[----:B------:R-:W-:Y:S01]  /*d630*/  HGMMA.64x16x16.F32 R48, gdesc[UR8], R48, gsb0 ;  /* 0x00200000083079f0 */ /* 0x000fe20008000830 */
[----:B------:R-:W-:Y:S01]  /*d640*/  FMUL.FTZ R71, R56, UR4 ;  /* 0x0000000438477c20 */ /* 0x000fe20008410000 */
[----:B------:R-:W-:Y:S01]  /*d650*/  FMUL.FTZ R56, R58, UR4 ;  /* 0x000000043a387c20 */ /* 0x000fe20008410000 */
[----:B---3--:R-:W-:-:S04]  /*d660*/  IMAD.IADD R58, R100, 0x1, R109 ;  /* 0x00000001643a7824 */ /* 0x008fc800078e026d */
[----:B------:R-:W3:Y:S01]  /*d670*/  MUFU.TANH R69, R69 ;  /* 0x0000004500457308 */ /* 0x000ee20000002400 */
[----:B--2---:R-:W-:-:S05]  /*d680*/  @P5 IMAD.HI.U32 R21, R58, R21, RZ ;  /* 0x000000153a155227 */ /* 0x004fca00078e00ff */
[----:B0-----:R-:W-:Y:S01]  /*d690*/  @P5 SHF.R.U32.HI R58, RZ, R98, R21 ;  /* 0x00000062ff3a5219 */ /* 0x001fe20000011615 */
[----:B------:R-:W-:Y:S01]  /*d6a0*/  IMAD.MOV.U32 R21, RZ, RZ, -0x7fffffe0 ;  /* 0x80000020ff157424 */ /* 0x000fe200078e00ff */
[----:B------:R-:W-:Y:S01]  /*d6b0*/  R2UR UR10, R20 ;  /* 0x00000000140a72ca */ /* 0x000fe200000e0000 */
[----:B------:R-:W-:Y:S01]  /*d6c0*/  MUFU.TANH R77, R77 ;  /* 0x0000004d004d7308 */ /* 0x000fe20000002400 */
[----:B------:R-:W-:Y:S02]  /*d6d0*/  R2UR UR8, R4 ;  /* 0x00000000040872ca */ /* 0x000fe400000e0000 */
[----:B------:R-:W-:Y:S02]  /*d6e0*/  R2UR UR11, R21 ;  /* 0x00000000150b72ca */ /* 0x000fe400000e0000 */
[----:B------:R-:W-:-:S03]  /*d6f0*/  R2UR UR9, R5 ;  /* 0x00000000050972ca */ /* 0x000fc600000e0000 */
[----:B------:R-:W-:Y:S08]  /*d700*/  MUFU.TANH R78, R78 ;  /* 0x0000004e004e7308 */ /* 0x000ff00000002400 */
[----:B------:R-:W-:Y:S08]  /*d710*/  MUFU.TANH R65, R65 ;  /* 0x0000004100417308 */ /* 0x000ff00000002400 */
[----:B------:R-:W-:Y:S08]  /*d720*/  MUFU.TANH R66, R66 ;  /* 0x0000004200427308 */ /* 0x000ff00000002400 */
[----:B------:R-:W-:Y:S01]  /*d730*/  MUFU.TANH R68, R68 ;  /* 0x0000004400447308 */ /* 0x000fe20000002400 */
[----:B------:R-:W-:-:S02]  /*d740*/  WARPGROUP.DEPBAR.LE gsb0, 0x0 ;  /* 0x00008000000079c5 */ /* 0x000fc40000010000 */
[----:B------:R-:W-:-:S06]  /*d750*/  WARPGROUP.ARRIVE ;  /* 0x00000000000079c5 */ /* 0x000fcc0000000000 */
[----:B------:R-:W-:Y:S01]  /*d760*/  HGMMA.64x16x16.F32 R40, gdesc[UR8], R40, gsb0 ;  /* 0x00200000082879f0 */ /* 0x000fe20008000828 */
[----:B------:R-:W-:-:S04]  /*d770*/  IMAD.MOV.U32 R21, RZ, RZ, -0x90 ;  /* 0xffffff70ff157424 */ /* 0x000fc800078e00ff */
[C---:B------:R-:W-:Y:S02]  /*d780*/  IMAD R21, R96.reuse, R21, 0x91 ;  /* 0x0000009160157424 */ /* 0x040fe400078e0215 */
[----:B------:R-:W-:Y:S02]  /*d790*/  IMAD R20, R96, -0x90, R107 ;  /* 0xffffff7060147824 */ /* 0x000fe400078e026b */
[----:B----4-:R-:W-:Y:S02]  /*d7a0*/  IMAD R21, R101, -0x2, R21 ;  /* 0xfffffffe65157824 */ /* 0x010fe400078e0215 */
[----:B------:R-:W-:Y:S02]  /*d7b0*/  VIADD R95, R20, 0x90 ;  /* 0x00000090145f7836 */ /* 0x000fe40000000000 */
[----:B------:R-:W-:Y:S01]  /*d7c0*/  VIADD R20, R14, 0x642 ;  /* 0x000006420e147836 */ /* 0x000fe20000000000 */
[----:B------:R-:W-:Y:S01]  /*d7d0*/  IADD3 R98, -R108, R21, R107 ;  /* 0x000000156c627210 */ /* 0x000fe20007ffe16b */
[----:B------:R-:W-:Y:S01]  /*d7e0*/  IMAD.MOV.U32 R21, RZ, RZ, -0x7fffffe0 ;  /* 0x80000020ff157424 */ /* 0x000fe200078e00ff */
[----:B------:R-:W-:Y:S01]  /*d7f0*/  R2UR UR8, R4 ;  /* 0x00000000040872ca */ /* 0x000fe200000e0000 */
[----:B------:R-:W0:Y:S01]  /*d800*/  SHFL.IDX PT, R99, R58, RZ, 0x1c1f ;  /* 0x001c1fff3a637589 */ /* 0x000e2200000e0000 */
[----:B------:R-:W-:-:S02]  /*d810*/  R2UR UR10, R20 ;  /* 0x00000000140a72ca */ /* 0x000fc400000e0000 */
[----:B------:R-:W-:Y:S02]  /*d820*/  R2UR UR11, R21 ;  /* 0x00000000150b72ca */ /* 0x000fe400000e0000 */
[----:B------:R-:W-:Y:S01]  /*d830*/  R2UR UR9, R5 ;  /* 0x00000000050972ca */ /* 0x000fe200000e0000 */
[----:B------:R-:W-:Y:S01]  /*d840*/  IMAD R95, R101, -0x2, R95 ;  /* 0xfffffffe655f7824 */ /* 0x000fe200078e025f */
[----:B------:R-:W-:Y:S02]  /*d850*/  WARPGROUP.DEPBAR.LE gsb0, 0x0 ;  /* 0x00008000000079c5 */ /* 0x000fe40000010000 */
[----:B------:R-:W-:-:S09]  /*d860*/  WARPGROUP.ARRIVE ;  /* 0x00000000000079c5 */ /* 0x000fd20000000000 */
[----:B------:R-:W-:Y:S01]  /*d870*/  HGMMA.64x16x16.F32 R32, gdesc[UR8], R32, gsb0 ;  /* 0x00200000082079f0 */ /* 0x000fe20008000820 */
[----:B0-----:R-:W-:-:S04]  /*d880*/  VIADDMNMX R20, R99, R98, R95, PT ;  /* 0x0000006263147246 */ /* 0x001fc8000380015f */
[C---:B------:R-:W-:Y:S02]  /*d890*/  ISETP.GT.AND P3, PT, R20.reuse, RZ, PT ;  /* 0x000000ff1400720c */ /* 0x040fe40003f64270 */
[C---:B------:R-:W-:Y:S01]  /*d8a0*/  ISETP.GT.AND P2, PT, R20.reuse, 0x1, PT ;  /* 0x000000011400780c */ /* 0x040fe20003f44270 */
[----:B------:R-:W-:Y:S01]  /*d8b0*/  FMUL.FTZ R99, R49, UR4 ;  /* 0x0000000431637c20 */ /* 0x000fe20008410000 */
[----:B------:R-:W-:Y:S02]  /*d8c0*/  ISETP.GT.AND P4, PT, R20, 0x8, PT ;  /* 0x000000081400780c */ /* 0x000fe40003f84270 */
[----:B-1----:R-:W-:Y:S02]  /*d8d0*/  FSEL R88, R88, -INF , P3 ;  /* 0xff80000058587808 */ /* 0x002fe40001800000 */
[----:B------:R-:W-:Y:S01]  /*d8e0*/  FSEL R97, R97, -INF , P2 ;  /* 0xff80000061617808 */ /* 0x000fe20001000000 */
[----:B------:R-:W-:Y:S02]  /*d8f0*/  IMAD.MOV.U32 R49, RZ, RZ, -0x7fffffe0 ;  /* 0x80000020ff317424 */ /* 0x000fe400078e00ff */
[----:B------:R-:W-:Y:S01]  /*d900*/  FMUL.FTZ R21, R50, UR4 ;  /* 0x0000000432157c20 */ /* 0x000fe20008410000 */
[----:B------:R-:W-:-:S02]  /*d910*/  ISETP.GT.AND P3, PT, R20, 0x9, PT ;  /* 0x000000091400780c */ /* 0x000fc40003f64270 */
[----:B------:R-:W-:Y:S02]  /*d920*/  FSEL R91, R91, -INF , P4 ;  /* 0xff8000005b5b7808 */ /* 0x000fe40002000000 */
[----:B------:R-:W-:Y:S02]  /*d930*/  FMNMX.FTZ R50, R88, R97, !PT ;  /* 0x0000006158327209 */ /* 0x000fe40007810000 */
[----:B------:R-:W-:Y:S02]  /*d940*/  R2UR UR15, R49 ;  /* 0x00000000310f72ca */ /* 0x000fe400000e0000 */
[----:B------:R-:W-:Y:S02]  /*d950*/  ISETP.GT.AND P2, PT, R20, 0x10, PT ;  /* 0x000000101400780c */ /* 0x000fe40003f44270 */
[----:B------:R-:W-:Y:S02]  /*d960*/  FSEL R92, R92, -INF , P3 ;  /* 0xff8000005c5c7808 */ /* 0x000fe40001800000 */
[----:B------:R-:W-:-:S02]  /*d970*/  FMNMX.FTZ R49, R91, R50, !PT ;  /* 0x000000325b317209 */ /* 0x000fc40007810000 */
[----:B------:R-:W-:Y:S02]  /*d980*/  ISETP.GT.AND P4, PT, R20, 0x11, PT ;  /* 0x000000111400780c */ /* 0x000fe40003f84270 */
[----:B------:R-:W-:Y:S02]  /*d990*/  FSEL R80, R80, -INF , P2 ;  /* 0xff80000050507808 */ /* 0x000fe40001000000 */
[----:B------:R-:W-:Y:S02]  /*d9a0*/  FMNMX.FTZ R49, R92, R49, !PT ;  /* 0x000000315c317209 */ /* 0x000fe40007810000 */
[----:B------:R-:W-:Y:S02]  /*d9b0*/  ISETP.GT.AND P3, PT, R20, 0x18, PT ;  /* 0x000000181400780c */ /* 0x000fe40003f64270 */
[----:B------:R-:W-:Y:S02]  /*d9c0*/  FSEL R94, R94, -INF , P4 ;  /* 0xff8000005e5e7808 */ /* 0x000fe40002000000 */
[----:B------:R-:W-:Y:S01]  /*d9d0*/  FMNMX.FTZ R49, R80, R49, !PT ;  /* 0x0000003150317209 */ /* 0x000fe20007810000 */
[----:B------:R-:W-:Y:S01]  /*d9e0*/  FMUL.FTZ R100, R48, UR4 ;  /* 0x0000000430647c20 */ /* 0x000fe20008410000 */
[----:B------:R-:W-:Y:S01]  /*d9f0*/  FMUL.FTZ R50, R52, UR4 ;  /* 0x0000000434327c20 */ /* 0x000fe20008410000 */
[----:B------:R-:W-:Y:S01]  /*da00*/  VIADD R48, R14, 0x682 ;  /* 0x000006820e307836 */ /* 0x000fe20000000000 */
[----:B------:R-:W-:-:S02]  /*da10*/  ISETP.GT.AND P2, PT, R20, 0x19, PT ;  /* 0x000000191400780c */ /* 0x000fc40003f44270 */
[----:B------:R-:W-:Y:S02]  /*da20*/  FSEL R83, R83, -INF , P3 ;  /* 0xff80000053537808 */ /* 0x000fe40001800000 */
[----:B------:R-:W-:Y:S01]  /*da30*/  FMNMX.FTZ R52, R94, R49, !PT ;  /* 0x000000315e347209 */ /* 0x000fe20007810000 */
[----:B------:R0:W-:Y:S01]  /*da40*/  MUFU.TANH R14, R100 ;  /* 0x00000064000e7308 */ /* 0x0001e20000002400 */
[----:B------:R-:W-:Y:S02]  /*da50*/  ISETP.GT.AND P4, PT, R20, 0x20, PT ;  /* 0x000000201400780c */ /* 0x000fe40003f84270 */
[----:B------:R-:W-:Y:S02]  /*da60*/  FSEL R85, R85, -INF , P2 ;  /* 0xff80000055557808 */ /* 0x000fe40001000000 */
[----:B------:R-:W-:Y:S01]  /*da70*/  R2UR UR14, R48 ;  /* 0x00000000300e72ca */ /* 0x000fe200000e0000 */
[----:B------:R-:W-:Y:S01]  /*da80*/  FMUL.FTZ R48, R51, UR4 ;  /* 0x0000000433307c20 */ /* 0x000fe20008410000 */
[----:B0-----:R-:W-:Y:S01]  /*da90*/  FMNMX.FTZ R100, R83, R52, !PT ;  /* 0x0000003453647209 */ /* 0x001fe20007810000 */
[----:B------:R-:W-:Y:S01]  /*daa0*/  FMUL.FTZ R51, R53, UR4 ;  /* 0x0000000435337c20 */ /* 0x000fe20008410000 */
[----:B------:R-:W-:Y:S01]  /*dab0*/  FMUL.FTZ R52, R40, UR4 ;  /* 0x0000000428347c20 */ /* 0x000fe20008410000 */
[----:B------:R-:W-:-:S02]  /*dac0*/  ISETP.GT.AND P3, PT, R20, 0x21, PT ;  /* 0x000000211400780c */ /* 0x000fc40003f64270 */
[----:B------:R-:W-:Y:S02]  /*dad0*/  FSEL R40, R72, -INF , P4 ;  /* 0xff80000048287808 */ /* 0x000fe40002000000 */
[----:B------:R-:W-:Y:S01]  /*dae0*/  FMNMX.FTZ R53, R85, R100, !PT ;  /* 0x0000006455357209 */ /* 0x000fe20007810000 */
[----:B------:R-:W-:Y:S02]  /*daf0*/  WARPGROUP.DEPBAR.LE gsb0, 0x0 ;  /* 0x00008000000079c5 */ /* 0x000fe40000010000 */
[----:B------:R-:W-:Y:S01]  /*db00*/  ISETP.GT.AND P2, PT, R20, 0x28, PT ;  /* 0x000000281400780c */ /* 0x000fe20003f44270 */
[----:B------:R-:W-:Y:S01]  /*db10*/  WARPGROUP.ARRIVE ;  /* 0x00000000000079c5 */ /* 0x000fe20000000000 */
[----:B------:R-:W-:Y:S02]  /*db20*/  FSEL R49, R73, -INF , P3 ;  /* 0xff80000049317808 */ /* 0x000fe40001800000 */
[----:B------:R-:W-:Y:S02]  /*db30*/  FMNMX.FTZ R72, R40, R53, !PT ;  /* 0x0000003528487209 */ /* 0x000fe40007810000 */
[----:B------:R-:W-:Y:S01]  /*db40*/  ISETP.GT.AND P4, PT, R20, 0x29, PT ;  /* 0x000000291400780c */ /* 0x000fe20003f84270 */
[----:B------:R-:W-:Y:S01]  /*db50*/  HGMMA.64x16x16.F32 R24, gdesc[UR12], R24, gsb0 ;  /* 0x002000000c1879f0 */ /* 0x000fe20008000818 */
[----:B------:R-:W-:-:S02]  /*db60*/  FSEL R76, R76, -INF , P2 ;  /* 0xff8000004c4c7808 */ /* 0x000fc40001000000 */
[----:B------:R-:W-:Y:S01]  /*db70*/  FMNMX.FTZ R53, R49, R72, !PT ;  /* 0x0000004831357209 */ /* 0x000fe20007810000 */
[----:B------:R-:W-:Y:S01]  /*db80*/  FMUL.FTZ R57, R57, UR4 ;  /* 0x0000000439397c20 */ /* 0x000fe20008410000 */
[----:B------:R-:W-:Y:S02]  /*db90*/  ISETP.GT.AND P3, PT, R20, 0x30, PT ;  /* 0x000000301400780c */ /* 0x000fe40003f64270 */
[----:B------:R-:W-:Y:S02]  /*dba0*/  FSEL R87, R87, -INF , P4 ;  /* 0xff80000057577808 */ /* 0x000fe40002000000 */
[----:B------:R-:W-:Y:S01]  /*dbb0*/  FMNMX.FTZ R72, R76, R53, !PT ;  /* 0x000000354c487209 */ /* 0x000fe20007810000 */
[----:B------:R-:W0:Y:S01]  /*dbc0*/  MUFU.TANH R71, R71 ;  /* 0x0000004700477308 */ /* 0x000e220000002400 */
[----:B------:R-:W-:Y:S01]  /*dbd0*/  ISETP.GT.AND P2, PT, R20, 0x31, PT ;  /* 0x000000311400780c */ /* 0x000fe20003f44270 */
[----:B------:R-:W-:Y:S01]  /*dbe0*/  FMUL.FTZ R60, R60, UR4 ;  /* 0x000000043c3c7c20 */ /* 0x000fe20008410000 */
[----:B------:R-:W-:-:S02]  /*dbf0*/  FSEL R64, R64, -INF , P3 ;  /* 0xff80000040407808 */ /* 0x000fc40001800000 */
[----:B------:R-:W-:Y:S01]  /*dc00*/  FMNMX.FTZ R53, R87, R72, !PT ;  /* 0x0000004857357209 */ /* 0x000fe20007810000 */
[----:B------:R-:W-:Y:S01]  /*dc10*/  FMUL.FTZ R61, R61, UR4 ;  /* 0x000000043d3d7c20 */ /* 0x000fe20008410000 */
[----:B------:R-:W-:Y:S01]  /*dc20*/  ISETP.GT.AND P3, PT, R20, 0x38, PT ;  /* 0x000000381400780c */ /* 0x000fe20003f64270 */
[----:B------:R-:W1:Y:S01]  /*dc30*/  MUFU.TANH R57, R57 ;  /* 0x0000003900397308 */ /* 0x000e620000002400 */
[----:B------:R-:W-:Y:S02]  /*dc40*/  FSEL R79, R79, -INF , P2 ;  /* 0xff8000004f4f7808 */ /* 0x000fe40001000000 */
[----:B------:R-:W-:Y:S02]  /*dc50*/  FMNMX.FTZ R72, R64, R53, !PT ;  /* 0x0000003540487209 */ /* 0x000fe40007810000 */
[----:B------:R-:W-:Y:S02]  /*dc60*/  ISETP.GT.AND P2, PT, R20, 0x39, PT ;  /* 0x000000391400780c */ /* 0x000fe40003f44270 */
[----:B------:R-:W-:Y:S01]  /*dc70*/  FSEL R67, R67, -INF , P3 ;  /* 0xff80000043437808 */ /* 0x000fe20001800000 */
[----:B------:R-:W2:Y:S01]  /*dc80*/  MUFU.TANH R60, R60 ;  /* 0x0000003c003c7308 */ /* 0x000ea20000002400 */
[----:B------:R-:W-:-:S02]  /*dc90*/  FMNMX.FTZ R72, R79, R72, !PT ;  /* 0x000000484f487209 */ /* 0x000fc40007810000 */
[C---:B------:R-:W-:Y:S02]  /*dca0*/  ISETP.GT.AND P3, PT, R20.reuse, 0x40, PT ;  /* 0x000000401400780c */ /* 0x040fe40003f64270 */
[----:B---3--:R-:W-:Y:S02]  /*dcb0*/  FSEL R69, R69, -INF , P2 ;  /* 0xff80000045457808 */ /* 0x008fe40001000000 */
[----:B------:R-:W-:Y:S01]  /*dcc0*/  FMNMX.FTZ R72, R67, R72, !PT ;  /* 0x0000004843487209 */ /* 0x000fe20007810000 */
[----:B------:R-:W3:Y:S01]  /*dcd0*/  MUFU.TANH R61, R61 ;  /* 0x0000003d003d7308 */ /* 0x000ee20000002400 */
[----:B------:R-:W-:Y:S02]  /*dce0*/  ISETP.GT.AND P2, PT, R20, 0x41, PT ;  /* 0x000000411400780c */ /* 0x000fe40003f44270 */
[----:B0-----:R-:W-:Y:S02]  /*dcf0*/  FSEL R71, R71, -INF , P3 ;  /* 0xff80000047477808 */ /* 0x001fe40001800000 */
[----:B------:R-:W-:Y:S01]  /*dd00*/  FMNMX.FTZ R72, R69, R72, !PT ;  /* 0x0000004845487209 */ /* 0x000fe20007810000 */
[----:B------:R-:W-:Y:S01]  /*dd10*/  FMUL.FTZ R53, R32, UR4 ;  /* 0x0000000420357c20 */ /* 0x000fe20008410000 */
[----:B------:R-:W-:Y:S01]  /*dd20*/  ISETP.GT.AND P3, PT, R20, 0x48, PT ;  /* 0x000000481400780c */ /* 0x000fe20003f64270 */
[----:B------:R-:W0:Y:S01]  /*dd30*/  MUFU.TANH R99, R99 ;  /* 0x0000006300637308 */ /* 0x000e220000002400 */
[----:B-1----:R-:W-:-:S02]  /*dd40*/  FSEL R57, R57, -INF , P2 ;  /* 0xff80000039397808 */ /* 0x002fc40001000000 */
[----:B------:R-:W-:Y:S01]  /*dd50*/  FMNMX.FTZ R32, R71, R72, !PT ;  /* 0x0000004847207209 */ /* 0x000fe20007810000 */
[----:B------:R-:W-:Y:S01]  /*dd60*/  FMUL.FTZ R72, R33, UR4 ;  /* 0x0000000421487c20 */ /* 0x000fe20008410000 */
[----:B------:R-:W-:Y:S02]  /*dd70*/  ISETP.GT.AND P2, PT, R20, 0x49, PT ;  /* 0x000000491400780c */ /* 0x000fe40003f44270 */
[----:B--2---:R-:W-:Y:S01]  /*dd80*/  FSEL R60, R60, -INF , P3 ;  /* 0xff8000003c3c7808 */ /* 0x004fe20001800000 */
[----:B------:R-:W1:Y:S01]  /*dd90*/  MUFU.TANH R50, R50 ;  /* 0x0000003200327308 */ /* 0x000e620000002400 */
[----:B------:R-:W-:Y:S01]  /*dda0*/  FMNMX.FTZ R33, R57, R32, !PT ;  /* 0x0000002039217209 */ /* 0x000fe20007810000 */
[----:B------:R-:W-:Y:S01]  /*ddb0*/  FMUL.FTZ R41, R41, UR4 ;  /* 0x0000000429297c20 */ /* 0x000fe20008410000 */
[----:B------:R-:W-:Y:S02]  /*ddc0*/  ISETP.GT.AND P3, PT, R20, 0x50, PT ;  /* 0x000000501400780c */ /* 0x000fe40003f64270 */
[----:B---3--:R-:W-:-:S02]  /*ddd0*/  FSEL R61, R61, -INF , P2 ;  /* 0xff8000003d3d7808 */ /* 0x008fc40001000000 */
[----:B------:R-:W-:Y:S01]  /*dde0*/  FMNMX.FTZ R100, R60, R33, !PT ;  /* 0x000000213c647209 */ /* 0x000fe20007810000 */
[----:B------:R-:W2:Y:S01]  /*ddf0*/  MUFU.TANH R51, R51 ;  /* 0x0000003300337308 */ /* 0x000ea20000002400 */
[----:B------:R-:W-:Y:S01]  /*de00*/  ISETP.GT.AND P2, PT, R20, 0x51, PT ;  /* 0x000000511400780c */ /* 0x000fe20003f44270 */
[----:B------:R-:W-:Y:S01]  /*de10*/  FMUL.FTZ R44, R44, UR4 ;  /* 0x000000042c2c7c20 */ /* 0x000fe20008410000 */
[----:B------:R-:W-:Y:S02]  /*de20*/  FSEL R32, R14, -INF , P3 ;  /* 0xff8000000e207808 */ /* 0x000fe40001800000 */
[----:B------:R-:W-:-:S03]  /*de30*/  FMNMX.FTZ R33, R61, R100, !PT ;  /* 0x000000643d217209 */ /* 0x000fc60007810000 */
[----:B------:R-:W3:Y:S01]  /*de40*/  MUFU.TANH R52, R52 ;  /* 0x0000003400347308 */ /* 0x000ee20000002400 */
[----:B------:R-:W-:Y:S01]  /*de50*/  ISETP.GT.AND P3, PT, R20, 0x58, PT ;  /* 0x000000581400780c */ /* 0x000fe20003f64270 */
[----:B------:R-:W-:Y:S01]  /*de60*/  FMUL.FTZ R45, R45, UR4 ;  /* 0x000000042d2d7c20 */ /* 0x000fe20008410000 */
[----:B0-----:R-:W-:Y:S02]  /*de70*/  FSEL R14, R99, -INF , P2 ;  /* 0xff800000630e7808 */ /* 0x001fe40001000000 */
[----:B------:R-:W-:-:S03]  /*de80*/  FMNMX.FTZ R101, R32, R33, !PT ;  /* 0x0000002120657209 */ /* 0x000fc60007810000 */
[----:B------:R-:W0:Y:S01]  /*de90*/  MUFU.TANH R41, R41 ;  /* 0x0000002900297308 */ /* 0x000e220000002400 */
[----:B------:R-:W-:Y:S02]  /*dea0*/  ISETP.GT.AND P2, PT, R20, 0x59, PT ;  /* 0x000000591400780c */ /* 0x000fe40003f44270 */
[----:B-1----:R-:W-:Y:S02]  /*deb0*/  FSEL R33, R50, -INF , P3 ;  /* 0xff80000032217808 */ /* 0x002fe40001800000 */
[----:B------:R-:W-:-:S03]  /*dec0*/  FMNMX.FTZ R100, R14, R101, !PT ;  /* 0x000000650e647209 */ /* 0x000fc60007810000 */
[----:B------:R-:W1:Y:S01]  /*ded0*/  MUFU.TANH R44, R44 ;  /* 0x0000002c002c7308 */ /* 0x000e620000002400 */
[----:B------:R-:W-:Y:S01]  /*dee0*/  FMUL.FTZ R73, R36, UR4 ;  /* 0x0000000424497c20 */ /* 0x000fe20008410000 */
[----:B------:R-:W-:Y:S01]  /*def0*/  FMUL.FTZ R99, R37, UR4 ;  /* 0x0000000425637c20 */ /* 0x000fe20008410000 */
[----:B------:R-:W-:Y:S02]  /*df00*/  ISETP.GT.AND P3, PT, R20, 0x60, PT ;  /* 0x000000601400780c */ /* 0x000fe40003f64270 */
[----:B--2---:R-:W-:Y:S02]  /*df10*/  FSEL R36, R51, -INF , P2 ;  /* 0xff80000033247808 */ /* 0x004fe40001000000 */
[----:B------:R-:W-:Y:S01]  /*df20*/  FMNMX.FTZ R37, R33, R100, !PT ;  /* 0x0000006421257209 */ /* 0x000fe20007810000 */
[----:B------:R-:W2:Y:S01]  /*df30*/  MUFU.TANH R45, R45 ;  /* 0x0000002d002d7308 */ /* 0x000ea20000002400 */
[----:B------:R-:W-:Y:S02]  /*df40*/  WARPGROUP.DEPBAR.LE gsb0, 0x0 ;  /* 0x00008000000079c5 */ /* 0x000fe40000010000 */
[----:B------:R-:W-:Y:S01]  /*df50*/  FMUL.FTZ R51, R24, UR4 ;  /* 0x0000000418337c20 */ /* 0x000fe20008410000 */
[----:B------:R-:W-:-:S02]  /*df60*/  ISETP.GT.AND P2, PT, R20, 0x61, PT ;  /* 0x000000611400780c */ /* 0x000fc40003f44270 */
[----:B---3--:R-:W-:Y:S02]  /*df70*/  FSEL R24, R52, -INF , P3 ;  /* 0xff80000034187808 */ /* 0x008fe40001800000 */
[----:B------:R-:W3:Y:S01]  /*df80*/  MUFU.TANH R53, R53 ;  /* 0x0000003500357308 */ /* 0x000ee20000002400 */
[----:B------:R-:W-:Y:S02]  /*df90*/  FMNMX.FTZ R101, R36, R37, !PT ;  /* 0x0000002524657209 */ /* 0x000fe40007810000 */
[----:B------:R-:W-:Y:S02]  /*dfa0*/  ISETP.GT.AND P3, PT, R20, 0x68, PT ;  /* 0x000000681400780c */ /* 0x000fe40003f64270 */
[----:B0-----:R-:W-:Y:S02]  /*dfb0*/  FSEL R37, R41, -INF , P2 ;  /* 0xff80000029257808 */ /* 0x001fe40001000000 */
[----:B------:R-:W-:Y:S01]  /*dfc0*/  FMNMX.FTZ R100, R24, R101, !PT ;  /* 0x0000006518647209 */ /* 0x000fe20007810000 */
[----:B------:R-:W0:Y:S01]  /*dfd0*/  MUFU.TANH R72, R72 ;  /* 0x0000004800487308 */ /* 0x000e220000002400 */
[----:B------:R-:W-:Y:S01]  /*dfe0*/  FMUL.FTZ R52, R25, UR4 ;  /* 0x0000000419347c20 */ /* 0x000fe20008410000 */
[----:B------:R-:W-:-:S02]  /*dff0*/  ISETP.GT.AND P2, PT, R20, 0x69, PT ;  /* 0x000000691400780c */ /* 0x000fc40003f44270 */
[----:B-1----:R-:W-:Y:S02]  /*e000*/  FSEL R25, R44, -INF , P3 ;  /* 0xff8000002c197808 */ /* 0x002fe40001800000 */
[----:B------:R-:W-:Y:S02]  /*e010*/  FMNMX.FTZ R100, R37, R100, !PT ;  /* 0x0000006425647209 */ /* 0x000fe40007810000 */
[----:B------:R-:W1:Y:S01]  /*e020*/  MUFU.TANH R73, R73 ;  /* 0x0000004900497308 */ /* 0x000e620000002400 */
[----:B------:R-:W-:Y:S02]  /*e030*/  ISETP.GT.AND P3, PT, R20, 0x70, PT ;  /* 0x000000701400780c */ /* 0x000fe40003f64270 */
[----:B--2---:R-:W-:Y:S02]  /*e040*/  FSEL R41, R45, -INF , P2 ;  /* 0xff8000002d297808 */ /* 0x004fe40001000000 */
[----:B------:R-:W-:-:S03]  /*e050*/  FMNMX.FTZ R100, R25, R100, !PT ;  /* 0x0000006419647209 */ /* 0x000fc60007810000 */
[----:B------:R2:W4:Y:S01]  /*e060*/  MUFU.TANH R50, R99 ;  /* 0x0000006300327308 */ /* 0x0005220000002400 */
[----:B------:R-:W-:Y:S02]  /*e070*/  ISETP.GT.AND P2, PT, R20, 0x71, PT ;  /* 0x000000711400780c */ /* 0x000fe40003f44270 */
[----:B---3--:R-:W-:Y:S02]  /*e080*/  FSEL R44, R53, -INF , P3 ;  /* 0xff800000352c7808 */ /* 0x008fe40001800000 */
[----:B------:R-:W-:-:S03]  /*e090*/  FMNMX.FTZ R45, R41, R100, !PT ;  /* 0x00000064292d7209 */ /* 0x000fc60007810000 */
[----:B------:R-:W3:Y:S01]  /*e0a0*/  MUFU.TANH R51, R51 ;  /* 0x0000003300337308 */ /* 0x000ee20000002400 */
[----:B--2---:R-:W-:Y:S01]  /*e0b0*/  FMUL.FTZ R99, R28, UR4 ;  /* 0x000000041c637c20 */ /* 0x004fe20008410000 */
[----:B------:R-:W-:Y:S01]  /*e0c0*/  ISETP.GT.AND P3, PT, R20, 0x78, PT ;  /* 0x000000781400780c */ /* 0x000fe20003f64270 */
[----:B------:R-:W-:Y:S01]  /*e0d0*/  FMUL.FTZ R53, R29, UR4 ;  /* 0x000000041d357c20 */ /* 0x000fe20008410000 */
[----:B0-----:R-:W-:Y:S02]  /*e0e0*/  FSEL R28, R72, -INF , P2 ;  /* 0xff800000481c7808 */ /* 0x001fe40001000000 */
[----:B------:R-:W-:Y:S02]  /*e0f0*/  FMNMX.FTZ R45, R44, R45, !PT ;  /* 0x0000002d2c2d7209 */ /* 0x000fe40007810000 */
[----:B------:R0:W2:Y:S01]  /*e100*/  MUFU.TANH R101, R52 ;  /* 0x0000003400657308 */ /* 0x0000a20000002400 */
[----:B------:R-:W-:Y:S02]  /*e110*/  ISETP.GT.AND P2, PT, R20, 0x79, PT ;  /* 0x000000791400780c */ /* 0x000fe40003f44270 */
[----:B-1----:R-:W-:-:S05]  /*e120*/  FSEL R29, R73, -INF , P3 ;  /* 0xff800000491d7808 */ /* 0x002fca0001800000 */
[----:B------:R-:W1:Y:S01]  /*e130*/  MUFU.TANH R99, R99 ;  /* 0x0000006300637308 */ /* 0x000e620000002400 */
[----:B0-----:R-:W-:Y:S02]  /*e140*/  FMNMX.FTZ R52, R28, R45, !PT ;  /* 0x0000002d1c347209 */ /* 0x001fe40007810000 */
[----:B------:R-:W-:Y:S02]  /*e150*/  ISETP.GT.AND P3, PT, R20, 0x80, PT ;  /* 0x000000801400780c */ /* 0x000fe40003f64270 */
[----:B----4-:R-:W-:Y:S02]  /*e160*/  FSEL R45, R50, -INF , P2 ;  /* 0xff800000322d7808 */ /* 0x010fe40001000000 */
[----:B------:R-:W-:Y:S01]  /*e170*/  FMNMX.FTZ R72, R29, R52, !PT ;  /* 0x000000341d487209 */ /* 0x000fe20007810000 */
[----:B------:R-:W0:Y:S01]  /*e180*/  MUFU.TANH R53, R53 ;  /* 0x0000003500357308 */ /* 0x000e220000002400 */
[----:B------:R-:W-:Y:S02]  /*e190*/  ISETP.GT.AND P2, PT, R20, 0x81, PT ;  /* 0x000000811400780c */ /* 0x000fe40003f44270 */
[----:B---3--:R-:W-:-:S02]  /*e1a0*/  FSEL R50, R51, -INF , P3 ;  /* 0xff80000033327808 */ /* 0x008fc40001800000 */
[----:B------:R-:W-:Y:S02]  /*e1b0*/  FMNMX.FTZ R73, R45, R72, !PT ;  /* 0x000000482d497209 */ /* 0x000fe40007810000 */
[----:B------:R-:W-:Y:S02]  /*e1c0*/  ISETP.GT.AND P3, PT, R20, 0x88, PT ;  /* 0x000000881400780c */ /* 0x000fe40003f64270 */
[----:B--2---:R-:W-:Y:S02]  /*e1d0*/  FSEL R51, R101, -INF , P2 ;  /* 0xff80000065337808 */ /* 0x004fe40001000000 */
[----:B------:R-:W-:Y:S01]  /*e1e0*/  FMNMX.FTZ R72, R50, R73, !PT ;  /* 0x0000004932487209 */ /* 0x000fe20007810000 */
[----:B------:R-:W-:Y:S01]  /*e1f0*/  FMUL.FTZ R52, R54, UR4 ;  /* 0x0000000436347c20 */ /* 0x000fe20008410000 */
[----:B------:R-:W-:Y:S01]  /*e200*/  FMUL.FTZ R54, R55, UR4 ;  /* 0x0000000437367c20 */ /* 0x000fe20008410000 */
[----:B------:R-:W-:Y:S02]  /*e210*/  ISETP.GT.AND P2, PT, R20, 0x89, PT ;  /* 0x000000891400780c */ /* 0x000fe40003f44270 */
[----:B-1----:R-:W-:-:S02]  /*e220*/  FSEL R20, R99, -INF , P3 ;  /* 0xff80000063147808 */ /* 0x002fc40001800000 */
[----:B------:R-:W-:Y:S02]  /*e230*/  FMNMX.FTZ R55, R51, R72, !PT ;  /* 0x0000004833377209 */ /* 0x000fe40007810000 */
[----:B0-----:R-:W-:Y:S02]  /*e240*/  FSEL R53, R53, -INF , P2 ;  /* 0xff80000035357808 */ /* 0x001fe40001000000 */
[----:B------:R-:W-:-:S04]  /*e250*/  FMNMX.FTZ R72, R20, R55, !PT ;  /* 0x0000003714487209 */ /* 0x000fc80007810000 */
[----:B------:R-:W-:-:S05]  /*e260*/  FMNMX.FTZ R72, R53, R72, !PT ;  /* 0x0000004835487209 */ /* 0x000fca0007810000 */
[----:B------:R-:W0:Y:S04]  /*e270*/  SHFL.BFLY PT, R55, R72, 0x2, 0x1f ;  /* 0x0c401f0048377f89 */ /* 0x000e2800000e0000 */
[----:B------:R-:W1:Y:S01]  /*e280*/  SHFL.IDX PT, R99, R58, 0x1, 0x1c1f ;  /* 0x003c1f003a637f89 */ /* 0x000e6200000e0000 */
[----:B0-----:R-:W-:-:S05]  /*e290*/  FMNMX.FTZ R55, R72, R55, !PT ;  /* 0x0000003748377209 */ /* 0x001fca0007810000 */
[----:B------:R-:W0:Y:S01]  /*e2a0*/  SHFL.BFLY PT, R72, R55, 0x1, 0x1f ;  /* 0x0c201f0037487f89 */ /* 0x000e2200000e0000 */
[----:B------:R-:W-:Y:S01]  /*e2b0*/  IMAD.U32 R73, RZ, RZ, UR5 ;  /* 0x00000005ff497e24 */ /* 0x000fe2000f8e00ff */
[----:B-1----:R-:W-:-:S04]  /*e2c0*/  VIADDMNMX R95, R99, R98, R95, PT ;  /* 0x00000062635f7246 */ /* 0x002fc8000380015f */
[C---:B------:R-:W-:Y:S02]  /*e2d0*/  ISETP.GT.AND P3, PT, R95.reuse, RZ, PT ;  /* 0x000000ff5f00720c */ /* 0x040fe40003f64270 */
[----:B------:R-:W-:Y:S02]  /*e2e0*/  ISETP.GT.AND P4, PT, R95, 0x1, PT ;  /* 0x000000015f00780c */ /* 0x000fe40003f84270 */
[----:B0-----:R-:W-:-:S04]  /*e2f0*/  FMNMX.FTZ R72, R55, R72, !PT ;  /* 0x0000004837487209 */ /* 0x001fc80007810000 */
[C---:B------:R-:W-:Y:S01]  /*e300*/  FSETP.NEU.FTZ.AND P2, PT, R72.reuse, -INF , PT ;  /* 0xff8000004800780b */ /* 0x040fe20003f5d000 */
[----:B------:R-:W-:-:S05]  /*e310*/  FMUL.FTZ R100, R72, R73 ;  /* 0x0000004948647220 */ /* 0x000fca0000410000 */
[----:B------:R-:W-:Y:S02]  /*e320*/  FSEL R100, R100, RZ, P2 ;  /* 0x000000ff64647208 */ /* 0x000fe40001000000 */
[----:B------:R-:W-:-:S03]  /*e330*/  ISETP.GT.AND P2, PT, R95, 0x8, PT ;  /* 0x000000085f00780c */ /* 0x000fc60003f44270 */
[-CC-:B------:R-:W-:Y:S01]  /*e340*/  FFMA.FTZ R55, R88, R73.reuse, -R100.reuse ;  /* 0x0000004958377223 */ /* 0x180fe20000010864 */
[-CC-:B------:R-:W-:Y:S01]  /*e350*/  FFMA.FTZ R88, R91, R73.reuse, -R100.reuse ;  /* 0x000000495b587223 */ /* 0x180fe20000010864 */
[-CC-:B------:R-:W-:Y:S01]  /*e360*/  FFMA.FTZ R97, R97, R73.reuse, -R100.reuse ;  /* 0x0000004961617223 */ /* 0x180fe20000010864 */
[-CC-:B------:R-:W-:Y:S01]  /*e370*/  FFMA.FTZ R91, R92, R73.reuse, -R100.reuse ;  /* 0x000000495c5b7223 */ /* 0x180fe20000010864 */
[----:B------:R-:W-:Y:S01]  /*e380*/  FFMA.FTZ R99, R80, R73, -R100 ;  /* 0x0000004950637223 */ /* 0x000fe20000010864 */
[----:B------:R-:W-:Y:S02]  /*e390*/  FSEL R80, R15, -INF , P3 ;  /* 0xff8000000f507808 */ /* 0x000fe40001800000 */
[----:B------:R-:W-:Y:S01]  /*e3a0*/  FSEL R92, R89, -INF , P4 ;  /* 0xff800000595c7808 */ /* 0x000fe20002000000 */
[----:B------:R0:W-:Y:S01]  /*e3b0*/  MUFU.EX2 R58, R97 ;  /* 0x00000061003a7308 */ /* 0x0001e20000000800 */
[----:B------:R-:W-:Y:S02]  /*e3c0*/  ISETP.GT.AND P3, PT, R95, 0x9, PT ;  /* 0x000000095f00780c */ /* 0x000fe40003f64270 */
[----:B------:R-:W-:-:S02]  /*e3d0*/  FSEL R90, R90, -INF , P2 ;  /* 0xff8000005a5a7808 */ /* 0x000fc40001000000 */
[----:B------:R-:W-:Y:S02]  /*e3e0*/  ISETP.GT.AND P2, PT, R95, 0x10, PT ;  /* 0x000000105f00780c */ /* 0x000fe40003f44270 */
[----:B0-----:R-:W-:Y:S02]  /*e3f0*/  FMNMX.FTZ R97, R80, R92, !PT ;  /* 0x0000005c50617209 */ /* 0x001fe40007810000 */
[----:B------:R-:W-:Y:S02]  /*e400*/  FSEL R93, R93, -INF , P3 ;  /* 0xff8000005d5d7808 */ /* 0x000fe40001800000 */
[----:B------:R-:W-:Y:S01]  /*e410*/  FMNMX.FTZ R98, R90, R97, !PT ;  /* 0x000000615a627209 */ /* 0x000fe20007810000 */
[----:B------:R-:W-:Y:S01]  /*e420*/  FFMA.FTZ R89, R94, R73, -R100 ;  /* 0x000000495e597223 */ /* 0x000fe20000010864 */
[----:B------:R-:W-:Y:S02]  /*e430*/  ISETP.GT.AND P3, PT, R95, 0x11, PT ;  /* 0x000000115f00780c */ /* 0x000fe40003f64270 */
[----:B------:R-:W-:-:S02]  /*e440*/  FSEL R94, R81, -INF , P2 ;  /* 0xff800000515e7808 */ /* 0x000fc40001000000 */
[----:B------:R-:W-:Y:S01]  /*e450*/  FMNMX.FTZ R97, R93, R98, !PT ;  /* 0x000000625d617209 */ /* 0x000fe20007810000 */
[--C-:B------:R-:W-:Y:S01]  /*e460*/  FFMA.FTZ R81, R83, R73, -R100.reuse ;  /* 0x0000004953517223 */ /* 0x100fe20000010864 */
[----:B------:R-:W-:Y:S02]  /*e470*/  FSEL R83, R82, -INF , P3 ;  /* 0xff80000052537808 */ /* 0x000fe40001800000 */
[----:B------:R-:W-:Y:S02]  /*e480*/  ISETP.GT.AND P2, PT, R95, 0x18, PT ;  /* 0x000000185f00780c */ /* 0x000fe40003f44270 */
[----:B------:R-:W-:Y:S01]  /*e490*/  FMNMX.FTZ R82, R94, R97, !PT ;  /* 0x000000615e527209 */ /* 0x000fe20007810000 */
[----:B------:R-:W-:Y:S01]  /*e4a0*/  FFMA.FTZ R98, R85, R73, -R100 ;  /* 0x0000004955627223 */ /* 0x000fe20000010864 */
[----:B------:R-:W-:Y:S02]  /*e4b0*/  ISETP.GT.AND P3, PT, R95, 0x19, PT ;  /* 0x000000195f00780c */ /* 0x000fe40003f64270 */
[----:B------:R-:W-:-:S02]  /*e4c0*/  FSEL R84, R84, -INF , P2 ;  /* 0xff80000054547808 */ /* 0x000fc40001000000 */
[----:B------:R-:W-:Y:S02]  /*e4d0*/  FMNMX.FTZ R85, R83, R82, !PT ;  /* 0x0000005253557209 */ /* 0x000fe40007810000 */
[C---:B------:R-:W-:Y:S02]  /*e4e0*/  ISETP.GT.AND P2, PT, R95.reuse, 0x20, PT ;  /* 0x000000205f00780c */ /* 0x040fe40003f44270 */
[----:B------:R-:W-:Y:S02]  /*e4f0*/  FSEL R86, R86, -INF , P3 ;  /* 0xff80000056567808 */ /* 0x000fe40001800000 */
[----:B------:R-:W-:Y:S02]  /*e500*/  FMNMX.FTZ R97, R84, R85, !PT ;  /* 0x0000005554617209 */ /* 0x000fe40007810000 */
[----:B------:R-:W-:Y:S02]  /*e510*/  FSEL R85, R74, -INF , P2 ;  /* 0xff8000004a557808 */ /* 0x000fe40001000000 */
[----:B------:R-:W-:-:S02]  /*e520*/  ISETP.GT.AND P3, PT, R95, 0x21, PT ;  /* 0x000000215f00780c */ /* 0x000fc40003f64270 */
[----:B------:R-:W-:Y:S02]  /*e530*/  FMNMX.FTZ R74, R86, R97, !PT ;  /* 0x00000061564a7209 */ /* 0x000fe40007810000 */
[----:B------:R-:W-:Y:S02]  /*e540*/  ISETP.GT.AND P2, PT, R95, 0x28, PT ;  /* 0x000000285f00780c */ /* 0x000fe40003f44270 */
[----:B------:R-:W-:Y:S02]  /*e550*/  FSEL R75, R75, -INF , P3 ;  /* 0xff8000004b4b7808 */ /* 0x000fe40001800000 */
[----:B------:R-:W-:Y:S02]  /*e560*/  FMNMX.FTZ R74, R85, R74, !PT ;  /* 0x0000004a554a7209 */ /* 0x000fe40007810000 */
[----:B------:R-:W-:Y:S02]  /*e570*/  ISETP.GT.AND P3, PT, R95, 0x29, PT ;  /* 0x000000295f00780c */ /* 0x000fe40003f64270 */
[----:B------:R-:W-:-:S02]  /*e580*/  FSEL R77, R77, -INF , P2 ;  /* 0xff8000004d4d7808 */ /* 0x000fc40001000000 */
[----:B------:R-:W-:Y:S01]  /*e590*/  FMNMX.FTZ R74, R75, R74, !PT ;  /* 0x0000004a4b4a7209 */ /* 0x000fe20007810000 */
[----:B------:R-:W0:Y:S01]  /*e5a0*/  MUFU.TANH R70, R70 ;  /* 0x0000004600467308 */ /* 0x000e220000002400 */
[----:B------:R-:W-:Y:S01]  /*e5b0*/  FMUL.FTZ R59, R59, UR4 ;  /* 0x000000043b3b7c20 */ /* 0x000fe20008410000 */
[----:B------:R-:W-:Y:S02]  /*e5c0*/  ISETP.GT.AND P2, PT, R95, 0x30, PT ;  /* 0x000000305f00780c */ /* 0x000fe40003f44270 */
[----:B------:R-:W-:-:S04]  /*e5d0*/  FSEL R78, R78, -INF , P3 ;  /* 0xff8000004e4e7808 */ /* 0x000fc80001800000 */
[----:B------:R1:W-:Y:S01]  /*e5e0*/  MUFU.EX2 R15, R99 ;  /* 0x00000063000f7308 */ /* 0x0003e20000000800 */
[----:B------:R-:W-:Y:S01]  /*e5f0*/  ISETP.GT.AND P3, PT, R95, 0x31, PT ;  /* 0x000000315f00780c */ /* 0x000fe20003f64270 */
[----:B------:R-:W-:Y:S01]  /*e600*/  FMUL.FTZ R62, R62, UR4 ;  /* 0x000000043e3e7c20 */ /* 0x000fe20008410000 */
[----:B------:R-:W-:Y:S02]  /*e610*/  FSEL R97, R65, -INF , P2 ;  /* 0xff80000041617808 */ /* 0x000fe40001000000 */
[----:B-1----:R-:W-:-:S03]  /*e620*/  FMNMX.FTZ R99, R77, R74, !PT ;  /* 0x0000004a4d637209 */ /* 0x002fc60007810000 */
[----:B------:R-:W1:Y:S01]  /*e630*/  MUFU.TANH R56, R56 ;  /* 0x0000003800387308 */ /* 0x000e620000002400 */
[----:B------:R-:W-:Y:S01]  /*e640*/  FMNMX.FTZ R74, R78, R99, !PT ;  /* 0x000000634e4a7209 */ /* 0x000fe20007810000 */
[----:B------:R-:W-:Y:S01]  /*e650*/  FFMA.FTZ R65, R76, R73, -R100 ;  /* 0x000000494c417223 */ /* 0x000fe20000010864 */
[----:B------:R-:W-:Y:S01]  /*e660*/  FMUL.FTZ R63, R63, UR4 ;  /* 0x000000043f3f7c20 */ /* 0x000fe20008410000 */
[----:B------:R-:W-:-:S04]  /*e670*/  ISETP.GT.AND P2, PT, R95, 0x38, PT ;  /* 0x000000385f00780c */ /* 0x000fc80003f44270 */
[----:B------:R-:W2:Y:S01]  /*e680*/  MUFU.TANH R59, R59 ;  /* 0x0000003b003b7308 */ /* 0x000ea20000002400 */
[----:B------:R-:W-:Y:S02]  /*e690*/  FSEL R76, R66, -INF , P3 ;  /* 0xff800000424c7808 */ /* 0x000fe40001800000 */
[----:B------:R-:W-:Y:S02]  /*e6a0*/  FMNMX.FTZ R99, R97, R74, !PT ;  /* 0x0000004a61637209 */ /* 0x000fe40007810000 */
[C---:B------:R-:W-:Y:S02]  /*e6b0*/  ISETP.GT.AND P3, PT, R95.reuse, 0x39, PT ;  /* 0x000000395f00780c */ /* 0x040fe40003f64270 */
[----:B------:R-:W-:Y:S01]  /*e6c0*/  FSEL R68, R68, -INF , P2 ;  /* 0xff80000044447808 */ /* 0x000fe20001000000 */
[----:B------:R-:W3:Y:S01]  /*e6d0*/  MUFU.TANH R62, R62 ;  /* 0x0000003e003e7308 */ /* 0x000ee20000002400 */
[----:B------:R-:W-:Y:S02]  /*e6e0*/  FMNMX.FTZ R99, R76, R99, !PT ;  /* 0x000000634c637209 */ /* 0x000fe40007810000 */
[----:B------:R-:W-:-:S02]  /*e6f0*/  ISETP.GT.AND P2, PT, R95, 0x40, PT ;  /* 0x000000405f00780c */ /* 0x000fc40003f44270 */
[----:B0-----:R-:W-:-:S03]  /*e700*/  FSEL R70, R70, -INF , P3 ;  /* 0xff80000046467808 */ /* 0x001fc60001800000 */
[----:B------:R-:W0:Y:S01]  /*e710*/  MUFU.TANH R63, R63 ;  /* 0x0000003f003f7308 */ /* 0x000e220000002400 */
[----:B------:R-:W-:Y:S01]  /*e720*/  FMNMX.FTZ R99, R68, R99, !PT ;  /* 0x0000006344637209 */ /* 0x000fe20007810000 */
[--C-:B------:R-:W-:Y:S01]  /*e730*/  FFMA.FTZ R66, R87, R73, -R100.reuse ;  /* 0x0000004957427223 */ /* 0x100fe20000010864 */
[----:B------:R-:W-:Y:S02]  /*e740*/  ISETP.GT.AND P3, PT, R95, 0x41, PT ;  /* 0x000000415f00780c */ /* 0x000fe40003f64270 */
[----:B-1----:R-:W-:Y:S02]  /*e750*/  FSEL R87, R56, -INF , P2 ;  /* 0xff80000038577808 */ /* 0x002fe40001000000 */
[----:B------:R-:W-:Y:S01]  /*e760*/  FMNMX.FTZ R74, R70, R99, !PT ;  /* 0x00000063464a7209 */ /* 0x000fe20007810000 */
[----:B------:R-:W1:Y:S01]  /*e770*/  MUFU.TANH R21, R21 ;  /* 0x0000001500157308 */ /* 0x000e620000002400 */
[----:B------:R-:W-:Y:S01]  /*e780*/  FFMA.FTZ R56, R64, R73, -R100 ;  /* 0x0000004940387223 */ /* 0x000fe20000010864 */
[----:B--2---:R-:W-:-:S02]  /*e790*/  FSEL R64, R59, -INF , P3 ;  /* 0xff8000003b407808 */ /* 0x004fc40001800000 */
[----:B------:R-:W-:Y:S02]  /*e7a0*/  ISETP.GT.AND P2, PT, R95, 0x48, PT ;  /* 0x000000485f00780c */ /* 0x000fe40003f44270 */
[----:B------:R-:W-:Y:S02]  /*e7b0*/  FMNMX.FTZ R59, R87, R74, !PT ;  /* 0x0000004a573b7209 */ /* 0x000fe40007810000 */
[----:B------:R-:W2:Y:S01]  /*e7c0*/  MUFU.TANH R48, R48 ;  /* 0x0000003000307308 */ /* 0x000ea20000002400 */
[----:B------:R-:W-:Y:S01]  /*e7d0*/  ISETP.GT.AND P3, PT, R95, 0x49, PT ;  /* 0x000000495f00780c */ /* 0x000fe20003f64270 */
[----:B------:R-:W-:Y:S01]  /*e7e0*/  FFMA.FTZ R99, R79, R73, -R100 ;  /* 0x000000494f637223 */ /* 0x000fe20000010864 */
[----:B---3--:R-:W-:Y:S01]  /*e7f0*/  FSEL R62, R62, -INF , P2 ;  /* 0xff8000003e3e7808 */ /* 0x008fe20001000000 */
[----:B------:R-:W-:Y:S01]  /*e800*/  FMUL.FTZ R42, R42, UR4 ;  /* 0x000000042a2a7c20 */ /* 0x000fe20008410000 */
[----:B------:R-:W-:-:S03]  /*e810*/  FMNMX.FTZ R79, R64, R59, !PT ;  /* 0x0000003b404f7209 */ /* 0x000fc60007810000 */
[----:B------:R-:W3:Y:S01]  /*e820*/  MUFU.TANH R52, R52 ;  /* 0x0000003400347308 */ /* 0x000ee20000002400 */
[----:B------:R-:W-:Y:S01]  /*e830*/  ISETP.GT.AND P2, PT, R95, 0x50, PT ;  /* 0x000000505f00780c */ /* 0x000fe20003f44270 */
[----:B------:R-:W-:-:S06]  /*e840*/  FMUL.FTZ R43, R43, UR4 ;  /* 0x000000042b2b7c20 */ /* 0x000fcc0008410000 */
[----:B------:R0:W-:Y:S01]  /*e850*/  MUFU.EX2 R82, R98 ;  /* 0x0000006200527308 */ /* 0x0001e20000000800 */
[----:B------:R-:W-:-:S07]  /*e860*/  FMUL.FTZ R46, R46, UR4 ;  /* 0x000000042e2e7c20 */ /* 0x000fce0008410000 */
[----:B------:R-:W4:Y:S01]  /*e870*/  MUFU.TANH R54, R54 ;  /* 0x0000003600367308 */ /* 0x000f220000002400 */
[----:B0-----:R-:W-:Y:S02]  /*e880*/  FSEL R98, R63, -INF , P3 ;  /* 0xff8000003f627808 */ /* 0x001fe40001800000 */
[----:B------:R-:W-:Y:S02]  /*e890*/  FMNMX.FTZ R63, R62, R79, !PT ;  /* 0x0000004f3e3f7209 */ /* 0x000fe40007810000 */
[----:B------:R-:W-:Y:S02]  /*e8a0*/  ISETP.GT.AND P3, PT, R95, 0x51, PT ;  /* 0x000000515f00780c */ /* 0x000fe40003f64270 */
[----:B-1----:R-:W-:Y:S01]  /*e8b0*/  FSEL R79, R21, -INF , P2 ;  /* 0xff800000154f7808 */ /* 0x002fe20001000000 */
[----:B------:R-:W0:Y:S01]  /*e8c0*/  MUFU.TANH R42, R42 ;  /* 0x0000002a002a7308 */ /* 0x000e220000002400 */
[----:B------:R-:W-:Y:S01]  /*e8d0*/  FMNMX.FTZ R74, R98, R63, !PT ;  /* 0x0000003f624a7209 */ /* 0x000fe20007810000 */
[----:B------:R-:W-:Y:S01]  /*e8e0*/  FMUL.FTZ R47, R47, UR4 ;  /* 0x000000042f2f7c20 */ /* 0x000fe20008410000 */
[----:B------:R-:W-:-:S02]  /*e8f0*/  ISETP.GT.AND P2, PT, R95, 0x58, PT ;  /* 0x000000585f00780c */ /* 0x000fc40003f44270 */
[----:B--2---:R-:W-:Y:S02]  /*e900*/  FSEL R63, R48, -INF , P3 ;  /* 0xff800000303f7808 */ /* 0x004fe40001800000 */
[----:B------:R-:W-:Y:S01]  /*e910*/  FMNMX.FTZ R74, R79, R74, !PT ;  /* 0x0000004a4f4a7209 */ /* 0x000fe20007810000 */
[----:B------:R-:W1:Y:S01]  /*e920*/  MUFU.TANH R43, R43 ;  /* 0x0000002b002b7308 */ /* 0x000e620000002400 */
[-CC-:B------:R-:W-:Y:S01]  /*e930*/  FFMA.FTZ R21, R67, R73.reuse, -R100.reuse ;  /* 0x0000004943157223 */ /* 0x180fe20000010864 */
[----:B------:R-:W-:Y:S01]  /*e940*/  ISETP.GT.AND P3, PT, R95, 0x59, PT ;  /* 0x000000595f00780c */ /* 0x000fe20003f64270 */
[----:B------:R-:W-:Y:S01]  /*e950*/  FMUL.FTZ R34, R34, UR4 ;  /* 0x0000000422227c20 */ /* 0x000fe20008410000 */
[----:B---3--:R-:W-:Y:S02]  /*e960*/  FSEL R52, R52, -INF , P2 ;  /* 0xff80000034347808 */ /* 0x008fe40001000000 */
[----:B------:R-:W-:Y:S02]  /*e970*/  FMNMX.FTZ R67, R63, R74, !PT ;  /* 0x0000004a3f437209 */ /* 0x000fe40007810000 */
[----:B------:R-:W2:Y:S01]  /*e980*/  MUFU.TANH R46, R46 ;  /* 0x0000002e002e7308 */ /* 0x000ea20000002400 */
[----:B------:R-:W-:Y:S01]  /*e990*/  FFMA.FTZ R48, R69, R73, -R100 ;  /* 0x0000004945307223 */ /* 0x000fe20000010864 */
[----:B------:R-:W-:Y:S01]  /*e9a0*/  ISETP.GT.AND P2, PT, R95, 0x60, PT ;  /* 0x000000605f00780c */ /* 0x000fe20003f44270 */
[----:B------:R-:W-:Y:S01]  /*e9b0*/  FMUL.FTZ R35, R35, UR4 ;  /* 0x0000000423237c20 */ /* 0x000fe20008410000 */
[----:B----4-:R-:W-:-:S02]  /*e9c0*/  FSEL R54, R54, -INF , P3 ;  /* 0xff80000036367808 */ /* 0x010fc40001800000 */
[----:B------:R-:W-:Y:S02]  /*e9d0*/  FMNMX.FTZ R69, R52, R67, !PT ;  /* 0x0000004334457209 */ /* 0x000fe40007810000 */
[----:B------:R-:W3:Y:S01]  /*e9e0*/  MUFU.TANH R47, R47 ;  /* 0x0000002f002f7308 */ /* 0x000ee20000002400 */
[----:B------:R-:W-:Y:S01]  /*e9f0*/  ISETP.GT.AND P3, PT, R95, 0x61, PT ;  /* 0x000000615f00780c */ /* 0x000fe20003f64270 */
[----:B------:R-:W-:Y:S01]  /*ea00*/  FMUL.FTZ R38, R38, UR4 ;  /* 0x0000000426267c20 */ /* 0x000fe20008410000 */
[----:B0-----:R-:W-:Y:S02]  /*ea10*/  FSEL R67, R42, -INF , P2 ;  /* 0xff8000002a437808 */ /* 0x001fe40001000000 */
[----:B------:R-:W-:-:S03]  /*ea20*/  FMNMX.FTZ R74, R54, R69, !PT ;  /* 0x00000045364a7209 */ /* 0x000fc60007810000 */
[----:B------:R-:W0:Y:S01]  /*ea30*/  MUFU.TANH R34, R34 ;  /* 0x0000002200227308 */ /* 0x000e220000002400 */
[----:B------:R-:W-:Y:S01]  /*ea40*/  FMUL.FTZ R39, R39, UR4 ;  /* 0x0000000427277c20 */ /* 0x000fe20008410000 */
[----:B------:R-:W-:Y:S02]  /*ea50*/  ISETP.GT.AND P2, PT, R95, 0x68, PT ;  /* 0x000000685f00780c */ /* 0x000fe40003f44270 */
[----:B-1----:R-:W-:Y:S02]  /*ea60*/  FSEL R69, R43, -INF , P3 ;  /* 0xff8000002b457808 */ /* 0x002fe40001800000 */
[----:B------:R-:W-:Y:S02]  /*ea70*/  FMNMX.FTZ R74, R67, R74, !PT ;  /* 0x0000004a434a7209 */ /* 0x000fe40007810000 */
[----:B------:R-:W1:Y:S01]  /*ea80*/  MUFU.TANH R35, R35 ;  /* 0x0000002300237308 */ /* 0x000e620000002400 */
[----:B------:R-:W-:Y:S01]  /*ea90*/  ISETP.GT.AND P3, PT, R95, 0x69, PT ;  /* 0x000000695f00780c */ /* 0x000fe20003f64270 */
[----:B------:R-:W-:Y:S01]  /*eaa0*/  FMUL.FTZ R26, R26, UR4 ;  /* 0x000000041a1a7c20 */ /* 0x000fe20008410000 */
[----:B--2---:R-:W-:-:S02]  /*eab0*/  FSEL R101, R46, -INF , P2 ;  /* 0xff8000002e657808 */ /* 0x004fc40001000000 */
[----:B------:R-:W-:-:S03]  /*eac0*/  FMNMX.FTZ R74, R69, R74, !PT ;  /* 0x0000004a454a7209 */ /* 0x000fc60007810000 */
[----:B------:R-:W2:Y:S01]  /*ead0*/  MUFU.TANH R38, R38 ;  /* 0x0000002600267308 */ /* 0x000ea20000002400 */
[----:B---3--:R-:W-:Y:S01]  /*eae0*/  FSEL R102, R47, -INF , P3 ;  /* 0xff8000002f667808 */ /* 0x008fe20001800000 */
[----:B------:R-:W-:Y:S01]  /*eaf0*/  FMUL.FTZ R27, R27, UR4 ;  /* 0x000000041b1b7c20 */ /* 0x000fe20008410000 */
[----:B------:R-:W-:Y:S02]  /*eb00*/  ISETP.GT.AND P2, PT, R95, 0x70, PT ;  /* 0x000000705f00780c */ /* 0x000fe40003f44270 */
[----:B------:R-:W-:-:S03]  /*eb10*/  FMNMX.FTZ R47, R101, R74, !PT ;  /* 0x0000004a652f7209 */ /* 0x000fc60007810000 */
[----:B------:R-:W3:Y:S01]  /*eb20*/  MUFU.TANH R39, R39 ;  /* 0x0000002700277308 */ /* 0x000ee20000002400 */
[----:B------:R-:W-:Y:S01]  /*eb30*/  ISETP.GT.AND P3, PT, R95, 0x71, PT ;  /* 0x000000715f00780c */ /* 0x000fe20003f64270 */
[----:B------:R-:W-:Y:S01]  /*eb40*/  FMUL.FTZ R30, R30, UR4 ;  /* 0x000000041e1e7c20 */ /* 0x000fe20008410000 */
[----:B0-----:R-:W-:Y:S02]  /*eb50*/  FSEL R34, R34, -INF , P2 ;  /* 0xff80000022227808 */ /* 0x001fe40001000000 */
[----:B------:R-:W-:-:S03]  /*eb60*/  FMNMX.FTZ R47, R102, R47, !PT ;  /* 0x0000002f662f7209 */ /* 0x000fc60007810000 */
[----:B------:R-:W0:Y:S01]  /*eb70*/  MUFU.TANH R26, R26 ;  /* 0x0000001a001a7308 */ /* 0x000e220000002400 */
[----:B------:R-:W-:Y:S01]  /*eb80*/  FFMA.FTZ R46, R60, R73, -R100 ;  /* 0x000000493c2e7223 */ /* 0x000fe20000010864 */
[----:B------:R-:W-:Y:S01]  /*eb90*/  ISETP.GT.AND P2, PT, R95, 0x78, PT ;  /* 0x000000785f00780c */ /* 0x000fe20003f44270 */
[----:B------:R-:W-:Y:S01]  /*eba0*/  FMUL.FTZ R31, R31, UR4 ;  /* 0x000000041f1f7c20 */ /* 0x000fe20008410000 */
[----:B-1----:R-:W-:Y:S02]  /*ebb0*/  FSEL R35, R35, -INF , P3 ;  /* 0xff80000023237808 */ /* 0x002fe40001800000 */
[----:B------:R-:W-:Y:S02]  /*ebc0*/  FMNMX.FTZ R60, R34, R47, !PT ;  /* 0x0000002f223c7209 */ /* 0x000fe40007810000 */
[----:B------:R-:W1:Y:S01]  /*ebd0*/  MUFU.TANH R27, R27 ;  /* 0x0000001b001b7308 */ /* 0x000e620000002400 */
[----:B------:R-:W-:Y:S02]  /*ebe0*/  ISETP.GT.AND P3, PT, R95, 0x79, PT ;  /* 0x000000795f00780c */ /* 0x000fe40003f64270 */
[----:B--2---:R-:W-:-:S02]  /*ebf0*/  FSEL R103, R38, -INF , P2 ;  /* 0xff80000026677808 */ /* 0x004fc40001000000 */
[----:B------:R-:W-:-:S03]  /*ec00*/  FMNMX.FTZ R60, R35, R60, !PT ;  /* 0x0000003c233c7209 */ /* 0x000fc60007810000 */
[----:B------:R-:W2:Y:S01]  /*ec10*/  MUFU.TANH R30, R30 ;  /* 0x0000001e001e7308 */ /* 0x000ea20000002400 */
[----:B------:R-:W-:Y:S02]  /*ec20*/  ISETP.GT.AND P2, PT, R95, 0x80, PT ;  /* 0x000000805f00780c */ /* 0x000fe40003f44270 */
[----:B---3--:R-:W-:Y:S02]  /*ec30*/  FSEL R104, R39, -INF , P3 ;  /* 0xff80000027687808 */ /* 0x008fe40001800000 */
[----:B------:R-:W-:-:S03]  /*ec40*/  FMNMX.FTZ R39, R103, R60, !PT ;  /* 0x0000003c67277209 */ /* 0x000fc60007810000 */
[----:B------:R-:W3:Y:S01]  /*ec50*/  MUFU.TANH R31, R31 ;  /* 0x0000001f001f7308 */ /* 0x000ee20000002400 */
[----:B------:R-:W-:Y:S02]  /*ec60*/  ISETP.GT.AND P3, PT, R95, 0x81, PT ;  /* 0x000000815f00780c */ /* 0x000fe40003f64270 */
[----:B0-----:R-:W-:Y:S02]  /*ec70*/  FSEL R105, R26, -INF , P2 ;  /* 0xff8000001a697808 */ /* 0x001fe40001000000 */
[----:B------:R-:W-:Y:S01]  /*ec80*/  FMNMX.FTZ R26, R104, R39, !PT ;  /* 0x00000027681a7209 */ /* 0x000fe20007810000 */
[----:B------:R-:W-:Y:S01]  /*ec90*/  FFMA.FTZ R47, R32, R73, -R100 ;  /* 0x00000049202f7223 */ /* 0x000fe20000010864 */
[----:B-1----:R-:W-:Y:S02]  /*eca0*/  FSEL R32, R27, -INF , P3 ;  /* 0xff8000001b207808 */ /* 0x002fe40001800000 */
[----:B------:R-:W-:Y:S02]  /*ecb0*/  ISETP.GT.AND P2, PT, R95, 0x88, PT ;  /* 0x000000885f00780c */ /* 0x000fe40003f44270 */
[----:B------:R-:W-:-:S02]  /*ecc0*/  FMNMX.FTZ R27, R105, R26, !PT ;  /* 0x0000001a691b7209 */ /* 0x000fc40007810000 */
[----:B------:R-:W-:Y:S02]  /*ecd0*/  ISETP.GT.AND P3, PT, R95, 0x89, PT ;  /* 0x000000895f00780c */ /* 0x000fe40003f64270 */
[----:B--2---:R-:W-:Y:S02]  /*ece0*/  FSEL R30, R30, -INF , P2 ;  /* 0xff8000001e1e7808 */ /* 0x004fe40001000000 */
[----:B------:R-:W-:Y:S02]  /*ecf0*/  FMNMX.FTZ R27, R32, R27, !PT ;  /* 0x0000001b201b7209 */ /* 0x000fe40007810000 */
[----:B---3--:R-:W-:Y:S02]  /*ed00*/  FSEL R106, R31, -INF , P3 ;  /* 0xff8000001f6a7808 */ /* 0x008fe40001800000 */
[----:B------:R-:W-:Y:S01]  /*ed10*/  FMNMX.FTZ R27, R30, R27, !PT ;  /* 0x0000001b1e1b7209 */ /* 0x000fe20007810000 */
[----:B------:R-:W-:-:S03]  /*ed20*/  FFMA.FTZ R38, R61, R73, -R100 ;  /* 0x000000493d267223 */ /* 0x000fc60000010864 */
[----:B------:R-:W-:Y:S01]  /*ed30*/  FMNMX.FTZ R27, R106, R27, !PT ;  /* 0x0000001b6a1b7209 */ /* 0x000fe20007810000 */
[----:B------:R-:W-:-:S04]  /*ed40*/  FFMA.FTZ R61, R14, R73, -R100 ;  /* 0x000000490e3d7223 */ /* 0x000fc80000010864 */
[----:B------:R-:W0:Y:S01]  /*ed50*/  SHFL.BFLY PT, R14, R27, 0x2, 0x1f ;  /* 0x0c401f001b0e7f89 */ /* 0x000e2200000e0000 */
[----:B------:R1:W-:Y:S02]  /*ed60*/  MUFU.EX2 R39, R47 ;  /* 0x0000002f00277308 */ /* 0x0003e40000000800 */
[----:B-1----:R-:W-:Y:S01]  /*ed70*/  FFMA.FTZ R47, R25, R73, -R100 ;  /* 0x00000049192f7223 */ /* 0x002fe20000010864 */
[----:B0-----:R-:W-:-:S05]  /*ed80*/  FMNMX.FTZ R14, R27, R14, !PT ;  /* 0x0000000e1b0e7209 */ /* 0x001fca0007810000 */
[----:B------:R-:W0:Y:S01]  /*ed90*/  SHFL.BFLY PT, R25, R14, 0x1, 0x1f ;  /* 0x0c201f000e197f89 */ /* 0x000e2200000e0000 */
[----:B------:R1:W-:Y:S02]  /*eda0*/  MUFU.EX2 R59, R99 ;  /* 0x00000063003b7308 */ /* 0x0003e40000000800 */
[-CC-:B-1----:R-:W-:Y:S01]  /*edb0*/  FFMA.FTZ R99, R41, R73.reuse, -R100.reuse ;  /* 0x0000004929637223 */ /* 0x182fe20000010864 */
[-CC-:B------:R-:W-:Y:S01]  /*edc0*/  FFMA.FTZ R41, R44, R73.reuse, -R100.reuse ;  /* 0x000000492c297223 */ /* 0x180fe20000010864 */
[----:B------:R-:W-:Y:S01]  /*edd0*/  FFMA.FTZ R44, R28, R73, -R100 ;  /* 0x000000491c2c7223 */ /* 0x000fe20000010864 */
[----:B0-----:R-:W-:-:S04]  /*ede0*/  FMNMX.FTZ R74, R14, R25, !PT ;  /* 0x000000190e4a7209 */ /* 0x001fc80007810000 */
[C---:B------:R-:W-:Y:S01]  /*edf0*/  FSETP.NEU.FTZ.AND P2, PT, R74.reuse, -INF , PT ;  /* 0xff8000004a00780b */ /* 0x040fe20003f5d000 */
[----:B------:R-:W-:-:S05]  /*ee00*/  FMUL.FTZ R28, R74, R73 ;  /* 0x000000494a1c7220 */ /* 0x000fca0000410000 */
[----:B------:R-:W-:Y:S01]  /*ee10*/  FSEL R28, R28, RZ, P2 ;  /* 0x000000ff1c1c7208 */ /* 0x000fe20001000000 */
[----:B------:R-:W-:-:S04]  /*ee20*/  FFMA.FTZ R42, R71, R73, -R100 ;  /* 0x00000049472a7223 */ /* 0x000fc80000010864 */
[-CC-:B------:R-:W-:Y:S01]  /*ee30*/  FFMA.FTZ R25, R80, R73.reuse, -R28.reuse ;  /* 0x0000004950197223 */ /* 0x180fe2000001081c */
[-CC-:B------:R-:W-:Y:S01]  /*ee40*/  FFMA.FTZ R92, R92, R73.reuse, -R28.reuse ;  /* 0x000000495c5c7223 */ /* 0x180fe2000001081c */
[-C--:B------:R-:W-:Y:S01]  /*ee50*/  FFMA.FTZ R27, R90, R73.reuse, -R28 ;  /* 0x000000495a1b7223 */ /* 0x080fe2000001081c */
[----:B------:R-:W0:Y:S01]  /*ee60*/  MUFU.EX2 R55, R55 ;  /* 0x0000003700377308 */ /* 0x000e220000000800 */
        /* <DEDUP_REMOVED lines=13> */
[----:B------:R-:W-:-:S02]  /*ef40*/  FFMA.FTZ R20, R53, R73, -R100 ;  /* 0x0000004935147223 */ /* 0x000fc40000010864 */
[----:B------:R-:W1:Y:S01]  /*ef50*/  MUFU.EX2 R92, R92 ;  /* 0x0000005c005c7308 */ /* 0x000e620000000800 */
[-CC-:B------:R-:W-:Y:S01]  /*ef60*/  FFMA.FTZ R100, R93, R73.reuse, -R28.reuse ;  /* 0x000000495d647223 */ /* 0x180fe2000001081c */
[----:B------:R-:W-:-:S06]  /*ef70*/  FFMA.FTZ R90, R94, R73, -R28 ;  /* 0x000000495e5a7223 */ /* 0x000fcc000001081c */
[----:B------:R-:W2:Y:S01]  /*ef80*/  MUFU.EX2 R88, R88 ;  /* 0x0000005800587308 */ /* 0x000ea20000000800 */
[----:B------:R-:W-:-:S07]  /*ef90*/  FFMA.FTZ R93, R83, R73, -R28 ;  /* 0x00000049535d7223 */ /* 0x000fce000001081c */
[----:B------:R-:W3:Y:S01]  /*efa0*/  MUFU.EX2 R27, R27 ;  /* 0x0000001b001b7308 */ /* 0x000ee20000000800 */
[----:B------:R-:W-:-:S07]  /*efb0*/  FFMA.FTZ R80, R84, R73, -R28 ;  /* 0x0000004954507223 */ /* 0x000fce000001081c */
[----:B------:R-:W-:Y:S01]  /*efc0*/  MUFU.EX2 R91, R91 ;  /* 0x0000005b005b7308 */ /* 0x000fe20000000800 */
[----:B------:R-:W-:-:S07]  /*efd0*/  FFMA.FTZ R31, R77, R73, -R28 ;  /* 0x000000494d1f7223 */ /* 0x000fce000001081c */
[----:B------:R-:W4:Y:S01]  /*efe0*/  MUFU.EX2 R100, R100 ;  /* 0x0000006400647308 */ /* 0x000f220000000800 */
[----:B0-----:R-:W-:Y:S01]  /*eff0*/  FADD.FTZ R77, R55, R58 ;  /* 0x0000003a374d7221 */ /* 0x001fe20000010000 */
[----:B-1----:R-:W-:-:S06]  /*f000*/  FADD.FTZ R26, R25, R92 ;  /* 0x0000005c191a7221 */ /* 0x002fcc0000010000 */
[----:B------:R-:W0:Y:S01]  /*f010*/  MUFU.EX2 R90, R90 ;  /* 0x0000005a005a7308 */ /* 0x000e220000000800 */
[-CC-:B------:R-:W-:Y:S01]  /*f020*/  FFMA.FTZ R83, R86, R73.reuse, -R28.reuse ;  /* 0x0000004956537223 */ /* 0x180fe2000001081c */
[-CC-:B------:R-:W-:Y:S01]  /*f030*/  FFMA.FTZ R53, R68, R73.reuse, -R28.reuse ;  /* 0x0000004944357223 */ /* 0x180fe2000001081c */
[-CC-:B------:R-:W-:Y:S01]  /*f040*/  FFMA.FTZ R68, R70, R73.reuse, -R28.reuse ;  /* 0x0000004946447223 */ /* 0x180fe2000001081c */
[----:B------:R-:W-:-:S04]  /*f050*/  FFMA.FTZ R62, R62, R73, -R28 ;  /* 0x000000493e3e7223 */ /* 0x000fc8000001081c */
[----:B------:R-:W1:Y:S01]  /*f060*/  MUFU.EX2 R89, R89 ;  /* 0x0000005900597308 */ /* 0x000e620000000800 */
[----:B------:R-:W-:Y:S02]  /*f070*/  @!P0 VIADD R24, R0, 0x31c40 ;  /* 0x00031c4000188836 */ /* 0x000fe40000000000 */
[----:B--2---:R-:W-:Y:S01]  /*f080*/  FADD.FTZ R70, R88, R77 ;  /* 0x0000004d58467221 */ /* 0x004fe20000010000 */
[----:B---3--:R-:W-:-:S04]  /*f090*/  FADD.FTZ R77, R27, R26 ;  /* 0x0000001a1b4d7221 */ /* 0x008fc80000010000 */
[----:B------:R-:W2:Y:S01]  /*f0a0*/  MUFU.EX2 R93, R93 ;  /* 0x0000005d005d7308 */ /* 0x000ea20000000800 */
[----:B------:R-:W-:Y:S01]  /*f0b0*/  FFMA.FTZ R29, R85, R73, -R28 ;  /* 0x00000049551d7223 */ /* 0x000fe2000001081c */
[----:B------:R-:W-:-:S06]  /*f0c0*/  @!P0 PRMT R24, RZ, 0x654, R24 ;  /* 0x00000654ff188816 */ /* 0x000fcc0000000018 */
[----:B------:R-:W3:Y:S01]  /*f0d0*/  MUFU.EX2 R81, R81 ;  /* 0x0000005100517308 */ /* 0x000ee20000000800 */
[----:B----4-:R-:W-:Y:S01]  /*f0e0*/  FADD.FTZ R85, R100, R77 ;  /* 0x0000004d64557221 */ /* 0x010fe20000010000 */
[----:B------:R-:W-:-:S06]  /*f0f0*/  FFMA.FTZ R84, R75, R73, -R28 ;  /* 0x000000494b547223 */ /* 0x000fcc000001081c */
[----:B------:R-:W4:Y:S01]  /*f100*/  MUFU.EX2 R80, R80 ;  /* 0x0000005000507308 */ /* 0x000f220000000800 */
[-CC-:B------:R-:W-:Y:S01]  /*f110*/  FFMA.FTZ R77, R67, R73.reuse, -R28.reuse ;  /* 0x00000049434d7223 */ /* 0x180fe2000001081c */
[----:B------:R1:W-:Y:S01]  /*f120*/  @!P0 SYNCS.ARRIVE.TRANS64.RED.A1T0 RZ, [R24+URZ], RZ ;  /* 0x000000ff18ff89a7 */ /* 0x0003e2000810043f */
[----:B------:R-:W-:-:S05]  /*f130*/  FFMA.FTZ R67, R34, R73, -R28 ;  /* 0x0000004922437223 */ /* 0x000fca000001081c */
[----:B------:R2:W-:Y:S01]  /*f140*/  MUFU.EX2 R0, R62 ;  /* 0x0000003e00007308 */ /* 0x0005e20000000800 */
[----:B0-----:R-:W-:Y:S01]  /*f150*/  FADD.FTZ R34, R90, R85 ;  /* 0x000000555a227221 */ /* 0x001fe20000010000 */
[----:B-1----:R-:W-:-:S06]  /*f160*/  F2FP.F16.F32.PACK_AB R24, R58, R55 ;  /* 0x000000373a18723e */ /* 0x002fcc00000000ff */
[----:B------:R-:W0:Y:S01]  /*f170*/  MUFU.EX2 R83, R83 ;  /* 0x0000005300537308 */ /* 0x000e220000000800 */
[----:B--2---:R-:W-:Y:S01]  /*f180*/  FADD.FTZ R62, R91, R70 ;  /* 0x000000465b3e7221 */ /* 0x004fe20000010000 */
[----:B------:R-:W-:-:S03]  /*f190*/  FFMA.FTZ R55, R79, R73, -R28 ;  /* 0x000000494f377223 */ /* 0x000fc6000001081c */
[----:B------:R-:W-:-:S03]  /*f1a0*/  FADD.FTZ R62, R15, R62 ;  /* 0x0000003e0f3e7221 */ /* 0x000fc60000010000 */
[----:B------:R-:W1:Y:S01]  /*f1b0*/  MUFU.EX2 R40, R40 ;  /* 0x0000002800287308 */ /* 0x000e620000000800 */
[-CC-:B------:R-:W-:Y:S01]  /*f1c0*/  FFMA.FTZ R79, R54, R73.reuse, -R28.reuse ;  /* 0x00000049364f7223 */ /* 0x180fe2000001081c */
[-CC-:B------:R-:W-:Y:S01]  /*f1d0*/  FFMA.FTZ R70, R69, R73.reuse, -R28.reuse ;  /* 0x0000004945467223 */ /* 0x180fe2000001081c */
[----:B------:R-:W-:Y:S01]  /*f1e0*/  FFMA.FTZ R69, R35, R73, -R28 ;  /* 0x0000004923457223 */ /* 0x000fe2000001081c */
[----:B------:R-:W-:-:S04]  /*f1f0*/  FADD.FTZ R54, R89, R62 ;  /* 0x0000003e59367221 */ /* 0x000fc80000010000 */
[----:B------:R-:W2:Y:S01]  /*f200*/  MUFU.EX2 R29, R29 ;  /* 0x0000001d001d7308 */ /* 0x000ea20000000800 */
[----:B------:R-:W-:Y:S01]  /*f210*/  FADD.FTZ R35, R93, R34 ;  /* 0x000000225d237221 */ /* 0x000fe20000010000 */
[-CC-:B------:R-:W-:Y:S01]  /*f220*/  FFMA.FTZ R78, R78, R73.reuse, -R28.reuse ;  /* 0x000000494e4e7223 */ /* 0x180fe2000001081c */
[----:B------:R-:W-:-:S05]  /*f230*/  FFMA.FTZ R62, R32, R73, -R28 ;  /* 0x00000049203e7223 */ /* 0x000fca000001081c */
[----:B------:R-:W2:Y:S01]  /*f240*/  MUFU.EX2 R49, R49 ;  /* 0x0000003100317308 */ /* 0x000ea20000000800 */
[----:B---3--:R-:W-:Y:S01]  /*f250*/  FADD.FTZ R85, R81, R54 ;  /* 0x0000003651557221 */ /* 0x008fe20000010000 */
[----:B----4-:R-:W-:-:S06]  /*f260*/  FADD.FTZ R32, R80, R35 ;  /* 0x0000002350207221 */ /* 0x010fcc0000010000 */
[----:B------:R-:W3:Y:S01]  /*f270*/  MUFU.EX2 R84, R84 ;  /* 0x0000005400547308 */ /* 0x000ee20000000800 */
[----:B------:R-:W-:Y:S01]  /*f280*/  FFMA.FTZ R33, R97, R73, -R28 ;  /* 0x0000004961217223 */ /* 0x000fe2000001081c */
[----:B------:R-:W-:-:S06]  /*f290*/  FADD.FTZ R85, R82, R85 ;  /* 0x0000005552557221 */ /* 0x000fcc0000010000 */
[----:B------:R-:W-:Y:S01]  /*f2a0*/  MUFU.EX2 R65, R65 ;  /* 0x0000004100417308 */ /* 0x000fe20000000800 */
[----:B0-----:R-:W-:Y:S01]  /*f2b0*/  FADD.FTZ R32, R83, R32 ;  /* 0x0000002053207221 */ /* 0x001fe20000010000 */
[----:B------:R-:W-:-:S06]  /*f2c0*/  FFMA.FTZ R76, R76, R73, -R28 ;  /* 0x000000494c4c7223 */ /* 0x000fcc000001081c */
[----:B------:R-:W0:Y:S01]  /*f2d0*/  MUFU.EX2 R31, R31 ;  /* 0x0000001f001f7308 */ /* 0x000e220000000800 */
[-CC-:B------:R-:W-:Y:S01]  /*f2e0*/  FFMA.FTZ R51, R87, R73.reuse, -R28.reuse ;  /* 0x0000004957337223 */ /* 0x180fe2000001081c */
[-CC-:B------:R-:W-:Y:S01]  /*f2f0*/  FFMA.FTZ R64, R64, R73.reuse, -R28.reuse ;  /* 0x0000004940407223 */ /* 0x180fe2000001081c */
[-CC-:B------:R-:W-:Y:S01]  /*f300*/  FFMA.FTZ R75, R98, R73.reuse, -R28.reuse ;  /* 0x00000049624b7223 */ /* 0x180fe2000001081c */
[----:B------:R-:W-:-:S04]  /*f310*/  FFMA.FTZ R63, R63, R73, -R28 ;  /* 0x000000493f3f7223 */ /* 0x000fc8000001081c */
[----:B------:R-:W4:Y:S01]  /*f320*/  MUFU.EX2 R66, R66 ;  /* 0x0000004200427308 */ /* 0x000f220000000800 */
[-CC-:B------:R-:W-:Y:S01]  /*f330*/  FFMA.FTZ R58, R52, R73.reuse, -R28.reuse ;  /* 0x00000049343a7223 */ /* 0x180fe2000001081c */
[-CC-:B------:R-:W-:Y:S01]  /*f340*/  FFMA.FTZ R101, R101, R73.reuse, -R28.reuse ;  /* 0x0000004965657223 */ /* 0x180fe2000001081c */
[-CC-:B------:R-:W-:Y:S01]  /*f350*/  FFMA.FTZ R102, R102, R73.reuse, -R28.reuse ;  /* 0x0000004966667223 */ /* 0x180fe2000001081c */
[-CC-:B------:R-:W-:Y:S01]  /*f360*/  FFMA.FTZ R103, R103, R73.reuse, -R28.reuse ;  /* 0x0000004967677223 */ /* 0x180fe2000001081c */
[----:B------:R-:W-:-:S03]  /*f370*/  FFMA.FTZ R104, R104, R73, -R28 ;  /* 0x0000004968687223 */ /* 0x000fc6000001081c */
[----:B------:R-:W4:Y:S01]  /*f380*/  MUFU.EX2 R78, R78 ;  /* 0x0000004e004e7308 */ /* 0x000f220000000800 */
[-CC-:B------:R-:W-:Y:S01]  /*f390*/  FFMA.FTZ R105, R105, R73.reuse, -R28.reuse ;  /* 0x0000004969697223 */ /* 0x180fe2000001081c */
[-CC-:B------:R-:W-:Y:S01]  /*f3a0*/  FFMA.FTZ R54, R30, R73.reuse, -R28.reuse ;  /* 0x000000491e367223 */ /* 0x180fe2000001081c */
[----:B------:R-:W-:Y:S01]  /*f3b0*/  FFMA.FTZ R106, R106, R73, -R28 ;  /* 0x000000496a6a7223 */ /* 0x000fe2000001081c */
[----:B-1----:R-:W-:Y:S01]  /*f3c0*/  FADD.FTZ R28, R40, R85 ;  /* 0x00000055281c7221 */ /* 0x002fe20000010000 */
[----:B------:R-:W-:Y:S01]  /*f3d0*/  F2FP.F16.F32.PACK_AB R26, R91, R88 ;  /* 0x000000585b1a723e */ /* 0x000fe200000000ff */
[----:B--2---:R-:W-:Y:S02]  /*f3e0*/  FADD.FTZ R35, R29, R32 ;  /* 0x000000201d237221 */ /* 0x004fe40000010000 */
[----:B------:R-:W1:Y:S01]  /*f3f0*/  MUFU.EX2 R56, R56 ;  /* 0x0000003800387308 */ /* 0x000e620000000800 */
[----:B------:R-:W-:Y:S02]  /*f400*/  F2FP.F16.F32.PACK_AB R25, R92, R25 ;  /* 0x000000195c19723e */ /* 0x000fe400000000ff */
[----:B------:R-:W-:Y:S01]  /*f410*/  F2FP.F16.F32.PACK_AB R27, R100, R27 ;  /* 0x0000001b641b723e */ /* 0x000fe200000000ff */
[----:B------:R-:W-:-:S04]  /*f420*/  FADD.FTZ R28, R49, R28 ;  /* 0x0000001c311c7221 */ /* 0x000fc80000010000 */
[----:B------:R-:W2:Y:S01]  /*f430*/  MUFU.EX2 R33, R33 ;  /* 0x0000002100217308 */ /* 0x000ea20000000800 */
[----:B---3--:R-:W-:Y:S01]  /*f440*/  FADD.FTZ R30, R84, R35 ;  /* 0x00000023541e7221 */ /* 0x008fe20000010000 */
[----:B------:R3:W-:Y:S06]  /*f450*/  STSM.16.M88.4 [R17+0x24300], R24 ;  /* 0x0243001811007844 */ /* 0x0007ec0000000200 */
[----:B------:R-:W2:Y:S01]  /*f460*/  MUFU.EX2 R76, R76 ;  /* 0x0000004c004c7308 */ /* 0x000ea20000000800 */
[----:B0-----:R-:W-:-:S07]  /*f470*/  FADD.FTZ R35, R31, R30 ;  /* 0x0000001e1f237221 */ /* 0x001fce0000010000 */
[----:B------:R-:W0:Y:S01]  /*f480*/  MUFU.EX2 R21, R21 ;  /* 0x0000001500157308 */ /* 0x000e220000000800 */
[----:B---3--:R-:W-:Y:S01]  /*f490*/  F2FP.F16.F32.PACK_AB R24, R89, R15 ;  /* 0x0000000f5918723e */ /* 0x008fe200000000ff */
[----:B------:R-:W-:-:S06]  /*f4a0*/  FADD.FTZ R15, R65, R28 ;  /* 0x0000001c410f7221 */ /* 0x000fcc0000010000 */
[----:B------:R-:W3:Y:S01]  /*f4b0*/  MUFU.EX2 R53, R53 ;  /* 0x0000003500357308 */ /* 0x000ee20000000800 */
[----:B----4-:R-:W-:Y:S01]  /*f4c0*/  FADD.FTZ R15, R66, R15 ;  /* 0x0000000f420f7221 */ /* 0x010fe20000010000 */
[----:B------:R-:W-:-:S06]  /*f4d0*/  FADD.FTZ R30, R78, R35 ;  /* 0x000000234e1e7221 */ /* 0x000fcc0000010000 */
[----:B------:R-:W4:Y:S01]  /*f4e0*/  MUFU.EX2 R48, R48 ;  /* 0x0000003000307308 */ /* 0x000f220000000800 */
[----:B-1----:R-:W-:Y:S01]  /*f4f0*/  FADD.FTZ R32, R56, R15 ;  /* 0x0000000f38207221 */ /* 0x002fe20000010000 */
[----:B--2---:R-:W-:-:S06]  /*f500*/  FADD.FTZ R15, R33, R30 ;  /* 0x0000001e210f7221 */ /* 0x004fcc0000010000 */
[----:B------:R-:W1:Y:S01]  /*f510*/  MUFU.EX2 R68, R68 ;  /* 0x0000004400447308 */ /* 0x000e620000000800 */
[----:B------:R-:W-:Y:S01]  /*f520*/  F2FP.F16.F32.PACK_AB R28, R49, R40 ;  /* 0x00000028311c723e */ /* 0x000fe200000000ff */
[----:B------:R-:W-:-:S06]  /*f530*/  FADD.FTZ R34, R59, R32 ;  /* 0x000000203b227221 */ /* 0x000fcc0000010000 */
[----:B------:R-:W2:Y:S01]  /*f540*/  MUFU.EX2 R42, R42 ;  /* 0x0000002a002a7308 */ /* 0x000ea20000000800 */
[----:B------:R-:W-:-:S07]  /*f550*/  FADD.FTZ R40, R76, R15 ;  /* 0x0000000f4c287221 */ /* 0x000fce0000010000 */
[----:B------:R-:W2:Y:S01]  /*f560*/  MUFU.EX2 R51, R51 ;  /* 0x0000003300337308 */ /* 0x000ea20000000800 */
[----:B0-----:R-:W-:Y:S01]  /*f570*/  FADD.FTZ R15, R21, R34 ;  /* 0x00000022150f7221 */ /* 0x001fe20000010000 */
[----:B---3--:R-:W-:-:S06]  /*f580*/  FADD.FTZ R35, R53, R40 ;  /* 0x0000002835237221 */ /* 0x008fcc0000010000 */
[----:B------:R-:W0:Y:S08]  /*f590*/  MUFU.EX2 R43, R43 ;  /* 0x0000002b002b7308 */ /* 0x000e300000000800 */
[----:B------:R-:W3:Y:S01]  /*f5a0*/  MUFU.EX2 R64, R64 ;  /* 0x0000004000407308 */ /* 0x000ee20000000800 */
[----:B----4-:R-:W-:Y:S01]  /*f5b0*/  FADD.FTZ R15, R48, R15 ;  /* 0x0000000f300f7221 */ /* 0x010fe20000010000 */
[----:B-1----:R-:W-:-:S06]  /*f5c0*/  FADD.FTZ R40, R68, R35 ;  /* 0x0000002344287221 */ /* 0x002fcc0000010000 */
[----:B------:R-:W1:Y:S01]  /*f5d0*/  MUFU.EX2 R46, R46 ;  /* 0x0000002e002e7308 */ /* 0x000e620000000800 */
[----:B------:R-:W-:Y:S01]  /*f5e0*/  F2FP.F16.F32.PACK_AB R34, R48, R21 ;  /* 0x000000153022723e */ /* 0x000fe200000000ff */
[----:B--2---:R-:W-:-:S06]  /*f5f0*/  FADD.FTZ R48, R42, R15 ;  /* 0x0000000f2a307221 */ /* 0x004fcc0000010000 */
[----:B------:R-:W-:Y:S01]  /*f600*/  MUFU.EX2 R38, R38 ;  /* 0x0000002600267308 */ /* 0x000fe20000000800 */
[----:B------:R-:W-:-:S07]  /*f610*/  FADD.FTZ R15, R51, R40 ;  /* 0x00000028330f7221 */ /* 0x000fce0000010000 */
[----:B------:R-:W2:Y:S01]  /*f620*/  MUFU.EX2 R75, R75 ;  /* 0x0000004b004b7308 */ /* 0x000ea20000000800 */
[----:B0-----:R-:W-:Y:S01]  /*f630*/  FADD.FTZ R21, R43, R48 ;  /* 0x000000302b157221 */ /* 0x001fe20000010000 */
[----:B------:R-:W-:Y:S01]  /*f640*/  F2FP.F16.F32.PACK_AB R25, R93, R90 ;  /* 0x0000005a5d19723e */ /* 0x000fe200000000ff */
[----:B---3--:R-:W-:-:S05]  /*f650*/  FADD.FTZ R15, R64, R15 ;  /* 0x0000000f400f7221 */ /* 0x008fca0000010000 */
[----:B------:R-:W0:Y:S01]  /*f660*/  MUFU.EX2 R55, R55 ;  /* 0x0000003700377308 */ /* 0x000e220000000800 */
[----:B------:R-:W-:Y:S02]  /*f670*/  F2FP.F16.F32.PACK_AB R26, R82, R81 ;  /* 0x00000051521a723e */ /* 0x000fe400000000ff */
[----:B------:R-:W-:-:S05]  /*f680*/  F2FP.F16.F32.PACK_AB R27, R83, R80 ;  /* 0x00000050531b723e */ /* 0x000fca00000000ff */
[----:B------:R-:W3:Y:S01]  /*f690*/  MUFU.EX2 R61, R61 ;  /* 0x0000003d003d7308 */ /* 0x000ee20000000800 */
[----:B-1----:R-:W-:Y:S01]  /*f6a0*/  FADD.FTZ R21, R46, R21 ;  /* 0x000000152e157221 */ /* 0x002fe20000010000 */
[----:B------:R-:W-:-:S06]  /*f6b0*/  FADD.FTZ R48, R0, R15 ;  /* 0x0000000f00307221 */ /* 0x000fcc0000010000 */
[----:B------:R-:W1:Y:S01]  /*f6c0*/  MUFU.EX2 R52, R63 ;  /* 0x0000003f00347308 */ /* 0x000e620000000800 */
[----:B------:R4:W-:Y:S01]  /*f6d0*/  STSM.16.M88.4 [R17+0x25b00], R24 ;  /* 0x025b001811007844 */ /* 0x0009e20000000200 */
[----:B--2---:R-:W-:-:S06]  /*f6e0*/  FADD.FTZ R48, R75, R48 ;  /* 0x000000304b307221 */ /* 0x004fcc0000010000 */
[----:B------:R-:W2:Y:S08]  /*f6f0*/  MUFU.EX2 R60, R60 ;  /* 0x0000003c003c7308 */ /* 0x000eb00000000800 */
[----:B------:R-:W-:Y:S01]  /*f700*/  MUFU.EX2 R58, R58 ;  /* 0x0000003a003a7308 */ /* 0x000fe20000000800 */
[----:B----4-:R-:W-:Y:S01]  /*f710*/  F2FP.F16.F32.PACK_AB R24, R43, R42 ;  /* 0x0000002a2b18723e */ /* 0x010fe200000000ff */
[----:B------:R-:W-:-:S06]  /*f720*/  FADD.FTZ R42, R38, R21 ;  /* 0x00000015262a7221 */ /* 0x000fcc0000010000 */
[----:B------:R-:W4:Y:S01]  /*f730*/  MUFU.EX2 R71, R71 ;  /* 0x0000004700477308 */ /* 0x000f220000000800 */
[----:B------:R-:W-:Y:S01]  /*f740*/  FADD.FTZ R42, R39, R42 ;  /* 0x0000002a272a7221 */ /* 0x000fe20000010000 */
[----:B0-----:R-:W-:-:S06]  /*f750*/  FADD.FTZ R15, R55, R48 ;  /* 0x00000030370f7221 */ /* 0x001fcc0000010000 */
[----:B------:R-:W0:Y:S01]  /*f760*/  MUFU.EX2 R63, R79 ;  /* 0x0000004f003f7308 */ /* 0x000e220000000800 */
[----:B------:R-:W-:Y:S02]  /*f770*/  F2FP.F16.F32.PACK_AB R29, R84, R29 ;  /* 0x0000001d541d723e */ /* 0x000fe400000000ff */
[----:B------:R-:W-:Y:S02]  /*f780*/  F2FP.F16.F32.PACK_AB R30, R66, R65 ;  /* 0x00000041421e723e */ /* 0x000fe400000000ff */
[----:B------:R-:W-:-:S03]  /*f790*/  F2FP.F16.F32.PACK_AB R31, R78, R31 ;  /* 0x0000001f4e1f723e */ /* 0x000fc600000000ff */
[----:B------:R-:W0:Y:S01]  /*f7a0*/  MUFU.EX2 R57, R57 ;  /* 0x0000003900397308 */ /* 0x000e220000000800 */
[----:B------:R-:W-:Y:S01]  /*f7b0*/  F2FP.F16.F32.PACK_AB R32, R59, R56 ;  /* 0x000000383b20723e */ /* 0x000fe200000000ff */
[----:B---3--:R-:W-:Y:S01]  /*f7c0*/  FADD.FTZ R21, R61, R42 ;  /* 0x0000002a3d157221 */ /* 0x008fe20000010000 */
[----:B------:R-:W-:Y:S02]  /*f7d0*/  F2FP.F16.F32.PACK_AB R33, R76, R33 ;  /* 0x000000214c21723e */ /* 0x000fe400000000ff */
[----:B------:R-:W-:-:S03]  /*f7e0*/  F2FP.F16.F32.PACK_AB R35, R68, R53 ;  /* 0x000000354423723e */ /* 0x000fc600000000ff */
[----:B------:R-:W3:Y:S01]  /*f7f0*/  MUFU.EX2 R77, R77 ;  /* 0x0000004d004d7308 */ /* 0x000ee20000000800 */
[----:B-1----:R-:W-:Y:S01]  /*f800*/  FADD.FTZ R15, R52, R15 ;  /* 0x0000000f340f7221 */ /* 0x002fe20000010000 */
[----:B------:R-:W-:Y:S01]  /*f810*/  STSM.16.M88.4 [R17+0x27300], R28 ;  /* 0x0273001c11007844 */ /* 0x000fe20000000200 */
[----:B------:R-:W-:-:S05]  /*f820*/  F2FP.F16.F32.PACK_AB R27, R75, R0 ;  /* 0x000000004b1b723e */ /* 0x000fca00000000ff */
[----:B------:R-:W1:Y:S01]  /*f830*/  MUFU.EX2 R95, R95 ;  /* 0x0000005f005f7308 */ /* 0x000e620000000800 */
[----:B------:R0:W-:Y:S01]  /*f840*/  STSM.16.M88.4 [R17+0x28b00], R32 ;  /* 0x028b002011007844 */ /* 0x0001e20000000200 */
[----:B--2---:R-:W-:-:S06]  /*f850*/  FADD.FTZ R0, R60, R21 ;  /* 0x000000153c007221 */ /* 0x004fcc0000010000 */
[----:B------:R-:W2:Y:S01]  /*f860*/  MUFU.EX2 R70, R70 ;  /* 0x0000004600467308 */ /* 0x000ea20000000800 */
[----:B----4-:R-:W-:-:S07]  /*f870*/  FADD.FTZ R0, R71, R0 ;  /* 0x0000000047007221 */ /* 0x010fce0000010000 */
[----:B------:R-:W4:Y:S01]  /*f880*/  MUFU.EX2 R47, R47 ;  /* 0x0000002f002f7308 */ /* 0x000f220000000800 */
[----:B0-----:R-:W-:-:S07]  /*f890*/  FADD.FTZ R32, R58, R15 ;  /* 0x0000000f3a207221 */ /* 0x001fce0000010000 */
[----:B------:R-:W0:Y:S01]  /*f8a0*/  MUFU.EX2 R101, R101 ;  /* 0x0000006500657308 */ /* 0x000e220000000800 */
[----:B------:R-:W-:Y:S01]  /*f8b0*/  FADD.FTZ R32, R63, R32 ;  /* 0x000000203f207221 */ /* 0x000fe20000010000 */
[----:B------:R-:W-:Y:S01]  /*f8c0*/  F2FP.F16.F32.PACK_AB R26, R38, R46 ;  /* 0x0000002e261a723e */ /* 0x000fe200000000ff */
[----:B------:R-:W-:Y:S01]  /*f8d0*/  FADD.FTZ R0, R57, R0 ;  /* 0x0000000039007221 */ /* 0x000fe20000010000 */
[----:B------:R-:W0:Y:S04]  /*f8e0*/  @P5 LDC R38, c[0x0][0x44c] ;  /* 0x00011300ff265b82 */ /* 0x000e280000000800 */
[----:B------:R-:W0:Y:S01]  /*f8f0*/  MUFU.EX2 R99, R99 ;  /* 0x0000006300637308 */ /* 0x000e220000000800 */
[----:B---3--:R-:W-:-:S07]  /*f900*/  FADD.FTZ R15, R77, R32 ;  /* 0x000000204d0f7221 */ /* 0x008fce0000010000 */
[----:B------:R-:W3:Y:S01]  /*f910*/  MUFU.EX2 R102, R102 ;  /* 0x0000006600667308 */ /* 0x000ee20000000800 */
[----:B-1----:R-:W-:Y:S01]  /*f920*/  FADD.FTZ R0, R95, R0 ;  /* 0x000000005f007221 */ /* 0x002fe20000010000 */
[----:B--2---:R-:W-:Y:S01]  /*f930*/  FADD.FTZ R34, R70, R15 ;  /* 0x0000000f46227221 */ /* 0x004fe20000010000 */
[----:B------:R-:W1:Y:S05]  /*f940*/  @P5 LDC R42, c[0x0][0x450] ;  /* 0x00011400ff2a5b82 */ /* 0x000e6a0000000800 */
[----:B------:R-:W2:Y:S01]  /*f950*/  MUFU.EX2 R41, R41 ;  /* 0x0000002900297308 */ /* 0x000ea20000000800 */
[----:B------:R-:W-:-:S07]  /*f960*/  F2FP.F16.F32.PACK_AB R25, R64, R51 ;  /* 0x000000334019723e */ /* 0x000fce00000000ff */
[----:B------:R-:W2:Y:S01]  /*f970*/  MUFU.EX2 R67, R67 ;  /* 0x0000004300437308 */ /* 0x000ea20000000800 */
[----:B----4-:R-:W-:Y:S01]  /*f980*/  FADD.FTZ R0, R47, R0 ;  /* 0x000000002f007221 */ /* 0x010fe20000010000 */
[----:B0-----:R-:W-:-:S06]  /*f990*/  FADD.FTZ R15, R101, R34 ;  /* 0x00000022650f7221 */ /* 0x001fcc0000010000 */
[----:B------:R-:W0:Y:S08]  /*f9a0*/  MUFU.EX2 R44, R44 ;  /* 0x0000002c002c7308 */ /* 0x000e300000000800 */
[----:B------:R-:W4:Y:S01]  /*f9b0*/  MUFU.EX2 R40, R69 ;  /* 0x0000004500287308 */ /* 0x000f220000000800 */
[----:B------:R3:W-:Y:S01]  /*f9c0*/  STSM.16.M88.4 [R17+0x2a300], R24 ;  /* 0x02a3001811007844 */ /* 0x0007e20000000200 */
[----:B------:R-:W-:-:S06]  /*f9d0*/  FADD.FTZ R0, R99, R0 ;  /* 0x0000000063007221 */ /* 0x000fcc0000010000 */
[----:B------:R-:W1:Y:S08]  /*f9e0*/  MUFU.EX2 R37, R37 ;  /* 0x0000002500257308 */ /* 0x000e700000000800 */
[----:B------:R-:W1:Y:S01]  /*f9f0*/  MUFU.EX2 R103, R103 ;  /* 0x0000006700677308 */ /* 0x000e620000000800 */
[----:B---3--:R-:W-:Y:S01]  /*fa00*/  FADD.FTZ R24, R102, R15 ;  /* 0x0000000f66187221 */ /* 0x008fe20000010000 */
[----:B--2---:R-:W-:-:S06]  /*fa10*/  FADD.FTZ R15, R41, R0 ;  /* 0x00000000290f7221 */ /* 0x004fcc0000010000 */
[----:B------:R-:W2:Y:S01]  /*fa20*/  MUFU.EX2 R45, R45 ;  /* 0x0000002d002d7308 */ /* 0x000ea20000000800 */
[----:B------:R-:W-:-:S07]  /*fa30*/  FADD.FTZ R21, R67, R24 ;  /* 0x0000001843157221 */ /* 0x000fce0000010000 */
[----:B------:R-:W3:Y:S01]  /*fa40*/  MUFU.EX2 R104, R104 ;  /* 0x0000006800687308 */ /* 0x000ee20000000800 */
[----:B0-----:R-:W-:Y:S01]  /*fa50*/  FADD.FTZ R0, R44, R15 ;  /* 0x0000000f2c007221 */ /* 0x001fe20000010000 */
[----:B----4-:R-:W-:-:S06]  /*fa60*/  FADD.FTZ R24, R40, R21 ;  /* 0x0000001528187221 */ /* 0x010fcc0000010000 */
[----:B------:R-:W0:Y:S01]  /*fa70*/  MUFU.EX2 R36, R36 ;  /* 0x0000002400247308 */ /* 0x000e220000000800 */
[----:B------:R-:W-:-:S07]  /*fa80*/  F2FP.F16.F32.PACK_AB R28, R61, R39 ;  /* 0x000000273d1c723e */ /* 0x000fce00000000ff */
[----:B------:R-:W4:Y:S01]  /*fa90*/  MUFU.EX2 R105, R105 ;  /* 0x0000006900697308 */ /* 0x000f220000000800 */
[----:B------:R-:W-:Y:S01]  /*faa0*/  F2FP.F16.F32.PACK_AB R29, R52, R55 ;  /* 0x00000037341d723e */ /* 0x000fe200000000ff */
[----:B-1----:R-:W-:Y:S01]  /*fab0*/  FADD.FTZ R0, R37, R0 ;  /* 0x0000000025007221 */ /* 0x002fe20000010000 */
[----:B------:R-:W-:Y:S02]  /*fac0*/  F2FP.F16.F32.PACK_AB R30, R71, R60 ;  /* 0x0000003c471e723e */ /* 0x000fe400000000ff */
[----:B------:R-:W-:-:S03]  /*fad0*/  F2FP.F16.F32.PACK_AB R31, R63, R58 ;  /* 0x0000003a3f1f723e */ /* 0x000fc600000000ff */
[----:B------:R-:W1:Y:S01]  /*fae0*/  MUFU.EX2 R50, R50 ;  /* 0x0000003200327308 */ /* 0x000e620000000800 */
[----:B------:R-:W-:-:S04]  /*faf0*/  @P5 IMAD.HI.U32 R25, R109, R38, RZ ;  /* 0x000000266d195227 */ /* 0x000fc800078e00ff */
[----:B------:R-:W-:-:S03]  /*fb00*/  FADD.FTZ R21, R103, R24 ;  /* 0x0000001867157221 */ /* 0x000fc60000010000 */
[----:B------:R-:W-:Y:S01]  /*fb10*/  MUFU.EX2 R62, R62 ;  /* 0x0000003e003e7308 */ /* 0x000fe20000000800 */
[----:B------:R0:W-:Y:S01]  /*fb20*/  STSM.16.M88.4 [R17+0x2bb00], R28 ;  /* 0x02bb001c11007844 */ /* 0x0001e20000000200 */
[----:B--2---:R-:W-:Y:S01]  /*fb30*/  FADD.FTZ R27, R45, R0 ;  /* 0x000000002d1b7221 */ /* 0x004fe20000010000 */
[----:B---3--:R-:W-:-:S05]  /*fb40*/  FADD.FTZ R0, R104, R21 ;  /* 0x0000001568007221 */ /* 0x008fca0000010000 */
[----:B------:R-:W-:Y:S08]  /*fb50*/  MUFU.EX2 R14, R14 ;  /* 0x0000000e000e7308 */ /* 0x000ff00000000800 */
[----:B------:R-:W-:Y:S01]  /*fb60*/  MUFU.EX2 R54, R54 ;  /* 0x0000003600367308 */ /* 0x000fe20000000800 */
[----:B0-----:R-:W-:Y:S01]  /*fb70*/  IMAD.MOV.U32 R28, RZ, RZ, R109 ;  /* 0x000000ffff1c7224 */ /* 0x001fe200078e006d */
[----:B------:R-:W-:-:S06]  /*fb80*/  @P5 SHF.R.U32.HI R28, RZ, R42, R25 ;  /* 0x0000002aff1c5219 */ /* 0x000fcc0000011619 */
[----:B------:R-:W0:Y:S01]  /*fb90*/  MUFU.EX2 R15, R106 ;  /* 0x0000006a000f7308 */ /* 0x000e220000000800 */
[----:B------:R-:W-:Y:S01]  /*fba0*/  F2FP.F16.F32.PACK_AB R32, R95, R57 ;  /* 0x000000395f20723e */ /* 0x000fe200000000ff */
[----:B------:R-:W-:Y:S01]  /*fbb0*/  FADD.FTZ R21, R36, R27 ;  /* 0x0000001b24157221 */ /* 0x000fe20000010000 */
[----:B------:R-:W-:-:S05]  /*fbc0*/  F2FP.F16.F32.PACK_AB R33, R70, R77 ;  /* 0x0000004d4621723e */ /* 0x000fca00000000ff */
[----:B------:R-:W2:Y:S01]  /*fbd0*/  MUFU.EX2 R20, R20 ;  /* 0x0000001400147308 */ /* 0x000ea20000000800 */
[----:B------:R-:W-:Y:S01]  /*fbe0*/  F2FP.F16.F32.PACK_AB R34, R99, R47 ;  /* 0x0000002f6322723e */ /* 0x000fe200000000ff */
[----:B----4-:R-:W-:Y:S01]  /*fbf0*/  FADD.FTZ R29, R105, R0 ;  /* 0x00000000691d7221 */ /* 0x010fe20000010000 */
[----:B------:R-:W-:Y:S02]  /*fc00*/  F2FP.F16.F32.PACK_AB R35, R102, R101 ;  /* 0x000000656623723e */ /* 0x000fe400000000ff */
[----:B------:R-:W-:Y:S01]  /*fc10*/  IADD3 R0, R28, R107, -R108 ;  /* 0x0000006b1c007210 */ /* 0x000fe20007ffe86c */
[----:B-1----:R-:W-:Y:S02]  /*fc20*/  FADD.FTZ R21, R50, R21 ;  /* 0x0000001532157221 */ /* 0x002fe40000010000 */
[----:B------:R1:W-:Y:S02]  /*fc30*/  STSM.16.M88.4 [R17+0x2d300], R32 ;  /* 0x02d3002011007844 */ /* 0x0003e40000000200 */
[----:B------:R-:W-:Y:S01]  /*fc40*/  IMAD.HI R0, R0, 0x38e38e39, RZ ;  /* 0x38e38e3900007827 */ /* 0x000fe200078e02ff */
[----:B0-----:R-:W-:-:S03]  /*fc50*/  F2FP.F16.F32.PACK_AB R31, R15, R54 ;  /* 0x000000360f1f723e */ /* 0x001fc600000000ff */
[----:B------:R-:W-:Y:S01]  /*fc60*/  FADD.FTZ R21, R14, R21 ;  /* 0x000000150e157221 */ /* 0x000fe20000010000 */
[----:B------:R-:W-:Y:S02]  /*fc70*/  F2FP.F16.F32.PACK_AB R24, R44, R41 ;  /* 0x000000292c18723e */ /* 0x000fe400000000ff */
[----:B------:R-:W-:Y:S02]  /*fc80*/  F2FP.F16.F32.PACK_AB R25, R40, R67 ;  /* 0x000000432819723e */ /* 0x000fe400000000ff */
[----:B------:R-:W-:Y:S02]  /*fc90*/  F2FP.F16.F32.PACK_AB R26, R45, R37 ;  /* 0x000000252d1a723e */ /* 0x000fe400000000ff */
[----:B------:R-:W-:Y:S01]  /*fca0*/  F2FP.F16.F32.PACK_AB R27, R104, R103 ;  /* 0x00000067681b723e */ /* 0x000fe200000000ff */
[----:B-1----:R-:W-:Y:S01]  /*fcb0*/  FADD.FTZ R33, R62, R29 ;  /* 0x0000001d3e217221 */ /* 0x002fe20000010000 */
[----:B------:R-:W-:-:S03]  /*fcc0*/  F2FP.F16.F32.PACK_AB R28, R50, R36 ;  /* 0x00000024321c723e */ /* 0x000fc600000000ff */
[----:B------:R-:W-:Y:S01]  /*fcd0*/  FADD.FTZ R54, R54, R33 ;  /* 0x0000002136367221 */ /* 0x000fe20000010000 */
[----:B------:R-:W-:Y:S02]  /*fce0*/  F2FP.F16.F32.PACK_AB R29, R62, R105 ;  /* 0x000000693e1d723e */ /* 0x000fe400000000ff */
[C---:B--2---:R-:W-:Y:S01]  /*fcf0*/  F2FP.F16.F32.PACK_AB R30, R20.reuse, R14 ;  /* 0x0000000e141e723e */ /* 0x044fe200000000ff */
[----:B------:R-:W-:Y:S01]  /*fd00*/  FADD.FTZ R20, R20, R21 ;  /* 0x0000001514147221 */ /* 0x000fe20000010000 */
[----:B------:R-:W-:Y:S01]  /*fd10*/  SHF.R.U32.HI R33, RZ, 0x1f, R0 ;  /* 0x0000001fff217819 */ /* 0x000fe20000011600 */
[----:B------:R-:W-:Y:S01]  /*fd20*/  FADD.FTZ R14, R15, R54 ;  /* 0x000000360f0e7221 */ /* 0x000fe20000010000 */
[----:B------:R-:W-:Y:S02]  /*fd30*/  STSM.16.M88.4 [R17+0x2eb00], R24 ;  /* 0x02eb001811007844 */ /* 0x000fe40000000200 */
[----:B------:R-:W-:Y:S02]  /*fd40*/  LEA.HI.SX32 R0, R0, R33, 0x1b ;  /* 0x0000002100007211 */ /* 0x000fe400078fdaff */
[----:B------:R-:W-:Y:S04]  /*fd50*/  STSM.16.M88.4 [R17+0x30300], R28 ;  /* 0x0303001c11007844 */ /* 0x000fe80000000200 */
[----:B------:R0:W-:Y:S01]  /*fd60*/  STL [R1+0x8], R20 ;  /* 0x0000081401007387 */ /* 0x0001e20000100800 */
[----:B------:R1:W-:Y:S06]  /*fd70*/  MEMBAR.ALL.CTA ;  /* 0x0000000000007992 */ /* 0x0003ec0000008000 */
[----:B-1----:R-:W1:Y:S04]  /*fd80*/  FENCE.VIEW.ASYNC.S ;  /* 0x00000000000073c6 */ /* 0x002e680000000000 */
[----:B------:R2:W-:Y:S01]  /*fd90*/  STL [R1+0x34], R14 ;  /* 0x0000340e01007387 */ /* 0x0005e20000100800 */
[----:B0-----:R-:W-:Y:S01]  /*fda0*/  VIADD R20, R96, 0xfffffffe ;  /* 0xfffffffe60147836 */ /* 0x001fe20000000000 */
[----:B--2---:R-:W-:-:S04]  /*fdb0*/  VIMNMX R14, RZ, R0, !PT ;  /* 0x00000000ff0e7248 */ /* 0x004fc80007fe0100 */
[----:B------:R0:W-:Y:S04]  /*fdc0*/  STL [R1+0x4], R20 ;  /* 0x0000041401007387 */ /* 0x0001e80000100800 */
[----:B------:R0:W-:Y:S01]  /*fdd0*/  STL [R1+0x28], R14 ;  /* 0x0000280e01007387 */ /* 0x0001e20000100800 */
[----:B------:R-:W-:Y:S02]  /*fde0*/  ISETP.GE.AND P2, PT, R20, R14, PT ;  /* 0x0000000e1400720c */ /* 0x000fe40003f46270 */
        /* <DEDUP_REMOVED lines=23> */
[----:B------:R-:W-:Y:S01]  /*ff60*/  CS2R R24, SRZ ;  /* 0x0000000000187805 */ /* 0x000fe2000001ff00 */
[----:B-1----:R-:W-:Y:S01]  /*ff70*/  NOP ;  /* 0x0000000000007918 */ /* 0x002fe20000000000 */
[----:B0-----:R-:W-:Y:S05]  /*ff80*/  @!P2 BRA `(.L_x_2417) ;  /* 0x0000005800b0a947 */ /* 0x001fea0003800000 */
[----:B------:R0:W5:Y:S01]  /*ff90*/  LDL.LU R21, [R1+0x38] ;  /* 0x0000380001157983 */ /* 0x0001620000300800 */
[----:B------:R-:W-:Y:S02]  /*ffa0*/  IMAD.MOV.U32 R15, RZ, RZ, R20 ;  /* 0x000000ffff0f7224 */ /* 0x000fe400078e0014 */
[----:B------:R-:W-:Y:S02]  /*ffb0*/  IMAD.MOV.U32 R0, RZ, RZ, R74 ;  /* 0x000000ffff007224 */ /* 0x000fe400078e004a */
[----:B------:R-:W-:Y:S02]  /*ffc0*/  IMAD.MOV.U32 R14, RZ, RZ, R72 ;  /* 0x000000ffff0e7224 */ /* 0x000fe400078e0048 */
[----:B------:R-:W-:Y:S02]  /*ffd0*/  IMAD.MOV.U32 R20, RZ, RZ, R19 ;  /* 0x000000ffff147224 */ /* 0x000fe400078e0013 */
[----:B0-----:R-:W-:-:S07]  /*ffe0*/  IMAD.MOV.U32 R71, RZ, RZ, RZ ;  /* 0x000000ffff477224 */ /* 0x001fce00078e00ff */
.L_x_2428:
        /* <DEDUP_REMOVED lines=9> */
[----:B------:R-:W-:Y:S05]  /*10080*/  @P2 BRA `(.L_x_2418) ;  /* 0x0000000000302947 */ /* 0x000fea0003800000 */
[----:B------:R-:W-:Y:S05]  /*10090*/  @!P1 BRA `(.L_x_2419) ;  /* 0x0000000000049947 */ /* 0x000fea0003800000 */
[----:B------:R-:W-:Y:S01]  /*100a0*/  BPT.TRAP 0x1 ;  /* 0x000000040000795c */ /* 0x000fe20000300000 */
.L_x_2419:
[----:B------:R-:W-:Y:S01]  /*100b0*/  IMAD R72, R19, 0x8, R16 ;  /* 0x0000000813487824 */ /* 0x000fe200078e0210 */
[----:B0-----:R-:W-:-:S04]  /*100c0*/  SHF.L.U32 R73, R73, 0x1f, RZ ;  /* 0x0000001f49497819 */ /* 0x001fc800000006ff */
[----:B------:R0:W1:Y:S01]  /*100d0*/  SYNCS.PHASECHK.TRANS64.TRYWAIT P3, [R72+URZ+0x31c30], R73 ;  /* 0x031c3049480075a7 */ /* 0x000062000806017f */
[----:B------:R-:W-:Y:S05]  /*100e0*/  @!P1 BRA `(.L_x_2420) ;  /* 0x0000000000049947 */ /* 0x000fea0003800000 */
[----:B------:R-:W-:Y:S01]  /*100f0*/  BPT.TRAP 0x1 ;  /* 0x000000040000795c */ /* 0x000fe20000300000 */
.L_x_2420:
[----:B------:R-:W-:Y:S04]  /*10100*/  BSSY B0, `(.L_x_2418) ;  /* 0x0000004000007945 */ /* 0x000fe80003800000 */
[----:B-1----:R-:W-:Y:S05]  /*10110*/  @P3 BRA `(.L_x_2421) ;  /* 0x0000000000083947 */ /* 0x002fea0003800000 */
[----:B------:R-:W1:Y:S02]  /*10120*/  SYNCS.PHASECHK.TRANS64.TRYWAIT P3, [R72+URZ+0x31c30], R73 ;  /* 0x031c3049480075a7 */ /* 0x000e64000806017f */
[----:B-1----:R-:W-:Y:S05]  /*10130*/  @!P3 BRA `(.L_x_2422) ;  /* 0x0000015400ecb947 */ /* 0x002fea0003800000 */
.L_x_2421:
[----:B------:R-:W-:Y:S05]  /*10140*/  BSYNC B0 ;  /* 0x0000000000007941 */ /* 0x000fea0003800000 */
.L_x_2418:
[----:B01----:R-:W0:Y:S02]  /*10150*/  S2R R72, SR_TID.X ;  /* 0x0000000000487919 */ /* 0x003e240000002100 */
[----:B0-----:R-:W-:Y:S02]  /*10160*/  SHF.R.U32.HI R74, RZ, 0x7, R72 ;  /* 0x00000007ff4a7819 */ /* 0x001fe40000011648 */
[----:B------:R-:W2:Y:S01]  /*10170*/  LDL R72, [R1+0x70] ;  /* 0x0000700001487983 */ /* 0x000ea20000100800 */
[----:B------:R-:W-:Y:S05]  /*10180*/  WARPSYNC.ALL ;  /* 0x0000000000007948 */ /* 0x000fea0003800000 */
[----:B------:R-:W-:Y:S01]  /*10190*/  VIADD R78, R74, 0x8 ;  /* 0x000000084a4e7836 */ /* 0x000fe20000000000 */
[C---:B------:R-:W-:Y:S01]  /*101a0*/  R2UR UR44, R2.reuse ;  /* 0x00000000022c72ca */ /* 0x040fe200000e0000 */
[----:B------:R-:W-:Y:S01]  /*101b0*/  IMAD.MOV.U32 R147, RZ, RZ, -0x7fffffe0 ;  /* 0x80000020ff937424 */ /* 0x000fe200078e00ff */
[----:B------:R-:W-:Y:S01]  /*101c0*/  R2UR UR45, R3 ;  /* 0x00000000032d72ca */ /* 0x000fe200000e0000 */
[----:B------:R-:W-:Y:S01]  /*101d0*/  IMAD.MOV.U32 R75, RZ, RZ, -0x7fffffe0 ;  /* 0x80000020ff4b7424 */ /* 0x000fe200078e00ff */
[----:B------:R0:W-:Y:S01]  /*101e0*/  BAR.SYNC.DEFER_BLOCKING R78, 0x100 ;  /* 0x0004004e0000751d */ /* 0x0001e20000010000 */
[----:B------:R-:W-:Y:S01]  /*101f0*/  R2UR UR52, R2 ;  /* 0x00000000023472ca */ /* 0x000fe200000e0000 */
[----:B------:R-:W-:Y:S01]  /*10200*/  IMAD.MOV.U32 R73, RZ, RZ, -0x7fffffe0 ;  /* 0x80000020ff497424 */ /* 0x000fe200078e00ff */
[----:B------:R-:W-:Y:S01]  /*10210*/  R2UR UR47, R147 ;  /* 0x00000000932f72ca */ /* 0x000fe200000e0000 */
[----:B------:R-:W-:Y:S01]  /*10220*/  IMAD.MOV.U32 R77, RZ, RZ, -0x7fffffe0 ;  /* 0x80000020ff4d7424 */ /* 0x000fe200078e00ff */
[----:B------:R-:W-:Y:S01]  /*10230*/  R2UR UR55, R75 ;  /* 0x000000004b3772ca */ /* 0x000fe200000e0000 */
[----:B------:R-:W-:Y:S01]  /*10240*/  IMAD.MOV.U32 R149, RZ, RZ, -0x7fffffe0 ;  /* 0x80000020ff957424 */ /* 0x000fe200078e00ff */
[----:B------:R-:W-:Y:S01]  /*10250*/  R2UR UR53, R3 ;  /* 0x00000000033572ca */ /* 0x000fe200000e0000 */
[----:B------:R-:W-:Y:S01]  /*10260*/  STL [R1+0xb8], R14 ;  /* 0x0000b80e01007387 */ /* 0x000fe20000100800 */
[----:B------:R-:W-:-:S02]  /*10270*/  R2UR UR51, R73 ;  /* 0x00000000493372ca */ /* 0x000fc400000e0000 */
[C---:B------:R-:W-:Y:S01]  /*10280*/  R2UR UR48, R2.reuse ;  /* 0x00000000023072ca */ /* 0x040fe200000e0000 */
[----:B------:R1:W-:Y:S01]  /*10290*/  STL [R1+0xb4], R0 ;  /* 0x0000b40001007387 */ /* 0x0003e20000100800 */
[----:B------:R-:W-:Y:S02]  /*102a0*/  R2UR UR49, R3 ;  /* 0x00000000033172ca */ /* 0x000fe400000e0000 */
[----:B------:R-:W-:Y:S02]  /*102b0*/  R2UR UR27, R75 ;  /* 0x000000004b1b72ca */ /* 0x000fe400000e0000 */
[----:B------:R-:W-:Y:S02]  /*102c0*/  R2UR UR24, R2 ;  /* 0x00000000021872ca */ /* 0x000fe400000e0000 */
[----:B------:R-:W-:Y:S02]  /*102d0*/  R2UR UR25, R3 ;  /* 0x00000000031972ca */ /* 0x000fe400000e0000 */
[----:B------:R-:W-:-:S02]  /*102e0*/  R2UR UR59, R77 ;  /* 0x000000004d3b72ca */ /* 0x000fc400000e0000 */
[C---:B------:R-:W-:Y:S01]  /*102f0*/  R2UR UR56, R2.reuse ;  /* 0x00000000023872ca */ /* 0x040fe200000e0000 */
[----:B------:R-:W-:Y:S01]  /*10300*/  WARPGROUP.ARRIVE ;  /* 0x00000000000079c5 */ /* 0x000fe20000000000 */
[----:B------:R-:W-:Y:S02]  /*10310*/  R2UR UR57, R3 ;  /* 0x00000000033972ca */ /* 0x000fe400000e0000 */
[----:B------:R-:W-:Y:S02]  /*10320*/  R2UR UR31, R73 ;  /* 0x00000000491f72ca */ /* 0x000fe400000e0000 */
[----:B------:R-:W-:Y:S02]  /*10330*/  R2UR UR28, R2 ;  /* 0x00000000021c72ca */ /* 0x000fe400000e0000 */
[----:B------:R-:W-:Y:S02]  /*10340*/  R2UR UR29, R3 ;  /* 0x00000000031d72ca */ /* 0x000fe400000e0000 */
[----:B------:R-:W-:-:S02]  /*10350*/  R2UR UR21, R75 ;  /* 0x000000004b1572ca */ /* 0x000fc400000e0000 */
[----:B------:R-:W-:Y:S02]  /*10360*/  R2UR UR23, R75 ;  /* 0x000000004b1772ca */ /* 0x000fe400000e0000 */
[C---:B------:R-:W-:Y:S02]  /*10370*/  R2UR UR33, R73.reuse ;  /* 0x00000000492172ca */ /* 0x040fe400000e0000 */
[C---:B------:R-:W-:Y:S02]  /*10380*/  R2UR UR35, R73.reuse ;  /* 0x00000000492372ca */ /* 0x040fe400000e0000 */
[C---:B------:R-:W-:Y:S02]  /*10390*/  R2UR UR19, R73.reuse ;  /* 0x00000000491372ca */ /* 0x040fe400000e0000 */
[C---:B------:R-:W-:Y:S02]  /*103a0*/  R2UR UR11, R73.reuse ;  /* 0x00000000490b72ca */ /* 0x040fe400000e0000 */
[----:B------:R-:W-:-:S02]  /*103b0*/  R2UR UR17, R73 ;  /* 0x00000000491172ca */ /* 0x000fc400000e0000 */
[----:B------:R-:W-:Y:S01]  /*103c0*/  R2UR UR41, R73 ;  /* 0x00000000492972ca */ /* 0x000fe200000e0000 */
[----:B------:R-:W-:Y:S01]  /*103d0*/  IMAD.MOV.U32 R73, RZ, RZ, -0x7fffffe0 ;  /* 0x80000020ff497424 */ /* 0x000fe200078e00ff */
[C---:B------:R-:W-:Y:S02]  /*103e0*/  R2UR UR5, R75.reuse ;  /* 0x000000004b0572ca */ /* 0x040fe400000e0000 */
[C---:B------:R-:W-:Y:S02]  /*103f0*/  R2UR UR43, R75.reuse ;  /* 0x000000004b2b72ca */ /* 0x040fe400000e0000 */
[C---:B------:R-:W-:Y:S02]  /*10400*/  R2UR UR7, R75.reuse ;  /* 0x000000004b0772ca */ /* 0x040fe400000e0000 */
[----:B------:R-:W-:Y:S01]  /*10410*/  R2UR UR9, R75 ;  /* 0x000000004b0972ca */ /* 0x000fe200000e0000 */
[----:B------:R-:W-:Y:S01]  /*10420*/  IMAD.MOV.U32 R75, RZ, RZ, -0x7fffffe0 ;  /* 0x80000020ff4b7424 */ /* 0x000fe200078e00ff */
[----:B------:R-:W-:-:S02]  /*10430*/  R2UR UR37, R77 ;  /* 0x000000004d2572ca */ /* 0x000fc400000e0000 */
[C---:B------:R-:W-:Y:S02]  /*10440*/  R2UR UR39, R77.reuse ;  /* 0x000000004d2772ca */ /* 0x040fe400000e0000 */
[C---:B------:R-:W-:Y:S02]  /*10450*/  R2UR UR15, R77.reuse ;  /* 0x000000004d0f72ca */ /* 0x040fe400000e0000 */
[----:B------:R-:W-:Y:S01]  /*10460*/  R2UR UR13, R77 ;  /* 0x000000004d0d72ca */ /* 0x000fe200000e0000 */
[----:B--2---:R-:W-:-:S04]  /*10470*/  IMAD R146, R19, 0x6c0, R72 ;  /* 0x000006c013927824 */ /* 0x004fc800078e0248 */
[C---:B------:R-:W-:Y:S01]  /*10480*/  VIADD R74, R146.reuse, 0x40 ;  /* 0x00000040924a7836 */ /* 0x040fe20000000000 */
[C---:B------:R-:W-:Y:S01]  /*10490*/  R2UR UR46, R146.reuse ;  /* 0x00000000922e72ca */ /* 0x040fe200000e0000 */
        /* <DEDUP_REMOVED lines=38> */
[----:B------:R-:W-:Y:S01]  /*10700*/  UMOV UR45, UR5 ;  /* 0x00000005002d7c82 */ /* 0x000fe20008000000 */
        /* <DEDUP_REMOVED lines=9> */
[----:B------:R-:W-:-:S02]  /*107a0*/  VIADD R72, R146, 0x380 ;  /* 0x0000038092487836 */ /* 0x000fc40000000000 */
[----:B------:R-:W-:Y:S02]  /*107b0*/  VIADD R148, R146, 0x302 ;  /* 0x0000030292947836 */ /* 0x000fe40000000000 */
[----:B------:R-:W-:Y:S01]  /*107c0*/  UMOV UR44, UR4 ;  /* 0x00000004002c7c82 */ /* 0x000fe20008000000 */
[----:B------:R-:W-:Y:S01]  /*107d0*/  R2UR UR46, R72 ;  /* 0x00000000482e72ca */ /* 0x000fe200000e0000 */
[----:B------:R-:W-:Y:S01]  /*107e0*/  VIADD R72, R146, 0x400 ;  /* 0x0000040092487836 */ /* 0x000fe20000000000 */
[----:B------:R-:W-:Y:S01]  /*107f0*/  R2UR UR4, R74 ;  /* 0x000000004a0472ca */ /* 0x000fe200000e0000 */
[----:B------:R-:W-:Y:S01]  /*10800*/  VIADD R74, R146, 0x3c0 ;  /* 0x000003c0924a7836 */ /* 0x000fe20000000000 */
[----:B------:R-:W-:Y:S02]  /*10810*/  WARPGROUP.DEPBAR.LE gsb0, 0x0 ;  /* 0x00008000000079c5 */ /* 0x000fe40000010000 */
[----:B------:R-:W-:-:S06]  /*10820*/  WARPGROUP.ARRIVE ;  /* 0x00000000000079c5 */ /* 0x000fcc0000000000 */
[----:B------:R-:W-:Y:S01]  /*10830*/  HGMMA.64x16x16.F32 R128, gdesc[UR52], RZ, !UPT, gsb0 ;  /* 0x00200000348079f0 */ /* 0x000fe2000c0008ff */
[----:B------:R-:W-:Y:S01]  /*10840*/  UMOV UR54, UR16 ;  /* 0x0000001000367c82 */ /* 0x000fe20008000000 */
[----:B------:R-:W-:Y:S01]  /*10850*/  UMOV UR55, UR17 ;  /* 0x0000001100377c82 */ /* 0x000fe20008000000 */
[----:B------:R-:W-:Y:S02]  /*10860*/  R2UR UR16, R8 ;  /* 0x00000000081072ca */ /* 0x000fe400000e0000 */
[----:B------:R-:W-:Y:S01]  /*10870*/  R2UR UR17, R9 ;  /* 0x00000000091172ca */ /* 0x000fe200000e0000 */
[----:B------:R-:W-:Y:S02]  /*10880*/  WARPGROUP.DEPBAR.LE gsb0, 0x0 ;  /* 0x00008000000079c5 */ /* 0x000fe40000010000 */
[----:B------:R-:W-:-:S06]  /*10890*/  WARPGROUP.ARRIVE ;  /* 0x00000000000079c5 */ /* 0x000fcc0000000000 */
[----:B------:R-:W-:Y:S01]  /*108a0*/  HGMMA.64x16x16.F32 R120, gdesc[UR48], RZ, !UPT, gsb0 ;  /* 0x00200000307879f0 */ /* 0x000fe2000c0008ff */
[----:B------:R-:W-:Y:S01]  /*108b0*/  UMOV UR48, UR32 ;  /* 0x0000002000307c82 */ /* 0x000fe20008000000 */
[----:B------:R-:W-:Y:S01]  /*108c0*/  UMOV UR49, UR33 ;  /* 0x0000002100317c82 */ /* 0x000fe20008000000 */
[----:B------:R-:W-:Y:S02]  /*108d0*/  R2UR UR32, R2 ;  /* 0x00000000022072ca */ /* 0x000fe400000e0000 */
[----:B------:R-:W-:Y:S02]  /*108e0*/  R2UR UR33, R3 ;  /* 0x00000000032172ca */ /* 0x000fe400000e0000 */
[----:B------:R-:W-:Y:S01]  /*108f0*/  R2UR UR50, R74 ;  /* 0x000000004a3272ca */ /* 0x000fe200000e0000 */
[----:B------:R-:W-:Y:S01]  /*10900*/  VIADD R74, R146, 0x440 ;  /* 0x00000440924a7836 */ /* 0x000fe20000000000 */
[----:B------:R-:W-:Y:S01]  /*10910*/  R2UR UR51, R75 ;  /* 0x000000004b3372ca */ /* 0x000fe200000e0000 */
[----:B------:R-:W-:Y:S01]  /*10920*/  IMAD.MOV.U32 R75, RZ, RZ, -0x7fffffe0 ;  /* 0x80000020ff4b7424 */ /* 0x000fe200078e00ff */
[----:B------:R-:W-:-:S02]  /*10930*/  WARPGROUP.DEPBAR.LE gsb0, 0x0 ;  /* 0x00008000000079c5 */ /* 0x000fc40000010000 */
        /* <DEDUP_REMOVED lines=9> */
[----:B------:R-:W-:-:S03]  /*109d0*/  IMAD.MOV.U32 R73, RZ, RZ, -0x7fffffe0 ;  /* 0x80000020ff497424 */ /* 0x000fc600078e00ff */
[----:B------:R-:W-:Y:S01]  /*109e0*/  R2UR UR52, R72 ;  /* 0x00000000483472ca */ /* 0x000fe200000e0000 */
[----:B------:R-:W-:Y:S01]  /*109f0*/  VIADD R72, R146, 0x2c2 ;  /* 0x000002c292487836 */ /* 0x000fe20000000000 */
[----:B------:R-:W-:Y:S01]  /*10a00*/  R2UR UR53, R73 ;  /* 0x00000000493572ca */ /* 0x000fe200000e0000 */
[----:B------:R-:W-:-:S04]  /*10a10*/  IMAD.MOV.U32 R73, RZ, RZ, -0x7fffffe0 ;  /* 0x80000020ff497424 */ /* 0x000fc800078e00ff */
        /* <DEDUP_REMOVED lines=15> */
[----:B------:R-:W-:Y:S02]  /*10b10*/  R2UR UR4, R8 ;  /* 0x00000000080472ca */ /* 0x000fe400000e0000 */
[----:B------:R-:W-:Y:S01]  /*10b20*/  R2UR UR5, R9 ;  /* 0x00000000090572ca */ /* 0x000fe200000e0000 */
[----:B------:R-:W-:-:S02]  /*10b30*/  WARPGROUP.DEPBAR.LE gsb0, 0x0 ;  /* 0x00008000000079c5 */ /* 0x000fc40000010000 */
[----:B------:R-:W-:-:S06]  /*10b40*/  WARPGROUP.ARRIVE ;  /* 0x00000000000079c5 */ /* 0x000fcc0000000000 */
[----:B------:R-:W-:Y:S01]  /*10b50*/  HGMMA.64x16x16.F32 R96, gdesc[UR28], RZ, !UPT, gsb0 ;  /* 0x002000001c6079f0 */ /* 0x000fe2000c0008ff */
        /* <DEDUP_REMOVED lines=22> */
[----:B------:R-:W-:Y:S01]  /*10cc0*/  UMOV UR34, UR50 ;  /* 0x0000003200227c82 */ /* 0x000fe20008000000 */
[----:B------:R-:W-:Y:S01]  /*10cd0*/  UMOV UR35, UR51 ;  /* 0x0000003300237c82 */ /* 0x000fe20008000000 */
[----:B------:R-:W-:Y:S02]  /*10ce0*/  WARPGROUP.DEPBAR.LE gsb0, 0x0 ;  /* 0x00008000000079c5 */ /* 0x000fe40000010000 */
[----:B0-----:R-:W-:-:S06]  /*10cf0*/  WARPGROUP.ARRIVE ;  /* 0x00000000000079c5 */ /* 0x001fcc0000000000 */
[----:B------:R-:W-:Y:S01]  /*10d00*/  HGMMA.64x16x16.F32 R72, gdesc[UR36], RZ, !UPT, gsb0 ;  /* 0x00200000244879f0 */ /* 0x000fe2000c0008ff */
[----:B------:R-:W-:Y:S01]  /*10d10*/  UMOV UR38, UR12 ;  /* 0x0000000c00267c82 */ /* 0x000fe20008000000 */
[----:B------:R-:W-:Y:S01]  /*10d20*/  UMOV UR39, UR13 ;  /* 0x0000000d00277c82 */ /* 0x000fe20008000000 */
[C---:B------:R-:W-:Y:S02]  /*10d30*/  R2UR UR12, R8.reuse ;  /* 0x00000000080c72ca */ /* 0x040fe400000e0000 */
[C---:B------:R-:W-:Y:S02]  /*10d40*/  R2UR UR13, R9.reuse ;  /* 0x00000000090d72ca */ /* 0x040fe400000e0000 */
[----:B------:R-:W-:Y:S02]  /*10d50*/  R2UR UR36, R8 ;  /* 0x00000000082472ca */ /* 0x000fe400000e0000 */
[----:B------:R-:W-:Y:S01]  /*10d60*/  R2UR UR37, R9 ;  /* 0x00000000092572ca */ /* 0x000fe200000e0000 */
[----:B------:R-:W-:-:S02]  /*10d70*/  WARPGROUP.DEPBAR.LE gsb0, 0x0 ;  /* 0x00008000000079c5 */ /* 0x000fc40000010000 */
[----:B------:R-:W-:-:S06]  /*10d80*/  WARPGROUP.ARRIVE ;  /* 0x00000000000079c5 */ /* 0x000fcc0000000000 */
[----:B------:R-:W-:Y:S01]  /*10d90*/  HGMMA.64x16x16.F32 R136, gdesc[UR40], R136, gsb0 ;  /* 0x00200000288879f0 */ /* 0x000fe20008000888 */
[----:B------:R-:W-:Y:S01]  /*10da0*/  R2UR UR40, R12 ;  /* 0x000000000c2872ca */ /* 0x000fe200000e0000 */
[----:B------:R-:W-:Y:S01]  /*10db0*/  UMOV UR42, UR48 ;  /* 0x00000030002a7c82 */ /* 0x000fe20008000000 */
[----:B------:R-:W-:Y:S01]  /*10dc0*/  R2UR UR41, R13 ;  /* 0x000000000d2972ca */ /* 0x000fe200000e0000 */
[----:B------:R-:W-:Y:S01]  /*10dd0*/  UMOV UR43, UR49 ;  /* 0x00000031002b7c82 */ /* 0x000fe20008000000 */
        /* <DEDUP_REMOVED lines=12> */
[----:B-1----:R-:W-:Y:S01]  /*10ea0*/  MOV R0, UR46 ;  /* 0x0000002e00007c02 */ /* 0x002fe20008000f00 */
[----:B------:R-:W-:Y:S01]  /*10eb0*/  UMOV UR46, UR52 ;  /* 0x00000034002e7c82 */ /* 0x000fe20008000000 */
[----:B------:R-:W-:Y:S01]  /*10ec0*/  MOV R14, UR47 ;  /* 0x0000002f000e7c02 */ /* 0x000fe20008000f00 */
[----:B------:R-:W-:-:S03]  /*10ed0*/  UMOV UR47, UR53 ;  /* 0x00000035002f7c82 */ /* 0x000fc60008000000 */
[----:B------:R-:W-:Y:S01]  /*10ee0*/  MOV R150, UR50 ;  /* 0x0000003200967c02 */ /* 0x000fe20008000f00 */
[----:B------:R-:W-:Y:S01]  /*10ef0*/  UMOV UR50, UR56 ;  /* 0x0000003800327c82 */ /* 0x000fe20008000000 */
[----:B------:R-:W-:Y:S01]  /*10f00*/  MOV R151, UR51 ;  /* 0x0000003300977c02 */ /* 0x000fe20008000f00 */
[----:B------:R-:W-:Y:S01]  /*10f10*/  UMOV UR51, UR57 ;  /* 0x0000003900337c82 */ /* 0x000fe20008000000 */
[----:B------:R-:W-:Y:S02]  /*10f20*/  WARPGROUP.DEPBAR.LE gsb0, 0x0 ;  /* 0x00008000000079c5 */ /* 0x000fe40000010000 */
[----:B------:R-:W-:-:S06]  /*10f30*/  WARPGROUP.ARRIVE ;  /* 0x00000000000079c5 */ /* 0x000fcc0000000000 */
[----:B------:R-:W-:Y:S01]  /*10f40*/  HGMMA.64x16x16.F32 R128, gdesc[UR16], R128, gsb0 ;  /* 0x00200000108079f0 */ /* 0x000fe20008000880 */
[----:B------:R-:W-:Y:S01]  /*10f50*/  R2UR UR16, R8 ;  /* 0x00000000081072ca */ /* 0x000fe200000e0000 */
[----:B------:R-:W-:Y:S01]  /*10f60*/  UMOV UR18, UR58 ;  /* 0x0000003a00127c82 */ /* 0x000fe20008000000 */
[----:B------:R-:W-:Y:S01]  /*10f70*/  R2UR UR17, R9 ;  /* 0x00000000091172ca */ /* 0x000fe200000e0000 */
        /* <DEDUP_REMOVED lines=15> */
[----:B------:R-:W-:Y:S01]  /*11070*/  IMAD.MOV.U32 R149, RZ, RZ, -0x7fffffe0 ;  /* 0x80000020ff957424 */ /* 0x000fe200078e00ff */
[----:B------:R-:W-:Y:S02]  /*11080*/  WARPGROUP.DEPBAR.LE gsb0, 0x0 ;  /* 0x00008000000079c5 */ /* 0x000fe40000010000 */
[----:B------:R-:W-:-:S06]  /*11090*/  WARPGROUP.ARRIVE ;  /* 0x00000000000079c5 */ /* 0x000fcc0000000000 */
[----:B------:R-:W-:Y:S01]  /*110a0*/  HGMMA.64x16x16.F32 R112, gdesc[UR4], R112, gsb0 ;  /* 0x00200000047079f0 */ /* 0x000fe20008000870 */
        /* <DEDUP_REMOVED lines=19> */
[----:B------:R-:W-:Y:S02]  /*111e0*/  R2UR UR5, R13 ;  /* 0x000000000d0572ca */ /* 0x000fe400000e0000 */
[----:B------:R-:W-:Y:S01]  /*111f0*/  R2UR UR10, R148 ;  /* 0x00000000940a72ca */ /* 0x000fe200000e0000 */
[----:B------:R-:W-:Y:S01]  /*11200*/  VIADD R148, R146, 0x500 ;  /* 0x0000050092947836 */ /* 0x000fe20000000000 */
[----:B------:R-:W-:Y:S01]  /*11210*/  R2UR UR11, R149 ;  /* 0x00000000950b72ca */ /* 0x000fe200000e0000 */
[----:B------:R-:W-:-:S02]  /*11220*/  IMAD.MOV.U32 R149, RZ, RZ, -0x7fffffe0 ;  /* 0x80000020ff957424 */ /* 0x000fc400078e00ff */
[----:B------:R-:W-:Y:S01]  /*11230*/  MOV R154, UR6 ;  /* 0x00000006009a7c02 */ /* 0x000fe20008000f00 */
[----:B------:R-:W-:Y:S01]  /*11240*/  UMOV UR6, UR24 ;  /* 0x0000001800067c82 */ /* 0x000fe20008000000 */
[----:B------:R-:W-:Y:S01]  /*11250*/  MOV R155, UR7 ;  /* 0x00000007009b7c02 */ /* 0x000fe20008000f00 */
        /* <DEDUP_REMOVED lines=11> */
[----:B------:R-:W-:Y:S01]  /*11310*/  HGMMA.64x16x16.F32 R88, gdesc[UR36], R88, gsb0 ;  /* 0x00200000245879f0 */ /* 0x000fe20008000858 */
[C---:B------:R-:W-:Y:S01]  /*11320*/  R2UR UR36, R12.reuse ;  /* 0x000000000c2472ca */ /* 0x040fe200000e0000 */
[----:B------:R-:W-:Y:S01]  /*11330*/  UMOV UR38, UR32 ;  /* 0x0000002000267c82 */ /* 0x000fe20008000000 */
[C---:B------:R-:W-:Y:S01]  /*11340*/  R2UR UR37, R13.reuse ;  /* 0x000000000d2572ca */ /* 0x040fe200000e0000 */
        /* <DEDUP_REMOVED lines=20> */
[----:B------:R-:W-:Y:S01]  /*11490*/  HGMMA.64x16x16.F32 R72, gdesc[UR16], R72, gsb0 ;  /* 0x00200000104879f0 */ /* 0x000fe20008000848 */
[C---:B------:R-:W-:Y:S02]  /*114a0*/  R2UR UR52, R10.reuse ;  /* 0x000000000a3472ca */ /* 0x040fe400000e0000 */
[C---:B------:R-:W-:Y:S02]  /*114b0*/  R2UR UR53, R11.reuse ;  /* 0x000000000b3572ca */ /* 0x040fe400000e0000 */
        /* <DEDUP_REMOVED lines=8> */
[----:B------:R-:W-:Y:S01]  /*11540*/  HGMMA.64x16x16.F32 R136, gdesc[UR40], R136, gsb0 ;  /* 0x00200000288879f0 */ /* 0x000fe20008000888 */
[----:B------:R-:W-:Y:S01]  /*11550*/  UMOV UR42, UR20 ;  /* 0x00000014002a7c82 */ /* 0x000fe20008000000 */
[----:B------:R-:W-:Y:S01]  /*11560*/  UMOV UR43, UR21 ;  /* 0x00000015002b7c82 */ /* 0x000fe20008000000 */
[----:B------:R-:W-:Y:S02]  /*11570*/  R2UR UR20, R12 ;  /* 0x000000000c1472ca */ /* 0x000fe400000e0000 */
[----:B------:R-:W-:Y:S02]  /*11580*/  R2UR UR21, R13 ;  /* 0x000000000d1572ca */ /* 0x000fe400000e0000 */
[----:B------:R-:W-:Y:S02]  /*11590*/  R2UR UR40, R10 ;  /* 0x000000000a2872ca */ /* 0x000fe400000e0000 */
[----:B------:R-:W-:Y:S01]  /*115a0*/  R2UR UR41, R11 ;  /* 0x000000000b2972ca */ /* 0x000fe200000e0000 */
        /* <DEDUP_REMOVED lines=12> */
[----:B------:R-:W-:Y:S02]  /*11670*/  R2UR UR27, R157 ;  /* 0x000000009d1b72ca */ /* 0x000fe400000e0000 */
[----:B------:R-:W-:Y:S02]  /*11680*/  R2UR UR26, R156 ;  /* 0x000000009c1a72ca */ /* 0x000fe400000e0000 */
[----:B------:R-:W-:Y:S02]  /*11690*/  R2UR UR24, R12 ;  /* 0x000000000c1872ca */ /* 0x000fe400000e0000 */
[----:B------:R-:W-:Y:S01]  /*116a0*/  R2UR UR25, R13 ;  /* 0x000000000d1972ca */ /* 0x000fe200000e0000 */
[----:B------:R-:W-:Y:S02]  /*116b0*/  WARPGROUP.DEPBAR.LE gsb0, 0x0 ;  /* 0x00008000000079c5 */ /* 0x000fe40000010000 */
[----:B------:R-:W-:-:S06]  /*116c0*/  WARPGROUP.ARRIVE ;  /* 0x00000000000079c5 */ /* 0x000fcc0000000000 */
[----:B------:R-:W-:Y:S01]  /*116d0*/  HGMMA.64x16x16.F32 R112, gdesc[UR20], R112, gsb0 ;  /* 0x00200000147079f0 */ /* 0x000fe20008000870 */
[----:B------:R-:W-:Y:S02]  /*116e0*/  R2UR UR16, R6 ;  /* 0x00000000061072ca */ /* 0x000fe400000e0000 */
[----:B------:R-:W-:Y:S02]  /*116f0*/  R2UR UR17, R7 ;  /* 0x00000000071172ca */ /* 0x000fe400000e0000 */
        /* <DEDUP_REMOVED lines=35> */
[----:B------:R-:W-:Y:S02]  /*11930*/  R2UR UR28, R6 ;  /* 0x00000000061c72ca */ /* 0x000fe400000e0000 */
[----:B------:R-:W-:-:S02]  /*11940*/  R2UR UR29, R7 ;  /* 0x00000000071d72ca */ /* 0x000fc400000e0000 */
[----:B------:R-:W-:Y:S01]  /*11950*/  R2UR UR34, R148 ;  /* 0x00000000942272ca */ /* 0x000fe200000e0000 */
[----:B------:R-:W-:Y:S01]  /*11960*/  VIADD R148, R146, 0x680 ;  /* 0x0000068092947836 */ /* 0x000fe20000000000 */
[----:B------:R-:W-:Y:S01]  /*11970*/  R2UR UR35, R149 ;  /* 0x00000000952372ca */ /* 0x000fe200000e0000 */
[----:B------:R-:W-:Y:S01]  /*11980*/  IMAD.MOV.U32 R149, RZ, RZ, -0x7fffffe0 ;  /* 0x80000020ff957424 */ /* 0x000fe200078e00ff */
        /* <DEDUP_REMOVED lines=11> */
[----:B------:R-:W-:Y:S01]  /*11a40*/  VIADD R148, R146, 0x482 ;  /* 0x0000048292947836 */ /* 0x000fe20000000000 */
[----:B------:R-:W-:Y:S01]  /*11a50*/  R2UR UR44, R10 ;  /* 0x000000000a2c72ca */ /* 0x000fe200000e0000 */
[----:B------:R-:W-:Y:S01]  /*11a60*/  IMAD.MOV.U32 R149, RZ, RZ, -0x7fffffe0 ;  /* 0x80000020ff957424 */ /* 0x000fe200078e00ff */
        /* <DEDUP_REMOVED lines=149> */
.L_x_2424:
[----:B------:R-:W-:Y:S01]  /*123c0*/  SHF.L.U32 R21, R21, 0x1f, RZ ;  /* 0x0000001f15157819 */ /* 0x000fe200000006ff */
[----:B------:R-:W-:-:S04]  /*123d0*/  IMAD R145, R20, 0x8, R16 ;  /* 0x0000000814917824 */ /* 0x000fc800078e0210 */
[----:B------:R0:W1:Y:S01]  /*123e0*/  SYNCS.PHASECHK.TRANS64.TRYWAIT P2, [R145+URZ+0x31c50], R21 ;  /* 0x031c5015910075a7 */ /* 0x000062000804017f */
[----:B------:R-:W-:Y:S05]  /*123f0*/  @!P1 BRA `(.L_x_2425) ;  /* 0x0000000000049947 */ /* 0x000fea0003800000 */
[----:B------:R-:W-:Y:S01]  /*12400*/  BPT.TRAP 0x1 ;  /* 0x000000040000795c */ /* 0x000fe20000300000 */
.L_x_2425:
[----:B------:R-:W-:Y:S04]  /*12410*/  BSSY B0, `(.L_x_2423) ;  /* 0x0000004000007945 */ /* 0x000fe80003800000 */
[----:B-1----:R-:W-:Y:S05]  /*12420*/  @P2 BRA `(.L_x_2426) ;  /* 0x0000000000082947 */ /* 0x002fea0003800000 */
[----:B------:R-:W1:Y:S02]  /*12430*/  SYNCS.PHASECHK.TRANS64.TRYWAIT P2, [R145+URZ+0x31c50], R21 ;  /* 0x031c5015910075a7 */ /* 0x000e64000804017f */
[----:B-1----:R-:W-:Y:S05]  /*12440*/  @!P2 BRA `(.L_x_2427) ;  /* 0x00000134003ca947 */ /* 0x002fea0003800000 */
.L_x_2426:
[----:B------:R-:W-:Y:S05]  /*12450*/  BSYNC B0 ;  /* 0x0000000000007941 */ /* 0x000fea0003800000 */
.L_x_2423:
[----:B------:R-:W2:Y:S01]  /*12460*/  LDL R147, [R1+0x84] ;  /* 0x0000840001937983 */ /* 0x000ea20000100800 */
[----:B01----:R-:W0:Y:S03]  /*12470*/  LDC R145, c[0x0][0x448] ;  /* 0x00011200ff917b82 */ /* 0x003e260000000800 */
[----:B------:R-:W2:Y:S01]  /*12480*/  LDL R21, [R1+0x94] ;  /* 0x0000940001157983 */ /* 0x000ea20000100800 */
[----:B0-----:R-:W-:Y:S01]  /*12490*/  ISETP.NE.AND P2, PT, R145, 0x1, PT ;  /* 0x000000019100780c */ /* 0x001fe20003f45270 */
[----:B------:R-:W-:-:S12]  /*124a0*/  FMUL.FTZ R134, R134, UR60 ;  /* 0x0000003c86867c20 */ /* 0x000fd80008410000 */
[----:B------:R-:W0:Y:S01]  /*124b0*/  @P2 LDC R146, c[0x0][0x44c] ;  /* 0x00011300ff922b82 */ /* 0x000e220000000800 */
[----:B------:R-:W1:Y:S07]  /*124c0*/  MUFU.TANH R151, R134 ;  /* 0x0000008600977308 */ /* 0x000e6e0000002400 */
[----:B------:R-:W3:Y:S01]  /*124d0*/  @P2 LDC R145, c[0x0][0x450] ;  /* 0x00011400ff912b82 */ /* 0x000ee20000000800 */
[----:B------:R-:W-:Y:S01]  /*124e0*/  FMUL.FTZ R139, R139, UR60 ;  /* 0x0000003c8b8b7c20 */ /* 0x000fe20008410000 */
[----:B------:R-:W-:-:S03]  /*124f0*/  FMUL.FTZ R130, R130, UR60 ;  /* 0x0000003c82827c20 */ /* 0x000fc60008410000 */
[----:B------:R-:W-:Y:S01]  /*12500*/  MUFU.TANH R149, R139 ;  /* 0x0000008b00957308 */ /* 0x000fe20000002400 */
[----:B------:R-:W-:-:S07]  /*12510*/  FMUL.FTZ R143, R143, UR60 ;  /* 0x0000003c8f8f7c20 */ /* 0x000fce0008410000 */
[----:B------:R4:W3:Y:S01]  /*12520*/  MUFU.TANH R139, R130 ;  /* 0x00000082008b7308 */ /* 0x0008e20000002400 */
[----:B------:R-:W-:Y:S01]  /*12530*/  FMUL.FTZ R154, R114, UR60 ;  /* 0x0000003c729a7c20 */ /* 0x000fe20008410000 */
[----:B----4-:R-:W-:Y:S01]  /*12540*/  FMUL.FTZ R130, R132, UR60 ;  /* 0x0000003c84827c20 */ /* 0x010fe20008410000 */
[----:B------:R-:W-:Y:S01]  /*12550*/  FMUL.FTZ R132, R120, UR60 ;  /* 0x0000003c78847c20 */ /* 0x000fe20008410000 */
[----:B------:R-:W-:Y:S01]  /*12560*/  FMUL.FTZ R120, R125, UR60 ;  /* 0x0000003c7d787c20 */ /* 0x000fe20008410000 */
[----:B------:R-:W-:Y:S01]  /*12570*/  FMUL.FTZ R125, R116, UR60 ;  /* 0x0000003c747d7c20 */ /* 0x000fe20008410000 */
[----:B------:R-:W-:Y:S01]  /*12580*/  FMUL.FTZ R116, R107, UR60 ;  /* 0x0000003c6b747c20 */ /* 0x000fe20008410000 */
[----:B------:R-:W-:Y:S02]  /*12590*/  FMUL.FTZ R107, R109, UR60 ;  /* 0x0000003c6d6b7c20 */ /* 0x000fe40008410000 */
[----:B------:R-:W4:Y:S01]  /*125a0*/  LDL R109, [R1+0x90] ;  /* 0x00009000016d7983 */ /* 0x000f220000100800 */
[----:B-1----:R-:W-:-:S02]  /*125b0*/  IMAD.MOV.U32 R114, RZ, RZ, R151 ;  /* 0x000000ffff727224 */ /* 0x002fc400078e0097 */
[----:B------:R-:W-:Y:S01]  /*125c0*/  FMUL.FTZ R151, R119, UR60 ;  /* 0x0000003c77977c20 */ /* 0x000fe20008410000 */
[----:B------:R-:W-:Y:S02]  /*125d0*/  FMUL.FTZ R119, R98, UR60 ;  /* 0x0000003c62777c20 */ /* 0x000fe40008410000 */
[----:B------:R-:W4:Y:S01]  /*125e0*/  LDL R98, [R1+0x2c] ;  /* 0x00002c0001627983 */ /* 0x000f220000100800 */
[----:B--2---:R-:W-:-:S04]  /*125f0*/  IMAD.IADD R21, R21, 0x1, R147 ;  /* 0x0000000115157824 */ /* 0x004fc800078e0293 */
[----:B0-----:R-:W-:-:S05]  /*12600*/  @P2 IMAD.HI.U32 R146, R21, R146, RZ ;  /* 0x0000009215922227 */ /* 0x001fca00078e00ff */
[----:B---3--:R-:W-:Y:S02]  /*12610*/  @P2 SHF.R.U32.HI R21, RZ, R145, R146 ;  /* 0x00000091ff152219 */ /* 0x008fe40000011692 */
[----:B------:R0:W-:Y:S02]  /*12620*/  MUFU.TANH R146, R143 ;  /* 0x0000008f00927308 */ /* 0x0001e40000002400 */
[----:B0-----:R-:W-:Y:S02]  /*12630*/  FMUL.FTZ R143, R90, UR60 ;  /* 0x0000003c5a8f7c20 */ /* 0x001fe40008410000 */
[----:B------:R-:W2:Y:S01]  /*12640*/  LDL R90, [R1+0x30] ;  /* 0x00003000015a7983 */ /* 0x000ea20000100800 */
[----:B------:R-:W-:Y:S01]  /*12650*/  FMUL.FTZ R135, R135, UR60 ;  /* 0x0000003c87877c20 */ /* 0x000fe20008410000 */
[----:B------:R-:W-:Y:S01]  /*12660*/  FMUL.FTZ R122, R122, UR60 ;  /* 0x0000003c7a7a7c20 */ /* 0x000fe20008410000 */
[----:B------:R-:W-:Y:S01]  /*12670*/  FMUL.FTZ R152, R118, UR60 ;  /* 0x0000003c76987c20 */ /* 0x000fe20008410000 */
[----:B------:R-:W-:Y:S01]  /*12680*/  FMUL.FTZ R118, R111, UR60 ;  /* 0x0000003c6f767c20 */ /* 0x000fe20008410000 */
[----:B------:R-:W-:Y:S05]  /*12690*/  WARPSYNC.ALL ;  /* 0x0000000000007948 */ /* 0x000fea0003800000 */
[----:B------:R-:W0:Y:S01]  /*126a0*/  SHFL.IDX PT, R111, R21, RZ, 0x1c1f ;  /* 0x001c1fff156f7589 */ /* 0x000e2200000e0000 */
[----:B------:R-:W-:Y:S01]  /*126b0*/  MUFU.TANH R134, R135 ;  /* 0x0000008700867308 */ /* 0x000fe20000002400 */
[----:B------:R-:W-:Y:S01]  /*126c0*/  FMUL.FTZ R138, R138, UR60 ;  /* 0x0000003c8a8a7c20 */ /* 0x000fe20008410000 */
[----:B------:R-:W-:Y:S01]  /*126d0*/  FMUL.FTZ R147, R136, UR60 ;  /* 0x0000003c88937c20 */ /* 0x000fe20008410000 */
[----:B------:R-:W-:Y:S01]  /*126e0*/  FMUL.FTZ R129, R129, UR60 ;  /* 0x0000003c81817c20 */ /* 0x000fe20008410000 */
[----:B------:R-:W-:Y:S01]  /*126f0*/  FMUL.FTZ R131, R131, UR60 ;  /* 0x0000003c83837c20 */ /* 0x000fe20008410000 */
[----:B------:R-:W-:Y:S01]  /*12700*/  FMUL.FTZ R128, R128, UR60 ;  /* 0x0000003c80807c20 */ /* 0x000fe20008410000 */
        /* <DEDUP_REMOVED lines=11> */
[----:B-1----:R-:W-:Y:S01]  /*127c0*/  FMUL.FTZ R122, R103, UR60 ;  /* 0x0000003c677a7c20 */ /* 0x002fe20008410000 */
[----:B------:R-:W-:Y:S01]  /*127d0*/  FMUL.FTZ R103, R72, UR60 ;  /* 0x0000003c48677c20 */ /* 0x000fe20008410000 */
[----:B------:R-:W-:Y:S01]  /*127e0*/  FMUL.FTZ R72, R73, UR60 ;  /* 0x0000003c49487c20 */ /* 0x000fe20008410000 */
[----:B------:R-:W-:-:S02]  /*127f0*/  IMAD.MOV.U32 R73, RZ, RZ, -0x90 ;  /* 0xffffff70ff497424 */ /* 0x000fc400078e00ff */
[----:B------:R-:W-:Y:S01]  /*12800*/  FMUL.FTZ R77, R77, UR60 ;  /* 0x0000003c4d4d7c20 */ /* 0x000fe20008410000 */
[----:B------:R-:W-:Y:S01]  /*12810*/  FMUL.FTZ R76, R76, UR60 ;  /* 0x0000003c4c4c7c20 */ /* 0x000fe20008410000 */
[----:B------:R-:W-:Y:S01]  /*12820*/  ULDC UR4, c[0x0][0x988] ;  /* 0x0002620000047ab9 */ /* 0x000fe20000000800 */
[----:B------:R1:W-:Y:S01]  /*12830*/  MUFU.TANH R148, R138 ;  /* 0x0000008a00947308 */ /* 0x0003e20000002400 */
[----:B------:R-:W-:Y:S02]  /*12840*/  IMAD R73, R15, R73, 0x1 ;  /* 0x000000010f497424 */ /* 0x000fe400078e0249 */
[----:B------:R-:W-:Y:S01]  /*12850*/  FMUL.FTZ R136, R137, UR60 ;  /* 0x0000003c89887c20 */ /* 0x000fe20008410000 */
[----:B------:R-:W-:Y:S01]  /*12860*/  FMUL.FTZ R137, R141, UR60 ;  /* 0x0000003c8d897c20 */ /* 0x000fe20008410000 */
[----:B-1----:R-:W-:-:S03]  /*12870*/  FMUL.FTZ R138, R140, UR60 ;  /* 0x0000003c8c8a7c20 */ /* 0x002fc60008410000 */
[----:B------:R-:W-:Y:S01]  /*12880*/  MUFU.TANH R147, R147 ;  /* 0x0000009300937308 */ /* 0x000fe20000002400 */
[----:B----4-:R-:W-:-:S07]  /*12890*/  IMAD R109, R109, -0x2, R73 ;  /* 0xfffffffe6d6d7824 */ /* 0x010fce00078e0249 */
[----:B------:R-:W-:Y:S01]  /*128a0*/  MUFU.TANH R138, R138 ;  /* 0x0000008a008a7308 */ /* 0x000fe20000002400 */
[----:B------:R-:W-:-:S07]  /*128b0*/  FMUL.FTZ R127, R113, UR60 ;  /* 0x0000003c717f7c20 */ /* 0x000fce0008410000 */
[----:B------:R-:W-:Y:S01]  /*128c0*/  MUFU.TANH R136, R136 ;  /* 0x0000008800887308 */ /* 0x000fe20000002400 */
[----:B------:R-:W-:-:S07]  /*128d0*/  FMUL.FTZ R113, R117, UR60 ;  /* 0x0000003c75717c20 */ /* 0x000fce0008410000 */
[----:B------:R-:W-:Y:S01]  /*128e0*/  MUFU.TANH R137, R137 ;  /* 0x0000008900897308 */ /* 0x000fe20000002400 */
[----:B------:R-:W-:-:S07]  /*128f0*/  FMUL.FTZ R117, R110, UR60 ;  /* 0x0000003c6e757c20 */ /* 0x000fce0008410000 */
[----:B------:R1:W3:Y:S01]  /*12900*/  MUFU.TANH R150, R131 ;  /* 0x0000008300967308 */ /* 0x0002e20000002400 */
[----:B------:R-:W-:-:S07]  /*12910*/  IMAD.MOV.U32 R110, RZ, RZ, R139 ;  /* 0x000000ffff6e7224 */ /* 0x000fce00078e008b */
[----:B------:R-:W-:Y:S01]  /*12920*/  MUFU.TANH R129, R129 ;  /* 0x0000008100817308 */ /* 0x000fe20000002400 */
[----:B-1----:R-:W-:Y:S01]  /*12930*/  FMUL.FTZ R131, R121, UR60 ;  /* 0x0000003c79837c20 */ /* 0x002fe20008410000 */
[----:B------:R-:W-:-:S06]  /*12940*/  FMUL.FTZ R121, R124, UR60 ;  /* 0x0000003c7c797c20 */ /* 0x000fcc0008410000 */
[----:B------:R-:W-:Y:S01]  /*12950*/  MUFU.TANH R128, R128 ;  /* 0x0000008000807308 */ /* 0x000fe20000002400 */
[----:B------:R-:W-:-:S07]  /*12960*/  IMAD.MOV.U32 R126, RZ, RZ, R149 ;  /* 0x000000ffff7e7224 */ /* 0x000fce00078e0095 */
[----:B------:R-:W-:Y:S01]  /*12970*/  MUFU.TANH R132, R132 ;  /* 0x0000008400847308 */ /* 0x000fe20000002400 */
[----:B------:R-:W-:Y:S01]  /*12980*/  FMUL.FTZ R149, R99, UR60 ;  /* 0x0000003c63957c20 */ /* 0x000fe20008410000 */
[----:B------:R-:W-:-:S06]  /*12990*/  FMUL.FTZ R140, R95, UR60 ;  /* 0x0000003c5f8c7c20 */ /* 0x000fcc0008410000 */
[----:B------:R1:W4:Y:S01]  /*129a0*/  MUFU.TANH R145, R142 ;  /* 0x0000008e00917308 */ /* 0x0003220000002400 */
[----:B------:R-:W-:Y:S01]  /*129b0*/  FMUL.FTZ R99, R101, UR60 ;  /* 0x0000003c65637c20 */ /* 0x000fe20008410000 */
[----:B------:R-:W-:-:S06]  /*129c0*/  FMUL.FTZ R139, R102, UR60 ;  /* 0x0000003c668b7c20 */ /* 0x000fcc0008410000 */
[----:B------:R-:W0:Y:S01]  /*129d0*/  MUFU.TANH R133, R133 ;  /* 0x0000008500857308 */ /* 0x000e220000002400 */
[----:B-1----:R-:W-:Y:S01]  /*129e0*/  FMUL.FTZ R142, R91, UR60 ;  /* 0x0000003c5b8e7c20 */ /* 0x002fe20008410000 */
[----:B------:R-:W-:Y:S01]  /*129f0*/  FMUL.FTZ R91, R92, UR60 ;  /* 0x0000003c5c5b7c20 */ /* 0x000fe20008410000 */
[----:B------:R-:W-:-:S05]  /*12a00*/  FMUL.FTZ R95, R84, UR60 ;  /* 0x0000003c545f7c20 */ /* 0x000fca0008410000 */
[----:B------:R-:W1:Y:S01]  /*12a10*/  MUFU.TANH R131, R131 ;  /* 0x0000008300837308 */ /* 0x000e620000002400 */
[----:B------:R-:W-:Y:S01]  /*12a20*/  FMUL.FTZ R102, R81, UR60 ;  /* 0x0000003c51667c20 */ /* 0x000fe20008410000 */
[----:B------:R-:W-:-:S06]  /*12a30*/  FMUL.FTZ R101, R85, UR60 ;  /* 0x0000003c55657c20 */ /* 0x000fcc0008410000 */
[----:B------:R-:W1:Y:S01]  /*12a40*/  MUFU.TANH R120, R120 ;  /* 0x0000007800787308 */ /* 0x000e620000002400 */
[----:B---3--:R-:W-:Y:S02]  /*12a50*/  IMAD.MOV.U32 R115, RZ, RZ, R150 ;  /* 0x000000ffff737224 */ /* 0x008fe400078e0096 */
[----:B------:R-:W-:Y:S01]  /*12a60*/  FMUL.FTZ R150, R106, UR60 ;  /* 0x0000003c6a967c20 */ /* 0x000fe20008410000 */
[----:B------:R-:W-:-:S04]  /*12a70*/  IMAD.MOV.U32 R81, RZ, RZ, R135 ;  /* 0x000000ffff517224 */ /* 0x000fc800078e0087 */
[----:B------:R-:W3:Y:S01]  /*12a80*/  MUFU.TANH R121, R121 ;  /* 0x0000007900797308 */ /* 0x000ee20000002400 */
[----:B------:R-:W-:Y:S01]  /*12a90*/  FMUL.FTZ R106, R108, UR60 ;  /* 0x0000003c6c6a7c20 */ /* 0x000fe20008410000 */
[----:B------:R-:W-:Y:S01]  /*12aa0*/  FMUL.FTZ R141, R94, UR60 ;  /* 0x0000003c5e8d7c20 */ /* 0x000fe20008410000 */
[----:B------:R-:W-:-:S05]  /*12ab0*/  FMUL.FTZ R108, R96, UR60 ;  /* 0x0000003c606c7c20 */ /* 0x000fca0008410000 */
[----:B------:R-:W3:Y:S01]  /*12ac0*/  MUFU.TANH R112, R112 ;  /* 0x0000007000707308 */ /* 0x000ee20000002400 */
[----:B------:R-:W-:Y:S01]  /*12ad0*/  FMUL.FTZ R94, R80, UR60 ;  /* 0x0000003c505e7c20 */ /* 0x000fe20008410000 */
[----:B------:R-:W-:-:S06]  /*12ae0*/  IMAD.MOV.U32 R80, RZ, RZ, R134 ;  /* 0x000000ffff507224 */ /* 0x000fcc00078e0086 */
[----:B------:R-:W3:Y:S01]  /*12af0*/  MUFU.TANH R125, R125 ;  /* 0x0000007d007d7308 */ /* 0x000ee20000002400 */
[----:B------:R-:W-:-:S07]  /*12b00*/  FMUL.FTZ R96, R97, UR60 ;  /* 0x0000003c61607c20 */ /* 0x000fce0008410000 */
[----:B------:R-:W3:Y:S08]  /*12b10*/  MUFU.TANH R127, R127 ;  /* 0x0000007f007f7308 */ /* 0x000ef00000002400 */
[----:B------:R-:W3:Y:S01]  /*12b20*/  MUFU.TANH R113, R113 ;  /* 0x0000007100717308 */ /* 0x000ee20000002400 */
[----:B------:R-:W-:-:S07]  /*12b30*/  FMUL.FTZ R97, R100, UR60 ;  /* 0x0000003c64617c20 */ /* 0x000fce0008410000 */
[----:B------:R-:W3:Y:S01]  /*12b40*/  MUFU.TANH R105, R105 ;  /* 0x0000006900697308 */ /* 0x000ee20000002400 */
[----:B------:R-:W-:-:S07]  /*12b50*/  FMUL.FTZ R100, R88, UR60 ;  /* 0x0000003c58647c20 */ /* 0x000fce0008410000 */
[----:B------:R-:W-:Y:S08]  /*12b60*/  MUFU.TANH R104, R104 ;  /* 0x0000006800687308 */ /* 0x000ff00000002400 */
[----:B------:R-:W3:Y:S01]  /*12b70*/  MUFU.TANH R106, R106 ;  /* 0x0000006a006a7308 */ /* 0x000ee20000002400 */
[----:B------:R-:W-:-:S07]  /*12b80*/  FMUL.FTZ R88, R89, UR60 ;  /* 0x0000003c59587c20 */ /* 0x000fce0008410000 */
[----:B------:R-:W3:Y:S01]  /*12b90*/  MUFU.TANH R108, R108 ;  /* 0x0000006c006c7308 */ /* 0x000ee20000002400 */
[----:B------:R-:W-:Y:S01]  /*12ba0*/  FMUL.FTZ R89, R93, UR60 ;  /* 0x0000003c5d597c20 */ /* 0x000fe20008410000 */
[----:B----4-:R-:W-:-:S06]  /*12bb0*/  IMAD.MOV.U32 R123, RZ, RZ, R145 ;  /* 0x000000ffff7b7224 */ /* 0x010fcc00078e0091 */
[----:B------:R-:W4:Y:S01]  /*12bc0*/  MUFU.TANH R107, R107 ;  /* 0x0000006b006b7308 */ /* 0x000f220000002400 */
[----:B------:R-:W-:-:S07]  /*12bd0*/  FMUL.FTZ R145, R82, UR60 ;  /* 0x0000003c52917c20 */ /* 0x000fce0008410000 */
[----:B------:R-:W-:Y:S01]  /*12be0*/  MUFU.TANH R96, R96 ;  /* 0x0000006000607308 */ /* 0x000fe20000002400 */
[----:B------:R-:W-:-:S07]  /*12bf0*/  IMAD.MOV.U32 R93, RZ, RZ, R114 ;  /* 0x000000ffff5d7224 */ /* 0x000fce00078e0072 */
[----:B------:R-:W4:Y:S01]  /*12c00*/  MUFU.TANH R99, R99 ;  /* 0x0000006300637308 */ /* 0x000f220000002400 */
[----:B------:R-:W-:-:S07]  /*12c10*/  FMUL.FTZ R114, R86, UR60 ;  /* 0x0000003c56727c20 */ /* 0x000fce0008410000 */
[----:B------:R-:W4:Y:S08]  /*12c20*/  MUFU.TANH R97, R97 ;  /* 0x0000006100617308 */ /* 0x000f300000002400 */
[----:B------:R-:W-:Y:S08]  /*12c30*/  MUFU.TANH R100, R100 ;  /* 0x0000006400647308 */ /* 0x000ff00000002400 */
[----:B------:R-:W4:Y:S01]  /*12c40*/  MUFU.TANH R91, R91 ;  /* 0x0000005b005b7308 */ /* 0x000f220000002400 */
[----:B--2---:R-:W-:-:S05]  /*12c50*/  IADD3 R109, -R98, R109, R90 ;  /* 0x0000006d626d7210 */ /* 0x004fca0007ffe15a */
[----:B0-----:R-:W-:-:S05]  /*12c60*/  IMAD.IADD R111, R109, 0x1, R111 ;  /* 0x000000016d6f7824 */ /* 0x001fca00078e026f */
[C---:B------:R-:W-:Y:S02]  /*12c70*/  ISETP.GT.AND P3, PT, R111.reuse, RZ, PT ;  /* 0x000000ff6f00720c */ /* 0x040fe40003f64270 */
[C---:B------:R-:W-:Y:S01]  /*12c80*/  ISETP.GT.AND P2, PT, R111.reuse, 0x8, PT ;  /* 0x000000086f00780c */ /* 0x040fe20003f44270 */
[----:B------:R-:W-:Y:S01]  /*12c90*/  IMAD.MOV.U32 R98, RZ, RZ, R110 ;  /* 0x000000ffff627224 */ /* 0x000fe200078e006e */
[----:B------:R-:W-:Y:S02]  /*12ca0*/  ISETP.GT.AND P4, PT, R111, 0x1, PT ;  /* 0x000000016f00780c */ /* 0x000fe40003f84270 */
[----:B------:R-:W-:Y:S02]  /*12cb0*/  FSEL R92, R147, -INF , P3 ;  /* 0xff800000935c7808 */ /* 0x000fe40001800000 */
[----:B------:R-:W-:Y:S02]  /*12cc0*/  ISETP.GT.AND P3, PT, R111, 0x9, PT ;  /* 0x000000096f00780c */ /* 0x000fe40003f64270 */
[----:B------:R-:W-:-:S02]  /*12cd0*/  FSEL R110, R138, -INF , P2 ;  /* 0xff8000008a6e7808 */ /* 0x000fc40001000000 */
[C---:B------:R-:W-:Y:S02]  /*12ce0*/  ISETP.GT.AND P2, PT, R111.reuse, 0x11, PT ;  /* 0x000000116f00780c */ /* 0x040fe40003f44270 */
[----:B------:R-:W-:Y:S02]  /*12cf0*/  FSEL R84, R136, -INF , P4 ;  /* 0xff80000088547808 */ /* 0x000fe40002000000 */
[----:B------:R-:W-:Y:S02]  /*12d00*/  ISETP.GT.AND P4, PT, R111, 0x10, PT ;  /* 0x000000106f00780c */ /* 0x000fe40003f84270 */
[----:B------:R-:W-:Y:S02]  /*12d10*/  FSEL R85, R137, -INF , P3 ;  /* 0xff80000089557808 */ /* 0x000fe40001800000 */
[----:B------:R-:W-:Y:S02]  /*12d20*/  ISETP.GT.AND P3, PT, R111, 0x18, PT ;  /* 0x000000186f00780c */ /* 0x000fe40003f64270 */
[----:B------:R-:W-:-:S02]  /*12d30*/  FSEL R135, R129, -INF , P2 ;  /* 0xff80000081877808 */ /* 0x000fc40001000000 */
[C---:B------:R-:W-:Y:S02]  /*12d40*/  ISETP.GT.AND P2, PT, R111.reuse, 0x20, PT ;  /* 0x000000206f00780c */ /* 0x040fe40003f44270 */
[----:B------:R-:W-:Y:S02]  /*12d50*/  FSEL R136, R128, -INF , P4 ;  /* 0xff80000080887808 */ /* 0x000fe40002000000 */
[C---:B------:R-:W-:Y:S02]  /*12d60*/  ISETP.GT.AND P4, PT, R111.reuse, 0x19, PT ;  /* 0x000000196f00780c */ /* 0x040fe40003f84270 */
[----:B------:R-:W-:Y:S02]  /*12d70*/  FSEL R134, R130, -INF , P3 ;  /* 0xff80000082867808 */ /* 0x000fe40001800000 */
[----:B------:R-:W-:Y:S02]  /*12d80*/  ISETP.GT.AND P3, PT, R111, 0x21, PT ;  /* 0x000000216f00780c */ /* 0x000fe40003f64270 */
[----:B------:R-:W-:-:S02]  /*12d90*/  FSEL R132, R132, -INF , P2 ;  /* 0xff80000084847808 */ /* 0x000fc40001000000 */
[----:B------:R-:W-:Y:S02]  /*12da0*/  ISETP.GT.AND P2, PT, R111, 0x29, PT ;  /* 0x000000296f00780c */ /* 0x000fe40003f44270 */
[----:B------:R-:W-:Y:S02]  /*12db0*/  FSEL R133, R133, -INF , P4 ;  /* 0xff80000085857808 */ /* 0x000fe40002000000 */
[----:B------:R-:W-:Y:S02]  /*12dc0*/  ISETP.GT.AND P4, PT, R111, 0x28, PT ;  /* 0x000000286f00780c */ /* 0x000fe40003f84270 */
[----:B-1----:R-:W-:Y:S02]  /*12dd0*/  FSEL R131, R131, -INF , P3 ;  /* 0xff80000083837808 */ /* 0x002fe40001800000 */
[----:B------:R-:W-:Y:S02]  /*12de0*/  ISETP.GT.AND P3, PT, R111, 0x30, PT ;  /* 0x000000306f00780c */ /* 0x000fe40003f64270 */
[----:B------:R-:W-:-:S02]  /*12df0*/  FSEL R129, R120, -INF , P2 ;  /* 0xff80000078817808 */ /* 0x000fc40001000000 */
[----:B------:R-:W-:Y:S02]  /*12e00*/  ISETP.GT.AND P2, PT, R111, 0x38, PT ;  /* 0x000000386f00780c */ /* 0x000fe40003f44270 */
[----:B---3--:R-:W-:Y:S02]  /*12e10*/  FSEL R130, R121, -INF , P4 ;  /* 0xff80000079827808 */ /* 0x008fe40002000000 */
[C---:B------:R-:W-:Y:S02]  /*12e20*/  ISETP.GT.AND P4, PT, R111.reuse, 0x31, PT ;  /* 0x000000316f00780c */ /* 0x040fe40003f84270 */
[----:B------:R-:W-:Y:S02]  /*12e30*/  FSEL R128, R112, -INF , P3 ;  /* 0xff80000070807808 */ /* 0x000fe40001800000 */
[----:B------:R-:W-:Y:S02]  /*12e40*/  ISETP.GT.AND P3, PT, R111, 0x39, PT ;  /* 0x000000396f00780c */ /* 0x000fe40003f64270 */
[----:B------:R-:W-:-:S02]  /*12e50*/  FSEL R125, R125, -INF , P2 ;  /* 0xff8000007d7d7808 */ /* 0x000fc40001000000 */
[----:B------:R-:W-:Y:S01]  /*12e60*/  ISETP.GT.AND P2, PT, R111, 0x41, PT ;  /* 0x000000416f00780c */ /* 0x000fe20003f44270 */
[----:B------:R-:W-:Y:S01]  /*12e70*/  IMAD.MOV.U32 R90, RZ, RZ, R115 ;  /* 0x000000ffff5a7224 */ /* 0x000fe200078e0073 */
[----:B------:R-:W-:Y:S01]  /*12e80*/  FSEL R127, R127, -INF , P4 ;  /* 0xff8000007f7f7808 */ /* 0x000fe20002000000 */
[----:B------:R-:W-:Y:S01]  /*12e90*/  IMAD.MOV.U32 R121, RZ, RZ, R81 ;  /* 0x000000ffff797224 */ /* 0x000fe200078e0051 */
[----:B------:R-:W-:Y:S02]  /*12ea0*/  ISETP.GT.AND P4, PT, R111, 0x40, PT ;  /* 0x000000406f00780c */ /* 0x000fe40003f84270 */
[----:B------:R-:W-:Y:S01]  /*12eb0*/  FSEL R82, R113, -INF , P3 ;  /* 0xff80000071527808 */ /* 0x000fe20001800000 */
[----:B------:R-:W0:Y:S01]  /*12ec0*/  MUFU.TANH R88, R88 ;  /* 0x0000005800587308 */ /* 0x000e220000002400 */
[----:B------:R-:W-:Y:S02]  /*12ed0*/  ISETP.GT.AND P3, PT, R111, 0x48, PT ;  /* 0x000000486f00780c */ /* 0x000fe40003f64270 */
[----:B------:R-:W-:Y:S01]  /*12ee0*/  FSEL R81, R105, -INF , P2 ;  /* 0xff80000069517808 */ /* 0x000fe20001000000 */
[----:B------:R1:W2:Y:S01]  /*12ef0*/  SHFL.IDX PT, R115, R21, 0x1, 0x1c1f ;  /* 0x003c1f0015737f89 */ /* 0x0002a200000e0000 */
[----:B------:R-:W-:Y:S01]  /*12f00*/  ISETP.GT.AND P2, PT, R111, 0x50, PT ;  /* 0x000000506f00780c */ /* 0x000fe20003f44270 */
[----:B------:R-:W-:-:S02]  /*12f10*/  IMAD.MOV.U32 R113, RZ, RZ, R90 ;  /* 0x000000ffff717224 */ /* 0x000fc400078e005a */
[----:B------:R-:W3:Y:S01]  /*12f20*/  MUFU.TANH R89, R89 ;  /* 0x0000005900597308 */ /* 0x000ee20000002400 */
[----:B------:R-:W-:Y:S01]  /*12f30*/  IMAD.MOV.U32 R137, RZ, RZ, R98 ;  /* 0x000000ffff897224 */ /* 0x000fe200078e0062 */
[----:B------:R-:W-:Y:S02]  /*12f40*/  FSEL R90, R106, -INF , P3 ;  /* 0xff8000006a5a7808 */ /* 0x000fe40001800000 */
[----:B------:R-:W-:-:S04]  /*12f50*/  ISETP.GT.AND P3, PT, R111, 0x51, PT ;  /* 0x000000516f00780c */ /* 0x000fc80003f64270 */
[----:B------:R4:W-:Y:S01]  /*12f60*/  MUFU.TANH R86, R77 ;  /* 0x0000004d00567308 */ /* 0x0009e20000002400 */
[----:B------:R-:W-:Y:S01]  /*12f70*/  FSEL R98, R108, -INF , P2 ;  /* 0xff8000006c627808 */ /* 0x000fe20001000000 */
[----:B------:R-:W-:Y:S01]  /*12f80*/  IMAD.MOV.U32 R120, RZ, RZ, R80 ;  /* 0x000000ffff787224 */ /* 0x000fe200078e0050 */
[----:B------:R-:W-:-:S05]  /*12f90*/  ISETP.GT.AND P2, PT, R111, 0x59, PT ;  /* 0x000000596f00780c */ /* 0x000fca0003f44270 */
[----:B------:R-:W2:Y:S01]  /*12fa0*/  MUFU.TANH R102, R102 ;  /* 0x0000006600667308 */ /* 0x000ea20000002400 */
[----:B----4-:R-:W-:Y:S02]  /*12fb0*/  FSEL R77, R104, -INF , P4 ;  /* 0xff800000684d7808 */ /* 0x010fe40002000000 */
[----:B------:R-:W-:-:S05]  /*12fc0*/  ISETP.GT.AND P4, PT, R111, 0x49, PT ;  /* 0x000000496f00780c */ /* 0x000fca0003f84270 */
[----:B------:R-:W4:Y:S01]  /*12fd0*/  MUFU.TANH R94, R94 ;  /* 0x0000005e005e7308 */ /* 0x000f220000002400 */
[----:B------:R-:W-:Y:S02]  /*12fe0*/  FSEL R80, R107, -INF , P4 ;  /* 0xff8000006b507808 */ /* 0x000fe40002000000 */
[----:B------:R-:W-:Y:S02]  /*12ff0*/  ISETP.GT.AND P4, PT, R111, 0x58, PT ;  /* 0x000000586f00780c */ /* 0x000fe40003f84270 */
[----:B-1----:R-:W-:-:S03]  /*13000*/  FSEL R21, R99, -INF , P2 ;  /* 0xff80000063157808 */ /* 0x002fc60001000000 */
[----:B------:R-:W1:Y:S01]  /*13010*/  MUFU.TANH R95, R95 ;  /* 0x0000005f005f7308 */ /* 0x000e620000002400 */
[----:B------:R-:W-:Y:S01]  /*13020*/  ISETP.GT.AND P2, PT, R111, 0x68, PT ;  /* 0x000000686f00780c */ /* 0x000fe20003f44270 */
[----:B------:R-:W-:Y:S01]  /*13030*/  IMAD.MOV.U32 R112, RZ, RZ, R93 ;  /* 0x000000ffff707224 */ /* 0x000fe200078e005d */
[----:B------:R-:W-:-:S05]  /*13040*/  FSEL R97, R97, -INF , P4 ;  /* 0xff80000061617808 */ /* 0x000fca0002000000 */
[----:B------:R-:W1:Y:S01]  /*13050*/  MUFU.TANH R103, R103 ;  /* 0x0000006700677308 */ /* 0x000e620000002400 */
[----:B------:R-:W-:-:S07]  /*13060*/  ISETP.GT.AND P4, PT, R111, 0x61, PT ;  /* 0x000000616f00780c */ /* 0x000fce0003f84270 */
[----:B------:R0:W-:Y:S01]  /*13070*/  MUFU.TANH R73, R76 ;  /* 0x0000004c00497308 */ /* 0x0001e20000002400 */
[----:B------:R-:W-:Y:S01]  /*13080*/  IMAD.MOV.U32 R124, RZ, RZ, R146 ;  /* 0x000000ffff7c7224 */ /* 0x000fe200078e0092 */
[----:B0-----:R-:W-:Y:S02]  /*13090*/  FSEL R76, R96, -INF , P3 ;  /* 0xff800000604c7808 */ /* 0x001fe40001800000 */
[----:B------:R-:W-:Y:S02]  /*130a0*/  ISETP.GT.AND P3, PT, R111, 0x60, PT ;  /* 0x000000606f00780c */ /* 0x000fe40003f64270 */
[----:B------:R-:W-:Y:S02]  /*130b0*/  FSEL R96, R91, -INF , P2 ;  /* 0xff8000005b607808 */ /* 0x000fe40001000000 */
[----:B------:R-:W-:Y:S02]  /*130c0*/  FSEL R93, R100, -INF , P3 ;  /* 0xff800000645d7808 */ /* 0x000fe40001800000 */
[----:B------:R-:W-:-:S02]  /*130d0*/  ISETP.GT.AND P3, PT, R111, 0x69, PT ;  /* 0x000000696f00780c */ /* 0x000fc40003f64270 */
[----:B------:R-:W-:Y:S01]  /*130e0*/  ISETP.GT.AND P2, PT, R111, 0x71, PT ;  /* 0x000000716f00780c */ /* 0x000fe20003f44270 */
[----:B------:R-:W-:Y:S01]  /*130f0*/  FMUL.FTZ R146, R83, UR60 ;  /* 0x0000003c53927c20 */ /* 0x000fe20008410000 */
[----:B------:R-:W-:Y:S02]  /*13100*/  FSEL R88, R88, -INF , P4 ;  /* 0xff80000058587808 */ /* 0x000fe40002000000 */
[----:B------:R-:W-:Y:S02]  /*13110*/  ISETP.GT.AND P4, PT, R111, 0x70, PT ;  /* 0x000000706f00780c */ /* 0x000fe40003f84270 */
[----:B---3--:R-:W-:Y:S02]  /*13120*/  FSEL R83, R89, -INF , P3 ;  /* 0xff80000059537808 */ /* 0x008fe40001800000 */
[----:B------:R-:W-:Y:S02]  /*13130*/  ISETP.GT.AND P3, PT, R111, 0x78, PT ;  /* 0x000000786f00780c */ /* 0x000fe40003f64270 */
[----:B--2---:R-:W-:-:S02]  /*13140*/  FSEL R102, R102, -INF , P2 ;  /* 0xff80000066667808 */ /* 0x004fc40001000000 */
[----:B------:R-:W-:Y:S02]  /*13150*/  ISETP.GT.AND P2, PT, R111, 0x80, PT ;  /* 0x000000806f00780c */ /* 0x000fe40003f44270 */
[----:B----4-:R-:W-:Y:S02]  /*13160*/  FSEL R89, R94, -INF , P4 ;  /* 0xff8000005e597808 */ /* 0x010fe40002000000 */
[----:B-1----:R-:W-:Y:S01]  /*13170*/  FSEL R94, R95, -INF , P3 ;  /* 0xff8000005f5e7808 */ /* 0x002fe20001800000 */
[----:B------:R-:W-:Y:S01]  /*13180*/  IMAD.IADD R138, R109, 0x1, R115 ;  /* 0x000000016d8a7824 */ /* 0x000fe200078e0273 */
[----:B------:R-:W-:Y:S02]  /*13190*/  FSEL R95, R103, -INF , P2 ;  /* 0xff800000675f7808 */ /* 0x000fe40001000000 */
[----:B------:R-:W-:Y:S01]  /*131a0*/  ISETP.GT.AND P2, PT, R111, 0x89, PT ;  /* 0x000000896f00780c */ /* 0x000fe20003f44270 */
[----:B------:R-:W0:Y:S03]  /*131b0*/  MUFU.TANH R155, R155 ;  /* 0x0000009b009b7308 */ /* 0x000e260000002400 */
[----:B------:R-:W-:-:S02]  /*131c0*/  FSEL R99, R86, -INF , P2 ;  /* 0xff80000056637808 */ /* 0x000fc40001000000 */
[----:B------:R-:W-:-:S04]  /*131d0*/  ISETP.GT.AND P2, PT, R138, 0x8, PT ;  /* 0x000000088a00780c */ /* 0x000fc80003f44270 */
[----:B------:R-:W-:Y:S02]  /*131e0*/  FSEL R123, R123, -INF , P2 ;  /* 0xff8000007b7b7808 */ /* 0x000fe40001000000 */
[----:B------:R-:W-:-:S04]  /*131f0*/  ISETP.GT.AND P2, PT, R138, 0x11, PT ;  /* 0x000000118a00780c */ /* 0x000fc80003f44270 */
[----:B------:R-:W-:Y:S02]  /*13200*/  FSEL R113, R113, -INF , P2 ;  /* 0xff80000071717808 */ /* 0x000fe40001000000 */
[----:B------:R-:W-:-:S04]  /*13210*/  ISETP.GT.AND P2, PT, R138, 0x20, PT ;  /* 0x000000208a00780c */ /* 0x000fc80003f44270 */
[----:B------:R-:W-:Y:S02]  /*13220*/  FSEL R103, R121, -INF , P2 ;  /* 0xff80000079677808 */ /* 0x000fe40001000000 */
[----:B------:R-:W-:-:S04]  /*13230*/  ISETP.GT.AND P2, PT, R138, 0x29, PT ;  /* 0x000000298a00780c */ /* 0x000fc80003f44270 */
[----:B0-----:R-:W-:Y:S02]  /*13240*/  FSEL R106, R155, -INF , P2 ;  /* 0xff8000009b6a7808 */ /* 0x001fe40001000000 */
[----:B------:R-:W2:Y:S01]  /*13250*/  LDL.LU R155, [R1+0x8] ;  /* 0x00000800019b7983 */ /* 0x000ea20000300800 */
[----:B------:R-:W0:Y:S01]  /*13260*/  MUFU.TANH R72, R72 ;  /* 0x0000004800487308 */ /* 0x000e220000002400 */
[----:B------:R-:W-:-:S04]  /*13270*/  ISETP.GT.AND P3, PT, R111, 0x81, PT ;  /* 0x000000816f00780c */ /* 0x000fc80003f64270 */
[----:B0-----:R-:W-:Y:S02]  /*13280*/  FSEL R100, R72, -INF , P3 ;  /* 0xff80000048647808 */ /* 0x001fe40001800000 */
[----:B-----5:R-:W-:-:S04]  /*13290*/  FMNMX.FTZ R72, R92, R14, !PT ;  /* 0x0000000e5c487209 */ /* 0x020fc80007810000 */
        /* <DEDUP_REMOVED lines=23> */
[----:B------:R-:W0:Y:S03]  /*13410*/  MUFU.TANH R101, R101 ;  /* 0x0000006500657308 */ /* 0x000e260000002400 */
[----:B------:R-:W-:-:S04]  /*13420*/  FMNMX.FTZ R72, R93, R72, !PT ;  /* 0x000000485d487209 */ /* 0x000fc80007810000 */
[----:B------:R-:W-:-:S04]  /*13430*/  FMNMX.FTZ R72, R88, R72, !PT ;  /* 0x0000004858487209 */ /* 0x000fc80007810000 */
[----:B------:R-:W-:-:S04]  /*13440*/  FMNMX.FTZ R72, R96, R72, !PT ;  /* 0x0000004860487209 */ /* 0x000fc80007810000 */
[----:B------:R-:W-:Y:S02]  /*13450*/  FMNMX.FTZ R72, R83, R72, !PT ;  /* 0x0000004853487209 */ /* 0x000fe40007810000 */
[----:B------:R-:W-:Y:S02]  /*13460*/  ISETP.GT.AND P4, PT, R111, 0x79, PT ;  /* 0x000000796f00780c */ /* 0x000fe40003f84270 */
[----:B------:R-:W-:Y:S02]  /*13470*/  FMNMX.FTZ R72, R89, R72, !PT ;  /* 0x0000004859487209 */ /* 0x000fe40007810000 */
[----:B0-----:R-:W-:Y:S02]  /*13480*/  FSEL R101, R101, -INF , P4 ;  /* 0xff80000065657808 */ /* 0x001fe40002000000 */
[----:B------:R-:W-:Y:S02]  /*13490*/  ISETP.GT.AND P4, PT, R111, 0x88, PT ;  /* 0x000000886f00780c */ /* 0x000fe40003f84270 */
[----:B------:R-:W-:Y:S01]  /*134a0*/  FMNMX.FTZ R72, R102, R72, !PT ;  /* 0x0000004866487209 */ /* 0x000fe20007810000 */
[----:B------:R-:W-:Y:S01]  /*134b0*/  IMAD.MOV.U32 R104, RZ, RZ, R126 ;  /* 0x000000ffff687224 */ /* 0x000fe200078e007e */
[----:B------:R-:W-:Y:S01]  /*134c0*/  FSEL R91, R73, -INF , P4 ;  /* 0xff800000495b7808 */ /* 0x000fe20002000000 */
[----:B------:R-:W-:Y:S01]  /*134d0*/  IMAD.MOV.U32 R126, RZ, RZ, R148 ;  /* 0x000000ffff7e7224 */ /* 0x000fe200078e0094 */
[----:B------:R-:W-:-:S02]  /*134e0*/  FMNMX.FTZ R72, R94, R72, !PT ;  /* 0x000000485e487209 */ /* 0x000fc40007810000 */
[C---:B------:R-:W-:Y:S02]  /*134f0*/  ISETP.GT.AND P3, PT, R138.reuse, RZ, PT ;  /* 0x000000ff8a00720c */ /* 0x040fe40003f64270 */
[----:B------:R-:W-:Y:S01]  /*13500*/  ISETP.GT.AND P4, PT, R138, 0x1, PT ;  /* 0x000000018a00780c */ /* 0x000fe20003f84270 */
[----:B------:R-:W0:Y:S01]  /*13510*/  MUFU.TANH R157, R157 ;  /* 0x0000009d009d7308 */ /* 0x000e220000002400 */
[----:B------:R-:W-:Y:S01]  /*13520*/  FMUL.FTZ R148, R87, UR60 ;  /* 0x0000003c57947c20 */ /* 0x000fe20008410000 */
[----:B------:R-:W-:Y:S02]  /*13530*/  FMNMX.FTZ R72, R101, R72, !PT ;  /* 0x0000004865487209 */ /* 0x000fe40007810000 */
[----:B------:R-:W-:Y:S02]  /*13540*/  FSEL R126, R126, -INF , P3 ;  /* 0xff8000007e7e7808 */ /* 0x000fe40001800000 */
[----:B------:R-:W-:Y:S02]  /*13550*/  FSEL R87, R104, -INF , P4 ;  /* 0xff80000068577808 */ /* 0x000fe40002000000 */
[----:B------:R-:W1:Y:S01]  /*13560*/  MUFU.TANH R156, R156 ;  /* 0x0000009c009c7308 */ /* 0x000e620000002400 */
[----:B------:R-:W-:-:S02]  /*13570*/  ISETP.GT.AND P3, PT, R138, 0x9, PT ;  /* 0x000000098a00780c */ /* 0x000fc40003f64270 */
[----:B------:R-:W-:Y:S02]  /*13580*/  ISETP.GT.AND P4, PT, R138, 0x10, PT ;  /* 0x000000108a00780c */ /* 0x000fe40003f84270 */
[----:B------:R-:W-:-:S03]  /*13590*/  FMNMX.FTZ R72, R95, R72, !PT ;  /* 0x000000485f487209 */ /* 0x000fc60007810000 */
[----:B------:R-:W3:Y:S01]  /*135a0*/  MUFU.TANH R154, R154 ;  /* 0x0000009a009a7308 */ /* 0x000ee20000002400 */
[----:B------:R-:W-:Y:S02]  /*135b0*/  FSEL R124, R124, -INF , P3 ;  /* 0xff8000007c7c7808 */ /* 0x000fe40001800000 */
[----:B------:R-:W-:Y:S02]  /*135c0*/  FSEL R137, R137, -INF , P4 ;  /* 0xff80000089897808 */ /* 0x000fe40002000000 */
[----:B------:R-:W-:-:S03]  /*135d0*/  ISETP.GT.AND P3, PT, R138, 0x18, PT ;  /* 0x000000188a00780c */ /* 0x000fc60003f64270 */
[----:B------:R-:W4:Y:S01]  /*135e0*/  MUFU.TANH R153, R153 ;  /* 0x0000009900997308 */ /* 0x000f220000002400 */
[----:B------:R-:W-:Y:S02]  /*135f0*/  ISETP.GT.AND P4, PT, R138, 0x19, PT ;  /* 0x000000198a00780c */ /* 0x000fe40003f84270 */
[----:B------:R-:W-:Y:S02]  /*13600*/  FMNMX.FTZ R72, R100, R72, !PT ;  /* 0x0000004864487209 */ /* 0x000fe40007810000 */
[----:B------:R-:W-:-:S03]  /*13610*/  FSEL R112, R112, -INF , P3 ;  /* 0xff80000070707808 */ /* 0x000fc60001800000 */
[----:B------:R-:W4:Y:S01]  /*13620*/  MUFU.TANH R152, R152 ;  /* 0x0000009800987308 */ /* 0x000f220000002400 */
[----:B------:R-:W-:Y:S02]  /*13630*/  FSEL R111, R120, -INF , P4 ;  /* 0xff800000786f7808 */ /* 0x000fe40002000000 */
[C---:B------:R-:W-:Y:S02]  /*13640*/  ISETP.GT.AND P3, PT, R138.reuse, 0x21, PT ;  /* 0x000000218a00780c */ /* 0x040fe40003f64270 */
[----:B------:R-:W-:-:S03]  /*13650*/  ISETP.GT.AND P4, PT, R138, 0x28, PT ;  /* 0x000000288a00780c */ /* 0x000fc60003f84270 */
[----:B------:R-:W-:Y:S01]  /*13660*/  MUFU.TANH R151, R151 ;  /* 0x0000009700977308 */ /* 0x000fe20000002400 */
[----:B------:R-:W-:-:S07]  /*13670*/  FMNMX.FTZ R72, R91, R72, !PT ;  /* 0x000000485b487209 */ /* 0x000fce0007810000 */
[----:B------:R-:W4:Y:S01]  /*13680*/  MUFU.TANH R150, R150 ;  /* 0x0000009600967308 */ /* 0x000f220000002400 */
[----:B0-----:R-:W-:Y:S02]  /*13690*/  FSEL R104, R157, -INF , P3 ;  /* 0xff8000009d687808 */ /* 0x001fe40001800000 */
[----:B-1----:R-:W-:Y:S02]  /*136a0*/  FSEL R105, R156, -INF , P4 ;  /* 0xff8000009c697808 */ /* 0x002fe40002000000 */
[----:B------:R-:W-:-:S03]  /*136b0*/  FMNMX.FTZ R72, R99, R72, !PT ;  /* 0x0000004863487209 */ /* 0x000fc60007810000 */
[----:B------:R-:W0:Y:S01]  /*136c0*/  MUFU.TANH R116, R116 ;  /* 0x0000007400747308 */ /* 0x000e220000002400 */
[C---:B------:R-:W-:Y:S02]  /*136d0*/  ISETP.GT.AND P3, PT, R138.reuse, 0x30, PT ;  /* 0x000000308a00780c */ /* 0x040fe40003f64270 */
[----:B------:R-:W-:-:S05]  /*136e0*/  ISETP.GT.AND P4, PT, R138, 0x31, PT ;  /* 0x000000318a00780c */ /* 0x000fca0003f84270 */
[----:B------:R-:W-:Y:S01]  /*136f0*/  MUFU.TANH R117, R117 ;  /* 0x0000007500757308 */ /* 0x000fe20000002400 */
[----:B---3--:R-:W-:-:S07]  /*13700*/  FSEL R107, R154, -INF , P3 ;  /* 0xff8000009a6b7808 */ /* 0x008fce0001800000 */
[----:B------:R-:W1:Y:S01]  /*13710*/  MUFU.TANH R118, R118 ;  /* 0x0000007600767308 */ /* 0x000e620000002400 */
[----:B----4-:R-:W-:Y:S01]  /*13720*/  FSEL R108, R153, -INF , P4 ;  /* 0xff800000996c7808 */ /* 0x010fe20002000000 */
[----:B------:R-:W3:Y:S01]  /*13730*/  SHFL.BFLY PT, R73, R72, 0x2, 0x1f ;  /* 0x0c401f0048497f89 */ /* 0x000ee200000e0000 */
[C---:B------:R-:W-:Y:S02]  /*13740*/  ISETP.GT.AND P2, PT, R138.reuse, 0x38, PT ;  /* 0x000000388a00780c */ /* 0x040fe40003f44270 */
[----:B------:R-:W-:-:S03]  /*13750*/  ISETP.GT.AND P3, PT, R138, 0x39, PT ;  /* 0x000000398a00780c */ /* 0x000fc60003f64270 */
[----:B------:R-:W4:Y:S01]  /*13760*/  MUFU.TANH R119, R119 ;  /* 0x0000007700777308 */ /* 0x000f220000002400 */
[----:B------:R-:W-:-:S07]  /*13770*/  ISETP.GT.AND P4, PT, R138, 0x40, PT ;  /* 0x000000408a00780c */ /* 0x000fce0003f84270 */
[----:B------:R-:W3:Y:S01]  /*13780*/  MUFU.TANH R149, R149 ;  /* 0x0000009500957308 */ /* 0x000ee20000002400 */
[----:B------:R-:W-:-:S07]  /*13790*/  FSEL R109, R152, -INF , P2 ;  /* 0xff800000986d7808 */ /* 0x000fce0001000000 */
[----:B------:R-:W3:Y:S01]  /*137a0*/  MUFU.TANH R139, R139 ;  /* 0x0000008b008b7308 */ /* 0x000ee20000002400 */
[----:B------:R-:W-:Y:S02]  /*137b0*/  FSEL R115, R150, -INF , P4 ;  /* 0xff80000096737808 */ /* 0x000fe40002000000 */
[C---:B------:R-:W-:Y:S02]  /*137c0*/  ISETP.GT.AND P2, PT, R138.reuse, 0x41, PT ;  /* 0x000000418a00780c */ /* 0x040fe40003f44270 */
[----:B------:R-:W-:-:S03]  /*137d0*/  ISETP.GT.AND P4, PT, R138, 0x49, PT ;  /* 0x000000498a00780c */ /* 0x000fc60003f84270 */
[----:B------:R-:W3:Y:S01]  /*137e0*/  MUFU.TANH R122, R122 ;  /* 0x0000007a007a7308 */ /* 0x000ee20000002400 */
[----:B0-----:R-:W-:-:S07]  /*137f0*/  FSEL R116, R116, -INF , P2 ;  /* 0xff80000074747808 */ /* 0x001fce0001000000 */
[----:B------:R-:W0:Y:S01]  /*13800*/  MUFU.TANH R143, R143 ;  /* 0x0000008f008f7308 */ /* 0x000e220000002400 */
[----:B-1----:R-:W-:-:S07]  /*13810*/  FSEL R118, R118, -INF , P4 ;  /* 0xff80000076767808 */ /* 0x002fce0002000000 */
[----:B------:R-:W1:Y:S01]  /*13820*/  MUFU.TANH R142, R142 ;  /* 0x0000008e008e7308 */ /* 0x000e620000002400 */
[----:B------:R-:W-:-:S07]  /*13830*/  ISETP.GT.AND P2, PT, R138, 0x50, PT ;  /* 0x000000508a00780c */ /* 0x000fce0003f44270 */
[----:B------:R4:W-:Y:S01]  /*13840*/  MUFU.TANH R147, R114 ;  /* 0x0000007200937308 */ /* 0x0009e20000002400 */
[C---:B------:R-:W-:Y:S02]  /*13850*/  ISETP.GT.AND P4, PT, R138.reuse, 0x58, PT ;  /* 0x000000588a00780c */ /* 0x040fe40003f84270 */
[----:B----4-:R-:W-:Y:S02]  /*13860*/  FSEL R114, R151, -INF , P3 ;  /* 0xff80000097727808 */ /* 0x010fe40001800000 */
[----:B------:R-:W-:-:S03]  /*13870*/  ISETP.GT.AND P3, PT, R138, 0x48, PT ;  /* 0x000000488a00780c */ /* 0x000fc60003f64270 */
[----:B------:R-:W4:Y:S01]  /*13880*/  MUFU.TANH R141, R141 ;  /* 0x0000008d008d7308 */ /* 0x000f220000002400 */
[----:B------:R-:W-:Y:S02]  /*13890*/  FSEL R117, R117, -INF , P3 ;  /* 0xff80000075757808 */ /* 0x000fe40001800000 */
[----:B------:R-:W-:-:S05]  /*138a0*/  ISETP.GT.AND P3, PT, R138, 0x51, PT ;  /* 0x000000518a00780c */ /* 0x000fca0003f64270 */
[----:B------:R-:W2:Y:S01]  /*138b0*/  MUFU.TANH R140, R140 ;  /* 0x0000008c008c7308 */ /* 0x000ea20000002400 */
[----:B------:R-:W-:-:S07]  /*138c0*/  FSEL R119, R119, -INF , P2 ;  /* 0xff80000077777808 */ /* 0x000fce0001000000 */
[----:B------:R-:W2:Y:S01]  /*138d0*/  MUFU.TANH R145, R145 ;  /* 0x0000009100917308 */ /* 0x000ea20000002400 */
[----:B---3--:R-:W-:Y:S02]  /*138e0*/  FSEL R120, R149, -INF , P3 ;  /* 0xff80000095787808 */ /* 0x008fe40001800000 */
[----:B------:R-:W-:Y:S02]  /*138f0*/  FSEL R121, R139, -INF , P4 ;  /* 0xff8000008b797808 */ /* 0x000fe40002000000 */
[----:B------:R-:W-:-:S03]  /*13900*/  ISETP.GT.AND P2, PT, R138, 0x59, PT ;  /* 0x000000598a00780c */ /* 0x000fc60003f44270 */
[----:B------:R-:W3:Y:S01]  /*13910*/  MUFU.TANH R146, R146 ;  /* 0x0000009200927308 */ /* 0x000ee20000002400 */
[C---:B------:R-:W-:Y:S02]  /*13920*/  ISETP.GT.AND P3, PT, R138.reuse, 0x60, PT ;  /* 0x000000608a00780c */ /* 0x040fe40003f64270 */
[----:B------:R-:W-:-:S05]  /*13930*/  ISETP.GT.AND P4, PT, R138, 0x61, PT ;  /* 0x000000618a00780c */ /* 0x000fca0003f84270 */
[----:B------:R-:W3:Y:S01]  /*13940*/  MUFU.TANH R148, R148 ;  /* 0x0000009400947308 */ /* 0x000ee20000002400 */
[----:B------:R-:W-:Y:S02]  /*13950*/  FSEL R122, R122, -INF , P2 ;  /* 0xff8000007a7a7808 */ /* 0x000fe40001000000 */
[----:B0-----:R-:W-:Y:S02]  /*13960*/  FSEL R143, R143, -INF , P3 ;  /* 0xff8000008f8f7808 */ /* 0x001fe40001800000 */
[----:B-1----:R-:W-:Y:S02]  /*13970*/  FSEL R142, R142, -INF , P4 ;  /* 0xff8000008e8e7808 */ /* 0x002fe40002000000 */
[C---:B------:R-:W-:Y:S02]  /*13980*/  ISETP.GT.AND P2, PT, R138.reuse, 0x68, PT ;  /* 0x000000688a00780c */ /* 0x040fe40003f44270 */
[C---:B------:R-:W-:Y:S02]  /*13990*/  ISETP.GT.AND P3, PT, R138.reuse, 0x69, PT ;  /* 0x000000698a00780c */ /* 0x040fe40003f64270 */
[----:B------:R-:W-:-:S02]  /*139a0*/  ISETP.GT.AND P4, PT, R138, 0x70, PT ;  /* 0x000000708a00780c */ /* 0x000fc40003f84270 */
[----:B------:R-:W-:Y:S02]  /*139b0*/  FMNMX.FTZ R72, R72, R73, !PT ;  /* 0x0000004948487209 */ /* 0x000fe40007810000 */
[----:B----4-:R-:W-:Y:S02]  /*139c0*/  FSEL R141, R141, -INF , P2 ;  /* 0xff8000008d8d7808 */ /* 0x010fe40001000000 */
[----:B--2---:R-:W-:Y:S02]  /*139d0*/  FSEL R140, R140, -INF , P3 ;  /* 0xff8000008c8c7808 */ /* 0x004fe40001800000 */
[----:B------:R-:W-:Y:S02]  /*139e0*/  FSEL R145, R145, -INF , P4 ;  /* 0xff80000091917808 */ /* 0x000fe40002000000 */
[C---:B------:R-:W-:Y:S02]  /*139f0*/  ISETP.GT.AND P2, PT, R138.reuse, 0x71, PT ;  /* 0x000000718a00780c */ /* 0x040fe40003f44270 */
[----:B------:R-:W-:-:S02]  /*13a00*/  ISETP.GT.AND P3, PT, R138, 0x78, PT ;  /* 0x000000788a00780c */ /* 0x000fc40003f64270 */
[----:B------:R-:W-:Y:S01]  /*13a10*/  ISETP.GT.AND P4, PT, R138, 0x79, PT ;  /* 0x000000798a00780c */ /* 0x000fe20003f84270 */
[----:B------:R-:W0:Y:S01]  /*13a20*/  SHFL.BFLY PT, R73, R72, 0x1, 0x1f ;  /* 0x0c201f0048497f89 */ /* 0x000e2200000e0000 */
[----:B---3--:R-:W-:Y:S02]  /*13a30*/  FSEL R146, R146, -INF , P2 ;  /* 0xff80000092927808 */ /* 0x008fe40001000000 */
[----:B------:R-:W-:Y:S02]  /*13a40*/  FSEL R147, R147, -INF , P3 ;  /* 0xff80000093937808 */ /* 0x000fe40001800000 */
[----:B------:R-:W-:Y:S02]  /*13a50*/  FSEL R148, R148, -INF , P4 ;  /* 0xff80000094947808 */ /* 0x000fe40002000000 */
[C---:B------:R-:W-:Y:S02]  /*13a60*/  ISETP.GT.AND P2, PT, R138.reuse, 0x80, PT ;  /* 0x000000808a00780c */ /* 0x040fe40003f44270 */
[----:B------:R-:W-:-:S02]  /*13a70*/  ISETP.GT.AND P3, PT, R138, 0x81, PT ;  /* 0x000000818a00780c */ /* 0x000fc40003f64270 */
[C---:B------:R-:W-:Y:S02]  /*13a80*/  ISETP.GT.AND P4, PT, R138.reuse, 0x88, PT ;  /* 0x000000888a00780c */ /* 0x040fe40003f84270 */
[----:B------:R-:W-:Y:S02]  /*13a90*/  ISETP.GT.AND P5, PT, R138, 0x89, PT ;  /* 0x000000898a00780c */ /* 0x000fe40003fa4270 */
[----:B------:R-:W2:Y:S01]  /*13aa0*/  LDL R138, [R1+0x7c] ;  /* 0x00007c00018a7983 */ /* 0x000ea20000100800 */
[----:B0-----:R-:W-:-:S04]  /*13ab0*/  FMNMX.FTZ R72, R72, R73, !PT ;  /* 0x0000004948487209 */ /* 0x001fc80007810000 */
[----:B------:R-:W-:-:S04]  /*13ac0*/  FSETP.NEU.FTZ.AND P6, PT, R72, -INF , PT ;  /* 0xff8000004800780b */ /* 0x000fc80003fdd000 */
[----:B------:R-:W-:Y:S01]  /*13ad0*/  FSEL R73, R72, RZ, P6 ;  /* 0x000000ff48497208 */ /* 0x000fe20003000000 */
[----:B------:R-:W-:-:S04]  /*13ae0*/  FMUL.FTZ R74, R74, UR60 ;  /* 0x0000003c4a4a7c20 */ /* 0x000fc80008410000 */
[----:B------:R-:W-:Y:S01]  /*13af0*/  FADD.FTZ R14, -R73, R14 ;  /* 0x0000000e490e7221 */ /* 0x000fe20000010100 */
[----:B------:R-:W-:Y:S01]  /*13b00*/  IMAD.U32 R73, RZ, RZ, UR4 ;  /* 0x00000004ff497e24 */ /* 0x000fe2000f8e00ff */
[----:B------:R-:W0:Y:S03]  /*13b10*/  MUFU.TANH R74, R74 ;  /* 0x0000004a004a7308 */ /* 0x000e260000002400 */
[----:B------:R-:W-:-:S05]  /*13b20*/  FMUL.FTZ R86, R72, R73 ;  /* 0x0000004948567220 */ /* 0x000fca0000410000 */
[----:B------:R-:W-:Y:S01]  /*13b30*/  FSEL R86, R86, RZ, P6 ;  /* 0x000000ff56567208 */ /* 0x000fe20003000000 */
[----:B------:R-:W-:-:S04]  /*13b40*/  FMUL.FTZ R14, R14, R73 ;  /* 0x000000490e0e7220 */ /* 0x000fc80000410000 */
[-CC-:B------:R-:W-:Y:S01]  /*13b50*/  FFMA.FTZ R92, R92, R73.reuse, -R86.reuse ;  /* 0x000000495c5c7223 */ /* 0x180fe20000010856 */
[-CC-:B------:R-:W-:Y:S01]  /*13b60*/  FFMA.FTZ R84, R84, R73.reuse, -R86.reuse ;  /* 0x0000004954547223 */ /* 0x180fe20000010856 */
[----:B------:R-:W-:Y:S01]  /*13b70*/  MUFU.EX2 R14, R14 ;  /* 0x0000000e000e7308 */ /* 0x000fe20000000800 */
[----:B0-----:R-:W-:Y:S01]  /*13b80*/  FSEL R149, R74, -INF , P2 ;  /* 0xff8000004a957808 */ /* 0x001fe20001000000 */
[----:B------:R-:W-:-:S06]  /*13b90*/  FFMA.FTZ R74, R110, R73, -R86 ;  /* 0x000000496e4a7223 */ /* 0x000fcc0000010856 */
[----:B------:R-:W0:Y:S01]  /*13ba0*/  MUFU.EX2 R92, R92 ;  /* 0x0000005c005c7308 */ /* 0x000e220000000800 */
[----:B------:R-:W-:-:S07]  /*13bb0*/  FFMA.FTZ R85, R85, R73, -R86 ;  /* 0x0000004955557223 */ /* 0x000fce0000010856 */
[----:B------:R-:W1:Y:S08]  /*13bc0*/  MUFU.EX2 R84, R84 ;  /* 0x0000005400547308 */ /* 0x000e700000000800 */
[----:B------:R-:W3:Y:S01]  /*13bd0*/  MUFU.EX2 R74, R74 ;  /* 0x0000004a004a7308 */ /* 0x000ee20000000800 */
        /* <DEDUP_REMOVED lines=33> */
[----:B0-----:R-:W-:-:S04]  /*13df0*/  FFMA.FTZ R86, R14, R155, R92 ;  /* 0x0000009b0e567223 */ /* 0x001fc8000001005c */
[C---:B-1----:R-:W-:Y:S01]  /*13e00*/  FADD.FTZ R86, R84.reuse, R86 ;  /* 0x0000005654567221 */ /* 0x042fe20000010000 */
[----:B------:R-:W-:-:S03]  /*13e10*/  F2FP.F16.F32.PACK_AB R84, R84, R92 ;  /* 0x0000005c5454723e */ /* 0x000fc600000000ff */
[----:B---3--:R-:W-:-:S04]  /*13e20*/  FADD.FTZ R86, R74, R86 ;  /* 0x000000564a567221 */ /* 0x008fc80000010000 */
[C---:B----4-:R-:W-:Y:S01]  /*13e30*/  FADD.FTZ R92, R85.reuse, R86 ;  /* 0x00000056555c7221 */ /* 0x050fe20000010000 */
[----:B------:R-:W-:Y:S02]  /*13e40*/  F2FP.F16.F32.PACK_AB R86, R85, R74 ;  /* 0x0000004a5556723e */ /* 0x000fe400000000ff */
        /* <DEDUP_REMOVED lines=26> */
[----:B------:R-:W-:-:S03]  /*13ff0*/  FMUL.FTZ R150, R75, UR60 ;  /* 0x0000003c4b967c20 */ /* 0x000fc60008410000 */
[----:B------:R-:W-:Y:S01]  /*14000*/  FMNMX.FTZ R74, R141, R74, !PT ;  /* 0x0000004a8d4a7209 */ /* 0x000fe20007810000 */
[----:B------:R-:W-:-:S03]  /*14010*/  FMUL.FTZ R151, R78, UR60 ;  /* 0x0000003c4e977c20 */ /* 0x000fc60008410000 */
[----:B------:R-:W-:Y:S01]  /*14020*/  FMNMX.FTZ R74, R140, R74, !PT ;  /* 0x0000004a8c4a7209 */ /* 0x000fe20007810000 */
[----:B------:R-:W0:Y:S01]  /*14030*/  MUFU.TANH R150, R150 ;  /* 0x0000009600967308 */ /* 0x000e220000002400 */
[----:B------:R-:W-:Y:S02]  /*14040*/  FMUL.FTZ R152, R79, UR60 ;  /* 0x0000003c4f987c20 */ /* 0x000fe40008410000 */
[----:B------:R-:W-:-:S04]  /*14050*/  FMNMX.FTZ R74, R145, R74, !PT ;  /* 0x0000004a914a7209 */ /* 0x000fc80007810000 */
[----:B------:R-:W-:Y:S01]  /*14060*/  FMNMX.FTZ R74, R146, R74, !PT ;  /* 0x0000004a924a7209 */ /* 0x000fe20007810000 */
[----:B------:R-:W1:Y:S03]  /*14070*/  MUFU.TANH R151, R151 ;  /* 0x0000009700977308 */ /* 0x000e660000002400 */
[----:B------:R-:W-:-:S05]  /*14080*/  FMNMX.FTZ R74, R147, R74, !PT ;  /* 0x0000004a934a7209 */ /* 0x000fca0007810000 */
[----:B------:R-:W3:Y:S01]  /*14090*/  MUFU.TANH R152, R152 ;  /* 0x0000009800987308 */ /* 0x000ee20000002400 */
[----:B------:R-:W-:Y:S02]  /*140a0*/  FMNMX.FTZ R74, R148, R74, !PT ;  /* 0x0000004a944a7209 */ /* 0x000fe40007810000 */
[----:B0-----:R-:W-:Y:S02]  /*140b0*/  FSEL R150, R150, -INF , P3 ;  /* 0xff80000096967808 */ /* 0x001fe40001800000 */
[----:B------:R-:W-:Y:S02]  /*140c0*/  FMNMX.FTZ R74, R149, R74, !PT ;  /* 0x0000004a954a7209 */ /* 0x000fe40007810000 */
[----:B-1----:R-:W-:Y:S02]  /*140d0*/  FSEL R151, R151, -INF , P4 ;  /* 0xff80000097977808 */ /* 0x002fe40002000000 */
[----:B------:R-:W-:-:S04]  /*140e0*/  FMNMX.FTZ R74, R150, R74, !PT ;  /* 0x0000004a964a7209 */ /* 0x000fc80007810000 */
[----:B------:R-:W-:Y:S02]  /*140f0*/  FMNMX.FTZ R74, R151, R74, !PT ;  /* 0x0000004a974a7209 */ /* 0x000fe40007810000 */
[----:B---3--:R-:W-:-:S04]  /*14100*/  FSEL R152, R152, -INF , P5 ;  /* 0xff80000098987808 */ /* 0x008fc80002800000 */
[----:B------:R-:W-:-:S05]  /*14110*/  FMNMX.FTZ R74, R152, R74, !PT ;  /* 0x0000004a984a7209 */ /* 0x000fca0007810000 */
[----:B------:R-:W0:Y:S02]  /*14120*/  SHFL.BFLY PT, R75, R74, 0x2, 0x1f ;  /* 0x0c401f004a4b7f89 */ /* 0x000e2400000e0000 */
[----:B0-----:R-:W-:-:S05]  /*14130*/  FMNMX.FTZ R74, R74, R75, !PT ;  /* 0x0000004b4a4a7209 */ /* 0x001fca0007810000 */
[----:B------:R-:W0:Y:S02]  /*14140*/  SHFL.BFLY PT, R75, R74, 0x1, 0x1f ;  /* 0x0c201f004a4b7f89 */ /* 0x000e2400000e0000 */
[----:B0-----:R-:W-:-:S04]  /*14150*/  FMNMX.FTZ R74, R74, R75, !PT ;  /* 0x0000004b4a4a7209 */ /* 0x001fc80007810000 */
[C---:B------:R-:W-:Y:S01]  /*14160*/  FSETP.NEU.FTZ.AND P2, PT, R74.reuse, -INF , PT ;  /* 0xff8000004a00780b */ /* 0x040fe20003f5d000 */
[----:B------:R-:W-:-:S03]  /*14170*/  FMUL.FTZ R110, R74, R73 ;  /* 0x000000494a6e7220 */ /* 0x000fc60000410000 */
[----:B------:R-:W-:Y:S02]  /*14180*/  FSEL R85, R74, RZ, P2 ;  /* 0x000000ff4a557208 */ /* 0x000fe40001000000 */
[----:B------:R-:W-:-:S03]  /*14190*/  FSEL R110, R110, RZ, P2 ;  /* 0x000000ff6e6e7208 */ /* 0x000fc60001000000 */
[----:B------:R-:W-:Y:S02]  /*141a0*/  FADD.FTZ R85, -R85, R0 ;  /* 0x0000000055557221 */ /* 0x000fe40000010100 */
        /* <DEDUP_REMOVED lines=36> */
[----:B--2---:R-:W-:Y:S01]  /*143f0*/  LOP3.LUT R110, R138, 0x10000, RZ, 0xfc, !PT ;  /* 0x000100008a6e7812 */ /* 0x004fe200078efcff */
[----:B------:R-:W-:Y:S01]  /*14400*/  WARPGROUP.ARRIVE ;  /* 0x00000000000079c5 */ /* 0x000fe20000000000 */
[----:B------:R-:W2:Y:S03]  /*14410*/  LDL.LU R137, [R1+0x34] ;  /* 0x0000340001897983 */ /* 0x000ea60000300800 */
        /* <DEDUP_REMOVED lines=10> */
[C---:B------:R-:W-:Y:S01]  /*144c0*/  VIADD R112, R110.reuse, 0x900 ;  /* 0x000009006e707836 */ /* 0x040fe20000000000 */
[----:B------:R-:W-:-:S04]  /*144d0*/  R2UR UR4, R110 ;  /* 0x000000006e0472ca */ /* 0x000fc800000e0000 */
[----:B------:R-:W-:Y:S01]  /*144e0*/  R2UR UR28, R112 ;  /* 0x00000000701c72ca */ /* 0x000fe200000e0000 */
[C---:B------:R-:W-:Y:S02]  /*144f0*/  VIADD R112, R110.reuse, 0xa80 ;  /* 0x00000a806e707836 */ /* 0x040fe40000000000 */
[----:B------:R-:W-:-:S05]  /*14500*/  VIADD R110, R110, 0xc00 ;  /* 0x00000c006e6e7836 */ /* 0x000fca0000000000 */
[----:B------:R-:W-:Y:S01]  /*14510*/  R2UR UR36, R110 ;  /* 0x000000006e2472ca */ /* 0x000fe200000e0000 */
[----:B------:R-:W-:-:S05]  /*14520*/  VIADD R110, R16, 0x200 ;  /* 0x00000200106e7836 */ /* 0x000fca0000000000 */
[----:B------:R-:W-:Y:S01]  /*14530*/  SHF.R.U32.HI R110, RZ, 0x4, R110 ;  /* 0x00000004ff6e7819 */ /* 0x000fe2000001166e */
[----:B------:R-:W-:-:S03]  /*14540*/  IMAD.MOV.U32 R111, RZ, RZ, -0x3ffffff0 ;  /* 0xc0000010ff6f7424 */ /* 0x000fc600078e00ff */
[----:B------:R-:W-:-:S04]  /*14550*/  LOP3.LUT R110, R110, 0x3fff, RZ, 0xc0, !PT ;  /* 0x00003fff6e6e7812 */ /* 0x000fc800078ec0ff */
[----:B------:R-:W-:Y:S02]  /*14560*/  LOP3.LUT R110, R110, 0x2400000, RZ, 0xfc, !PT ;  /* 0x024000006e6e7812 */ /* 0x000fe400078efcff */
[C---:B------:R-:W-:Y:S02]  /*14570*/  R2UR UR5, R111.reuse ;  /* 0x000000006f0572ca */ /* 0x040fe400000e0000 */
[----:B------:R-:W-:Y:S01]  /*14580*/  R2UR UR37, R111 ;  /* 0x000000006f2572ca */ /* 0x000fe200000e0000 */
[----:B------:R-:W-:Y:S02]  /*14590*/  IMAD R110, R20, 0x6c0, R110 ;  /* 0x000006c0146e7824 */ /* 0x000fe400078e026e */
[----:B------:R-:W-:-:S03]  /*145a0*/  IMAD.MOV.U32 R111, RZ, RZ, -0x7fffffe0 ;  /* 0x80000020ff6f7424 */ /* 0x000fc600078e00ff */
[----:B------:R-:W-:Y:S02]  /*145b0*/  R2UR UR6, R110 ;  /* 0x000000006e0672ca */ /* 0x000fe400000e0000 */
[----:B------:R-:W-:-:S13]  /*145c0*/  R2UR UR7, R111 ;  /* 0x000000006f0772ca */ /* 0x000fda00000e0000 */
[----:B------:R-:W-:Y:S01]  /*145d0*/  HGMMA.64x96x16.F32 R24, gdesc[UR4].tnspB, R24, gsb0 ;  /* 0x41600000041879f0 */ /* 0x000fe20008000818 */
[----:B------:R-:W-:Y:S01]  /*145e0*/  IMAD.MOV.U32 R113, RZ, RZ, -0x3ffffff0 ;  /* 0xc0000010ff717424 */ /* 0x000fe200078e00ff */
[----:B------:R-:W-:Y:S01]  /*145f0*/  R2UR UR32, R112 ;  /* 0x00000000702072ca */ /* 0x000fe200000e0000 */
[----:B------:R-:W-:-:S03]  /*14600*/  VIADD R112, R110, 0x40 ;  /* 0x000000406e707836 */ /* 0x000fc60000000000 */
[C---:B------:R-:W-:Y:S02]  /*14610*/  R2UR UR9, R113.reuse ;  /* 0x00000000710972ca */ /* 0x040fe400000e0000 */
[C---:B------:R-:W-:Y:S02]  /*14620*/  R2UR UR13, R113.reuse ;  /* 0x00000000710d72ca */ /* 0x040fe400000e0000 */
[C---:B------:R-:W-:Y:S02]  /*14630*/  R2UR UR17, R113.reuse ;  /* 0x00000000711172ca */ /* 0x040fe400000e0000 */
[C---:B------:R-:W-:Y:S02]  /*14640*/  R2UR UR21, R113.reuse ;  /* 0x00000000711572ca */ /* 0x040fe400000e0000 */
[C---:B------:R-:W-:Y:S02]  /*14650*/  R2UR UR25, R113.reuse ;  /* 0x00000000711972ca */ /* 0x040fe400000e0000 */
[----:B------:R-:W-:-:S02]  /*14660*/  R2UR UR29, R113 ;  /* 0x00000000711d72ca */ /* 0x000fc400000e0000 */
[----:B------:R-:W-:Y:S01]  /*14670*/  R2UR UR33, R113 ;  /* 0x00000000712172ca */ /* 0x000fe200000e0000 */
[----:B------:R-:W-:Y:S01]  /*14680*/  IMAD.MOV.U32 R113, RZ, RZ, -0x7fffffe0 ;  /* 0x80000020ff717424 */ /* 0x000fe200078e00ff */
[----:B------:R-:W-:-:S04]  /*14690*/  R2UR UR10, R112 ;  /* 0x00000000700a72ca */ /* 0x000fc800000e0000 */
[----:B------:R-:W-:Y:S01]  /*146a0*/  R2UR UR11, R113 ;  /* 0x00000000710b72ca */ /* 0x000fe200000e0000 */
[----:B------:R-:W-:Y:S02]  /*146b0*/  WARPGROUP.DEPBAR.LE gsb0, 0x0 ;  /* 0x00008000000079c5 */ /* 0x000fe40000010000 */
[----:B------:R-:W-:-:S10]  /*146c0*/  WARPGROUP.ARRIVE ;  /* 0x00000000000079c5 */ /* 0x000fd40000000000 */
[----:B------:R-:W-:Y:S01]  /*146d0*/  HGMMA.64x96x16.F32 R24, gdesc[UR8].tnspB, R24, gsb0 ;  /* 0x41600000081879f0 */ /* 0x000fe20008000818 */
[----:B------:R-:W-:Y:S02]  /*146e0*/  VIADD R112, R110, 0x80 ;  /* 0x000000806e707836 */ /* 0x000fe40000000000 */
[----:B------:R-:W-:-:S03]  /*146f0*/  IMAD.MOV.U32 R113, RZ, RZ, -0x7fffffe0 ;  /* 0x80000020ff717424 */ /* 0x000fc600078e00ff */
[----:B------:R-:W-:Y:S02]  /*14700*/  R2UR UR14, R112 ;  /* 0x00000000700e72ca */ /* 0x000fe400000e0000 */
[----:B------:R-:W-:Y:S01]  /*14710*/  R2UR UR15, R113 ;  /* 0x00000000710f72ca */ /* 0x000fe200000e0000 */
[----:B------:R-:W-:Y:S02]  /*14720*/  VIADD R112, R110, 0xc0 ;  /* 0x000000c06e707836 */ /* 0x000fe40000000000 */
[----:B------:R-:W-:Y:S01]  /*14730*/  IMAD.MOV.U32 R113, RZ, RZ, -0x7fffffe0 ;  /* 0x80000020ff717424 */ /* 0x000fe200078e00ff */
[----:B------:R-:W-:Y:S02]  /*14740*/  WARPGROUP.DEPBAR.LE gsb0, 0x0 ;  /* 0x00008000000079c5 */ /* 0x000fe40000010000 */
[----:B------:R-:W-:-:S07]  /*14750*/  WARPGROUP.ARRIVE ;  /* 0x00000000000079c5 */ /* 0x000fce0000000000 */
[----:B------:R-:W-:Y:S01]  /*14760*/  HGMMA.64x96x16.F32 R24, gdesc[UR12].tnspB, R24, gsb0 ;  /* 0x416000000c1879f0 */ /* 0x000fe20008000818 */
[----:B------:R-:W-:Y:S02]  /*14770*/  R2UR UR18, R112 ;  /* 0x00000000701272ca */ /* 0x000fe400000e0000 */
[----:B------:R-:W-:Y:S01]  /*14780*/  R2UR UR19, R113 ;  /* 0x00000000711372ca */ /* 0x000fe200000e0000 */
[----:B------:R-:W-:Y:S02]  /*14790*/  VIADD R112, R110, 0x100 ;  /* 0x000001006e707836 */ /* 0x000fe40000000000 */
[----:B------:R-:W-:-:S03]  /*147a0*/  IMAD.MOV.U32 R113, RZ, RZ, -0x7fffffe0 ;  /* 0x80000020ff717424 */ /* 0x000fc600078e00ff */
[----:B------:R-:W-:Y:S01]  /*147b0*/  R2UR UR22, R112 ;  /* 0x00000000701672ca */ /* 0x000fe200000e0000 */
[----:B------:R-:W-:Y:S02]  /*147c0*/  WARPGROUP.DEPBAR.LE gsb0, 0x0 ;  /* 0x00008000000079c5 */ /* 0x000fe40000010000 */
[----:B------:R-:W-:-:S06]  /*147d0*/  WARPGROUP.ARRIVE ;  /* 0x00000000000079c5 */ /* 0x000fcc0000000000 */
        /* <DEDUP_REMOVED lines=30> */
[----:B------:R-:W-:Y:S01]  /*149c0*/  FMUL.FTZ R85, R85, R73 ;  /* 0x0000004955557220 */ /* 0x000fe20000410000 */
[----:B------:R-:W-:Y:S01]  /*149d0*/  MUFU.EX2 R126, R126 ;  /* 0x0000007e007e7308 */ /* 0x000fe20000000800 */
[----:B------:R-:W0:Y:S07]  /*149e0*/  S2R R155, SR_TID.X ;  /* 0x00000000009b7919 */ /* 0x000e2e0000002100 */
[----:B------:R-:W2:Y:S08]  /*149f0*/  MUFU.EX2 R110, R85 ;  /* 0x00000055006e7308 */ /* 0x000eb00000000800 */
[----:B------:R-:W1:Y:S08]  /*14a00*/  MUFU.EX2 R87, R87 ;  /* 0x0000005700577308 */ /* 0x000e700000000800 */
[----:B------:R-:W3:Y:S01]  /*14a10*/  MUFU.EX2 R123, R123 ;  /* 0x0000007b007b7308 */ /* 0x000ee20000000800 */
[----:B--2---:R-:W-:-:S07]  /*14a20*/  FFMA.FTZ R111, R110, R137, R126 ;  /* 0x000000896e6f7223 */ /* 0x004fce000001007e */
[----:B------:R-:W2:Y:S01]  /*14a30*/  MUFU.EX2 R124, R124 ;  /* 0x0000007c007c7308 */ /* 0x000ea20000000800 */
[----:B------:R-:W-:Y:S02]  /*14a40*/  WARPGROUP.DEPBAR.LE gsb0, 0x0 ;  /* 0x00008000000079c5 */ /* 0x000fe40000010000 */
[----:B------:R-:W-:-:S06]  /*14a50*/  WARPGROUP.ARRIVE ;  /* 0x00000000000079c5 */ /* 0x000fcc0000000000 */
[----:B------:R-:W-:Y:S01]  /*14a60*/  HGMMA.64x96x16.F32 R24, gdesc[UR36].tnspB, R24, gsb0 ;  /* 0x41600000241879f0 */ /* 0x000fe20008000818 */
[----:B------:R-:W4:Y:S01]  /*14a70*/  MUFU.EX2 R136, R136 ;  /* 0x0000008800887308 */ /* 0x000f220000000800 */
[----:B-1----:R-:W-:-:S07]  /*14a80*/  FADD.FTZ R111, R87, R111 ;  /* 0x0000006f576f7221 */ /* 0x002fce0000010000 */
[----:B------:R-:W1:Y:S01]  /*14a90*/  MUFU.EX2 R0, R0 ;  /* 0x0000000000007308 */ /* 0x000e620000000800 */
[----:B------:R-:W-:Y:S02]  /*14aa0*/  @!P0 IMAD R112, R20, 0x8, R16 ;  /* 0x0000000814708824 */ /* 0x000fe400078e0210 */
[----:B---3--:R-:W-:-:S05]  /*14ab0*/  FADD.FTZ R20, R123, R111 ;  /* 0x0000006f7b147221 */ /* 0x008fca0000010000 */
[----:B------:R-:W3:Y:S08]  /*14ac0*/  MUFU.EX2 R135, R135 ;  /* 0x0000008700877308 */ /* 0x000ef00000000800 */
[----:B------:R-:W3:Y:S01]  /*14ad0*/  MUFU.EX2 R75, R75 ;  /* 0x0000004b004b7308 */ /* 0x000ee20000000800 */
[----:B--2---:R-:W-:-:S07]  /*14ae0*/  FADD.FTZ R20, R124, R20 ;  /* 0x000000147c147221 */ /* 0x004fce0000010000 */
[----:B------:R-:W2:Y:S08]  /*14af0*/  MUFU.EX2 R134, R134 ;  /* 0x0000008600867308 */ /* 0x000eb00000000800 */
[----:B------:R-:W2:Y:S01]  /*14b00*/  MUFU.EX2 R78, R78 ;  /* 0x0000004e004e7308 */ /* 0x000ea20000000800 */
[----:B----4-:R-:W-:Y:S01]  /*14b10*/  FADD.FTZ R92, R136, R92 ;  /* 0x0000005c885c7221 */ /* 0x010fe20000010000 */
[----:B-1----:R-:W-:-:S06]  /*14b20*/  FADD.FTZ R20, R0, R20 ;  /* 0x0000001400147221 */ /* 0x002fcc0000010000 */
[----:B------:R-:W1:Y:S08]  /*14b30*/  MUFU.EX2 R133, R133 ;  /* 0x0000008500857308 */ /* 0x000e700000000800 */
[----:B------:R-:W4:Y:S01]  /*14b40*/  MUFU.EX2 R79, R79 ;  /* 0x0000004f004f7308 */ /* 0x000f220000000800 */
[----:B0-----:R-:W-:Y:S01]  /*14b50*/  SHF.R.U32.HI R138, RZ, 0x7, R155 ;  /* 0x00000007ff8a7819 */ /* 0x001fe2000001169b */
[----:B---3--:R-:W-:-:S06]  /*14b60*/  FADD.FTZ R92, R135, R92 ;  /* 0x0000005c875c7221 */ /* 0x008fcc0000010000 */
[----:B------:R-:W0:Y:S01]  /*14b70*/  MUFU.EX2 R132, R132 ;  /* 0x0000008400847308 */ /* 0x000e220000000800 */
[----:B------:R-:W-:-:S07]  /*14b80*/  FADD.FTZ R20, R75, R20 ;  /* 0x000000144b147221 */ /* 0x000fce0000010000 */
[----:B------:R-:W3:Y:S01]  /*14b90*/  MUFU.EX2 R103, R103 ;  /* 0x0000006700677308 */ /* 0x000ee20000000800 */
[----:B--2---:R-:W-:Y:S01]  /*14ba0*/  FADD.FTZ R92, R134, R92 ;  /* 0x0000005c865c7221 */ /* 0x004fe20000010000 */
[----:B------:R-:W-:-:S06]  /*14bb0*/  F2FP.F16.F32.PACK_AB R137, R75, R0 ;  /* 0x000000004b89723e */ /* 0x000fcc00000000ff */
[----:B------:R-:W2:Y:S01]  /*14bc0*/  MUFU.EX2 R131, R131 ;  /* 0x0000008300837308 */ /* 0x000ea20000000800 */
[----:B------:R-:W-:Y:S02]  /*14bd0*/  VIADD R85, R138, 0x9 ;  /* 0x000000098a557836 */ /* 0x000fe40000000000 */
[----:B------:R-:W-:-:S05]  /*14be0*/  FADD.FTZ R0, R78, R20 ;  /* 0x000000144e007221 */ /* 0x000fca0000010000 */
[----:B------:R-:W2:Y:S01]  /*14bf0*/  MUFU.EX2 R104, R104 ;  /* 0x0000006800687308 */ /* 0x000ea20000000800 */
[----:B------:R-:W-:Y:S01]  /*14c00*/  ISETP.GE.U32.AND P2, PT, R155, 0x180, PT ;  /* 0x000001809b00780c */ /* 0x000fe20003f46070 */
[----:B------:R-:W-:Y:S02]  /*14c10*/  @!P0 IMAD R113, R19, 0x8, R16 ;  /* 0x0000000813718824 */ /* 0x000fe400078e0210 */
[----:B-1----:R-:W-:-:S04]  /*14c20*/  FADD.FTZ R92, R133, R92 ;  /* 0x0000005c855c7221 */ /* 0x002fc80000010000 */
[----:B------:R-:W1:Y:S01]  /*14c30*/  MUFU.EX2 R130, R130 ;  /* 0x0000008200827308 */ /* 0x000e620000000800 */
[----:B----4-:R-:W-:Y:S01]  /*14c40*/  FADD.FTZ R0, R79, R0 ;  /* 0x000000004f007221 */ /* 0x010fe20000010000 */
[----:B------:R-:W-:-:S06]  /*14c50*/  SEL R85, R85, 0x9, !P2 ;  /* 0x0000000955557807 */ /* 0x000fcc0005000000 */
[----:B------:R-:W4:Y:S01]  /*14c60*/  MUFU.EX2 R105, R105 ;  /* 0x0000006900697308 */ /* 0x000f220000000800 */
[----:B------:R-:W-:Y:S02]  /*14c70*/  @!P0 VIADD R113, R113, 0x31c40 ;  /* 0x00031c4071718836 */ /* 0x000fe40000000000 */
[----:B0-----:R-:W-:Y:S01]  /*14c80*/  FADD.FTZ R92, R132, R92 ;  /* 0x0000005c845c7221 */ /* 0x001fe20000010000 */
[----:B------:R-:W-:-:S04]  /*14c90*/  @!P0 VIADD R112, R112, 0x31c60 ;  /* 0x00031c6070708836 */ /* 0x000fc80000000000 */
[----:B------:R-:W0:Y:S01]  /*14ca0*/  MUFU.EX2 R129, R129 ;  /* 0x0000008100817308 */ /* 0x000e220000000800 */
[----:B---3--:R-:W-:Y:S01]  /*14cb0*/  FADD.FTZ R0, R103, R0 ;  /* 0x0000000067007221 */ /* 0x008fe20000010000 */
[----:B------:R-:W-:Y:S02]  /*14cc0*/  WARPGROUP.DEPBAR.LE gsb0, 0x0 ;  /* 0x00008000000079c5 */ /* 0x000fe40000010000 */
[----:B------:R3:W-:Y:S06]  /*14cd0*/  BAR.ARV R85, 0x100 ;  /* 0x000400550000751d */ /* 0x0007ec0000002000 */
[----:B------:R-:W0:Y:S01]  /*14ce0*/  MUFU.EX2 R106, R106 ;  /* 0x0000006a006a7308 */ /* 0x000e220000000800 */
[----:B------:R-:W-:Y:S01]  /*14cf0*/  @!P0 PRMT R113, RZ, 0x654, R113 ;  /* 0x00000654ff718816 */ /* 0x000fe20000000071 */
[----:B--2---:R-:W-:Y:S01]  /*14d00*/  FADD.FTZ R92, R131, R92 ;  /* 0x0000005c835c7221 */ /* 0x004fe20000010000 */
[----:B---3--:R-:W-:-:S05]  /*14d10*/  F2FP.F16.F32.PACK_AB R85, R87, R126 ;  /* 0x0000007e5755723e */ /* 0x008fca00000000ff */
[----:B------:R-:W2:Y:S01]  /*14d20*/  MUFU.EX2 R128, R128 ;  /* 0x0000008000807308 */ /* 0x000ea20000000800 */
[----:B------:R-:W-:Y:S01]  /*14d30*/  @!P0 PRMT R112, RZ, 0x654, R112 ;  /* 0x00000654ff708816 */ /* 0x000fe20000000070 */
[----:B------:R-:W-:Y:S01]  /*14d40*/  FADD.FTZ R0, R104, R0 ;  /* 0x0000000068007221 */ /* 0x000fe20000010000 */
[----:B------:R-:W-:Y:S01]  /*14d50*/  F2FP.F16.F32.PACK_AB R87, R124, R123 ;  /* 0x0000007b7c57723e */ /* 0x000fe200000000ff */
[----:B------:R3:W-:Y:S04]  /*14d60*/  @!P0 SYNCS.ARRIVE.TRANS64.RED.A1T0 RZ, [R113+URZ], RZ ;  /* 0x000000ff71ff89a7 */ /* 0x0007e8000810043f */
[----:B------:R-:W3:Y:S01]  /*14d70*/  MUFU.EX2 R107, R107 ;  /* 0x0000006b006b7308 */ /* 0x000ee20000000800 */
[----:B-1----:R-:W-:Y:S01]  /*14d80*/  FADD.FTZ R20, R130, R92 ;  /* 0x0000005c82147221 */ /* 0x002fe20000010000 */
[----:B----4-:R-:W-:Y:S01]  /*14d90*/  FADD.FTZ R0, R105, R0 ;  /* 0x0000000069007221 */ /* 0x010fe20000010000 */
[----:B------:R1:W-:Y:S05]  /*14da0*/  @!P0 SYNCS.ARRIVE.TRANS64.RED.A1T0 RZ, [R112+URZ], RZ ;  /* 0x000000ff70ff89a7 */ /* 0x0003ea000810043f */
[----:B------:R-:W4:Y:S01]  /*14db0*/  MUFU.EX2 R127, R127 ;  /* 0x0000007f007f7308 */ /* 0x000f220000000800 */
[----:B------:R1:W-:Y:S07]  /*14dc0*/  STSM.16.M88.4 [R17+0x24300], R84 ;  /* 0x0243005411007844 */ /* 0x0003ee0000000200 */
[----:B------:R-:W4:Y:S01]  /*14dd0*/  MUFU.EX2 R108, R108 ;  /* 0x0000006c006c7308 */ /* 0x000f220000000800 */
[----:B0-----:R-:W-:Y:S01]  /*14de0*/  FADD.FTZ R20, R129, R20 ;  /* 0x0000001481147221 */ /* 0x001fe20000010000 */
[----:B------:R-:W-:-:S06]  /*14df0*/  FADD.FTZ R0, R106, R0 ;  /* 0x000000006a007221 */ /* 0x000fcc0000010000 */
[----:B------:R-:W0:Y:S08]  /*14e00*/  MUFU.EX2 R125, R125 ;  /* 0x0000007d007d7308 */ /* 0x000e300000000800 */
[----:B------:R-:W0:Y:S01]  /*14e10*/  MUFU.EX2 R109, R109 ;  /* 0x0000006d006d7308 */ /* 0x000e220000000800 */
[----:B--2---:R-:W-:Y:S01]  /*14e20*/  FADD.FTZ R20, R128, R20 ;  /* 0x0000001480147221 */ /* 0x004fe20000010000 */
[----:B---3--:R-:W-:-:S06]  /*14e30*/  FADD.FTZ R0, R107, R0 ;  /* 0x000000006b007221 */ /* 0x008fcc0000010000 */
[----:B-1----:R-:W1:Y:S08]  /*14e40*/  MUFU.EX2 R85, R82 ;  /* 0x0000005200557308 */ /* 0x002e700000000800 */
[----:B------:R-:W2:Y:S01]  /*14e50*/  MUFU.EX2 R114, R114 ;  /* 0x0000007200727308 */ /* 0x000ea20000000800 */
[----:B----4-:R-:W-:Y:S01]  /*14e60*/  FADD.FTZ R20, R127, R20 ;  /* 0x000000147f147221 */ /* 0x010fe20000010000 */
[----:B------:R-:W-:-:S06]  /*14e70*/  FADD.FTZ R0, R108, R0 ;  /* 0x000000006c007221 */ /* 0x000fcc0000010000 */
[----:B------:R-:W3:Y:S08]  /*14e80*/  MUFU.EX2 R77, R77 ;  /* 0x0000004d004d7308 */ /* 0x000ef00000000800 */
[----:B------:R-:W-:Y:S08]  /*14e90*/  MUFU.EX2 R84, R89 ;  /* 0x0000005900547308 */ /* 0x000ff00000000800 */
[----:B------:R-:W4:Y:S01]  /*14ea0*/  MUFU.EX2 R89, R115 ;  /* 0x0000007300597308 */ /* 0x000f220000000800 */
[----:B0-----:R-:W-:Y:S01]  /*14eb0*/  FADD.FTZ R20, R125, R20 ;  /* 0x000000147d147221 */ /* 0x001fe20000010000 */
[----:B------:R-:W-:-:S06]  /*14ec0*/  FADD.FTZ R0, R109, R0 ;  /* 0x000000006d007221 */ /* 0x000fcc0000010000 */
[----:B------:R-:W0:Y:S08]  /*14ed0*/  MUFU.EX2 R81, R81 ;  /* 0x0000005100517308 */ /* 0x000e300000000800 */
[----:B------:R-:W0:Y:S01]  /*14ee0*/  MUFU.EX2 R116, R116 ;  /* 0x0000007400747308 */ /* 0x000e220000000800 */
[----:B-1----:R-:W-:Y:S01]  /*14ef0*/  FADD.FTZ R20, R85, R20 ;  /* 0x0000001455147221 */ /* 0x002fe20000010000 */
[----:B--2---:R-:W-:-:S06]  /*14f00*/  FADD.FTZ R0, R114, R0 ;  /* 0x0000000072007221 */ /* 0x004fcc0000010000 */
[----:B------:R-:W1:Y:S08]  /*14f10*/  MUFU.EX2 R90, R90 ;  /* 0x0000005a005a7308 */ /* 0x000e700000000800 */
[----:B------:R-:W-:Y:S08]  /*14f20*/  MUFU.EX2 R111, R91 ;  /* 0x0000005b006f7308 */ /* 0x000ff00000000800 */
[----:B------:R-:W2:Y:S01]  /*14f30*/  MUFU.EX2 R91, R117 ;  /* 0x00000075005b7308 */ /* 0x000ea20000000800 */
[----:B---3--:R-:W-:Y:S01]  /*14f40*/  FADD.FTZ R20, R77, R20 ;  /* 0x000000144d147221 */ /* 0x008fe20000010000 */
[----:B----4-:R-:W-:-:S06]  /*14f50*/  FADD.FTZ R0, R89, R0 ;  /* 0x0000000059007221 */ /* 0x010fcc0000010000 */
[----:B------:R-:W3:Y:S08]  /*14f60*/  MUFU.EX2 R80, R80 ;  /* 0x0000005000507308 */ /* 0x000ef00000000800 */
        /* <DEDUP_REMOVED lines=23> */
[----:B------:R3:W4:Y:S08]  /*150e0*/  MUFU.EX2 R82, R88 ;  /* 0x0000005800527308 */ /* 0x0007300000000800 */
[----:B------:R-:W4:Y:S01]  /*150f0*/  MUFU.EX2 R142, R142 ;  /* 0x0000008e008e7308 */ /* 0x000f220000000800 */
[----:B0-----:R-:W-:Y:S01]  /*15100*/  FADD.FTZ R20, R21, R20 ;  /* 0x0000001415147221 */ /* 0x001fe20000010000 */
[----:B------:R-:W-:-:S06]  /*15110*/  FADD.FTZ R0, R122, R0 ;  /* 0x000000007a007221 */ /* 0x000fcc0000010000 */
[----:B------:R-:W0:Y:S08]  /*15120*/  MUFU.EX2 R96, R96 ;  /* 0x0000006000607308 */ /* 0x000e300000000800 */
[----:B------:R-:W0:Y:S01]  /*15130*/  MUFU.EX2 R141, R141 ;  /* 0x0000008d008d7308 */ /* 0x000e220000000800 */
[----:B---3--:R-:W-:Y:S01]  /*15140*/  F2FP.F16.F32.PACK_AB R88, R81, R77 ;  /* 0x0000004d5158723e */ /* 0x008fe200000000ff */
[----:B-1----:R-:W-:Y:S01]  /*15150*/  FADD.FTZ R20, R93, R20 ;  /* 0x000000145d147221 */ /* 0x002fe20000010000 */
[----:B--2---:R-:W-:-:S05]  /*15160*/  FADD.FTZ R77, R143, R0 ;  /* 0x000000008f4d7221 */ /* 0x004fca0000010000 */
[----:B------:R-:W1:Y:S01]  /*15170*/  MUFU.EX2 R140, R140 ;  /* 0x0000008c008c7308 */ /* 0x000e620000000800 */
[----:B----4-:R-:W-:Y:S01]  /*15180*/  FADD.FTZ R75, R82, R20 ;  /* 0x00000014524b7221 */ /* 0x010fe20000010000 */
[----:B------:R-:W-:-:S06]  /*15190*/  FADD.FTZ R0, R142, R77 ;  /* 0x0000004d8e007221 */ /* 0x000fcc0000010000 */
[----:B------:R-:W2:Y:S01]  /*151a0*/  MUFU.EX2 R145, R145 ;  /* 0x0000009100917308 */ /* 0x000ea20000000800 */
[----:B0-----:R-:W-:Y:S01]  /*151b0*/  FADD.FTZ R20, R96, R75 ;  /* 0x0000004b60147221 */ /* 0x001fe20000010000 */
[----:B------:R-:W-:-:S06]  /*151c0*/  FADD.FTZ R75, R141, R0 ;  /* 0x000000008d4b7221 */ /* 0x000fcc0000010000 */
[----:B------:R-:W0:Y:S01]  /*151d0*/  MUFU.EX2 R146, R146 ;  /* 0x0000009200927308 */ /* 0x000e220000000800 */
[----:B-1----:R-:W-:-:S07]  /*151e0*/  FADD.FTZ R0, R140, R75 ;  /* 0x0000004b8c007221 */ /* 0x002fce0000010000 */
[----:B------:R-:W1:Y:S01]  /*151f0*/  MUFU.EX2 R87, R147 ;  /* 0x0000009300577308 */ /* 0x000e620000000800 */
[----:B------:R-:W-:Y:S02]  /*15200*/  F2FP.F16.F32.PACK_AB R139, R79, R78 ;  /* 0x0000004e4f8b723e */ /* 0x000fe400000000ff */
[----:B------:R-:W-:-:S05]  /*15210*/  F2FP.F16.F32.PACK_AB R78, R21, R97 ;  /* 0x00000061154e723e */ /* 0x000fca00000000ff */
[----:B------:R-:W3:Y:S01]  /*15220*/  MUFU.EX2 R148, R148 ;  /* 0x0000009400947308 */ /* 0x000ee20000000800 */
[----:B--2---:R-:W-:-:S07]  /*15230*/  FADD.FTZ R21, R145, R0 ;  /* 0x0000000091157221 */ /* 0x004fce0000010000 */
[----:B------:R-:W2:Y:S01]  /*15240*/  MUFU.EX2 R149, R149 ;  /* 0x0000009500957308 */ /* 0x000ea20000000800 */
[----:B0-----:R-:W-:-:S07]  /*15250*/  FADD.FTZ R0, R146, R21 ;  /* 0x0000001592007221 */ /* 0x001fce0000010000 */
[----:B------:R-:W0:Y:S01]  /*15260*/  MUFU.EX2 R150, R150 ;  /* 0x0000009600967308 */ /* 0x000e220000000800 */
[----:B-1----:R-:W-:-:S04]  /*15270*/  FADD.FTZ R21, R87, R0 ;  /* 0x0000000057157221 */ /* 0x002fc80000010000 */
[----:B---3--:R-:W-:-:S04]  /*15280*/  FADD.FTZ R0, R148, R21 ;  /* 0x0000001594007221 */ /* 0x008fc80000010000 */
[----:B--2---:R-:W-:-:S04]  /*15290*/  FADD.FTZ R21, R149, R0 ;  /* 0x0000000095157221 */ /* 0x004fc80000010000 */
[----:B0-----:R-:W-:Y:S02]  /*152a0*/  FADD.FTZ R0, R150, R21 ;  /* 0x0000001596007221 */ /* 0x001fe40000010000 */
[----:B------:R-:W2:Y:S01]  /*152b0*/  LDL R21, [R1+0x28] ;  /* 0x0000280001157983 */ /* 0x000ea20000100800 */
[----:B------:R-:W0:Y:S08]  /*152c0*/  MUFU.EX2 R83, R83 ;  /* 0x0000005300537308 */ /* 0x000e300000000800 */
[----:B------:R-:W1:Y:S08]  /*152d0*/  MUFU.EX2 R102, R102 ;  /* 0x0000006600667308 */ /* 0x000e700000000800 */
[----:B------:R-:W3:Y:S01]  /*152e0*/  MUFU.EX2 R94, R94 ;  /* 0x0000005e005e7308 */ /* 0x000ee20000000800 */
[----:B0-----:R-:W-:-:S07]  /*152f0*/  FADD.FTZ R79, R83, R20 ;  /* 0x00000014534f7221 */ /* 0x001fce0000010000 */
[----:B------:R-:W0:Y:S01]  /*15300*/  MUFU.EX2 R101, R101 ;  /* 0x0000006500657308 */ /* 0x000e220000000800 */
[----:B------:R-:W-:-:S07]  /*15310*/  FADD.FTZ R81, R84, R79 ;  /* 0x0000004f54517221 */ /* 0x000fce0000010000 */
[----:B------:R-:W4:Y:S01]  /*15320*/  MUFU.EX2 R95, R95 ;  /* 0x0000005f005f7308 */ /* 0x000f220000000800 */
[----:B-1----:R-:W-:-:S07]  /*15330*/  FADD.FTZ R81, R102, R81 ;  /* 0x0000005166517221 */ /* 0x002fce0000010000 */
[----:B------:R-:W1:Y:S01]  /*15340*/  MUFU.EX2 R100, R100 ;  /* 0x0000006400647308 */ /* 0x000e620000000800 */
[----:B---3--:R-:W-:-:S07]  /*15350*/  FADD.FTZ R20, R94, R81 ;  /* 0x000000515e147221 */ /* 0x008fce0000010000 */
[----:B------:R-:W-:Y:S01]  /*15360*/  MUFU.EX2 R151, R151 ;  /* 0x0000009700977308 */ /* 0x000fe20000000800 */
[----:B0-----:R-:W-:-:S07]  /*15370*/  FADD.FTZ R20, R101, R20 ;  /* 0x0000001465147221 */ /* 0x001fce0000010000 */
[----:B------:R-:W0:Y:S01]  /*15380*/  MUFU.EX2 R152, R152 ;  /* 0x0000009800987308 */ /* 0x000e220000000800 */
[----:B----4-:R-:W-:-:S07]  /*15390*/  FADD.FTZ R75, R95, R20 ;  /* 0x000000145f4b7221 */ /* 0x010fce0000010000 */
[----:B------:R-:W3:Y:S01]  /*153a0*/  MUFU.EX2 R99, R99 ;  /* 0x0000006300637308 */ /* 0x000ee20000000800 */
[----:B-1----:R-:W-:Y:S01]  /*153b0*/  FADD.FTZ R20, R100, R75 ;  /* 0x0000004b64147221 */ /* 0x002fe20000010000 */
[----:B------:R-:W-:Y:S02]  /*153c0*/  F2FP.F16.F32.PACK_AB R138, R133, R134 ;  /* 0x00000086858a723e */ /* 0x000fe400000000ff */
[----:B------:R-:W-:Y:S01]  /*153d0*/  F2FP.F16.F32.PACK_AB R133, R104, R103 ;  /* 0x000000676885723e */ /* 0x000fe200000000ff */
[----:B------:R-:W-:Y:S01]  /*153e0*/  FADD.FTZ R20, R111, R20 ;  /* 0x000000146f147221 */ /* 0x000fe20000010000 */
[----:B0-----:R-:W-:Y:S01]  /*153f0*/  F2FP.F16.F32.PACK_AB R103, R152, R151 ;  /* 0x000000979867723e */ /* 0x001fe200000000ff */
[----:B------:R-:W-:-:S04]  /*15400*/  FADD.FTZ R151, R151, R0 ;  /* 0x0000000097977221 */ /* 0x000fc80000010000 */
[----:B------:R-:W-:Y:S01]  /*15410*/  FADD.FTZ R0, R152, R151 ;  /* 0x0000009798007221 */ /* 0x000fe20000010000 */
[----:B---3--:R-:W-:-:S05]  /*15420*/  FADD.FTZ R20, R99, R20 ;  /* 0x0000001463147221 */ /* 0x008fca0000010000 */
[----:B------:R0:W-:Y:S04]  /*15430*/  STL [R1+0x8], R20 ;  /* 0x0000081401007387 */ /* 0x0001e80000100800 */
[----:B------:R1:W-:Y:S01]  /*15440*/  STL [R1+0x34], R0 ;  /* 0x0000340001007387 */ /* 0x0003e20000100800 */
[----:B--2---:R-:W-:-:S03]  /*15450*/  ISETP.GT.AND P2, PT, R15, R21, PT ;  /* 0x000000150f00720c */ /* 0x004fc60003f44270 */
[----:B------:R2:W5:Y:S01]  /*15460*/  LDL R21, [R1+0x38] ;  /* 0x0000380001157983 */ /* 0x0005620000100800 */
[----:B------:R-:W-:Y:S02]  /*15470*/  F2FP.F16.F32.PACK_AB R136, R135, R136 ;  /* 0x000000888788723e */ /* 0x000fe400000000ff */
[----:B------:R-:W-:Y:S02]  /*15480*/  F2FP.F16.F32.PACK_AB R132, R131, R132 ;  /* 0x000000848384723e */ /* 0x000fe400000000ff */
[----:B------:R-:W-:Y:S02]  /*15490*/  F2FP.F16.F32.PACK_AB R134, R129, R130 ;  /* 0x000000828186723e */ /* 0x000fe400000000ff */
[----:B------:R-:W-:Y:S02]  /*154a0*/  F2FP.F16.F32.PACK_AB R135, R106, R105 ;  /* 0x000000696a87723e */ /* 0x000fe400000000ff */
        /* <DEDUP_REMOVED lines=8> */
[----:B------:R2:W-:Y:S01]  /*15530*/  STSM.16.M88.4 [R17+0x25b00], R136 ;  /* 0x025b008811007844 */ /* 0x0005e20000000200 */
[----:B------:R-:W-:-:S02]  /*15540*/  F2FP.F16.F32.PACK_AB R76, R76, R98 ;  /* 0x000000624c4c723e */ /* 0x000fc400000000ff */
[----:B------:R-:W-:Y:S02]  /*15550*/  F2FP.F16.F32.PACK_AB R77, R120, R119 ;  /* 0x00000077784d723e */ /* 0x000fe400000000ff */
[----:B------:R-:W-:Y:S02]  /*15560*/  F2FP.F16.F32.PACK_AB R79, R122, R121 ;  /* 0x000000797a4f723e */ /* 0x000fe400000000ff */
[----:B------:R-:W-:Y:S01]  /*15570*/  F2FP.F16.F32.PACK_AB R82, R83, R96 ;  /* 0x000000605352723e */ /* 0x000fe200000000ff */
[----:B------:R2:W-:Y:S01]  /*15580*/  STSM.16.M88.4 [R17+0x27300], R132 ;  /* 0x0273008411007844 */ /* 0x0005e20000000200 */
        /* <DEDUP_REMOVED lines=9> */
[----:B------:R-:W-:Y:S02]  /*15620*/  F2FP.F16.F32.PACK_AB R101, R150, R149 ;  /* 0x000000959665723e */ /* 0x000fe400000000ff */
[----:B------:R-:W-:Y:S01]  /*15630*/  F2FP.F16.F32.PACK_AB R102, R99, R111 ;  /* 0x0000006f6366723e */ /* 0x000fe200000000ff */
[----:B------:R2:W-:Y:S04]  /*15640*/  STSM.16.M88.4 [R17+0x2bb00], R76 ;  /* 0x02bb004c11007844 */ /* 0x0005e80000000200 */
[----:B------:R2:W-:Y:S04]  /*15650*/  STSM.16.M88.4 [R17+0x2d300], R80 ;  /* 0x02d3005011007844 */ /* 0x0005e80000000200 */
[----:B------:R2:W-:Y:S04]  /*15660*/  STSM.16.M88.4 [R17+0x2eb00], R84 ;  /* 0x02eb005411007844 */ /* 0x0005e80000000200 */
[----:B------:R2:W-:Y:S01]  /*15670*/  STSM.16.M88.4 [R17+0x30300], R100 ;  /* 0x0303006411007844 */ /* 0x0005e20000000200 */
[----:B------:R-:W-:Y:S01]  /*15680*/  @!PT LDS RZ, [RZ] ;  /* 0x00000000fffff984 */ /* 0x000fe20000000800 */
[----:B------:R-:W-:Y:S01]  /*15690*/  @!PT LDS RZ, [RZ] ;  /* 0x00000000fffff984 */ /* 0x000fe20000000800 */
[----:B------:R-:W-:Y:S01]  /*156a0*/  @!PT LDS RZ, [RZ] ;  /* 0x00000000fffff984 */ /* 0x000fe20000000800 */
[----:B------:R-:W-:Y:S01]  /*156b0*/  @!PT LDS RZ, [RZ] ;  /* 0x00000000fffff984 */ /* 0x000fe20000000800 */
[----:B------:R3:W-:Y:S06]  /*156c0*/  MEMBAR.ALL.CTA ;  /* 0x0000000000007992 */ /* 0x0007ec0000008000 */
[----:B---3--:R-:W3:Y:S01]  /*156d0*/  FENCE.VIEW.ASYNC.S ;  /* 0x00000000000073c6 */ /* 0x008ee20000000000 */
        /* <DEDUP_REMOVED lines=49> */
[----:B0-----:R-:W-:-:S02]  /*159f0*/  IMAD.MOV.U32 R20, RZ, RZ, R19 ;  /* 0x000000ffff147224 */ /* 0x001fc400078e0013 */
[----:B-1----:R-:W-:Y:S02]  /*15a00*/  IMAD.MOV.U32 R0, RZ, RZ, R74 ;  /* 0x000000ffff007224 */ /* 0x002fe400078e004a */
[----:B------:R-:W-:Y:S01]  /*15a10*/  IMAD.MOV.U32 R14, RZ, RZ, R72 ;  /* 0x000000ffff0e7224 */ /* 0x000fe200078e0048 */
[----:B---3--:R-:W-:Y:S01]  /*15a20*/  NOP ;  /* 0x0000000000007918 */ /* 0x008fe20000000000 */
[----:B--2---:R-:W-:Y:S05]  /*15a30*/  @P2 BRA `(.L_x_2428) ;  /* 0xffffffa4006c2947 */ /* 0x004fea000383ffff */
[----:B------:R0:W-:Y:S02]  /*15a40*/  STL [R1+0x4], R15 ;  /* 0x0000040f01007387 */ /* 0x0001e40000100800 */
.L_x_2417:
[----:B------:R-:W2:Y:S02]  /*15a50*/  LDL R0, [R1+0x4] ;  /* 0x0000040001007983 */ /* 0x000ea40000100800 */
[----:B--2---:R-:W-:-:S13]  /*15a60*/  ISETP.GE.AND P2, PT, R0, RZ, PT ;  /* 0x000000ff0000720c */ /* 0x004fda0003f46270 */
[----:B------:R-:W-:Y:S05]  /*15a70*/  @!P2 BRA `(.L_x_2429) ;  /* 0x000000500004a947 */ /* 0x000fea0003800000 */
[----:B0-----:R0:W5:Y:S01]  /*15a80*/  LDL.LU R15, [R1+0x38] ;  /* 0x00003800010f7983 */ /* 0x0011620000300800 */
[----:B------:R-:W-:Y:S02]  /*15a90*/  IMAD.MOV.U32 R0, RZ, RZ, R74 ;  /* 0x000000ffff007224 */ /* 0x000fe400078e004a */
[----:B------:R-:W-:Y:S02]  /*15aa0*/  IMAD.MOV.U32 R14, RZ, RZ, R72 ;  /* 0x000000ffff0e7224 */ /* 0x000fe400078e0048 */
[----:B------:R-:W-:-:S07]  /*15ab0*/  IMAD.MOV.U32 R20, RZ, RZ, R19 ;  /* 0x000000ffff147224 */ /* 0x000fce00078e0013 */
.L_x_2440:
[----:B-----5:R-:W2:Y:S01]  /*15ac0*/  LDL R21, [R1+0x64] ;  /* 0x0000640001157983 */ /* 0x020ea20000100800 */
[----:B------:R-:W-:Y:S01]  /*15ad0*/  VIADD R19, R20, 0x1 ;  /* 0x0000000114137836 */ /* 0x000fe20000000000 */
[----:B------:R-:W-:Y:S05]  /*15ae0*/  YIELD ;  /* 0x0000000000007946 */ /* 0x000fea0003800000 */
[----:B------:R-:W-:-:S04]  /*15af0*/  ISETP.NE.AND P3, PT, R19, 0x2, PT ;  /* 0x000000021300780c */ /* 0x000fc80003f65270 */
[----:B------:R-:W-:Y:S02]  /*15b00*/  SEL R72, RZ, 0x1, P3 ;  /* 0x00000001ff487807 */ /* 0x000fe40001800000 */
[----:B------:R-:W-:Y:S02]  /*15b10*/  SEL R19, R19, RZ, P3 ;  /* 0x000000ff13137207 */ /* 0x000fe40001800000 */
[----:B------:R-:W-:-:S05]  /*15b20*/  LOP3.LUT R72, R15, R72, RZ, 0x3c, !PT ;  /* 0x000000480f487212 */ /* 0x000fca00078e3cff */
[----:B------:R1:W-:Y:S01]  /*15b30*/  STL [R1+0x38], R72 ;  /* 0x0000384801007387 */ /* 0x0003e20000100800 */
[----:B--2---:R-:W-:-:S13]  /*15b40*/  ISETP.NE.AND P2, PT, R21, RZ, PT ;  /* 0x000000ff1500720c */ /* 0x004fda0003f45270 */
[----:B-1----:R-:W-:Y:S05]  /*15b50*/  @P2 BRA `(.L_x_2430) ;  /* 0x0000000000302947 */ /* 0x002fea0003800000 */
[----:B------:R-:W-:Y:S05]  /*15b60*/  @!P1 BRA `(.L_x_2431) ;  /* 0x0000000000049947 */ /* 0x000fea0003800000 */
[----:B------:R-:W-:Y:S01]  /*15b70*/  BPT.TRAP 0x1 ;  /* 0x000000040000795c */ /* 0x000fe20000300000 */
.L_x_2431:
[----:B------:R-:W-:Y:S01]  /*15b80*/  IMAD R21, R19, 0x8, R16 ;  /* 0x0000000813157824 */ /* 0x000fe200078e0210 */
[----:B------:R-:W-:-:S04]  /*15b90*/  SHF.L.U32 R72, R72, 0x1f, RZ ;  /* 0x0000001f48487819 */ /* 0x000fc800000006ff */
[----:B------:R1:W2:Y:S01]  /*15ba0*/  SYNCS.PHASECHK.TRANS64.TRYWAIT P3, [R21+URZ+0x31c30], R72 ;  /* 0x031c3048150075a7 */ /* 0x0002a2000806017f */
[----:B------:R-:W-:Y:S05]  /*15bb0*/  @!P1 BRA `(.L_x_2432) ;  /* 0x0000000000049947 */ /* 0x000fea0003800000 */
[----:B------:R-:W-:Y:S01]  /*15bc0*/  BPT.TRAP 0x1 ;  /* 0x000000040000795c */ /* 0x000fe20000300000 */
.L_x_2432:
[----:B------:R-:W-:Y:S04]  /*15bd0*/  BSSY B0, `(.L_x_2430) ;  /* 0x0000004000007945 */ /* 0x000fe80003800000 */
[----:B--2---:R-:W-:Y:S05]  /*15be0*/  @P3 BRA `(.L_x_2433) ;  /* 0x0000000000083947 */ /* 0x004fea0003800000 */
[----:B------:R-:W2:Y:S02]  /*15bf0*/  SYNCS.PHASECHK.TRANS64.TRYWAIT P3, [R21+URZ+0x31c30], R72 ;  /* 0x031c3048150075a7 */ /* 0x000ea4000806017f */
[----:B--2---:R-:W-:Y:S05]  /*15c00*/  @!P3 BRA `(.L_x_2434) ;  /* 0x000000fc0060b947 */ /* 0x004fea0003800000 */
.L_x_2433:
[----:B------:R-:W-:Y:S05]  /*15c10*/  BSYNC B0 ;  /* 0x0000000000007941 */ /* 0x000fea0003800000 */
.L_x_2430:
[----:B-12---:R-:W2:Y:S01]  /*15c20*/  LDL R72, [R1+0x70] ;  /* 0x0000700001487983 */ /* 0x006ea20000100800 */
[----:B------:R-:W1:Y:S01]  /*15c30*/  S2R R21, SR_TID.X ;  /* 0x0000000000157919 */ /* 0x000e620000002100 */
[----:B------:R-:W-:Y:S05]  /*15c40*/  WARPSYNC.ALL ;  /* 0x0000000000007948 */ /* 0x000fea0003800000 */
[----:B------:R-:W-:Y:S01]  /*15c50*/  IMAD.MOV.U32 R147, RZ, RZ, -0x7fffffe0 ;  /* 0x80000020ff937424 */ /* 0x000fe200078e00ff */
[----:B-1----:R-:W-:-:S05]  /*15c60*/  SHF.R.U32.HI R21, RZ, 0x7, R21 ;  /* 0x00000007ff157819 */ /* 0x002fca0000011615 */
[----:B------:R-:W-:-:S05]  /*15c70*/  VIADD R21, R21, 0x8 ;  /* 0x0000000815157836 */ /* 0x000fca0000000000 */
[----:B------:R1:W-:Y:S01]  /*15c80*/  BAR.SYNC.DEFER_BLOCKING R21, 0x100 ;  /* 0x000400150000751d */ /* 0x0003e20000010000 */
[----:B------:R-:W-:Y:S02]  /*15c90*/  R2UR UR47, R147 ;  /* 0x00000000932f72ca */ /* 0x000fe400000e0000 */
[C---:B------:R-:W-:Y:S02]  /*15ca0*/  R2UR UR44, R2.reuse ;  /* 0x00000000022c72ca */ /* 0x040fe400000e0000 */
[C---:B------:R-:W-:Y:S01]  /*15cb0*/  R2UR UR45, R3.reuse ;  /* 0x00000000032d72ca */ /* 0x040fe200000e0000 */
[----:B------:R-:W-:Y:S01]  /*15cc0*/  WARPGROUP.ARRIVE ;  /* 0x00000000000079c5 */ /* 0x000fe20000000000 */
[----:B------:R-:W-:Y:S01]  /*15cd0*/  IMAD.MOV.U32 R75, RZ, RZ, -0x7fffffe0 ;  /* 0x80000020ff4b7424 */ /* 0x000fe200078e00ff */
[----:B------:R-:W-:Y:S02]  /*15ce0*/  R2UR UR52, R2 ;  /* 0x00000000023472ca */ /* 0x000fe400000e0000 */
[----:B------:R-:W-:-:S02]  /*15cf0*/  R2UR UR53, R3 ;  /* 0x00000000033572ca */ /* 0x000fc400000e0000 */
[----:B------:R-:W-:Y:S01]  /*15d00*/  R2UR UR55, R75 ;  /* 0x000000004b3772ca */ /* 0x000fe200000e0000 */
[----:B------:R-:W-:Y:S01]  /*15d10*/  IMAD.MOV.U32 R73, RZ, RZ, -0x7fffffe0 ;  /* 0x80000020ff497424 */ /* 0x000fe200078e00ff */
[C---:B------:R-:W-:Y:S02]  /*15d20*/  R2UR UR48, R2.reuse ;  /* 0x00000000023072ca */ /* 0x040fe400000e0000 */
[----:B------:R-:W-:Y:S02]  /*15d30*/  R2UR UR49, R3 ;  /* 0x00000000033172ca */ /* 0x000fe400000e0000 */
[----:B------:R-:W-:Y:S02]  /*15d40*/  R2UR UR51, R73 ;  /* 0x00000000493372ca */ /* 0x000fe400000e0000 */
[----:B------:R-:W-:Y:S02]  /*15d50*/  R2UR UR27, R75 ;  /* 0x000000004b1b72ca */ /* 0x000fe400000e0000 */
[----:B------:R-:W-:-:S02]  /*15d60*/  R2UR UR24, R2 ;  /* 0x00000000021872ca */ /* 0x000fc400000e0000 */
[----:B------:R-:W-:Y:S01]  /*15d70*/  R2UR UR25, R3 ;  /* 0x00000000031972ca */ /* 0x000fe200000e0000 */
[----:B--2---:R-:W-:-:S05]  /*15d80*/  IMAD R146, R19, 0x6c0, R72 ;  /* 0x000006c013927824 */ /* 0x004fca00078e0248 */
[----:B------:R-:W-:-:S13]  /*15d90*/  R2UR UR46, R146 ;  /* 0x00000000922e72ca */ /* 0x000fda00000e0000 */
[----:B------:R-:W-:Y:S01]  /*15da0*/  HGMMA.64x16x16.F32 R136, gdesc[UR44], RZ, !UPT, gsb0 ;  /* 0x002000002c8879f0 */ /* 0x000fe2000c0008ff */
[----:B------:R-:W-:-:S05]  /*15db0*/  VIADD R74, R146, 0x40 ;  /* 0x00000040924a7836 */ /* 0x000fca0000000000 */
        /* <DEDUP_REMOVED lines=23> */
[----:B------:R-:W-:Y:S01]  /*15f30*/  VIADD R72, R146, 0x140 ;  /* 0x0000014092487836 */ /* 0x000fe20000000000 */
[----:B------:R-:W-:Y:S02]  /*15f40*/  R2UR UR31, R73 ;  /* 0x00000000491f72ca */ /* 0x000fe400000e0000 */
[----:B------:R-:W-:Y:S02]  /*15f50*/  R2UR UR28, R2 ;  /* 0x00000000021c72ca */ /* 0x000fe400000e0000 */
[----:B------:R-:W-:Y:S02]  /*15f60*/  R2UR UR30, R72 ;  /* 0x00000000481e72ca */ /* 0x000fe400000e0000 */
[----:B------:R-:W-:Y:S01]  /*15f70*/  R2UR UR29, R3 ;  /* 0x00000000031d72ca */ /* 0x000fe200000e0000 */
[----:B------:R-:W-:-:S05]  /*15f80*/  VIADD R74, R146, 0x180 ;  /* 0x00000180924a7836 */ /* 0x000fca0000000000 */
[----:B------:R-:W-:Y:S01]  /*15f90*/  R2UR UR22, R74 ;  /* 0x000000004a1672ca */ /* 0x000fe200000e0000 */
[----:B------:R-:W-:-:S05]  /*15fa0*/  VIADD R74, R146, 0x2 ;  /* 0x00000002924a7836 */ /* 0x000fca0000000000 */
[----:B------:R-:W-:Y:S01]  /*15fb0*/  R2UR UR42, R74 ;  /* 0x000000004a2a72ca */ /* 0x000fe200000e0000 */
[----:B------:R-:W-:-:S05]  /*15fc0*/  VIADD R74, R146, 0xc2 ;  /* 0x000000c2924a7836 */ /* 0x000fca0000000000 */
[----:B------:R-:W-:Y:S01]  /*15fd0*/  R2UR UR6, R74 ;  /* 0x000000004a0672ca */ /* 0x000fe200000e0000 */
[----:B------:R-:W-:Y:S01]  /*15fe0*/  VIADD R74, R146, 0x142 ;  /* 0x00000142924a7836 */ /* 0x000fe20000000000 */
[----:B------:R-:W-:Y:S02]  /*15ff0*/  WARPGROUP.DEPBAR.LE gsb0, 0x0 ;  /* 0x00008000000079c5 */ /* 0x000fe40000010000 */
[----:B------:R-:W-:-:S06]  /*16000*/  WARPGROUP.ARRIVE ;  /* 0x00000000000079c5 */ /* 0x000fcc0000000000 */
[----:B------:R-:W-:Y:S01]  /*16010*/  HGMMA.64x16x16.F32 R96, gdesc[UR28], RZ, !UPT, gsb0 ;  /* 0x002000001c6079f0 */ /* 0x000fe2000c0008ff */
[----:B------:R-:W-:Y:S01]  /*16020*/  R2UR UR8, R74 ;  /* 0x000000004a0872ca */ /* 0x000fe200000e0000 */
[----:B------:R-:W-:-:S05]  /*16030*/  VIADD R74, R146, 0x202 ;  /* 0x00000202924a7836 */ /* 0x000fca0000000000 */
[----:B------:R-:W-:Y:S01]  /*16040*/  R2UR UR4, R74 ;  /* 0x000000004a0472ca */ /* 0x000fe200000e0000 */
[----:B------:R-:W-:Y:S01]  /*16050*/  VIADD R74, R146, 0x280 ;  /* 0x00000280924a7836 */ /* 0x000fe20000000000 */
[----:B------:R-:W-:-:S04]  /*16060*/  R2UR UR21, R75 ;  /* 0x000000004b1572ca */ /* 0x000fc800000e0000 */
[----:B------:R-:W-:Y:S02]  /*16070*/  R2UR UR20, R74 ;  /* 0x000000004a1472ca */ /* 0x000fe400000e0000 */
[----:B------:R-:W-:-:S07]  /*16080*/  R2UR UR23, R75 ;  /* 0x000000004b1772ca */ /* 0x000fce00000e0000 */
[----:B------:R-:W-:Y:S01]  /*16090*/  UMOV UR25, UR21 ;  /* 0x0000001500197c82 */ /* 0x000fe20008000000 */
[----:B------:R-:W-:-:S03]  /*160a0*/  R2UR UR21, R3 ;  /* 0x00000000031572ca */ /* 0x000fc600000e0000 */
[----:B------:R-:W-:Y:S01]  /*160b0*/  UMOV UR24, UR20 ;  /* 0x0000001400187c82 */ /* 0x000fe20008000000 */
        /* <DEDUP_REMOVED lines=20> */
[----:B------:R-:W-:Y:S01]  /*16200*/  VIADD R76, R146, 0x200 ;  /* 0x00000200924c7836 */ /* 0x000fe20000000000 */
[----:B------:R-:W-:Y:S02]  /*16210*/  WARPGROUP.DEPBAR.LE gsb0, 0x0 ;  /* 0x00008000000079c5 */ /* 0x000fe40000010000 */
[----:B------:R-:W-:-:S09]  /*16220*/  WARPGROUP.ARRIVE ;  /* 0x00000000000079c5 */ /* 0x000fd20000000000 */
[----:B------:R-:W-:Y:S01]  /*16230*/  HGMMA.64x16x16.F32 R80, gdesc[UR32], RZ, !UPT, gsb0 ;  /* 0x00200000205079f0 */ /* 0x000fe2000c0008ff */
[----:B------:R-:W-:Y:S01]  /*16240*/  R2UR UR38, R76 ;  /* 0x000000004c2672ca */ /* 0x000fe200000e0000 */
[C---:B------:R-:W-:Y:S02]  /*16250*/  VIADD R72, R146.reuse, 0x300 ;  /* 0x0000030092487836 */ /* 0x040fe40000000000 */
[----:B------:R-:W-:Y:S01]  /*16260*/  VIADD R76, R146, 0x82 ;  /* 0x00000082924c7836 */ /* 0x000fe20000000000 */
[C---:B------:R-:W-:Y:S02]  /*16270*/  R2UR UR19, R73.reuse ;  /* 0x00000000491372ca */ /* 0x040fe400000e0000 */
[C---:B------:R-:W-:Y:S02]  /*16280*/  R2UR UR11, R73.reuse ;  /* 0x00000000490b72ca */ /* 0x040fe400000e0000 */
[C---:B------:R-:W-:Y:S02]  /*16290*/  R2UR UR17, R73.reuse ;  /* 0x00000000491172ca */ /* 0x040fe400000e0000 */
[----:B------:R-:W-:Y:S01]  /*162a0*/  R2UR UR40, R72 ;  /* 0x00000000482872ca */ /* 0x000fe200000e0000 */
[----:B------:R-:W-:Y:S01]  /*162b0*/  VIADD R72, R146, 0x380 ;  /* 0x0000038092487836 */ /* 0x000fe20000000000 */
[----:B------:R-:W-:Y:S01]  /*162c0*/  R2UR UR41, R73 ;  /* 0x00000000492972ca */ /* 0x000fe200000e0000 */
[----:B------:R-:W-:Y:S01]  /*162d0*/  IMAD.MOV.U32 R73, RZ, RZ, -0x7fffffe0 ;  /* 0x80000020ff497424 */ /* 0x000fe200078e00ff */
[----:B------:R-:W-:Y:S01]  /*162e0*/  R2UR UR14, R76 ;  /* 0x000000004c0e72ca */ /* 0x000fe200000e0000 */
[----:B------:R-:W-:Y:S01]  /*162f0*/  VIADD R76, R146, 0x182 ;  /* 0x00000182924c7836 */ /* 0x000fe20000000000 */
[----:B------:R-:W-:-:S02]  /*16300*/  R2UR UR5, R75 ;  /* 0x000000004b0572ca */ /* 0x000fc400000e0000 */
[----:B------:R-:W-:Y:S01]  /*16310*/  R2UR UR46, R72 ;  /* 0x00000000482e72ca */ /* 0x000fe200000e0000 */
[----:B------:R-:W-:Y:S01]  /*16320*/  VIADD R72, R146, 0x400 ;  /* 0x0000040092487836 */ /* 0x000fe20000000000 */
[----:B------:R-:W-:Y:S01]  /*16330*/  R2UR UR47, R73 ;  /* 0x00000000492f72ca */ /* 0x000fe200000e0000 */
[----:B------:R-:W-:Y:S01]  /*16340*/  IMAD.MOV.U32 R73, RZ, RZ, -0x7fffffe0 ;  /* 0x80000020ff497424 */ /* 0x000fe200078e00ff */
[----:B------:R-:W-:Y:S01]  /*16350*/  R2UR UR12, R76 ;  /* 0x000000004c0c72ca */ /* 0x000fe200000e0000 */
[C---:B------:R-:W-:Y:S01]  /*16360*/  VIADD R76, R146.reuse, 0x2c0 ;  /* 0x000002c0924c7836 */ /* 0x040fe20000000000 */
[C---:B------:R-:W-:Y:S01]  /*16370*/  R2UR UR43, R75.reuse ;  /* 0x000000004b2b72ca */ /* 0x040fe200000e0000 */
[----:B------:R-:W-:Y:S01]  /*16380*/  VIADD R74, R146, 0x340 ;  /* 0x00000340924a7836 */ /* 0x000fe20000000000 */
[C---:B------:R-:W-:Y:S02]  /*16390*/  R2UR UR7, R75.reuse ;  /* 0x000000004b0772ca */ /* 0x040fe400000e0000 */
[----:B------:R-:W-:Y:S01]  /*163a0*/  R2UR UR9, R75 ;  /* 0x000000004b0972ca */ /* 0x000fe200000e0000 */
[----:B------:R-:W-:Y:S01]  /*163b0*/  IMAD.MOV.U32 R75, RZ, RZ, -0x7fffffe0 ;  /* 0x80000020ff4b7424 */ /* 0x000fe200078e00ff */
[----:B------:R-:W-:-:S02]  /*163c0*/  R2UR UR26, R72 ;  /* 0x00000000481a72ca */ /* 0x000fc400000e0000 */
[----:B------:R-:W-:Y:S01]  /*163d0*/  R2UR UR27, R73 ;  /* 0x00000000491b72ca */ /* 0x000fe200000e0000 */
[----:B------:R-:W-:Y:S01]  /*163e0*/  UMOV UR44, UR4 ;  /* 0x00000004002c7c82 */ /* 0x000fe20008000000 */
[----:B------:R-:W-:Y:S01]  /*163f0*/  R2UR UR36, R76 ;  /* 0x000000004c2472ca */ /* 0x000fe200000e0000 */
[----:B------:R-:W-:Y:S01]  /*16400*/  UMOV UR45, UR5 ;  /* 0x00000005002d7c82 */ /* 0x000fe20008000000 */
[----:B------:R-:W-:Y:S02]  /*16410*/  R2UR UR37, R77 ;  /* 0x000000004d2572ca */ /* 0x000fe400000e0000 */
[----:B------:R-:W-:Y:S01]  /*16420*/  R2UR UR4, R74 ;  /* 0x000000004a0472ca */ /* 0x000fe200000e0000 */
[C---:B------:R-:W-:Y:S01]  /*16430*/  VIADD R74, R146.reuse, 0x3c0 ;  /* 0x000003c0924a7836 */ /* 0x040fe20000000000 */
[----:B------:R-:W-:Y:S01]  /*16440*/  R2UR UR5, R75 ;  /* 0x000000004b0572ca */ /* 0x000fe200000e0000 */
[----:B------:R-:W-:Y:S02]  /*16450*/  IMAD.MOV.U32 R75, RZ, RZ, -0x7fffffe0 ;  /* 0x80000020ff4b7424 */ /* 0x000fe400078e00ff */
[----:B------:R-:W-:Y:S01]  /*16460*/  VIADD R72, R146, 0x242 ;  /* 0x0000024292487836 */ /* 0x000fe20000000000 */
[----:B------:R-:W-:Y:S01]  /*16470*/  R2UR UR50, R74 ;  /* 0x000000004a3272ca */ /* 0x000fe200000e0000 */
[----:B------:R-:W-:Y:S01]  /*16480*/  VIADD R74, R146, 0x440 ;  /* 0x00000440924a7836 */ /* 0x000fe20000000000 */
[----:B------:R-:W-:Y:S01]  /*16490*/  R2UR UR51, R75 ;  /* 0x000000004b3372ca */ /* 0x000fe200000e0000 */
[----:B------:R-:W-:-:S02]  /*164a0*/  IMAD.MOV.U32 R75, RZ, RZ, -0x7fffffe0 ;  /* 0x80000020ff4b7424 */ /* 0x000fc400078e00ff */
[----:B------:R-:W-:Y:S01]  /*164b0*/  IMAD.MOV.U32 R73, RZ, RZ, -0x7fffffe0 ;  /* 0x80000020ff497424 */ /* 0x000fe200078e00ff */
[----:B------:R-:W-:Y:S01]  /*164c0*/  MOV R156, UR27 ;  /* 0x0000001b009c7c02 */ /* 0x000fe20008000f00 */
[----:B------:R-:W-:Y:S01]  /*164d0*/  UMOV UR27, UR37 ;  /* 0x00000025001b7c82 */ /* 0x000fe20008000000 */
[----:B------:R-:W-:Y:S01]  /*164e0*/  MOV R155, UR26 ;  /* 0x0000001a009b7c02 */ /* 0x000fe20008000f00 */
[----:B------:R-:W-:Y:S01]  /*164f0*/  UMOV UR26, UR36 ;  /* 0x00000024001a7c82 */ /* 0x000fe20008000000 */
[----:B------:R-:W-:Y:S02]  /*16500*/  R2UR UR39, R77 ;  /* 0x000000004d2772ca */ /* 0x000fe400000e0000 */
        /* <DEDUP_REMOVED lines=8> */
[----:B------:R-:W-:-:S02]  /*16590*/  R2UR UR36, R2 ;  /* 0x00000000022472ca */ /* 0x000fc400000e0000 */
[----:B------:R-:W-:Y:S01]  /*165a0*/  R2UR UR37, R3 ;  /* 0x00000000032572ca */ /* 0x000fe200000e0000 */
[----:B------:R-:W-:Y:S01]  /*165b0*/  UMOV UR58, UR44 ;  /* 0x0000002c003a7c82 */ /* 0x000fe20008000000 */
[----:B------:R-:W-:Y:S01]  /*165c0*/  UMOV UR59, UR45 ;  /* 0x0000002d003b7c82 */ /* 0x000fe20008000000 */
[C---:B------:R-:W-:Y:S01]  /*165d0*/  R2UR UR15, R77.reuse ;  /* 0x000000004d0f72ca */ /* 0x040fe200000e0000 */
[----:B------:R-:W-:Y:S02]  /*165e0*/  WARPGROUP.DEPBAR.LE gsb0, 0x0 ;  /* 0x00008000000079c5 */ /* 0x000fe40000010000 */
[----:B------:R-:W-:Y:S02]  /*165f0*/  R2UR UR13, R77 ;  /* 0x000000004d0d72ca */ /* 0x000fe400000e0000 */
[----:B------:R-:W-:Y:S02]  /*16600*/  R2UR UR20, R74 ;  /* 0x000000004a1472ca */ /* 0x000fe400000e0000 */
[----:B------:R-:W-:-:S02]  /*16610*/  R2UR UR21, R75 ;  /* 0x000000004b1572ca */ /* 0x000fc400000e0000 */
[----:B------:R-:W-:Y:S02]  /*16620*/  R2UR UR44, R72 ;  /* 0x00000000482c72ca */ /* 0x000fe400000e0000 */
[----:B------:R-:W-:Y:S02]  /*16630*/  R2UR UR45, R73 ;  /* 0x00000000492d72ca */ /* 0x000fe400000e0000 */
[----:B------:R-:W-:-:S06]  /*16640*/  WARPGROUP.ARRIVE ;  /* 0x00000000000079c5 */ /* 0x000fcc0000000000 */
[----:B------:R-:W-:Y:S01]  /*16650*/  HGMMA.64x16x16.F32 R72, gdesc[UR36], RZ, !UPT, gsb0 ;  /* 0x00200000244879f0 */ /* 0x000fe2000c0008ff */
[----:B------:R-:W-:Y:S01]  /*16660*/  UMOV UR22, UR40 ;  /* 0x0000002800167c82 */ /* 0x000fe20008000000 */
[----:B------:R-:W-:Y:S01]  /*16670*/  UMOV UR23, UR41 ;  /* 0x0000002900177c82 */ /* 0x000fe20008000000 */
[----:B------:R-:W-:Y:S02]  /*16680*/  R2UR UR40, R8 ;  /* 0x00000000082872ca */ /* 0x000fe400000e0000 */
[----:B------:R-:W-:Y:S01]  /*16690*/  R2UR UR41, R9 ;  /* 0x00000000092972ca */ /* 0x000fe200000e0000 */
[----:B------:R-:W-:Y:S02]  /*166a0*/  WARPGROUP.DEPBAR.LE gsb0, 0x0 ;  /* 0x00008000000079c5 */ /* 0x000fe40000010000 */
[----:B------:R-:W-:-:S10]  /*166b0*/  WARPGROUP.ARRIVE ;  /* 0x00000000000079c5 */ /* 0x000fd40000000000 */
[----:B------:R-:W-:Y:S01]  /*166c0*/  HGMMA.64x16x16.F32 R136, gdesc[UR40], R136, gsb0 ;  /* 0x00200000288879f0 */ /* 0x000fe20008000888 */
        /* <DEDUP_REMOVED lines=40> */
[----:B------:R-:W-:Y:S01]  /*16950*/  UMOV UR14, UR54 ;  /* 0x00000036000e7c82 */ /* 0x000fe20008000000 */
[----:B------:R-:W-:Y:S01]  /*16960*/  UMOV UR15, UR55 ;  /* 0x00000037000f7c82 */ /* 0x000fe20008000000 */
[----:B------:R-:W-:Y:S02]  /*16970*/  WARPGROUP.DEPBAR.LE gsb0, 0x0 ;  /* 0x00008000000079c5 */ /* 0x000fe40000010000 */
[----:B------:R-:W-:-:S08]  /*16980*/  WARPGROUP.ARRIVE ;  /* 0x00000000000079c5 */ /* 0x000fd00000000000 */
        /* <DEDUP_REMOVED lines=12> */
[----:B------:R-:W-:Y:S02]  /*16a50*/  VIADD R148, R146, 0x302 ;  /* 0x0000030292947836 */ /* 0x000fe40000000000 */
        /* <DEDUP_REMOVED lines=9> */
[----:B------:R-:W-:Y:S01]  /*16af0*/  UMOV UR32, UR46 ;  /* 0x0000002e00207c82 */ /* 0x000fe20008000000 */
[----:B------:R-:W-:Y:S01]  /*16b00*/  UMOV UR33, UR47 ;  /* 0x0000002f00217c82 */ /* 0x000fe20008000000 */
[----:B------:R-:W-:Y:S01]  /*16b10*/  R2UR UR46, R148 ;  /* 0x00000000942e72ca */ /* 0x000fe200000e0000 */
[----:B------:R-:W-:Y:S01]  /*16b20*/  VIADD R148, R146, 0x3c2 ;  /* 0x000003c292947836 */ /* 0x000fe20000000000 */
[----:B------:R-:W-:Y:S01]  /*16b30*/  R2UR UR47, R149 ;  /* 0x00000000952f72ca */ /* 0x000fe200000e0000 */
[----:B------:R-:W-:Y:S02]  /*16b40*/  WARPGROUP.DEPBAR.LE gsb0, 0x0 ;  /* 0x00008000000079c5 */ /* 0x000fe40000010000 */
[----:B------:R-:W-:-:S06]  /*16b50*/  WARPGROUP.ARRIVE ;  /* 0x00000000000079c5 */ /* 0x000fcc0000000000 */
[----:B------:R-:W-:Y:S01]  /*16b60*/  HGMMA.64x16x16.F32 R136, gdesc[UR40], R136, gsb0 ;  /* 0x00200000288879f0 */ /* 0x000fe20008000888 */
[----:B------:R-:W-:Y:S01]  /*16b70*/  IMAD.MOV.U32 R149, RZ, RZ, -0x7fffffe0 ;  /* 0x80000020ff957424 */ /* 0x000fe200078e00ff */
[----:B------:R-:W-:Y:S01]  /*16b80*/  UMOV UR34, UR50 ;  /* 0x0000003200227c82 */ /* 0x000fe20008000000 */
        /* <DEDUP_REMOVED lines=13> */
[----:B------:R-:W-:Y:S02]  /*16c60*/  R2UR UR6, R148 ;  /* 0x00000000940672ca */ /* 0x000fe400000e0000 */
[----:B------:R-:W-:Y:S02]  /*16c70*/  R2UR UR7, R149 ;  /* 0x00000000950772ca */ /* 0x000fe400000e0000 */
[----:B------:R-:W-:Y:S02]  /*16c80*/  R2UR UR4, R12 ;  /* 0x000000000c0472ca */ /* 0x000fe400000e0000 */
[----:B------:R-:W-:-:S07]  /*16c90*/  R2UR UR5, R13 ;  /* 0x000000000d0572ca */ /* 0x000fce00000e0000 */
[----:B------:R-:W-:Y:S01]  /*16ca0*/  MOV R153, UR6 ;  /* 0x0000000600997c02 */ /* 0x000fe20008000f00 */
[----:B------:R-:W-:Y:S01]  /*16cb0*/  UMOV UR6, UR24 ;  /* 0x0000001800067c82 */ /* 0x000fe20008000000 */
[----:B------:R-:W-:Y:S01]  /*16cc0*/  MOV R154, UR7 ;  /* 0x00000007009a7c02 */ /* 0x000fe20008000f00 */
[----:B------:R-:W-:Y:S01]  /*16cd0*/  UMOV UR7, UR25 ;  /* 0x0000001900077c82 */ /* 0x000fe20008000000 */
[----:B------:R-:W-:Y:S02]  /*16ce0*/  WARPGROUP.DEPBAR.LE gsb0, 0x0 ;  /* 0x00008000000079c5 */ /* 0x000fe40000010000 */
[----:B------:R-:W-:-:S06]  /*16cf0*/  WARPGROUP.ARRIVE ;  /* 0x00000000000079c5 */ /* 0x000fcc0000000000 */
[----:B------:R-:W-:Y:S01]  /*16d00*/  HGMMA.64x16x16.F32 R128, gdesc[UR4], R128, gsb0 ;  /* 0x00200000048079f0 */ /* 0x000fe20008000880 */
        /* <DEDUP_REMOVED lines=15> */
[----:B------:R-:W-:Y:S02]  /*16e00*/  R2UR UR49, R13 ;  /* 0x000000000d3172ca */ /* 0x000fe400000e0000 */
[----:B------:R-:W-:Y:S01]  /*16e10*/  MOV R150, UR51 ;  /* 0x0000003300967c02 */ /* 0x000fe20008000f00 */
[----:B------:R-:W-:Y:S01]  /*16e20*/  UMOV UR51, UR57 ;  /* 0x0000003900337c82 */ /* 0x000fe20008000000 */
[----:B------:R-:W-:Y:S01]  /*16e30*/  MOV R147, UR50 ;  /* 0x0000003200937c02 */ /* 0x000fe20008000f00 */
[----:B------:R-:W-:Y:S01]  /*16e40*/  UMOV UR50, UR56 ;  /* 0x0000003800327c82 */ /* 0x000fe20008000000 */
[----:B------:R-:W-:-:S02]  /*16e50*/  WARPGROUP.DEPBAR.LE gsb0, 0x0 ;  /* 0x00008000000079c5 */ /* 0x000fc40000010000 */
[----:B------:R-:W-:-:S06]  /*16e60*/  WARPGROUP.ARRIVE ;  /* 0x00000000000079c5 */ /* 0x000fcc0000000000 */
        /* <DEDUP_REMOVED lines=17> */
[----:B------:R-:W-:Y:S02]  /*16f80*/  VIADD R148, R146, 0x4c0 ;  /* 0x000004c092947836 */ /* 0x000fe40000000000 */
[----:B------:R-:W-:-:S03]  /*16f90*/  IMAD.MOV.U32 R149, RZ, RZ, -0x7fffffe0 ;  /* 0x80000020ff957424 */ /* 0x000fc600078e00ff */
[----:B------:R-:W-:Y:S01]  /*16fa0*/  R2UR UR10, R148 ;  /* 0x00000000940a72ca */ /* 0x000fe200000e0000 */
[----:B------:R-:W-:Y:S02]  /*16fb0*/  WARPGROUP.DEPBAR.LE gsb0, 0x0 ;  /* 0x00008000000079c5 */ /* 0x000fe40000010000 */
[----:B------:R-:W-:-:S06]  /*16fc0*/  WARPGROUP.ARRIVE ;  /* 0x00000000000079c5 */ /* 0x000fcc0000000000 */
[----:B------:R-:W-:Y:S01]  /*16fd0*/  HGMMA.64x16x16.F32 R80, gdesc[UR24], R80, gsb0 ;  /* 0x00200000185079f0 */ /* 0x000fe20008000850 */
[----:B------:R-:W-:-:S03]  /*16fe0*/  R2UR UR11, R149 ;  /* 0x00000000950b72ca */ /* 0x000fc600000e0000 */
[----:B------:R-:W-:Y:S01]  /*16ff0*/  MOV R151, UR10 ;  /* 0x0000000a00977c02 */ /* 0x000fe20008000f00 */
[----:B------:R-:W-:Y:S01]  /*17000*/  UMOV UR10, UR28 ;  /* 0x0000001c000a7c82 */ /* 0x000fe20008000000 */
[----:B------:R-:W-:-:S08]  /*17010*/  R2UR UR28, R12 ;  /* 0x000000000c1c72ca */ /* 0x000fd000000e0000 */
[----:B------:R-:W-:Y:S01]  /*17020*/  MOV R152, UR11 ;  /* 0x0000000b00987c02 */ /* 0x000fe20008000f00 */
[----:B------:R-:W-:Y:S01]  /*17030*/  UMOV UR11, UR29 ;  /* 0x0000001d000b7c82 */ /* 0x000fe20008000000 */
[----:B------:R-:W-:Y:S01]  /*17040*/  R2UR UR29, R13 ;  /* 0x000000000d1d72ca */ /* 0x000fe200000e0000 */
[----:B------:R-:W-:Y:S02]  /*17050*/  VIADD R148, R146, 0x500 ;  /* 0x0000050092947836 */ /* 0x000fe40000000000 */
[----:B------:R-:W-:Y:S01]  /*17060*/  IMAD.MOV.U32 R149, RZ, RZ, -0x7fffffe0 ;  /* 0x80000020ff957424 */ /* 0x000fe200078e00ff */
[----:B------:R-:W-:Y:S02]  /*17070*/  WARPGROUP.DEPBAR.LE gsb0, 0x0 ;  /* 0x00008000000079c5 */ /* 0x000fe40000010000 */
[----:B------:R-:W-:-:S07]  /*17080*/  WARPGROUP.ARRIVE ;  /* 0x00000000000079c5 */ /* 0x000fce0000000000 */
[----:B------:R-:W-:Y:S01]  /*17090*/  HGMMA.64x16x16.F32 R72, gdesc[UR28], R72, gsb0 ;  /* 0x002000001c4879f0 */ /* 0x000fe20008000848 */
[----:B------:R-:W-:Y:S02]  /*170a0*/  R2UR UR14, R148 ;  /* 0x00000000940e72ca */ /* 0x000fe400000e0000 */
[----:B------:R-:W-:-:S11]  /*170b0*/  R2UR UR15, R149 ;  /* 0x00000000950f72ca */ /* 0x000fd600000e0000 */
[----:B-1----:R-:W-:Y:S01]  /*170c0*/  MOV R21, UR14 ;  /* 0x0000000e00157c02 */ /* 0x002fe20008000f00 */
[----:B------:R-:W-:Y:S01]  /*170d0*/  UMOV UR14, UR44 ;  /* 0x0000002c000e7c82 */ /* 0x000fe20008000000 */
[----:B------:R-:W-:Y:S01]  /*170e0*/  MOV R145, UR15 ;  /* 0x0000000f00917c02 */ /* 0x000fe20008000f00 */
[----:B------:R-:W-:Y:S01]  /*170f0*/  UMOV UR15, UR45 ;  /* 0x0000002d000f7c82 */ /* 0x000fe20008000000 */
[----:B------:R-:W-:Y:S02]  /*17100*/  R2UR UR44, R10 ;  /* 0x000000000a2c72ca */ /* 0x000fe400000e0000 */
[----:B------:R-:W-:Y:S01]  /*17110*/  R2UR UR45, R11 ;  /* 0x000000000b2d72ca */ /* 0x000fe200000e0000 */
[----:B------:R1:W-:Y:S01]  /*17120*/  STL [R1+0xb4], R14 ;  /* 0x0000b40e01007387 */ /* 0x0003e20000100800 */
[----:B------:R-:W-:Y:S01]  /*17130*/  MOV R157, UR46 ;  /* 0x0000002e009d7c02 */ /* 0x000fe20008000f00 */
[----:B------:R-:W-:Y:S01]  /*17140*/  UMOV UR46, UR52 ;  /* 0x00000034002e7c82 */ /* 0x000fe20008000000 */
[----:B-1----:R-:W-:Y:S01]  /*17150*/  MOV R14, UR47 ;  /* 0x0000002f000e7c02 */ /* 0x002fe20008000f00 */
[----:B------:R-:W-:Y:S01]  /*17160*/  UMOV UR47, UR53 ;  /* 0x00000035002f7c82 */ /* 0x000fe20008000000 */
        /* <DEDUP_REMOVED lines=26> */
[----:B------:R-:W-:Y:S02]  /*17310*/  R2UR UR50, R147 ;  /* 0x00000000933272ca */ /* 0x000fe400000e0000 */
[----:B------:R-:W-:Y:S02]  /*17320*/  R2UR UR48, R10 ;  /* 0x000000000a3072ca */ /* 0x000fe400000e0000 */
[----:B------:R-:W-:-:S02]  /*17330*/  R2UR UR49, R11 ;  /* 0x000000000b3172ca */ /* 0x000fc400000e0000 */
[----:B------:R-:W-:Y:S02]  /*17340*/  R2UR UR56, R10 ;  /* 0x000000000a3872ca */ /* 0x000fe400000e0000 */
[C---:B------:R-:W-:Y:S01]  /*17350*/  R2UR UR57, R11.reuse ;  /* 0x000000000b3972ca */ /* 0x040fe200000e0000 */
[----:B------:R-:W-:Y:S01]  /*17360*/  VIADD R148, R146, 0x540 ;  /* 0x0000054092947836 */ /* 0x000fe20000000000 */
[----:B------:R-:W-:Y:S01]  /*17370*/  R2UR UR44, R10 ;  /* 0x000000000a2c72ca */ /* 0x000fe200000e0000 */
[----:B------:R-:W-:Y:S01]  /*17380*/  IMAD.MOV.U32 R149, RZ, RZ, -0x7fffffe0 ;  /* 0x80000020ff957424 */ /* 0x000fe200078e00ff */
[----:B------:R-:W-:Y:S01]  /*17390*/  R2UR UR45, R11 ;  /* 0x000000000b2d72ca */ /* 0x000fe200000e0000 */
[----:B------:R1:W5:Y:S01]  /*173a0*/  LDL.LU R14, [R1+0xb4] ;  /* 0x0000b400010e7983 */ /* 0x0003620000300800 */
[----:B------:R-:W-:Y:S02]  /*173b0*/  WARPGROUP.DEPBAR.LE gsb0, 0x0 ;  /* 0x00008000000079c5 */ /* 0x000fe40000010000 */
[----:B------:R-:W-:-:S09]  /*173c0*/  WARPGROUP.ARRIVE ;  /* 0x00000000000079c5 */ /* 0x000fd20000000000 */
[----:B------:R-:W-:Y:S03]  /*173d0*/  HGMMA.64x16x16.F32 R96, gdesc[UR44], R96, gsb0 ;  /* 0x002000002c6079f0 */ /* 0x000fe60008000860 */
[----:B------:R-:W-:Y:S02]  /*173e0*/  WARPGROUP.DEPBAR.LE gsb0, 0x0 ;  /* 0x00008000000079c5 */ /* 0x000fe40000010000 */
[----:B------:R-:W-:-:S06]  /*173f0*/  WARPGROUP.ARRIVE ;  /* 0x00000000000079c5 */ /* 0x000fcc0000000000 */
[----:B------:R-:W-:Y:S01]  /*17400*/  HGMMA.64x16x16.F32 R88, gdesc[UR48], R88, gsb0 ;  /* 0x00200000305879f0 */ /* 0x000fe20008000858 */
        /* <DEDUP_REMOVED lines=163> */
[----:B-1----:R-:W-:Y:S05]  /*17e40*/  @P2 BRA `(.L_x_2435) ;  /* 0x0000000000302947 */ /* 0x002fea0003800000 */
[----:B------:R-:W-:Y:S05]  /*17e50*/  @!P1 BRA `(.L_x_2436) ;  /* 0x0000000000049947 */ /* 0x000fea0003800000 */
[----:B------:R-:W-:Y:S01]  /*17e60*/  BPT.TRAP 0x1 ;  /* 0x000000040000795c */ /* 0x000fe20000300000 */
.L_x_2436:
[----:B------:R-:W-:Y:S01]  /*17e70*/  SHF.L.U32 R15, R15, 0x1f, RZ ;  /* 0x0000001f0f0f7819 */ /* 0x000fe200000006ff */
[----:B------:R-:W-:-:S04]  /*17e80*/  IMAD R21, R20, 0x8, R16 ;  /* 0x0000000814157824 */ /* 0x000fc800078e0210 */
[----:B------:R1:W2:Y:S01]  /*17e90*/  SYNCS.PHASECHK.TRANS64.TRYWAIT P2, [R21+URZ+0x31c50], R15 ;  /* 0x031c500f150075a7 */ /* 0x0002a2000804017f */
[----:B------:R-:W-:Y:S05]  /*17ea0*/  @!P1 BRA `(.L_x_2437) ;  /* 0x0000000000049947 */ /* 0x000fea0003800000 */
[----:B------:R-:W-:Y:S01]  /*17eb0*/  BPT.TRAP 0x1 ;  /* 0x000000040000795c */ /* 0x000fe20000300000 */
.L_x_2437:
[----:B------:R-:W-:Y:S04]  /*17ec0*/  BSSY B0, `(.L_x_2435) ;  /* 0x0000004000007945 */ /* 0x000fe80003800000 */
[----:B--2---:R-:W-:Y:S05]  /*17ed0*/  @P2 BRA `(.L_x_2438) ;  /* 0x0000000000082947 */ /* 0x004fea0003800000 */
[----:B------:R-:W2:Y:S02]  /*17ee0*/  SYNCS.PHASECHK.TRANS64.TRYWAIT P2, [R21+URZ+0x31c50], R15 ;  /* 0x031c500f150075a7 */ /* 0x000ea4000804017f */
[----:B--2---:R-:W-:Y:S05]  /*17ef0*/  @!P2 BRA `(.L_x_2439) ;  /* 0x000000d800b8a947 */ /* 0x004fea0003800000 */
.L_x_2438:
[----:B------:R-:W-:Y:S05]  /*17f00*/  BSYNC B0 ;  /* 0x0000000000007941 */ /* 0x000fea0003800000 */
.L_x_2435:
[----:B------:R-:W-:Y:S01]  /*17f10*/  FMUL.FTZ R155, R136, UR61 ;  /* 0x0000003d889b7c20 */ /* 0x000fe20008410000 */
[----:B------:R-:W-:Y:S01]  /*17f20*/  FMUL.FTZ R150, R137, UR61 ;  /* 0x0000003d89967c20 */ /* 0x000fe20008410000 */
[----:B------:R-:W-:Y:S01]  /*17f30*/  FMUL.FTZ R146, R140, UR61 ;  /* 0x0000003d8c927c20 */ /* 0x000fe20008410000 */
[----:B------:R-:W-:Y:S01]  /*17f40*/  FMUL.FTZ R145, R141, UR61 ;  /* 0x0000003d8d917c20 */ /* 0x000fe20008410000 */
[----:B------:R-:W-:Y:S01]  /*17f50*/  FMUL.FTZ R141, R128, UR61 ;  /* 0x0000003d808d7c20 */ /* 0x000fe20008410000 */
[----:B------:R-:W-:Y:S01]  /*17f60*/  FMUL.FTZ R138, R138, UR61 ;  /* 0x0000003d8a8a7c20 */ /* 0x000fe20008410000 */
[----:B------:R-:W3:Y:S01]  /*17f70*/  MUFU.TANH R155, R155 ;  /* 0x0000009b009b7308 */ /* 0x000ee20000002400 */
[----:B------:R-:W-:Y:S01]  /*17f80*/  FMUL.FTZ R140, R129, UR61 ;  /* 0x0000003d818c7c20 */ /* 0x000fe20008410000 */
[----:B------:R4:W-:Y:S01]  /*17f90*/  STL [R1+0xb4], R2 ;  /* 0x0000b40201007387 */ /* 0x0009e20000100800 */
[----:B-12---:R-:W-:Y:S01]  /*17fa0*/  FMUL.FTZ R21, R113, UR61 ;  /* 0x0000003d71157c20 */ /* 0x006fe20008410000 */
        /* <DEDUP_REMOVED lines=13> */
[----:B---3-5:R-:W-:Y:S01]  /*18080*/  FMNMX.FTZ R113, R155, R14, !PT ;  /* 0x0000000e9b717209 */ /* 0x028fe20007810000 */
[----:B------:R-:W-:Y:S01]  /*18090*/  FMUL.FTZ R109, R109, UR61 ;  /* 0x0000003d6d6d7c20 */ /* 0x000fe20008410000 */
[----:B------:R-:W-:Y:S01]  /*180a0*/  FMUL.FTZ R96, R96, UR61 ;  /* 0x0000003d60607c20 */ /* 0x000fe20008410000 */
[----:B------:R-:W-:Y:S01]  /*180b0*/  FMUL.FTZ R100, R100, UR61 ;  /* 0x0000003d64647c20 */ /* 0x000fe20008410000 */
[----:B------:R-:W-:Y:S01]  /*180c0*/  FMUL.FTZ R101, R101, UR61 ;  /* 0x0000003d65657c20 */ /* 0x000fe20008410000 */
[----:B------:R-:W-:Y:S01]  /*180d0*/  FMUL.FTZ R88, R88, UR61 ;  /* 0x0000003d58587c20 */ /* 0x000fe20008410000 */
[----:B------:R-:W-:Y:S01]  /*180e0*/  FMUL.FTZ R89, R89, UR61 ;  /* 0x0000003d59597c20 */ /* 0x000fe20008410000 */
[----:B------:R-:W3:Y:S01]  /*180f0*/  MUFU.TANH R145, R145 ;  /* 0x0000009100917308 */ /* 0x000ee20000002400 */
        /* <DEDUP_REMOVED lines=13> */
[----:B------:R-:W-:Y:S05]  /*181d0*/  WARPSYNC.ALL ;  /* 0x0000000000007948 */ /* 0x000fea0003800000 */
[----:B----4-:R2:W4:Y:S01]  /*181e0*/  MUFU.TANH R2, R138 ;  /* 0x0000008a00027308 */ /* 0x0105220000002400 */
[----:B---3--:R-:W-:Y:S01]  /*181f0*/  FMNMX.FTZ R116, R145, R116, !PT ;  /* 0x0000007491747209 */ /* 0x008fe20007810000 */
[----:B------:R-:W-:Y:S01]  /*18200*/  FMUL.FTZ R127, R127, UR61 ;  /* 0x0000003d7f7f7c20 */ /* 0x000fe20008410000 */
[----:B------:R-:W-:Y:S01]  /*18210*/  ULDC UR4, c[0x0][0x988] ;  /* 0x0002620000047ab9 */ /* 0x000fe20000000800 */
[----:B------:R-:W-:Y:S01]  /*18220*/  FMUL.FTZ R143, R143, UR61 ;  /* 0x0000003d8f8f7c20 */ /* 0x000fe20008410000 */
[----:B------:R-:W-:Y:S01]  /*18230*/  FMUL.FTZ R139, R139, UR61 ;  /* 0x0000003d8b8b7c20 */ /* 0x000fe20008410000 */
[----:B-1----:R-:W-:Y:S01]  /*18240*/  FMNMX.FTZ R116, R141, R116, !PT ;  /* 0x000000748d747209 */ /* 0x002fe20007810000 */
[----:B------:R-:W-:Y:S01]  /*18250*/  FMUL.FTZ R131, R131, UR61 ;  /* 0x0000003d83837c20 */ /* 0x000fe20008410000 */
[----:B------:R-:W1:Y:S01]  /*18260*/  MUFU.TANH R140, R140 ;  /* 0x0000008c008c7308 */ /* 0x000e620000002400 */
[----:B--2---:R-:W-:Y:S01]  /*18270*/  FMUL.FTZ R138, R132, UR61 ;  /* 0x0000003d848a7c20 */ /* 0x004fe20008410000 */
[----:B------:R-:W-:Y:S01]  /*18280*/  FMUL.FTZ R132, R133, UR61 ;  /* 0x0000003d85847c20 */ /* 0x000fe20008410000 */
[----:B------:R-:W-:Y:S01]  /*18290*/  FMUL.FTZ R130, R130, UR61 ;  /* 0x0000003d82827c20 */ /* 0x000fe20008410000 */
[----:B------:R-:W-:Y:S01]  /*182a0*/  FMUL.FTZ R114, R114, UR61 ;  /* 0x0000003d72727c20 */ /* 0x000fe20008410000 */
[----:B------:R-:W-:Y:S01]  /*182b0*/  FMUL.FTZ R142, R142, UR61 ;  /* 0x0000003d8e8e7c20 */ /* 0x000fe20008410000 */
[----:B------:R-:W-:Y:S01]  /*182c0*/  FMUL.FTZ R122, R122, UR61 ;  /* 0x0000003d7a7a7c20 */ /* 0x000fe20008410000 */
[----:B------:R-:W-:Y:S01]  /*182d0*/  FMUL.FTZ R126, R126, UR61 ;  /* 0x0000003d7e7e7c20 */ /* 0x000fe20008410000 */
[----:B------:R-:W2:Y:S01]  /*182e0*/  MUFU.TANH R138, R138 ;  /* 0x0000008a008a7308 */ /* 0x000ea20000002400 */
[----:B----4-:R3:W-:Y:S01]  /*182f0*/  STL [R1+0x3c], R2 ;  /* 0x00003c0201007387 */ /* 0x0107e20000100800 */
[----:B------:R-:W-:Y:S01]  /*18300*/  FMUL.FTZ R134, R134, UR61 ;  /* 0x0000003d86867c20 */ /* 0x000fe20008410000 */
[----:B------:R-:W-:Y:S01]  /*18310*/  FMUL.FTZ R135, R135, UR61 ;  /* 0x0000003d87877c20 */ /* 0x000fe20008410000 */
[----:B------:R-:W-:Y:S01]  /*18320*/  FMUL.FTZ R156, R118, UR61 ;  /* 0x0000003d769c7c20 */ /* 0x000fe20008410000 */
[----:B------:R-:W-:Y:S01]  /*18330*/  FMUL.FTZ R123, R123, UR61 ;  /* 0x0000003d7b7b7c20 */ /* 0x000fe20008410000 */
[----:B------:R-:W-:-:S02]  /*18340*/  FMUL.FTZ R157, R115, UR61 ;  /* 0x0000003d739d7c20 */ /* 0x000fc40008410000 */
[----:B------:R-:W4:Y:S01]  /*18350*/  MUFU.TANH R132, R132 ;  /* 0x0000008400847308 */ /* 0x000f220000002400 */
[----:B-1----:R-:W-:-:S07]  /*18360*/  FMNMX.FTZ R116, R140, R116, !PT ;  /* 0x000000748c747209 */ /* 0x002fce0007810000 */
[----:B------:R-:W1:Y:S01]  /*18370*/  MUFU.TANH R137, R137 ;  /* 0x0000008900897308 */ /* 0x000e620000002400 */
[----:B--2---:R-:W-:-:S07]  /*18380*/  FMNMX.FTZ R116, R138, R116, !PT ;  /* 0x000000748a747209 */ /* 0x004fce0007810000 */
[----:B------:R-:W2:Y:S01]  /*18390*/  MUFU.TANH R136, R136 ;  /* 0x0000008800887308 */ /* 0x000ea20000002400 */
[----:B----4-:R-:W-:-:S07]  /*183a0*/  FMNMX.FTZ R116, R132, R116, !PT ;  /* 0x0000007484747209 */ /* 0x010fce0007810000 */
[----:B------:R-:W4:Y:S01]  /*183b0*/  MUFU.TANH R129, R129 ;  /* 0x0000008100817308 */ /* 0x000f220000002400 */
[----:B-1----:R-:W-:-:S07]  /*183c0*/  FMNMX.FTZ R116, R137, R116, !PT ;  /* 0x0000007489747209 */ /* 0x002fce0007810000 */
[----:B------:R-:W1:Y:S01]  /*183d0*/  MUFU.TANH R128, R128 ;  /* 0x0000008000807308 */ /* 0x000e620000002400 */
[----:B--2---:R-:W-:-:S07]  /*183e0*/  FMNMX.FTZ R116, R136, R116, !PT ;  /* 0x0000007488747209 */ /* 0x004fce0007810000 */
[----:B------:R-:W2:Y:S08]  /*183f0*/  MUFU.TANH R15, R15 ;  /* 0x0000000f000f7308 */ /* 0x000eb00000002400 */
[----:B------:R-:W0:Y:S08]  /*18400*/  MUFU.TANH R21, R21 ;  /* 0x0000001500157308 */ /* 0x000e300000002400 */
[----:B------:R-:W3:Y:S08]  /*18410*/  MUFU.TANH R125, R125 ;  /* 0x0000007d007d7308 */ /* 0x000ef00000002400 */
[----:B------:R4:W-:Y:S08]  /*18420*/  MUFU.TANH R113, R97 ;  /* 0x0000006100717308 */ /* 0x0009f00000002400 */
[----:B------:R-:W3:Y:S01]  /*18430*/  MUFU.TANH R112, R112 ;  /* 0x0000007000707308 */ /* 0x000ee20000002400 */
[----:B----4-:R-:W-:-:S04]  /*18440*/  FMNMX.FTZ R97, R129, R116, !PT ;  /* 0x0000007481617209 */ /* 0x010fc80007810000 */
[----:B-1----:R-:W-:-:S03]  /*18450*/  FMNMX.FTZ R97, R128, R97, !PT ;  /* 0x0000006180617209 */ /* 0x002fc60007810000 */
[----:B------:R-:W1:Y:S01]  /*18460*/  MUFU.TANH R104, R104 ;  /* 0x0000006800687308 */ /* 0x000e620000002400 */
[----:B--2---:R-:W-:-:S04]  /*18470*/  FMNMX.FTZ R97, R15, R97, !PT ;  /* 0x000000610f617209 */ /* 0x004fc80007810000 */
[----:B0-----:R-:W-:-:S03]  /*18480*/  FMNMX.FTZ R97, R21, R97, !PT ;  /* 0x0000006115617209 */ /* 0x001fc60007810000 */
[----:B------:R-:W0:Y:S01]  /*18490*/  MUFU.TANH R105, R105 ;  /* 0x0000006900697308 */ /* 0x000e220000002400 */
[----:B---3--:R-:W-:-:S04]  /*184a0*/  FMNMX.FTZ R97, R125, R97, !PT ;  /* 0x000000617d617209 */ /* 0x008fc80007810000 */
[----:B------:R-:W-:-:S03]  /*184b0*/  FMNMX.FTZ R97, R112, R97, !PT ;  /* 0x0000006170617209 */ /* 0x000fc60007810000 */
        /* <DEDUP_REMOVED lines=9> */
[----:B0-----:R-:W-:-:S04]  /*18550*/  FMNMX.FTZ R97, R96, R97, !PT ;  /* 0x0000006160617209 */ /* 0x001fc80007810000 */
[----:B------:R-:W-:-:S03]  /*18560*/  FMNMX.FTZ R97, R113, R97, !PT ;  /* 0x0000006171617209 */ /* 0x000fc60007810000 */
        /* <DEDUP_REMOVED lines=26> */
[----:B------:R-:W-:Y:S01]  /*18710*/  MUFU.TANH R89, R143 ;  /* 0x0000008f00597308 */ /* 0x000fe20000002400 */
[----:B-1----:R-:W-:-:S05]  /*18720*/  FMNMX.FTZ R72, R124, R72, !PT ;  /* 0x000000487c487209 */ /* 0x002fca0007810000 */
[----:B------:R-:W1:Y:S02]  /*18730*/  SHFL.BFLY PT, R73, R72, 0x2, 0x1f ;  /* 0x0c401f0048497f89 */ /* 0x000e6400000e0000 */
[----:B------:R-:W-:Y:S08]  /*18740*/  MUFU.TANH R2, R139 ;  /* 0x0000008b00027308 */ /* 0x000ff00000002400 */
[----:B------:R2:W-:Y:S08]  /*18750*/  MUFU.TANH R143, R131 ;  /* 0x00000083008f7308 */ /* 0x0005f00000002400 */
[----:B------:R3:W-:Y:S01]  /*18760*/  MUFU.TANH R139, R130 ;  /* 0x00000082008b7308 */ /* 0x0007e20000002400 */
[----:B-1----:R-:W-:-:S07]  /*18770*/  FMNMX.FTZ R72, R72, R73, !PT ;  /* 0x0000004948487209 */ /* 0x002fce0007810000 */
[----:B------:R-:W1:Y:S01]  /*18780*/  MUFU.TANH R93, R114 ;  /* 0x00000072005d7308 */ /* 0x000e620000002400 */
[----:B------:R-:W4:Y:S07]  /*18790*/  SHFL.BFLY PT, R73, R72, 0x1, 0x1f ;  /* 0x0c201f0048497f89 */ /* 0x000f2e00000e0000 */
[----:B------:R-:W-:Y:S08]  /*187a0*/  MUFU.TANH R92, R142 ;  /* 0x0000008e005c7308 */ /* 0x000ff00000002400 */
[----:B------:R1:W-:Y:S08]  /*187b0*/  MUFU.TANH R133, R122 ;  /* 0x0000007a00857308 */ /* 0x0003f00000002400 */
[----:B------:R-:W-:Y:S01]  /*187c0*/  MUFU.TANH R81, R126 ;  /* 0x0000007e00517308 */ /* 0x000fe20000002400 */
[----:B----4-:R-:W-:Y:S01]  /*187d0*/  FMNMX.FTZ R72, R72, R73, !PT ;  /* 0x0000004948487209 */ /* 0x010fe20007810000 */
[----:B------:R-:W-:-:S04]  /*187e0*/  IMAD.U32 R73, RZ, RZ, UR4 ;  /* 0x00000004ff497e24 */ /* 0x000fc8000f8e00ff */
[CC--:B------:R-:W-:Y:S01]  /*187f0*/  FMUL.FTZ R154, R72.reuse, R73.reuse ;  /* 0x00000049489a7220 */ /* 0x0c0fe20000410000 */
[----:B------:R-:W-:Y:S01]  /*18800*/  FADD.FTZ R14, -R72, R14 ;  /* 0x0000000e480e7221 */ /* 0x000fe20000010100 */
[----:B------:R4:W4:Y:S02]  /*18810*/  MUFU.TANH R85, R134 ;  /* 0x0000008600557308 */ /* 0x0009240000002400 */
[-C--:B--2---:R-:W-:Y:S01]  /*18820*/  FFMA.FTZ R131, R137, R73.reuse, -R154 ;  /* 0x0000004989837223 */ /* 0x084fe2000001089a */
[----:B0-----:R-:W-:Y:S02]  /*18830*/  IMAD.MOV.U32 R137, RZ, RZ, R80 ;  /* 0x000000ffff897224 */ /* 0x001fe400078e0050 */
[-CC-:B---3--:R-:W-:Y:S01]  /*18840*/  FFMA.FTZ R130, R136, R73.reuse, -R154.reuse ;  /* 0x0000004988827223 */ /* 0x188fe2000001089a */
[-CC-:B------:R-:W-:Y:S01]  /*18850*/  FFMA.FTZ R80, R105, R73.reuse, -R154.reuse ;  /* 0x0000004969507223 */ /* 0x180fe2000001089a */
[----:B------:R-:W2:Y:S01]  /*18860*/  LDL.LU R136, [R1+0x8] ;  /* 0x0000080001887983 */ /* 0x000ea20000300800 */
[-C--:B------:R-:W-:Y:S01]  /*18870*/  FMUL.FTZ R14, R14, R73.reuse ;  /* 0x000000490e0e7220 */ /* 0x080fe20000410000 */
[-CC-:B------:R-:W-:Y:S01]  /*18880*/  FFMA.FTZ R118, R155, R73.reuse, -R154.reuse ;  /* 0x000000499b767223 */ /* 0x180fe2000001089a */
[----:B------:R0:W3:Y:S01]  /*18890*/  MUFU.TANH R84, R135 ;  /* 0x0000008700547308 */ /* 0x0000e20000002400 */
[----:B------:R-:W2:Y:S01]  /*188a0*/  LDL.LU R105, [R1+0x3c] ;  /* 0x00003c0001697983 */ /* 0x000ea20000300800 */
[-CC-:B-1----:R-:W-:Y:S01]  /*188b0*/  FFMA.FTZ R122, R150, R73.reuse, -R154.reuse ;  /* 0x00000049967a7223 */ /* 0x182fe2000001089a */
[-CC-:B------:R-:W-:Y:S01]  /*188c0*/  FFMA.FTZ R76, R104, R73.reuse, -R154.reuse ;  /* 0x00000049684c7223 */ /* 0x180fe2000001089a */
[----:B------:R-:W-:Y:S01]  /*188d0*/  FFMA.FTZ R114, R146, R73, -R154 ;  /* 0x0000004992727223 */ /* 0x000fe2000001089a */
[----:B------:R-:W-:-:S02]  /*188e0*/  IMAD.MOV.U32 R155, RZ, RZ, R93 ;  /* 0x000000ffff9b7224 */ /* 0x000fc400078e005d */
[-CC-:B------:R-:W-:Y:S01]  /*188f0*/  FFMA.FTZ R115, R145, R73.reuse, -R154.reuse ;  /* 0x0000004991737223 */ /* 0x180fe2000001089a */
[-CC-:B----4-:R-:W-:Y:S01]  /*18900*/  FFMA.FTZ R134, R140, R73.reuse, -R154.reuse ;  /* 0x000000498c867223 */ /* 0x190fe2000001089a */
[----:B------:R-:W-:Y:S01]  /*18910*/  MUFU.EX2 R14, R14 ;  /* 0x0000000e000e7308 */ /* 0x000fe20000000800 */
[-CC-:B------:R-:W-:Y:S01]  /*18920*/  FFMA.FTZ R93, R117, R73.reuse, -R154.reuse ;  /* 0x00000049755d7223 */ /* 0x180fe2000001089a */
[----:B------:R-:W-:Y:S02]  /*18930*/  IMAD.MOV.U32 R150, RZ, RZ, R85 ;  /* 0x000000ffff967224 */ /* 0x000fe400078e0055 */
[----:B0-----:R-:W-:-:S04]  /*18940*/  FFMA.FTZ R135, R141, R73, -R154 ;  /* 0x000000498d877223 */ /* 0x001fc8000001089a */
[----:B------:R0:W1:Y:S01]  /*18950*/  MUFU.TANH R142, R123 ;  /* 0x0000007b008e7308 */ /* 0x0000620000002400 */
[----:B------:R-:W-:Y:S01]  /*18960*/  FMUL.FTZ R117, R106, UR61 ;  /* 0x0000003d6a757c20 */ /* 0x000fe20008410000 */
[----:B------:R-:W-:Y:S02]  /*18970*/  IMAD.MOV.U32 R140, RZ, RZ, R133 ;  /* 0x000000ffff8c7224 */ /* 0x000fe400078e0085 */
[-CC-:B------:R-:W-:Y:S01]  /*18980*/  FFMA.FTZ R133, R138, R73.reuse, -R154.reuse ;  /* 0x000000498a857223 */ /* 0x180fe2000001089a */
[----:B------:R-:W-:Y:S02]  /*18990*/  IMAD.MOV.U32 R138, RZ, RZ, R81 ;  /* 0x000000ffff8a7224 */ /* 0x000fe400078e0051 */
[-C--:B------:R-:W-:Y:S01]  /*189a0*/  FFMA.FTZ R127, R15, R73.reuse, -R154 ;  /* 0x000000490f7f7223 */ /* 0x080fe2000001089a */
[----:B---3--:R-:W-:Y:S02]  /*189b0*/  IMAD.MOV.U32 R146, RZ, RZ, R84 ;  /* 0x000000ffff927224 */ /* 0x008fe400078e0054 */
[----:B------:R-:W-:Y:S01]  /*189c0*/  FFMA.FTZ R126, R21, R73, -R154 ;  /* 0x00000049157e7223 */ /* 0x000fe2000001089a */
[----:B------:R-:W3:Y:S01]  /*189d0*/  MUFU.EX2 R104, R118 ;  /* 0x0000007600687308 */ /* 0x000ee20000000800 */
[----:B0-----:R-:W-:-:S02]  /*189e0*/  IMAD.MOV.U32 R123, RZ, RZ, R92 ;  /* 0x000000ffff7b7224 */ /* 0x001fc400078e005c */
[-CC-:B------:R-:W-:Y:S01]  /*189f0*/  FFMA.FTZ R92, R88, R73.reuse, -R154.reuse ;  /* 0x00000049585c7223 */ /* 0x180fe2000001089a */
[-CC-:B------:R-:W-:Y:S01]  /*18a00*/  FFMA.FTZ R88, R121, R73.reuse, -R154.reuse ;  /* 0x0000004979587223 */ /* 0x180fe2000001089a */
[-CC-:B------:R-:W-:Y:S01]  /*18a10*/  FFMA.FTZ R97, R96, R73.reuse, -R154.reuse ;  /* 0x0000004960617223 */ /* 0x180fe2000001089a */
[-CC-:B------:R-:W-:Y:S02]  /*18a20*/  FFMA.FTZ R132, R132, R73.reuse, -R154.reuse ;  /* 0x0000004984847223 */ /* 0x180fe4000001089a */
[----:B------:R-:W0:Y:S01]  /*18a30*/  MUFU.EX2 R122, R122 ;  /* 0x0000007a007a7308 */ /* 0x000e220000000800 */
[----:B------:R-:W-:Y:S01]  /*18a40*/  FMUL.FTZ R121, R98, UR61 ;  /* 0x0000003d62797c20 */ /* 0x000fe20008410000 */
[----:B------:R-:W-:-:S06]  /*18a50*/  FFMA.FTZ R81, R112, R73, -R154 ;  /* 0x0000004970517223 */ /* 0x000fcc000001089a */
[----:B------:R1:W4:Y:S01]  /*18a60*/  MUFU.EX2 R106, R114 ;  /* 0x00000072006a7308 */ /* 0x0003220000000800 */
[----:B------:R-:W-:Y:S02]  /*18a70*/  IMAD.MOV.U32 R112, RZ, RZ, R89 ;  /* 0x000000ffff707224 */ /* 0x000fe400078e0059 */
[-CC-:B------:R-:W-:Y:S01]  /*18a80*/  FFMA.FTZ R129, R129, R73.reuse, -R154.reuse ;  /* 0x0000004981817223 */ /* 0x180fe2000001089a */
[-CC-:B------:R-:W-:Y:S01]  /*18a90*/  FFMA.FTZ R128, R128, R73.reuse, -R154.reuse ;  /* 0x0000004980807223 */ /* 0x180fe2000001089a */
[----:B------:R-:W-:-:S03]  /*18aa0*/  FFMA.FTZ R125, R125, R73, -R154 ;  /* 0x000000497d7d7223 */ /* 0x000fc6000001089a */
        /* <DEDUP_REMOVED lines=15> */
[----:B------:R-:W-:-:S02]  /*18ba0*/  IMAD.MOV.U32 R124, RZ, RZ, R112 ;  /* 0x000000ffff7c7224 */ /* 0x000fc400078e0070 */
[----:B------:R-:W-:Y:S01]  /*18bb0*/  FMUL.FTZ R116, R119, UR61 ;  /* 0x0000003d77747c20 */ /* 0x000fe20008410000 */
[----:B------:R-:W-:Y:S01]  /*18bc0*/  FMUL.FTZ R119, R110, UR61 ;  /* 0x0000003d6e777c20 */ /* 0x000fe20008410000 */
[----:B------:R-:W-:Y:S01]  /*18bd0*/  FMUL.FTZ R110, R102, UR61 ;  /* 0x0000003d666e7c20 */ /* 0x000fe20008410000 */
[----:B------:R-:W-:Y:S01]  /*18be0*/  IMAD.MOV.U32 R102, RZ, RZ, R139 ;  /* 0x000000ffff667224 */ /* 0x000fe200078e008b */
[----:B------:R-:W4:Y:S01]  /*18bf0*/  MUFU.TANH R157, R157 ;  /* 0x0000009d009d7308 */ /* 0x000f220000002400 */
[----:B-1----:R-:W-:Y:S02]  /*18c00*/  IMAD.MOV.U32 R114, RZ, RZ, R142 ;  /* 0x000000ffff727224 */ /* 0x002fe400078e008e */
[----:B------:R-:W-:Y:S02]  /*18c10*/  IMAD.MOV.U32 R101, RZ, RZ, R140 ;  /* 0x000000ffff657224 */ /* 0x000fe400078e008c */
[----:B------:R-:W-:Y:S02]  /*18c20*/  IMAD.MOV.U32 R109, RZ, RZ, R138 ;  /* 0x000000ffff6d7224 */ /* 0x000fe400078e008a */
[----:B------:R-:W-:Y:S01]  /*18c30*/  IMAD.MOV.U32 R108, RZ, RZ, R137 ;  /* 0x000000ffff6c7224 */ /* 0x000fe200078e0089 */
[----:B------:R-:W1:Y:S01]  /*18c40*/  MUFU.TANH R156, R156 ;  /* 0x0000009c009c7308 */ /* 0x000e620000002400 */
[----:B------:R-:W-:-:S07]  /*18c50*/  FMUL.FTZ R118, R107, UR61 ;  /* 0x0000003d6b767c20 */ /* 0x000fce0008410000 */
[----:B------:R-:W1:Y:S01]  /*18c60*/  MUFU.TANH R116, R116 ;  /* 0x0000007400747308 */ /* 0x000e620000002400 */
[----:B------:R-:W-:-:S07]  /*18c70*/  FMUL.FTZ R120, R111, UR61 ;  /* 0x0000003d6f787c20 */ /* 0x000fce0008410000 */
[----:B------:R-:W1:Y:S08]  /*18c80*/  MUFU.TANH R117, R117 ;  /* 0x0000007500757308 */ /* 0x000e700000002400 */
[----:B------:R-:W1:Y:S08]  /*18c90*/  MUFU.TANH R118, R118 ;  /* 0x0000007600767308 */ /* 0x000e700000002400 */
[----:B------:R-:W1:Y:S08]  /*18ca0*/  MUFU.TANH R119, R119 ;  /* 0x0000007700777308 */ /* 0x000e700000002400 */
[----:B------:R-:W1:Y:S01]  /*18cb0*/  MUFU.TANH R120, R120 ;  /* 0x0000007800787308 */ /* 0x000e620000002400 */
[----:B------:R-:W-:-:S07]  /*18cc0*/  FMUL.FTZ R111, R103, UR61 ;  /* 0x0000003d676f7c20 */ /* 0x000fce0008410000 */
[----:B------:R-:W1:Y:S01]  /*18cd0*/  MUFU.TANH R121, R121 ;  /* 0x0000007900797308 */ /* 0x000e620000002400 */
[----:B------:R-:W-:Y:S01]  /*18ce0*/  FMUL.FTZ R90, R90, UR61 ;  /* 0x0000003d5a5a7c20 */ /* 0x000fe20008410000 */
[----:B------:R-:W-:-:S06]  /*18cf0*/  FMUL.FTZ R112, R91, UR61 ;  /* 0x0000003d5b707c20 */ /* 0x000fcc0008410000 */
[----:B------:R-:W-:Y:S01]  /*18d00*/  MUFU.TANH R110, R110 ;  /* 0x0000006e006e7308 */ /* 0x000fe20000002400 */
[----:B------:R-:W-:-:S07]  /*18d10*/  FMUL.FTZ R113, R94, UR61 ;  /* 0x0000003d5e717c20 */ /* 0x000fce0008410000 */
[----:B------:R-:W-:Y:S08]  /*18d20*/  MUFU.TANH R111, R111 ;  /* 0x0000006f006f7308 */ /* 0x000ff00000002400 */
[----:B------:R-:W-:Y:S01]  /*18d30*/  MUFU.TANH R90, R90 ;  /* 0x0000005a005a7308 */ /* 0x000fe20000002400 */
[----:B------:R-:W-:-:S07]  /*18d40*/  FMUL.FTZ R137, R82, UR61 ;  /* 0x0000003d52897c20 */ /* 0x000fce0008410000 */
[----:B------:R-:W-:Y:S01]  /*18d50*/  MUFU.TANH R112, R112 ;  /* 0x0000007000707308 */ /* 0x000fe20000002400 */
[----:B------:R-:W-:-:S07]  /*18d60*/  FMUL.FTZ R138, R83, UR61 ;  /* 0x0000003d538a7c20 */ /* 0x000fce0008410000 */
[----:B------:R-:W-:Y:S01]  /*18d70*/  MUFU.TANH R113, R113 ;  /* 0x0000007100717308 */ /* 0x000fe20000002400 */
[----:B------:R-:W-:Y:S01]  /*18d80*/  FMUL.FTZ R139, R86, UR61 ;  /* 0x0000003d568b7c20 */ /* 0x000fe20008410000 */
[----:B------:R-:W-:-:S06]  /*18d90*/  FMUL.FTZ R140, R87, UR61 ;  /* 0x0000003d578c7c20 */ /* 0x000fcc0008410000 */
[----:B------:R-:W-:Y:S08]  /*18da0*/  MUFU.TANH R137, R137 ;  /* 0x0000008900897308 */ /* 0x000ff00000002400 */
[----:B------:R-:W-:Y:S08]  /*18db0*/  MUFU.TANH R138, R138 ;  /* 0x0000008a008a7308 */ /* 0x000ff00000002400 */
[----:B------:R-:W-:Y:S01]  /*18dc0*/  MUFU.TANH R139, R139 ;  /* 0x0000008b008b7308 */ /* 0x000fe20000002400 */
[----:B--2---:R-:W-:Y:S01]  /*18dd0*/  FMNMX.FTZ R98, R105, R0, !PT ;  /* 0x0000000069627209 */ /* 0x004fe20007810000 */
[----:B---3--:R-:W-:-:S03]  /*18de0*/  FFMA.FTZ R100, R14, R136, R104 ;  /* 0x000000880e647223 */ /* 0x008fc60000010068 */
[----:B------:R-:W-:Y:S01]  /*18df0*/  FMNMX.FTZ R98, R2, R98, !PT ;  /* 0x0000006202627209 */ /* 0x000fe20007810000 */
[----:B0-----:R-:W-:-:S03]  /*18e00*/  FADD.FTZ R100, R122, R100 ;  /* 0x000000647a647221 */ /* 0x001fc60000010000 */
[----:B------:R-:W-:Y:S01]  /*18e10*/  FMNMX.FTZ R98, R123, R98, !PT ;  /* 0x000000627b627209 */ /* 0x000fe20007810000 */
[----:B----4-:R-:W-:Y:S01]  /*18e20*/  FADD.FTZ R100, R106, R100 ;  /* 0x000000646a647221 */ /* 0x010fe20000010000 */
[----:B------:R-:W-:Y:S02]  /*18e30*/  F2FP.F16.F32.PACK_AB R104, R122, R104 ;  /* 0x000000687a68723e */ /* 0x000fe400000000ff */
[----:B------:R-:W-:Y:S01]  /*18e40*/  FMNMX.FTZ R98, R124, R98, !PT ;  /* 0x000000627c627209 */ /* 0x000fe20007810000 */
[----:B------:R-:W-:Y:S01]  /*18e50*/  FMUL.FTZ R122, R99, UR61 ;  /* 0x0000003d637a7c20 */ /* 0x000fe20008410000 */
[----:B------:R-:W-:Y:S02]  /*18e60*/  IMAD.MOV.U32 R99, RZ, RZ, R143 ;  /* 0x000000ffff637224 */ /* 0x000fe400078e008f */
[----:B------:R-:W-:Y:S01]  /*18e70*/  FMNMX.FTZ R98, R102, R98, !PT ;  /* 0x0000006266627209 */ /* 0x000fe20007810000 */
[C---:B------:R-:W-:Y:S01]  /*18e80*/  FADD.FTZ R142, R115.reuse, R100 ;  /* 0x00000064738e7221 */ /* 0x040fe20000010000 */
[----:B------:R-:W-:Y:S01]  /*18e90*/  F2FP.F16.F32.PACK_AB R106, R115, R106 ;  /* 0x0000006a736a723e */ /* 0x000fe200000000ff */
[----:B------:R-:W-:Y:S01]  /*18ea0*/  IMAD.MOV.U32 R115, RZ, RZ, R150 ;  /* 0x000000ffff737224 */ /* 0x000fe200078e0096 */
        /* <DEDUP_REMOVED lines=10> */
[----:B-1----:R-:W-:-:S04]  /*18f50*/  FMNMX.FTZ R98, R156, R98, !PT ;  /* 0x000000629c627209 */ /* 0x002fc80007810000 */
[----:B------:R-:W-:Y:S01]  /*18f60*/  FMNMX.FTZ R98, R116, R98, !PT ;  /* 0x0000006274627209 */ /* 0x000fe20007810000 */
[----:B------:R-:W0:Y:S03]  /*18f70*/  MUFU.TANH R122, R122 ;  /* 0x0000007a007a7308 */ /* 0x000e260000002400 */
[----:B------:R-:W-:-:S04]  /*18f80*/  FMNMX.FTZ R98, R117, R98, !PT ;  /* 0x0000006275627209 */ /* 0x000fc80007810000 */
[----:B------:R-:W-:-:S04]  /*18f90*/  FMNMX.FTZ R98, R118, R98, !PT ;  /* 0x0000006276627209 */ /* 0x000fc80007810000 */
[----:B------:R-:W-:-:S04]  /*18fa0*/  FMNMX.FTZ R98, R119, R98, !PT ;  /* 0x0000006277627209 */ /* 0x000fc80007810000 */
[----:B------:R-:W-:-:S04]  /*18fb0*/  FMNMX.FTZ R98, R120, R98, !PT ;  /* 0x0000006278627209 */ /* 0x000fc80007810000 */
[----:B------:R-:W-:Y:S01]  /*18fc0*/  FMNMX.FTZ R98, R121, R98, !PT ;  /* 0x0000006279627209 */ /* 0x000fe20007810000 */
[----:B------:R-:W-:-:S03]  /*18fd0*/  FMUL.FTZ R136, R95, UR61 ;  /* 0x0000003d5f887c20 */ /* 0x000fc60008410000 */
[----:B0-----:R-:W-:-:S04]  /*18fe0*/  FMNMX.FTZ R98, R122, R98, !PT ;  /* 0x000000627a627209 */ /* 0x001fc80007810000 */
[----:B------:R-:W-:Y:S01]  /*18ff0*/  FMNMX.FTZ R98, R110, R98, !PT ;  /* 0x000000626e627209 */ /* 0x000fe20007810000 */
[----:B------:R-:W0:Y:S03]  /*19000*/  MUFU.TANH R136, R136 ;  /* 0x0000008800887308 */ /* 0x000e260000002400 */
[----:B------:R-:W-:-:S04]  /*19010*/  FMNMX.FTZ R98, R111, R98, !PT ;  /* 0x000000626f627209 */ /* 0x000fc80007810000 */
[----:B------:R-:W-:-:S04]  /*19020*/  FMNMX.FTZ R98, R90, R98, !PT ;  /* 0x000000625a627209 */ /* 0x000fc80007810000 */
[----:B------:R-:W-:Y:S01]  /*19030*/  FMNMX.FTZ R98, R112, R98, !PT ;  /* 0x0000006270627209 */ /* 0x000fe20007810000 */
[----:B------:R-:W-:-:S03]  /*19040*/  FMUL.FTZ R143, R74, UR61 ;  /* 0x0000003d4a8f7c20 */ /* 0x000fc60008410000 */
[----:B------:R-:W-:Y:S01]  /*19050*/  FMNMX.FTZ R98, R113, R98, !PT ;  /* 0x0000006271627209 */ /* 0x000fe20007810000 */
[----:B------:R-:W1:Y:S01]  /*19060*/  MUFU.TANH R140, R140 ;  /* 0x0000008c008c7308 */ /* 0x000e620000002400 */
[----:B------:R-:W-:Y:S02]  /*19070*/  FMUL.FTZ R146, R75, UR61 ;  /* 0x0000003d4b927c20 */ /* 0x000fe40008410000 */
[----:B0-----:R-:W-:Y:S01]  /*19080*/  FMNMX.FTZ R98, R136, R98, !PT ;  /* 0x0000006288627209 */ /* 0x001fe20007810000 */
[----:B------:R-:W-:-:S03]  /*19090*/  FMUL.FTZ R148, R78, UR61 ;  /* 0x0000003d4e947c20 */ /* 0x000fc60008410000 */
[----:B------:R-:W-:Y:S01]  /*190a0*/  FMNMX.FTZ R98, R137, R98, !PT ;  /* 0x0000006289627209 */ /* 0x000fe20007810000 */
[----:B------:R-:W0:Y:S01]  /*190b0*/  MUFU.TANH R143, R143 ;  /* 0x0000008f008f7308 */ /* 0x000e220000002400 */
[----:B------:R-:W-:Y:S02]  /*190c0*/  FMUL.FTZ R149, R79, UR61 ;  /* 0x0000003d4f957c20 */ /* 0x000fe40008410000 */
[----:B------:R-:W-:-:S05]  /*190d0*/  FMNMX.FTZ R98, R138, R98, !PT ;  /* 0x000000628a627209 */ /* 0x000fca0007810000 */
[----:B------:R-:W2:Y:S01]  /*190e0*/  MUFU.TANH R146, R146 ;  /* 0x0000009200927308 */ /* 0x000ea20000002400 */
[----:B------:R-:W-:-:S07]  /*190f0*/  FMNMX.FTZ R98, R139, R98, !PT ;  /* 0x000000628b627209 */ /* 0x000fce0007810000 */
[----:B------:R-:W3:Y:S01]  /*19100*/  MUFU.TANH R148, R148 ;  /* 0x0000009400947308 */ /* 0x000ee20000002400 */
[----:B-1----:R-:W-:-:S07]  /*19110*/  FMNMX.FTZ R98, R140, R98, !PT ;  /* 0x000000628c627209 */ /* 0x002fce0007810000 */
[----:B------:R-:W1:Y:S01]  /*19120*/  MUFU.TANH R149, R149 ;  /* 0x0000009500957308 */ /* 0x000e620000002400 */
[----:B0-----:R-:W-:-:S04]  /*19130*/  FMNMX.FTZ R98, R143, R98, !PT ;  /* 0x000000628f627209 */ /* 0x001fc80007810000 */
[----:B--2---:R-:W-:-:S04]  /*19140*/  FMNMX.FTZ R98, R146, R98, !PT ;  /* 0x0000006292627209 */ /* 0x004fc80007810000 */
[----:B---3--:R-:W-:-:S04]  /*19150*/  FMNMX.FTZ R74, R148, R98, !PT ;  /* 0x00000062944a7209 */ /* 0x008fc80007810000 */
[----:B-1----:R-:W-:-:S05]  /*19160*/  FMNMX.FTZ R74, R149, R74, !PT ;  /* 0x0000004a954a7209 */ /* 0x002fca0007810000 */
        /* <DEDUP_REMOVED lines=8> */
[----:B------:R-:W-:-:S03]  /*191f0*/  FFMA.FTZ R109, R155, R73, -R150 ;  /* 0x000000499b6d7223 */ /* 0x000fc60000010896 */
[----:B------:R-:W2:Y:S01]  /*19200*/  LDL R155, [R1+0x7c] ;  /* 0x00007c00019b7983 */ /* 0x000ea20000100800 */
[----:B------:R-:W-:Y:S01]  /*19210*/  FFMA.FTZ R94, R110, R73, -R150 ;  /* 0x000000496e5e7223 */ /* 0x000fe20000010896 */
[----:B------:R-:W-:-:S05]  /*19220*/  VIADD R110, R16, 0x200 ;  /* 0x00000200106e7836 */ /* 0x000fca0000000000 */
[----:B------:R-:W-:-:S04]  /*19230*/  SHF.R.U32.HI R110, RZ, 0x4, R110 ;  /* 0x00000004ff6e7819 */ /* 0x000fc8000001166e */
[----:B------:R-:W-:-:S04]  /*19240*/  LOP3.LUT R110, R110, 0x3fff, RZ, 0xc0, !PT ;  /* 0x00003fff6e6e7812 */ /* 0x000fc800078ec0ff */
[----:B------:R-:W-:Y:S01]  /*19250*/  LOP3.LUT R110, R110, 0x2400000, RZ, 0xfc, !PT ;  /* 0x024000006e6e7812 */ /* 0x000fe200078efcff */
[----:B------:R-:W-:-:S04]  /*19260*/  FFMA.FTZ R78, R112, R73, -R150 ;  /* 0x00000049704e7223 */ /* 0x000fc80000010896 */
[----:B------:R-:W-:-:S04]  /*19270*/  IMAD R110, R20, 0x6c0, R110 ;  /* 0x000006c0146e7824 */ /* 0x000fc800078e026e */
        /* <DEDUP_REMOVED lines=69> */
[----:B------:R-:W-:Y:S02]  /*196d0*/  IMAD.MOV.U32 R113, RZ, RZ, -0x3ffffff0 ;  /* 0xc0000010ff717424 */ /* 0x000fe400078e00ff */
[----:B------:R-:W-:Y:S01]  /*196e0*/  FFMA.FTZ R82, R136, R73, -R150 ;  /* 0x0000004988527223 */ /* 0x000fe20000010896 */
[----:B------:R-:W-:Y:S01]  /*196f0*/  R2UR UR28, R112 ;  /* 0x00000000701c72ca */ /* 0x000fe200000e0000 */
[----:B------:R-:W2:Y:S01]  /*19700*/  LDL.LU R136, [R1+0x34] ;  /* 0x0000340001887983 */ /* 0x000ea20000300800 */
        /* <DEDUP_REMOVED lines=17> */
[----:B------:R-:W-:Y:S03]  /*19820*/  HGMMA.64x96x16.F32 R24, gdesc[UR32].tnspB, R24, gsb0 ;  /* 0x41600000201879f0 */ /* 0x000fe60008000818 */
[----:B------:R-:W0:Y:S01]  /*19830*/  S2R R155, SR_TID.X ;  /* 0x00000000009b7919 */ /* 0x000e220000002100 */
[----:B------:R-:W-:Y:S01]  /*19840*/  FADD.FTZ R0, -R74, R0 ;  /* 0x000000004a007221 */ /* 0x000fe20000010100 */
[----:B------:R-:W-:-:S03]  /*19850*/  FFMA.FTZ R105, R105, R73, -R150 ;  /* 0x0000004969697223 */ /* 0x000fc60000010896 */
[----:B------:R-:W-:-:S03]  /*19860*/  FMUL.FTZ R0, R0, R73 ;  /* 0x0000004900007220 */ /* 0x000fc60000410000 */
[----:B------:R-:W-:Y:S01]  /*19870*/  MUFU.EX2 R105, R105 ;  /* 0x0000006900697308 */ /* 0x000fe20000000800 */
[----:B------:R-:W-:-:S07]  /*19880*/  FFMA.FTZ R83, R137, R73, -R150 ;  /* 0x0000004989537223 */ /* 0x000fce0000010896 */
[----:B------:R-:W2:Y:S01]  /*19890*/  MUFU.EX2 R0, R0 ;  /* 0x0000000000007308 */ /* 0x000ea20000000800 */
[----:B------:R-:W-:Y:S02]  /*198a0*/  WARPGROUP.DEPBAR.LE gsb0, 0x0 ;  /* 0x00008000000079c5 */ /* 0x000fe40000010000 */
[----:B------:R-:W-:-:S06]  /*198b0*/  WARPGROUP.ARRIVE ;  /* 0x00000000000079c5 */ /* 0x000fcc0000000000 */
[----:B------:R-:W-:Y:S01]  /*198c0*/  HGMMA.64x96x16.F32 R24, gdesc[UR36].tnspB, R24, gsb0 ;  /* 0x41600000241879f0 */ /* 0x000fe20008000818 */
[----:B------:R-:W3:Y:S01]  /*198d0*/  MUFU.EX2 R110, R107 ;  /* 0x0000006b006e7308 */ /* 0x000ee20000000800 */
[----:B0-----:R-:W-:Y:S01]  /*198e0*/  SHF.R.U32.HI R137, RZ, 0x7, R155 ;  /* 0x00000007ff897819 */ /* 0x001fe2000001169b */
[-CC-:B------:R-:W-:Y:S01]  /*198f0*/  FFMA.FTZ R124, R124, R73.reuse, -R150.reuse ;  /* 0x000000497c7c7223 */ /* 0x180fe20000010896 */
[----:B------:R-:W-:Y:S01]  /*19900*/  FFMA.FTZ R123, R123, R73, -R150 ;  /* 0x000000497b7b7223 */ /* 0x000fe20000010896 */
[----:B------:R-:W-:Y:S02]  /*19910*/  ISETP.GE.U32.AND P2, PT, R155, 0x180, PT ;  /* 0x000001809b00780c */ /* 0x000fe40003f46070 */
[----:B------:R-:W-:Y:S02]  /*19920*/  VIADD R111, R137, 0x9 ;  /* 0x00000009896f7836 */ /* 0x000fe40000000000 */
[----:B------:R-:W-:Y:S01]  /*19930*/  MUFU.EX2 R107, R123 ;  /* 0x0000007b006b7308 */ /* 0x000fe20000000800 */
[----:B--2---:R-:W-:-:S02]  /*19940*/  FFMA.FTZ R112, R0, R136, R105 ;  /* 0x0000008800707223 */ /* 0x004fc40000010069 */
[----:B------:R-:W-:-:S05]  /*19950*/  SEL R111, R111, 0x9, !P2 ;  /* 0x000000096f6f7807 */ /* 0x000fca0005000000 */
[----:B------:R-:W-:Y:S01]  /*19960*/  MUFU.EX2 R124, R124 ;  /* 0x0000007c007c7308 */ /* 0x000fe20000000800 */
[----:B---3--:R-:W-:Y:S01]  /*19970*/  F2FP.F16.F32.PACK_AB R105, R110, R105 ;  /* 0x000000696e69723e */ /* 0x008fe200000000ff */
[-CC-:B------:R-:W-:Y:S01]  /*19980*/  FFMA.FTZ R95, R102, R73.reuse, -R150.reuse ;  /* 0x00000049665f7223 */ /* 0x180fe20000010896 */
[----:B------:R-:W-:-:S05]  /*19990*/  FFMA.FTZ R98, R99, R73, -R150 ;  /* 0x0000004963627223 */ /* 0x000fca0000010896 */
[----:B------:R-:W0:Y:S01]  /*199a0*/  MUFU.EX2 R135, R135 ;  /* 0x0000008700877308 */ /* 0x000e220000000800 */
[----:B------:R-:W-:-:S07]  /*199b0*/  FFMA.FTZ R99, R115, R73, -R150 ;  /* 0x0000004973637223 */ /* 0x000fce0000010896 */
[----:B------:R-:W2:Y:S01]  /*199c0*/  MUFU.EX2 R134, R134 ;  /* 0x0000008600867308 */ /* 0x000ea20000000800 */
[----:B------:R-:W-:-:S07]  /*199d0*/  FFMA.FTZ R100, R100, R73, -R150 ;  /* 0x0000004964647223 */ /* 0x000fce0000010896 */
[----:B------:R-:W3:Y:S08]  /*199e0*/  MUFU.EX2 R133, R133 ;  /* 0x0000008500857308 */ /* 0x000ef00000000800 */
[----:B------:R-:W-:Y:S01]  /*199f0*/  MUFU.EX2 R98, R98 ;  /* 0x0000006200627308 */ /* 0x000fe20000000800 */
[----:B------:R-:W-:Y:S01]  /*19a00*/  FFMA.FTZ R101, R101, R73, -R150 ;  /* 0x0000004965657223 */ /* 0x000fe20000010896 */
[----:B0-----:R-:W-:-:S06]  /*19a10*/  FADD.FTZ R142, R135, R142 ;  /* 0x0000008e878e7221 */ /* 0x001fcc0000010000 */
[----:B------:R-:W-:Y:S01]  /*19a20*/  MUFU.EX2 R132, R132 ;  /* 0x0000008400847308 */ /* 0x000fe20000000800 */
[----:B------:R-:W-:Y:S01]  /*19a30*/  FFMA.FTZ R102, R114, R73, -R150 ;  /* 0x0000004972667223 */ /* 0x000fe20000010896 */
[----:B--2---:R-:W-:-:S06]  /*19a40*/  FADD.FTZ R142, R134, R142 ;  /* 0x0000008e868e7221 */ /* 0x004fcc0000010000 */
[----:B------:R-:W-:Y:S01]  /*19a50*/  MUFU.EX2 R131, R131 ;  /* 0x0000008300837308 */ /* 0x000fe20000000800 */
[----:B------:R-:W-:Y:S02]  /*19a60*/  WARPGROUP.DEPBAR.LE gsb0, 0x0 ;  /* 0x00008000000079c5 */ /* 0x000fe40000010000 */
[----:B------:R0:W-:Y:S06]  /*19a70*/  BAR.ARV R111, 0x100 ;  /* 0x0004006f0000751d */ /* 0x0001ec0000002000 */
[----:B0-----:R-:W-:Y:S01]  /*19a80*/  FADD.FTZ R111, R110, R112 ;  /* 0x000000706e6f7221 */ /* 0x001fe20000010000 */
        /* <DEDUP_REMOVED lines=8> */
[----:B------:R-:W-:Y:S02]  /*19b10*/  @!P0 SYNCS.ARRIVE.TRANS64.RED.A1T0 RZ, [R112+URZ], RZ ;  /* 0x000000ff70ff89a7 */ /* 0x000fe4000810043f */
[----:B------:R0:W-:Y:S01]  /*19b20*/  @!P0 SYNCS.ARRIVE.TRANS64.RED.A1T0 RZ, [R110+URZ], RZ ;  /* 0x000000ff6eff89a7 */ /* 0x0001e2000810043f */
[----:B------:R2:W-:Y:S01]  /*19b30*/  STSM.16.M88.4 [R17+0x24300], R104 ;  /* 0x0243006811007844 */ /* 0x0005e20000000200 */
[----:B------:R-:W-:Y:S01]  /*19b40*/  MUFU.EX2 R100, R100 ;  /* 0x0000006400647308 */ /* 0x000fe20000000800 */
[----:B------:R-:W-:-:S07]  /*19b50*/  FADD.FTZ R124, R124, R20 ;  /* 0x000000147c7c7221 */ /* 0x000fce0000010000 */
[----:B--2---:R-:W-:Y:S08]  /*19b60*/  MUFU.EX2 R104, R93 ;  /* 0x0000005d00687308 */ /* 0x004ff00000000800 */
[----:B------:R-:W2:Y:S08]  /*19b70*/  MUFU.EX2 R93, R95 ;  /* 0x0000005f005d7308 */ /* 0x000eb00000000800 */
[----:B------:R-:W4:Y:S01]  /*19b80*/  MUFU.EX2 R95, R99 ;  /* 0x00000063005f7308 */ /* 0x000f220000000800 */
[----:B---3--:R-:W-:-:S07]  /*19b90*/  FADD.FTZ R142, R133, R142 ;  /* 0x0000008e858e7221 */ /* 0x008fce0000010000 */
[----:B------:R-:W3:Y:S01]  /*19ba0*/  MUFU.EX2 R130, R130 ;  /* 0x0000008200827308 */ /* 0x000ee20000000800 */
[----:B------:R-:W-:-:S07]  /*19bb0*/  FFMA.FTZ R108, R108, R73, -R150 ;  /* 0x000000496c6c7223 */ /* 0x000fce0000010896 */
[----:B------:R-:W-:Y:S08]  /*19bc0*/  MUFU.EX2 R136, R77 ;  /* 0x0000004d00887308 */ /* 0x000ff00000000800 */
[----:B0-----:R2:W-:Y:S08]  /*19bd0*/  MUFU.EX2 R110, R76 ;  /* 0x0000004c006e7308 */ /* 0x0015f00000000800 */
[----:B------:R-:W0:Y:S01]  /*19be0*/  MUFU.EX2 R77, R101 ;  /* 0x00000065004d7308 */ /* 0x000e220000000800 */
[----:B--2---:R-:W-:Y:S01]  /*19bf0*/  FADD.FTZ R76, R93, R124 ;  /* 0x0000007c5d4c7221 */ /* 0x004fe20000010000 */
[----:B------:R-:W-:-:S03]  /*19c00*/  FADD.FTZ R142, R132, R142 ;  /* 0x0000008e848e7221 */ /* 0x000fc60000010000 */
[----:B------:R-:W-:-:S03]  /*19c10*/  FADD.FTZ R76, R98, R76 ;  /* 0x0000004c624c7221 */ /* 0x000fc60000010000 */
[----:B------:R-:W-:Y:S01]  /*19c20*/  MUFU.EX2 R129, R129 ;  /* 0x0000008100817308 */ /* 0x000fe20000000800 */
[----:B----4-:R-:W-:-:S07]  /*19c30*/  FADD.FTZ R76, R95, R76 ;  /* 0x0000004c5f4c7221 */ /* 0x010fce0000010000 */
[----:B------:R-:W2:Y:S01]  /*19c40*/  MUFU.EX2 R102, R102 ;  /* 0x0000006600667308 */ /* 0x000ea20000000800 */
[----:B------:R-:W-:-:S07]  /*19c50*/  FADD.FTZ R142, R131, R142 ;  /* 0x0000008e838e7221 */ /* 0x000fce0000010000 */
[----:B------:R-:W4:Y:S01]  /*19c60*/  MUFU.EX2 R128, R128 ;  /* 0x0000008000807308 */ /* 0x000f220000000800 */
[----:B------:R-:W-:-:S07]  /*19c70*/  FFMA.FTZ R114, R157, R73, -R150 ;  /* 0x000000499d727223 */ /* 0x000fce0000010896 */
[----:B------:R-:W1:Y:S01]  /*19c80*/  MUFU.EX2 R103, R103 ;  /* 0x0000006700677308 */ /* 0x000e620000000800 */
[----:B---3--:R-:W-:-:S07]  /*19c90*/  FADD.FTZ R142, R130, R142 ;  /* 0x0000008e828e7221 */ /* 0x008fce0000010000 */
[----:B------:R-:W3:Y:S08]  /*19ca0*/  MUFU.EX2 R127, R127 ;  /* 0x0000007f007f7308 */ /* 0x000ef00000000800 */
[----:B------:R0:W-:Y:S08]  /*19cb0*/  MUFU.EX2 R111, R88 ;  /* 0x00000058006f7308 */ /* 0x0001f00000000800 */
[----:B------:R-:W3:Y:S01]  /*19cc0*/  MUFU.EX2 R108, R108 ;  /* 0x0000006c006c7308 */ /* 0x000ee20000000800 */
[----:B0-----:R-:W-:Y:S01]  /*19cd0*/  FADD.FTZ R88, R100, R76 ;  /* 0x0000004c64587221 */ /* 0x001fe20000010000 */
[----:B------:R-:W-:-:S03]  /*19ce0*/  FFMA.FTZ R115, R156, R73, -R150 ;  /* 0x000000499c737223 */ /* 0x000fc60000010896 */
[----:B------:R-:W-:-:S03]  /*19cf0*/  FADD.FTZ R88, R77, R88 ;  /* 0x000000584d587221 */ /* 0x000fc60000010000 */
[----:B------:R-:W0:Y:S01]  /*19d00*/  MUFU.EX2 R126, R126 ;  /* 0x0000007e007e7308 */ /* 0x000e220000000800 */
[----:B--2---:R-:W-:-:S07]  /*19d10*/  FADD.FTZ R88, R102, R88 ;  /* 0x0000005866587221 */ /* 0x004fce0000010000 */
[----:B------:R-:W-:Y:S01]  /*19d20*/  MUFU.EX2 R106, R97 ;  /* 0x00000061006a7308 */ /* 0x000fe20000000800 */
[----:B------:R-:W-:-:S07]  /*19d30*/  FFMA.FTZ R116, R116, R73, -R150 ;  /* 0x0000004974747223 */ /* 0x000fce0000010896 */
[----:B------:R-:W2:Y:S01]  /*19d40*/  MUFU.EX2 R97, R109 ;  /* 0x0000006d00617308 */ /* 0x000ea20000000800 */
[----:B------:R-:W-:-:S07]  /*19d50*/  FFMA.FTZ R117, R117, R73, -R150 ;  /* 0x0000004975757223 */ /* 0x000fce0000010896 */
[----:B------:R-:W-:Y:S08]  /*19d60*/  MUFU.EX2 R125, R125 ;  /* 0x0000007d007d7308 */ /* 0x000ff00000000800 */
[----:B------:R4:W-:Y:S08]  /*19d70*/  MUFU.EX2 R105, R96 ;  /* 0x0000006000697308 */ /* 0x0009f00000000800 */
[----:B------:R-:W2:Y:S01]  /*19d80*/  MUFU.EX2 R114, R114 ;  /* 0x0000007200727308 */ /* 0x000ea20000000800 */
[----:B----4-:R-:W-:-:S04]  /*19d90*/  FADD.FTZ R96, R129, R142 ;  /* 0x0000008e81607221 */ /* 0x010fc80000010000 */
[----:B------:R-:W-:-:S03]  /*19da0*/  FADD.FTZ R96, R128, R96 ;  /* 0x0000006080607221 */ /* 0x000fc60000010000 */
[----:B------:R-:W-:Y:S01]  /*19db0*/  MUFU.EX2 R113, R81 ;  /* 0x0000005100717308 */ /* 0x000fe20000000800 */
[----:B------:R-:W-:-:S07]  /*19dc0*/  FFMA.FTZ R118, R118, R73, -R150 ;  /* 0x0000004976767223 */ /* 0x000fce0000010896 */
[----:B------:R-:W4:Y:S08]  /*19dd0*/  MUFU.EX2 R99, R115 ;  /* 0x0000007300637308 */ /* 0x000f300000000800 */
[----:B------:R1:W-:Y:S02]  /*19de0*/  MUFU.EX2 R101, R78 ;  /* 0x0000004e00657308 */ /* 0x0003e40000000800 */
[----:B-1----:R-:W-:-:S06]  /*19df0*/  FADD.FTZ R78, R103, R88 ;  /* 0x00000058674e7221 */ /* 0x002fcc0000010000 */
[----:B------:R-:W1:Y:S01]  /*19e00*/  MUFU.EX2 R116, R116 ;  /* 0x0000007400747308 */ /* 0x000e620000000800 */
[----:B---3--:R-:W-:Y:S01]  /*19e10*/  FADD.FTZ R88, R127, R96 ;  /* 0x000000607f587221 */ /* 0x008fe20000010000 */
[----:B------:R-:W-:-:S03]  /*19e20*/  FADD.FTZ R78, R108, R78 ;  /* 0x0000004e6c4e7221 */ /* 0x000fc60000010000 */
[----:B0-----:R-:W-:-:S03]  /*19e30*/  FADD.FTZ R88, R126, R88 ;  /* 0x000000587e587221 */ /* 0x001fc60000010000 */
[----:B------:R-:W0:Y:S01]  /*19e40*/  MUFU.EX2 R123, R80 ;  /* 0x00000050007b7308 */ /* 0x000e220000000800 */
[----:B--2---:R-:W-:Y:S01]  /*19e50*/  FADD.FTZ R78, R97, R78 ;  /* 0x0000004e614e7221 */ /* 0x004fe20000010000 */
[----:B------:R-:W-:Y:S01]  /*19e60*/  FFMA.FTZ R119, R119, R73, -R150 ;  /* 0x0000004977777223 */ /* 0x000fe20000010896 */
[----:B------:R-:W-:-:S05]  /*19e70*/  F2FP.F16.F32.PACK_AB R95, R100, R95 ;  /* 0x0000005f645f723e */ /* 0x000fca00000000ff */
[----:B------:R-:W2:Y:S01]  /*19e80*/  MUFU.EX2 R117, R117 ;  /* 0x0000007500757308 */ /* 0x000ea20000000800 */
[----:B------:R-:W-:Y:S01]  /*19e90*/  FADD.FTZ R78, R114, R78 ;  /* 0x0000004e724e7221 */ /* 0x000fe20000010000 */
[----:B------:R-:W-:-:S06]  /*19ea0*/  FFMA.FTZ R120, R120, R73, -R150 ;  /* 0x0000004978787223 */ /* 0x000fcc0000010896 */
[----:B------:R-:W3:Y:S01]  /*19eb0*/  MUFU.EX2 R107, R89 ;  /* 0x00000059006b7308 */ /* 0x000ee20000000800 */
[----:B----4-:R-:W-:-:S07]  /*19ec0*/  FADD.FTZ R78, R99, R78 ;  /* 0x0000004e634e7221 */ /* 0x010fce0000010000 */
[----:B------:R4:W-:Y:S01]  /*19ed0*/  MUFU.EX2 R100, R79 ;  /* 0x0000004f00647308 */ /* 0x0009e20000000800 */
[----:B------:R-:W-:-:S07]  /*19ee0*/  FFMA.FTZ R121, R121, R73, -R150 ;  /* 0x0000004979797223 */ /* 0x000fce0000010896 */
[----:B------:R-:W3:Y:S01]  /*19ef0*/  MUFU.EX2 R118, R118 ;  /* 0x0000007600767308 */ /* 0x000ee20000000800 */
[----:B----4-:R-:W-:-:S04]  /*19f00*/  FADD.FTZ R79, R125, R88 ;  /* 0x000000587d4f7221 */ /* 0x010fc80000010000 */
[----:B------:R-:W-:-:S03]  /*19f10*/  FADD.FTZ R79, R113, R79 ;  /* 0x0000004f714f7221 */ /* 0x000fc60000010000 */
[----:B------:R-:W4:Y:S01]  /*19f20*/  MUFU.EX2 R119, R119 ;  /* 0x0000007700777308 */ /* 0x000f220000000800 */
[----:B------:R-:W-:Y:S01]  /*19f30*/  FADD.FTZ R79, R110, R79 ;  /* 0x0000004f6e4f7221 */ /* 0x000fe20000010000 */
[----:B-1----:R-:W-:Y:S01]  /*19f40*/  FADD.FTZ R78, R116, R78 ;  /* 0x0000004e744e7221 */ /* 0x002fe20000010000 */
[----:B------:R-:W-:-:S05]  /*19f50*/  FFMA.FTZ R122, R122, R73, -R150 ;  /* 0x000000497a7a7223 */ /* 0x000fca0000010896 */
[----:B------:R-:W1:Y:S01]  /*19f60*/  MUFU.EX2 R120, R120 ;  /* 0x0000007800787308 */ /* 0x000e620000000800 */
[----:B0-----:R-:W-:Y:S01]  /*19f70*/  FADD.FTZ R79, R123, R79 ;  /* 0x0000004f7b4f7221 */ /* 0x001fe20000010000 */
[----:B--2---:R-:W-:-:S06]  /*19f80*/  FADD.FTZ R88, R117, R78 ;  /* 0x0000004e75587221 */ /* 0x004fcc0000010000 */
[----:B------:R-:W-:Y:S01]  /*19f90*/  MUFU.EX2 R137, R21 ;  /* 0x0000001500897308 */ /* 0x000fe20000000800 */
[----:B---3--:R-:W-:Y:S01]  /*19fa0*/  FADD.FTZ R96, R107, R79 ;  /* 0x0000004f6b607221 */ /* 0x008fe20000010000 */
[----:B------:R-:W-:Y:S01]  /*19fb0*/  F2FP.F16.F32.PACK_AB R93, R98, R93 ;  /* 0x0000005d625d723e */ /* 0x000fe200000000ff */
[----:B------:R-:W-:-:S05]  /*19fc0*/  FADD.FTZ R88, R118, R88 ;  /* 0x0000005876587221 */ /* 0x000fca0000010000 */
[----:B------:R-:W0:Y:S01]  /*19fd0*/  MUFU.EX2 R121, R121 ;  /* 0x0000007900797308 */ /* 0x000e220000000800 */
[----:B------:R-:W-:Y:S01]  /*19fe0*/  FFMA.FTZ R86, R138, R73, -R150 ;  /* 0x000000498a567223 */ /* 0x000fe20000010896 */
[----:B------:R-:W-:Y:S02]  /*19ff0*/  F2FP.F16.F32.PACK_AB R76, R130, R131 ;  /* 0x00000083824c723e */ /* 0x000fe400000000ff */
[----:B------:R-:W-:Y:S02]  /*1a000*/  F2FP.F16.F32.PACK_AB R77, R102, R77 ;  /* 0x0000004d664d723e */ /* 0x000fe400000000ff */
[----:B------:R-:W-:Y:S02]  /*1a010*/  F2FP.F16.F32.PACK_AB R78, R128, R129 ;  /* 0x00000081804e723e */ /* 0x000fe400000000ff */
[----:B------:R2:W-:Y:S01]  /*1a020*/  MUFU.EX2 R89, R92 ;  /* 0x0000005c00597308 */ /* 0x0005e20000000800 */
[----:B------:R-:W-:Y:S01]  /*1a030*/  F2FP.F16.F32.PACK_AB R79, R108, R103 ;  /* 0x000000676c4f723e */ /* 0x000fe200000000ff */
[----:B------:R-:W-:Y:S01]  /*1a040*/  FADD.FTZ R96, R136, R96 ;  /* 0x0000006088607221 */ /* 0x000fe20000010000 */
[----:B----4-:R-:W-:-:S05]  /*1a050*/  FADD.FTZ R88, R119, R88 ;  /* 0x0000005877587221 */ /* 0x010fca0000010000 */
[----:B------:R-:W3:Y:S01]  /*1a060*/  MUFU.EX2 R122, R122 ;  /* 0x0000007a007a7308 */ /* 0x000ee20000000800 */
[----:B--2---:R-:W-:Y:S01]  /*1a070*/  F2FP.F16.F32.PACK_AB R92, R134, R135 ;  /* 0x00000087865c723e */ /* 0x004fe200000000ff */
[----:B------:R-:W-:-:S06]  /*1a080*/  FFMA.FTZ R75, R90, R73, -R150 ;  /* 0x000000495a4b7223 */ /* 0x000fcc0000010896 */
[----:B------:R2:W4:Y:S01]  /*1a090*/  MUFU.EX2 R20, R94 ;  /* 0x0000005e00147308 */ /* 0x0005220000000800 */
[----:B-1----:R-:W-:Y:S01]  /*1a0a0*/  FADD.FTZ R88, R120, R88 ;  /* 0x0000005878587221 */ /* 0x002fe20000010000 */
[----:B--2---:R-:W-:-:S06]  /*1a0b0*/  F2FP.F16.F32.PACK_AB R94, R132, R133 ;  /* 0x00000085845e723e */ /* 0x004fcc00000000ff */
[----:B------:R-:W1:Y:S01]  /*1a0c0*/  MUFU.EX2 R138, R15 ;  /* 0x0000000f008a7308 */ /* 0x000e620000000800 */
[----:B------:R-:W-:Y:S01]  /*1a0d0*/  STSM.16.M88.4 [R17+0x25b00], R92 ;  /* 0x025b005c11007844 */ /* 0x000fe20000000200 */
[----:B------:R-:W-:-:S03]  /*1a0e0*/  FFMA.FTZ R87, R139, R73, -R150 ;  /* 0x000000498b577223 */ /* 0x000fc60000010896 */
[----:B------:R2:W-:Y:S03]  /*1a0f0*/  STSM.16.M88.4 [R17+0x27300], R76 ;  /* 0x0273004c11007844 */ /* 0x0005e60000000200 */
[----:B------:R-:W1:Y:S01]  /*1a100*/  MUFU.EX2 R91, R91 ;  /* 0x0000005b005b7308 */ /* 0x000e620000000800 */
[----:B0-----:R-:W-:-:S07]  /*1a110*/  FADD.FTZ R88, R121, R88 ;  /* 0x0000005879587221 */ /* 0x001fce0000010000 */
[----:B------:R-:W-:Y:S01]  /*1a120*/  MUFU.EX2 R139, R85 ;  /* 0x00000055008b7308 */ /* 0x000fe20000000800 */
[----:B--2---:R-:W-:-:S07]  /*1a130*/  FADD.FTZ R76, R106, R96 ;  /* 0x000000606a4c7221 */ /* 0x004fce0000010000 */
[----:B------:R-:W0:Y:S01]  /*1a140*/  MUFU.EX2 R75, R75 ;  /* 0x0000004b004b7308 */ /* 0x000e220000000800 */
[----:B------:R-:W-:Y:S01]  /*1a150*/  FADD.FTZ R76, R137, R76 ;  /* 0x0000004c894c7221 */ /* 0x000fe20000010000 */
[----:B---3--:R-:W-:Y:S01]  /*1a160*/  FADD.FTZ R88, R122, R88 ;  /* 0x000000587a587221 */ /* 0x008fe20000010000 */
[----:B------:R-:W-:Y:S02]  /*1a170*/  FFMA.FTZ R90, R140, R73, -R150 ;  /* 0x000000498c5a7223 */ /* 0x000fe40000010896 */
[----:B------:R-:W-:-:S03]  /*1a180*/  FADD.FTZ R76, R105, R76 ;  /* 0x0000004c694c7221 */ /* 0x000fc60000010000 */
[----:B------:R-:W2:Y:S01]  /*1a190*/  MUFU.EX2 R140, R84 ;  /* 0x00000054008c7308 */ /* 0x000ea20000000800 */
[----:B----4-:R-:W-:Y:S01]  /*1a1a0*/  FADD.FTZ R88, R20, R88 ;  /* 0x0000005814587221 */ /* 0x010fe20000010000 */
[----:B-1----:R-:W-:-:S03]  /*1a1b0*/  FADD.FTZ R76, R138, R76 ;  /* 0x0000004c8a4c7221 */ /* 0x002fc60000010000 */
[----:B------:R-:W-:Y:S01]  /*1a1c0*/  FADD.FTZ R88, R91, R88 ;  /* 0x000000585b587221 */ /* 0x000fe20000010000 */
[----:B------:R-:W-:Y:S02]  /*1a1d0*/  FADD.FTZ R76, R89, R76 ;  /* 0x0000004c594c7221 */ /* 0x000fe40000010000 */
[----:B------:R-:W1:Y:S01]  /*1a1e0*/  MUFU.EX2 R82, R82 ;  /* 0x0000005200527308 */ /* 0x000e620000000800 */
[----:B0-----:R-:W-:Y:S01]  /*1a1f0*/  FADD.FTZ R88, R75, R88 ;  /* 0x000000584b587221 */ /* 0x001fe20000010000 */
[----:B------:R-:W-:-:S06]  /*1a200*/  FADD.FTZ R77, R139, R76 ;  /* 0x0000004c8b4d7221 */ /* 0x000fcc0000010000 */
[----:B------:R-:W0:Y:S01]  /*1a210*/  MUFU.EX2 R83, R83 ;  /* 0x0000005300537308 */ /* 0x000e220000000800 */
[----:B------:R-:W-:Y:S01]  /*1a220*/  FADD.FTZ R79, R104, R77 ;  /* 0x0000004d684f7221 */ /* 0x000fe20000010000 */
[----:B------:R-:W-:-:S06]  /*1a230*/  FADD.FTZ R77, R101, R88 ;  /* 0x00000058654d7221 */ /* 0x000fcc0000010000 */
[----:B------:R-:W3:Y:S01]  /*1a240*/  MUFU.EX2 R86, R86 ;  /* 0x0000005600567308 */ /* 0x000ee20000000800 */
[----:B--2---:R-:W-:Y:S01]  /*1a250*/  FADD.FTZ R78, R140, R79 ;  /* 0x0000004f8c4e7221 */ /* 0x004fe20000010000 */
[----:B------:R-:W-:Y:S01]  /*1a260*/  FADD.FTZ R79, R100, R77 ;  /* 0x0000004d644f7221 */ /* 0x000fe20000010000 */
[----:B------:R-:W-:-:S05]  /*1a270*/  FFMA.FTZ R143, R143, R73, -R150 ;  /* 0x000000498f8f7223 */ /* 0x000fca0000010896 */
[----:B------:R-:W2:Y:S01]  /*1a280*/  MUFU.EX2 R87, R87 ;  /* 0x0000005700577308 */ /* 0x000ea20000000800 */
[----:B-1----:R-:W-:Y:S01]  /*1a290*/  FADD.FTZ R88, R82, R79 ;  /* 0x0000004f52587221 */ /* 0x002fe20000010000 */
[----:B------:R-:W-:-:S06]  /*1a2a0*/  F2FP.F16.F32.PACK_AB R79, R91, R20 ;  /* 0x000000145b4f723e */ /* 0x000fcc00000000ff */
[----:B------:R-:W1:Y:S01]  /*1a2b0*/  MUFU.EX2 R102, R90 ;  /* 0x0000005a00667308 */ /* 0x000e620000000800 */
[----:B0-----:R-:W-:Y:S01]  /*1a2c0*/  FADD.FTZ R91, R83, R88 ;  /* 0x00000058535b7221 */ /* 0x001fe20000010000 */
[----:B------:R-:W-:-:S06]  /*1a2d0*/  F2FP.F16.F32.PACK_AB R88, R139, R89 ;  /* 0x000000598b58723e */ /* 0x000fcc00000000ff */
[----:B------:R-:W0:Y:S01]  /*1a2e0*/  MUFU.EX2 R143, R143 ;  /* 0x0000008f008f7308 */ /* 0x000e220000000800 */
[----:B---3--:R-:W-:Y:S01]  /*1a2f0*/  FADD.FTZ R20, R86, R91 ;  /* 0x0000005b56147221 */ /* 0x008fe20000010000 */
[----:B------:R-:W-:-:S03]  /*1a300*/  F2FP.F16.F32.PACK_AB R89, R101, R75 ;  /* 0x0000004b6559723e */ /* 0x000fc600000000ff */
[----:B--2---:R-:W-:-:S04]  /*1a310*/  FADD.FTZ R75, R87, R20 ;  /* 0x00000014574b7221 */ /* 0x004fc80000010000 */
[----:B-1----:R-:W-:-:S04]  /*1a320*/  FADD.FTZ R20, R102, R75 ;  /* 0x0000004b66147221 */ /* 0x002fc80000010000 */
[----:B0-----:R-:W-:Y:S02]  /*1a330*/  FADD.FTZ R75, R143, R20 ;  /* 0x000000148f4b7221 */ /* 0x001fe40000010000 */
[----:B------:R-:W2:Y:S01]  /*1a340*/  LDL.LU R20, [R1+0x4] ;  /* 0x0000040001147983 */ /* 0x000ea20000300800 */
[----:B------:R-:W0:Y:S08]  /*1a350*/  MUFU.EX2 R112, R141 ;  /* 0x0000008d00707308 */ /* 0x000e300000000800 */
[----:B------:R-:W1:Y:S01]  /*1a360*/  MUFU.EX2 R84, R145 ;  /* 0x0000009100547308 */ /* 0x000e620000000800 */
[----:B------:R-:W-:Y:S01]  /*1a370*/  FADD.FTZ R103, R111, R78 ;  /* 0x0000004e6f677221 */ /* 0x000fe20000010000 */
[----:B------:R-:W-:-:S06]  /*1a380*/  F2FP.F16.F32.PACK_AB R96, R126, R127 ;  /* 0x0000007f7e60723e */ /* 0x000fcc00000000ff */
[----:B------:R-:W3:Y:S01]  /*1a390*/  MUFU.EX2 R85, R147 ;  /* 0x0000009300557308 */ /* 0x000ee20000000800 */
[----:B------:R-:W-:Y:S02]  /*1a3a0*/  F2FP.F16.F32.PACK_AB R97, R114, R97 ;  /* 0x000000617261723e */ /* 0x000fe400000000ff */
[----:B------:R-:W-:Y:S02]  /*1a3b0*/  F2FP.F16.F32.PACK_AB R98, R113, R125 ;  /* 0x0000007d7162723e */ /* 0x000fe400000000ff */
[----:B------:R-:W-:-:S03]  /*1a3c0*/  F2FP.F16.F32.PACK_AB R99, R116, R99 ;  /* 0x000000637463723e */ /* 0x000fc600000000ff */
[----:B------:R-:W4:Y:S01]  /*1a3d0*/  MUFU.EX2 R80, R151 ;  /* 0x0000009700507308 */ /* 0x000f220000000800 */
[----:B------:R-:W-:Y:S02]  /*1a3e0*/  F2FP.F16.F32.PACK_AB R92, R123, R110 ;  /* 0x0000006e7b5c723e */ /* 0x000fe400000000ff */
[----:B------:R-:W-:Y:S02]  /*1a3f0*/  F2FP.F16.F32.PACK_AB R93, R118, R117 ;  /* 0x00000075765d723e */ /* 0x000fe400000000ff */
[----:B------:R-:W-:Y:S02]  /*1a400*/  F2FP.F16.F32.PACK_AB R94, R136, R107 ;  /* 0x0000006b885e723e */ /* 0x000fe400000000ff */
[----:B------:R-:W-:Y:S01]  /*1a410*/  F2FP.F16.F32.PACK_AB R95, R120, R119 ;  /* 0x00000077785f723e */ /* 0x000fe200000000ff */
[----:B------:R-:W4:Y:S01]  /*1a420*/  MUFU.EX2 R81, R152 ;  /* 0x0000009800517308 */ /* 0x000f220000000800 */
[----:B0-----:R-:W-:Y:S01]  /*1a430*/  FADD.FTZ R103, R112, R103 ;  /* 0x0000006770677221 */ /* 0x001fe20000010000 */
[----:B------:R-:W-:Y:S04]  /*1a440*/  STSM.16.M88.4 [R17+0x28b00], R96 ;  /* 0x028b006011007844 */ /* 0x000fe80000000200 */
[----:B------:R1:W-:Y:S02]  /*1a450*/  STSM.16.M88.4 [R17+0x2a300], R92 ;  /* 0x02a3005c11007844 */ /* 0x0003e40000000200 */
[----:B------:R-:W0:Y:S01]  /*1a460*/  MUFU.EX2 R15, R153 ;  /* 0x00000099000f7308 */ /* 0x000e220000000800 */
[-CC-:B------:R-:W-:Y:S01]  /*1a470*/  FFMA.FTZ R146, R146, R73.reuse, -R150.reuse ;  /* 0x0000004992927223 */ /* 0x180fe20000010896 */
[-CC-:B------:R-:W-:Y:S01]  /*1a480*/  FFMA.FTZ R148, R148, R73.reuse, -R150.reuse ;  /* 0x0000004994947223 */ /* 0x180fe20000010896 */
[----:B------:R-:W-:Y:S01]  /*1a490*/  FFMA.FTZ R149, R149, R73, -R150 ;  /* 0x0000004995957223 */ /* 0x000fe20000010896 */
[----:B------:R-:W-:-:S04]  /*1a4a0*/  F2FP.F16.F32.PACK_AB R91, R82, R100 ;  /* 0x00000064525b723e */ /* 0x000fc800000000ff */
[----:B------:R-:W0:Y:S01]  /*1a4b0*/  MUFU.EX2 R21, R154 ;  /* 0x0000009a00157308 */ /* 0x000e220000000800 */
[----:B-1----:R-:W-:-:S04]  /*1a4c0*/  FADD.FTZ R92, R84, R103 ;  /* 0x00000067545c7221 */ /* 0x002fc80000010000 */
[----:B---3--:R-:W-:-:S03]  /*1a4d0*/  FADD.FTZ R93, R85, R92 ;  /* 0x0000005c555d7221 */ /* 0x008fc60000010000 */
[----:B------:R-:W1:Y:S01]  /*1a4e0*/  MUFU.EX2 R146, R146 ;  /* 0x0000009200927308 */ /* 0x000e620000000800 */
[----:B----4-:R-:W-:-:S07]  /*1a4f0*/  FADD.FTZ R82, R80, R93 ;  /* 0x0000005d50527221 */ /* 0x010fce0000010000 */
[----:B------:R-:W-:Y:S01]  /*1a500*/  MUFU.EX2 R148, R148 ;  /* 0x0000009400947308 */ /* 0x000fe20000000800 */
[----:B------:R-:W-:-:S07]  /*1a510*/  FADD.FTZ R82, R81, R82 ;  /* 0x0000005251527221 */ /* 0x000fce0000010000 */
[----:B------:R-:W3:Y:S01]  /*1a520*/  MUFU.EX2 R149, R149 ;  /* 0x0000009500957308 */ /* 0x000ee20000000800 */
[----:B0-----:R-:W-:Y:S01]  /*1a530*/  FADD.FTZ R82, R15, R82 ;  /* 0x000000520f527221 */ /* 0x001fe20000010000 */
[----:B------:R-:W-:-:S03]  /*1a540*/  F2FP.F16.F32.PACK_AB R93, R86, R83 ;  /* 0x00000053565d723e */ /* 0x000fc600000000ff */
[----:B------:R-:W-:Y:S01]  /*1a550*/  FADD.FTZ R83, R21, R82 ;  /* 0x0000005215537221 */ /* 0x000fe20000010000 */
[----:B------:R-:W-:Y:S02]  /*1a560*/  F2FP.F16.F32.PACK_AB R76, R137, R106 ;  /* 0x0000006a894c723e */ /* 0x000fe400000000ff */
[----:B------:R-:W-:Y:S02]  /*1a570*/  F2FP.F16.F32.PACK_AB R77, R122, R121 ;  /* 0x000000797a4d723e */ /* 0x000fe400000000ff */
[----:B------:R-:W-:Y:S01]  /*1a580*/  F2FP.F16.F32.PACK_AB R78, R138, R105 ;  /* 0x000000698a4e723e */ /* 0x000fe200000000ff */
[----:B------:R3:W-:Y:S01]  /*1a590*/  STL [R1+0x8], R83 ;  /* 0x0000085301007387 */ /* 0x0007e20000100800 */
[----:B------:R-:W-:Y:S02]  /*1a5a0*/  F2FP.F16.F32.PACK_AB R90, R140, R104 ;  /* 0x000000688c5a723e */ /* 0x000fe400000000ff */
[----:B------:R-:W-:Y:S02]  /*1a5b0*/  F2FP.F16.F32.PACK_AB R92, R112, R111 ;  /* 0x0000006f705c723e */ /* 0x000fe400000000ff */
[----:B------:R-:W-:-:S02]  /*1a5c0*/  F2FP.F16.F32.PACK_AB R94, R85, R84 ;  /* 0x00000054555e723e */ /* 0x000fc400000000ff */
[----:B------:R-:W-:Y:S02]  /*1a5d0*/  F2FP.F16.F32.PACK_AB R95, R102, R87 ;  /* 0x00000057665f723e */ /* 0x000fe400000000ff */
[----:B------:R-:W-:Y:S02]  /*1a5e0*/  F2FP.F16.F32.PACK_AB R80, R81, R80 ;  /* 0x000000505150723e */ /* 0x000fe400000000ff */
[C---:B-1----:R-:W-:Y:S02]  /*1a5f0*/  F2FP.F16.F32.PACK_AB R81, R146.reuse, R143 ;  /* 0x0000008f9251723e */ /* 0x042fe400000000ff */
[----:B------:R-:W-:Y:S02]  /*1a600*/  F2FP.F16.F32.PACK_AB R82, R21, R15 ;  /* 0x0000000f1552723e */ /* 0x000fe400000000ff */
[----:B---3--:R-:W-:Y:S01]  /*1a610*/  F2FP.F16.F32.PACK_AB R83, R149, R148 ;  /* 0x000000949553723e */ /* 0x008fe200000000ff */
[----:B------:R-:W-:Y:S04]  /*1a620*/  STSM.16.M88.4 [R17+0x2bb00], R76 ;  /* 0x02bb004c11007844 */ /* 0x000fe80000000200 */
[----:B------:R-:W-:Y:S04]  /*1a630*/  STSM.16.M88.4 [R17+0x2d300], R88 ;  /* 0x02d3005811007844 */ /* 0x000fe80000000200 */
[----:B------:R-:W-:Y:S04]  /*1a640*/  STSM.16.M88.4 [R17+0x2eb00], R92 ;  /* 0x02eb005c11007844 */ /* 0x000fe80000000200 */
[----:B------:R-:W-:Y:S01]  /*1a650*/  STSM.16.M88.4 [R17+0x30300], R80 ;  /* 0x0303005011007844 */ /* 0x000fe20000000200 */
[----:B------:R-:W-:Y:S01]  /*1a660*/  @!PT LDS RZ, [RZ] ;  /* 0x00000000fffff984 */ /* 0x000fe20000000800 */
[----:B------:R-:W-:Y:S01]  /*1a670*/  @!PT LDS RZ, [RZ] ;  /* 0x00000000fffff984 */ /* 0x000fe20000000800 */
[----:B------:R-:W-:Y:S01]  /*1a680*/  @!PT LDS RZ, [RZ] ;  /* 0x00000000fffff984 */ /* 0x000fe20000000800 */
[----:B------:R-:W-:Y:S01]  /*1a690*/  @!PT LDS RZ, [RZ] ;  /* 0x00000000fffff984 */ /* 0x000fe20000000800 */
[----:B------:R0:W-:Y:S06]  /*1a6a0*/  MEMBAR.ALL.CTA ;  /* 0x0000000000007992 */ /* 0x0001ec0000008000 */
[----:B0-----:R-:W0:Y:S01]  /*1a6b0*/  FENCE.VIEW.ASYNC.S ;  /* 0x00000000000073c6 */ /* 0x001e220000000000 */
[----:B------:R-:W-:-:S04]  /*1a6c0*/  FADD.FTZ R75, R146, R75 ;  /* 0x0000004b924b7221 */ /* 0x000fc80000010000 */
        /* <DEDUP_REMOVED lines=26> */
[----:B------:R1:W-:Y:S01]  /*1a870*/  STL [R1+0x34], R15 ;  /* 0x0000340f01007387 */ /* 0x0003e20000100800 */
        /* <DEDUP_REMOVED lines=9> */
[----:B-1----:R1:W5:Y:S01]  /*1a910*/  LDL R15, [R1+0x38] ;  /* 0x00003800010f7983 */ /* 0x0023620000100800 */
        /* <DEDUP_REMOVED lines=17> */
[----:B------:R-:W-:-:S02]  /*1aa30*/  VIADD R14, R20, 0xffffffff ;  /* 0xffffffff140e7836 */ /* 0x000fc40000000000 */
[----:B------:R-:W-:-:S03]  /*1aa40*/  IMAD.MOV.U32 R20, RZ, RZ, R19 ;  /* 0x000000ffff147224 */ /* 0x000fc600078e0013 */
[----:B------:R2:W-:Y:S02]  /*1aa50*/  STL [R1+0x4], R14 ;  /* 0x0000040e01007387 */ /* 0x0005e40000100800 */
[----:B--2---:R-:W-:Y:S01]  /*1aa60*/  IMAD.MOV.U32 R14, RZ, RZ, R72 ;  /* 0x000000ffff0e7224 */ /* 0x004fe200078e0048 */
[----:B0-----:R-:W-:-:S04]  /*1aa70*/  NOP ;  /* 0x0000000000007918 */ /* 0x001fc80000000000 */
[----:B-1----:R-:W-:Y:S05]  /*1aa80*/  @P2 BRA `(.L_x_2440) ;  /* 0xffffffb0000c2947 */ /* 0x002fea000383ffff */
.L_x_2429:
[----:B------:R-:W-:Y:S05]  /*1aa90*/  WARPSYNC.ALL ;  /* 0x0000000000007948 */ /* 0x000fea0003800000 */
[----:B------:R-:W-:Y:S06]  /*1aaa0*/  BAR.ARV 0x8, 0x200 ;  /* 0x0208000000007b1d */ /* 0x000fec0000002000 */
[----:B------:R-:W-:Y:S05]  /*1aab0*/  @!P1 BRA `(.L_x_2441) ;  /* 0x0000000000049947 */ /* 0x000fea0003800000 */
[----:B------:R-:W-:Y:S01]  /*1aac0*/  BPT.TRAP 0x1 ;  /* 0x000000040000795c */ /* 0x000fe20000300000 */
.L_x_2441:
[----:B------:R-:W2:Y:S01]  /*1aad0*/  LDL R0, [R1+0x38] ;  /* 0x0000380001007983 */ /* 0x000ea20000100800 */
[----:B------:R-:W-:Y:S01]  /*1aae0*/  IMAD R9, R19, 0x8, R16 ;  /* 0x0000000813097824 */ /* 0x000fe200078e0210 */
[----:B--2---:R-:W-:-:S04]  /*1aaf0*/  SHF.L.U32 R0, R0, 0x1f, RZ ;  /* 0x0000001f00007819 */ /* 0x004fc800000006ff */
[----:B------:R1:W2:Y:S01]  /*1ab00*/  SYNCS.PHASECHK.TRANS64.TRYWAIT P2, [R9+URZ+0x31c50], R0 ;  /* 0x031c5000090075a7 */ /* 0x0002a2000804017f */
[----:B------:R-:W-:Y:S05]  /*1ab10*/  @!P1 BRA `(.L_x_2442) ;  /* 0x0000000000049947 */ /* 0x000fea0003800000 */
[----:B------:R-:W-:Y:S01]  /*1ab20*/  BPT.TRAP 0x1 ;  /* 0x000000040000795c */ /* 0x000fe20000300000 */
.L_x_2442:
[----:B-----5:R-:W3:Y:S01]  /*1ab30*/  LDL.LU R2, [R1+0x7c] ;  /* 0x00007c0001027983 */ /* 0x020ee20000300800 */
[----:B------:R-:W-:Y:S02]  /*1ab40*/  VIADD R16, R16, 0x200 ;  /* 0x0000020010107836 */ /* 0x000fe40000000000 */
[----:B------:R-:W-:-:S03]  /*1ab50*/  IMAD.MOV.U32 R3, RZ, RZ, -0x3ffffff0 ;  /* 0xc0000010ff037424 */ /* 0x000fc600078e00ff */
[----:B------:R-:W-:-:S04]  /*1ab60*/  SHF.R.U32.HI R16, RZ, 0x4, R16 ;  /* 0x00000004ff107819 */ /* 0x000fc80000011610 */
[----:B------:R-:W-:-:S04]  /*1ab70*/  LOP3.LUT R16, R16, 0x3fff, RZ, 0xc0, !PT ;  /* 0x00003fff10107812 */ /* 0x000fc800078ec0ff */
[----:B------:R-:W-:Y:S02]  /*1ab80*/  LOP3.LUT R16, R16, 0x2400000, RZ, 0xfc, !PT ;  /* 0x0240000010107812 */ /* 0x000fe400078efcff */
[----:B---3--:R-:W-:Y:S01]  /*1ab90*/  LOP3.LUT R2, R2, 0x10000, RZ, 0xfc, !PT ;  /* 0x0001000002027812 */ /* 0x008fe200078efcff */
[----:B--2---:R-:W-:Y:S06]  /*1aba0*/  @P2 BRA `(.L_x_2443) ;  /* 0x0000000000082947 */ /* 0x004fec0003800000 */
[----:B------:R-:W2:Y:S02]  /*1abb0*/  SYNCS.PHASECHK.TRANS64.TRYWAIT P1, [R9+URZ+0x31c50], R0 ;  /* 0x031c5000090075a7 */ /* 0x000ea4000802017f */
[----:B--2---:R-:W-:Y:S05]  /*1abc0*/  @!P1 BRA `(.L_x_2444) ;  /* 0x000000ac00989947 */ /* 0x004fea0003800000 */
.L_x_2443:
[----:B------:R-:W-:Y:S01]  /*1abd0*/  IMAD R4, R19, 0x6c0, R16 ;  /* 0x000006c013047824 */ /* 0x000fe200078e0210 */
[----:B------:R-:W1:Y:S01]  /*1abe0*/  LDL.LU R13, [R1+0x8] ;  /* 0x00000800010d7983 */ /* 0x000e620000300800 */
        /* <DEDUP_REMOVED lines=12> */
[----:B------:R-:W-:-:S03]  /*1acb0*/  IMAD.MOV.U32 R3, RZ, RZ, -0x3ffffff0 ;  /* 0xc0000010ff037424 */ /* 0x000fc600078e00ff */
[----:B------:R-:W4:Y:S01]  /*1acc0*/  LDL.LU R8, [R1+0x38] ;  /* 0x0000380001087983 */ /* 0x000f220000300800 */
[----:B------:R-:W-:Y:S02]  /*1acd0*/  IMAD.MOV.U32 R5, RZ, RZ, -0x7fffffe0 ;  /* 0x80000020ff057424 */ /* 0x000fe400078e00ff */
[----:B------:R-:W-:-:S03]  /*1ace0*/  VIADD R19, R19, 0x1 ;  /* 0x0000000113137836 */ /* 0x000fc60000000000 */
        /* <DEDUP_REMOVED lines=32> */
[----:B-12---:R-:W1:Y:S02]  /*1aef0*/  SHFL.BFLY PT, R0, R13, 0x2, 0x1f ;  /* 0x0c401f000d007f89 */ /* 0x006e6400000e0000 */
[----:B-1----:R-:W-:Y:S01]  /*1af00*/  FADD.FTZ R0, R0, R13 ;  /* 0x0000000d00007221 */ /* 0x002fe20000010000 */
[----:B------:R-:W-:-:S02]  /*1af10*/  WARPGROUP.DEPBAR.LE gsb0, 0x0 ;  /* 0x00008000000079c5 */ /* 0x000fc40000010000 */
[----:B------:R-:W-:-:S06]  /*1af20*/  WARPGROUP.ARRIVE ;  /* 0x00000000000079c5 */ /* 0x000fcc0000000000 */
        /* <DEDUP_REMOVED lines=28> */
[C---:B------:R-:W-:Y:S01]  /*1b0f0*/  VIADD R6, R4.reuse, 0x1c0 ;  /* 0x000001c004067836 */ /* 0x040fe20000000000 */
        /* <DEDUP_REMOVED lines=15> */
[----:B------:R-:W1:Y:S01]  /*1b1f0*/  SHFL.BFLY PT, R3, R0, 0x1, 0x1f ;  /* 0x0c201f0000037f89 */ /* 0x000e6200000e0000 */
[----:B------:R-:W-:Y:S02]  /*1b200*/  R2UR UR6, R4 ;  /* 0x00000000040672ca */ /* 0x000fe400000e0000 */
[----:B------:R-:W-:Y:S02]  /*1b210*/  R2UR UR4, R2 ;  /* 0x00000000020472ca */ /* 0x000fe400000e0000 */
[----:B------:R-:W-:Y:S01]  /*1b220*/  R2UR UR7, R5 ;  /* 0x00000000050772ca */ /* 0x000fe200000e0000 */
[----:B---3--:R-:W2:Y:S01]  /*1b230*/  SHFL.BFLY PT, R2, R12, 0x2, 0x1f ;  /* 0x0c401f000c027f89 */ /* 0x008ea200000e0000 */
[----:B-1----:R-:W-:Y:S01]  /*1b240*/  FADD.FTZ R10, R0, R3 ;  /* 0x00000003000a7221 */ /* 0x002fe20000010000 */
[----:B------:R-:W-:Y:S01]  /*1b250*/  IMAD.MOV.U32 R3, RZ, RZ, RZ ;  /* 0x000000ffff037224 */ /* 0x000fe200078e00ff */
[----:B------:R-:W-:-:S03]  /*1b260*/  SEL R0, RZ, 0x1, P2 ;  /* 0x00000001ff007807 */ /* 0x000fc60001000000 */
[----:B------:R-:W-:Y:S01]  /*1b270*/  FSETP.NE.FTZ.AND P1, PT, R10, RZ, PT ;  /* 0x000000ff0a00720b */ /* 0x000fe20003f35000 */
[----:B--2---:R-:W-:Y:S01]  /*1b280*/  FADD.FTZ R2, R2, R12 ;  /* 0x0000000c02027221 */ /* 0x004fe20000010000 */
[----:B----4-:R-:W-:-:S04]  /*1b290*/  LOP3.LUT R8, R8, R0, RZ, 0x3c, !PT ;  /* 0x0000000008087212 */ /* 0x010fc800078e3cff */
[----:B------:R-:W1:Y:S07]  /*1b2a0*/  SHFL.BFLY PT, R5, R2, 0x1, 0x1f ;  /* 0x0c201f0002057f89 */ /* 0x000e6e00000e0000 */
[----:B------:R-:W2:Y:S08]  /*1b2b0*/  @P1 MUFU.LG2 R4, R10 ;  /* 0x0000000a00041308 */ /* 0x000eb00000000c00 */
[----:B------:R3:W-:Y:S02]  /*1b2c0*/  @P1 MUFU.RCP R3, R10 ;  /* 0x0000000a00031308 */ /* 0x0007e40000001000 */
[----:B---3--:R-:W3:Y:S01]  /*1b2d0*/  LDL.LU R10, [R1+0xa0] ;  /* 0x0000a000010a7983 */ /* 0x008ee20000300800 */
[----:B-1----:R-:W-:-:S05]  /*1b2e0*/  FADD.FTZ R11, R2, R5 ;  /* 0x00000005020b7221 */ /* 0x002fca0000010000 */
[----:B------:R-:W-:Y:S01]  /*1b2f0*/  FSETP.NE.FTZ.AND P3, PT, R11, RZ, PT ;  /* 0x000000ff0b00720b */ /* 0x000fe20003f75000 */
[----:B------:R-:W-:Y:S02]  /*1b300*/  WARPGROUP.DEPBAR.LE gsb0, 0x0 ;  /* 0x00008000000079c5 */ /* 0x000fe40000010000 */
[----:B------:R-:W-:Y:S01]  /*1b310*/  WARPGROUP.ARRIVE ;  /* 0x00000000000079c5 */ /* 0x000fe20000000000 */
[----:B------:R-:W-:Y:S01]  /*1b320*/  @!P0 VIADD R9, R9, 0x31c60 ;  /* 0x00031c6009098836 */ /* 0x000fe20000000000 */
[----:B------:R1:W-:Y:S08]  /*1b330*/  STL [R1+0x38], R8 ;  /* 0x0000380801007387 */ /* 0x0003f00000100800 */
[----:B------:R-:W4:Y:S01]  /*1b340*/  @P3 MUFU.LG2 R6, R11 ;  /* 0x0000000b00063308 */ /* 0x000f220000000c00 */
[----:B------:R-:W-:Y:S01]  /*1b350*/  HGMMA.64x96x16.F32 R24, gdesc[UR4].tnspB, R24, gsb0 ;  /* 0x41600000041879f0 */ /* 0x000fe20008000818 */
[----:B------:R-:W-:Y:S01]  /*1b360*/  @!P0 PRMT R9, RZ, 0x654, R9 ;  /* 0x00000654ff098816 */ /* 0x000fe20000000009 */
[----:B-1----:R-:W-:-:S06]  /*1b370*/  IMAD.MOV.U32 R8, RZ, RZ, RZ ;  /* 0x000000ffff087224 */ /* 0x002fcc00078e00ff */
[----:B------:R-:W1:Y:S01]  /*1b380*/  @P3 MUFU.RCP R8, R11 ;  /* 0x0000000b00083308 */ /* 0x000e620000001000 */
[C---:B------:R-:W-:Y:S01]  /*1b390*/  @P1 FMUL.FTZ R5, R73.reuse, 0.69314718246459960938 ;  /* 0x3f31721849051820 */ /* 0x040fe20000410000 */
[----:B------:R-:W-:Y:S01]  /*1b3a0*/  @P3 FMUL.FTZ R12, R73, 0.69314718246459960938 ;  /* 0x3f317218490c3820 */ /* 0x000fe20000410000 */
[----:B--2---:R-:W-:Y:S01]  /*1b3b0*/  @P1 FMUL.FTZ R4, R4, 0.69314718246459960938 ;  /* 0x3f31721804041820 */ /* 0x004fe20000410000 */
[----:B----4-:R-:W-:Y:S01]  /*1b3c0*/  @P3 FMUL.FTZ R7, R6, 0.69314718246459960938 ;  /* 0x3f31721806073820 */ /* 0x010fe20000410000 */
[----:B------:R-:W-:Y:S02]  /*1b3d0*/  IMAD.MOV.U32 R2, RZ, RZ, -0x800000 ;  /* 0xff800000ff027424 */ /* 0x000fe400078e00ff */
[----:B------:R-:W-:Y:S02]  /*1b3e0*/  IMAD.MOV.U32 R0, RZ, RZ, -0x800000 ;  /* 0xff800000ff007424 */ /* 0x000fe400078e00ff */
[----:B------:R-:W-:Y:S01]  /*1b3f0*/  @P1 FFMA.FTZ R2, R5, R72, R4 ;  /* 0x0000004805021223 */ /* 0x000fe20000010004 */
[----:B------:R-:W-:Y:S01]  /*1b400*/  @P3 FFMA.FTZ R0, R12, R74, R7 ;  /* 0x0000004a0c003223 */ /* 0x000fe20000010007 */
[----:B------:R-:W-:-:S02]  /*1b410*/  PLOP3.LUT P1, PT, PT, PT, PT, 0x8, 0x0 ;  /* 0x000000000000781c */ /* 0x000fc40003f2e170 */
[----:B------:R-:W-:Y:S01]  /*1b420*/  SEL R19, R19, RZ, P2 ;  /* 0x000000ff13137207 */ /* 0x000fe20001000000 */
[----:B------:R-:W-:Y:S02]  /*1b430*/  WARPGROUP.DEPBAR.LE gsb0, 0x0 ;  /* 0x00008000000079c5 */ /* 0x000fe40000010000 */
[----:B------:R2:W-:Y:S01]  /*1b440*/  @!P0 SYNCS.ARRIVE.TRANS64.RED.A1T0 RZ, [R9+URZ], RZ ;  /* 0x000000ff09ff89a7 */ /* 0x0005e2000810043f */
        /* <DEDUP_REMOVED lines=48> */
[----:B---3--:R-:W-:-:S05]  /*1b750*/  VIADD R10, R10, 0x1 ;  /* 0x000000010a0a7836 */ /* 0x008fca0000000000 */
[----:B------:R2:W-:Y:S02]  /*1b760*/  STL [R1+0xa0], R10 ;  /* 0x0000a00a01007387 */ /* 0x0005e40000100800 */
.L_x_2376:
[----:B------:R-:W3:Y:S01]  /*1b770*/  LDL R87, [R1+0x98] ;  /* 0x0000980001577983 */ /* 0x000ee20000100800 */
[----:B------:R-:W-:Y:S05]  /*1b780*/  WARPSYNC.ALL ;  /* 0x0000000000007948 */ /* 0x000fea0003800000 */
[----:B------:R-:W4:Y:S01]  /*1b790*/  S2R R3, SR_TID.X ;  /* 0x0000000000037919 */ /* 0x000f220000002100 */
[----:B------:R-:W0:Y:S01]  /*1b7a0*/  S2UR UR5, SR_CgaCtaId ;  /* 0x00000000000579c3 */ /* 0x000e220000008800 */
[----:B------:R-:W-:Y:S01]  /*1b7b0*/  UMOV UR4, 0x400 ;  /* 0x0000040000047882 */ /* 0x000fe20000000000 */
[----:B------:R-:W-:Y:S01]  /*1b7c0*/  BSSY B0, `(.L_x_2445) ;  /* 0x00001cf000007945 */ /* 0x000fe20003800000 */
[----:B0-----:R-:W-:-:S06]  /*1b7d0*/  ULEA UR4, UR5, UR4, 0x18 ;  /* 0x0000000405047291 */ /* 0x001fcc000f8ec03f */
[----:B------:R-:W-:Y:S01]  /*1b7e0*/  IMAD.U32 R16, RZ, RZ, UR4 ;  /* 0x00000004ff107e24 */ /* 0x000fe2000f8e00ff */
[----:B------:R-:W-:Y:S01]  /*1b7f0*/  BAR.SYNC.DEFER_BLOCKING 0x5, 0x200 ;  /* 0x0148000000007b1d */ /* 0x000fe20000010000 */
[----:B----4-:R-:W-:-:S05]  /*1b800*/  VIADD R86, R3, 0xffffff80 ;  /* 0xffffff8003567836 */ /* 0x010fca0000000000 */
[----:B------:R-:W-:-:S04]  /*1b810*/  SHF.R.S32.HI R3, RZ, 0x1f, R86 ;  /* 0x0000001fff037819 */ /* 0x000fc80000011456 */
[----:B------:R-:W-:-:S04]  /*1b820*/  LEA.HI R3, R3, R86, RZ, 0x2 ;  /* 0x0000005603037211 */ /* 0x000fc800078f10ff */
[----:B------:R-:W-:-:S05]  /*1b830*/  LOP3.LUT R3, R3, 0xfffffffc, RZ, 0xc0, !PT ;  /* 0xfffffffc03037812 */ /* 0x000fca00078ec0ff */
[----:B------:R-:W-:-:S04]  /*1b840*/  IMAD.IADD R3, R86, 0x1, -R3 ;  /* 0x0000000156037824 */ /* 0x000fc800078e0a03 */
[----:B-1----:R-:W-:Y:S01]  /*1b850*/  IMAD.SHL.U32 R36, R3, 0x8, RZ ;  /* 0x0000000803247824 */ /* 0x002fe200078e00ff */
[----:B------:R0:W1:Y:S03]  /*1b860*/  LDS.128 R108, [R16+0x31cd0] ;  /* 0x031cd000106c7984 */ /* 0x0000660000000c00 */
[C---:B------:R-:W-:Y:S02]  /*1b870*/  VIADD R37, R36.reuse, 0x40 ;  /* 0x0000004024257836 */ /* 0x040fe40000000000 */
[----:B------:R-:W-:-:S03]  /*1b880*/  VIADD R38, R36, 0x20 ;  /* 0x0000002024267836 */ /* 0x000fc60000000000 */
[----:B------:R-:W-:Y:S02]  /*1b890*/  SHF.R.S32.HI R40, RZ, 0x1f, R37 ;  /* 0x0000001fff287819 */ /* 0x000fe40000011425 */
[----:B------:R-:W-:Y:S01]  /*1b8a0*/  SHF.R.S32.HI R39, RZ, 0x1f, R38 ;  /* 0x0000001fff277819 */ /* 0x000fe20000011426 */
[----:B------:R-:W-:Y:S06]  /*1b8b0*/  BAR.ARV 0x4, 0x200 ;  /* 0x0108000000007b1d */ /* 0x000fec0000002000 */
[----:B---3--:R-:W-:Y:S01]  /*1b8c0*/  SHF.R.S32.HI R30, RZ, 0x1f, R87 ;  /* 0x0000001fff1e7819 */ /* 0x008fe20000011457 */
[----:B------:R-:W-:-:S03]  /*1b8d0*/  IMAD.SHL.U32 R34, R87, 0x4, RZ ;  /* 0x0000000457227824 */ /* 0x000fc600078e00ff */
[----:B------:R-:W-:Y:S01]  /*1b8e0*/  SHF.L.U64.HI R31, R87, 0x2, R30 ;  /* 0x00000002571f7819 */ /* 0x000fe2000001021e */
[----:B01----:R-:W-:Y:S06]  /*1b8f0*/  @P1 BRA `(.L_x_2446) ;  /* 0x0000001000641947 */ /* 0x003fec0003800000 */
[----:B------:R-:W3:Y:S01]  /*1b900*/  LDL R4, [R1+0xac] ;  /* 0x0000ac0001047983 */ /* 0x000ee20000100800 */
[----:B------:R-:W-:Y:S05]  /*1b910*/  WARPSYNC.ALL ;  /* 0x0000000000007948 */ /* 0x000fea0003800000 */
[----:B------:R-:W0:Y:S01]  /*1b920*/  S2R R5, SR_SWINHI ;  /* 0x0000000000057919 */ /* 0x000e220000002f00 */
[----:B------:R-:W-:Y:S01]  /*1b930*/  F2FP.F16.F32.PACK_AB R6, R73, R6 ;  /* 0x000000064906723e */ /* 0x000fe200000000ff */
[----:B------:R-:W-:Y:S01]  /*1b940*/  ULDC.64 UR4, c[0x0][0xc00] ;  /* 0x0003000000047ab9 */ /* 0x000fe20000000a00 */
[----:B------:R-:W-:Y:S01]  /*1b950*/  F2FP.F16.F32.PACK_AB R27, R46, R27 ;  /* 0x0000001b2e1b723e */ /* 0x000fe200000000ff */
[----:B------:R-:W-:Y:S01]  /*1b960*/  ULDC.64 UR6, c[0x0][0x208] ;  /* 0x0000820000067ab9 */ /* 0x000fe20000000a00 */
[----:B------:R-:W-:-:S02]  /*1b970*/  MOV R20, R16 ;  /* 0x0000001000147202 */ /* 0x000fc40000000f00 */
[----:B0-----:R-:W-:Y:S01]  /*1b980*/  MOV R21, R5 ;  /* 0x0000000500157202 */ /* 0x001fe20000000f00 */
[----:B------:R-:W-:Y:S02]  /*1b990*/  BAR.SYNC.DEFER_BLOCKING 0x1, 0x180 ;  /* 0x0046000000007b1d */ /* 0x000fe40000010000 */
[----:B---3--:R-:W-:-:S03]  /*1b9a0*/  IMAD.WIDE R4, R4, 0x2, R20 ;  /* 0x0000000204047825 */ /* 0x008fc600078e0214 */
[C---:B------:R-:W-:Y:S02]  /*1b9b0*/  IADD3 R47, P4, R4.reuse, 0x20, RZ ;  /* 0x00000020042f7810 */ /* 0x040fe40007f9e0ff */
[C---:B------:R-:W-:Y:S02]  /*1b9c0*/  IADD3 R83, P2, R4.reuse, 0x3020, RZ ;  /* 0x0000302004537810 */ /* 0x040fe40007f5e0ff */
[----:B------:R-:W-:Y:S01]  /*1b9d0*/  LOP3.LUT R8, R47, 0x180, RZ, 0xc0, !PT ;  /* 0x000001802f087812 */ /* 0x000fe200078ec0ff */
[--C-:B------:R-:W-:Y:S01]  /*1b9e0*/  IMAD.X R13, RZ, RZ, R5.reuse, P4 ;  /* 0x000000ffff0d7224 */ /* 0x100fe200020e0605 */
[----:B------:R-:W-:Y:S01]  /*1b9f0*/  IADD3 R81, P3, R4, 0x3000, RZ ;  /* 0x0000300004517810 */ /* 0x000fe20007f7e0ff */
[--C-:B------:R-:W-:Y:S01]  /*1ba00*/  IMAD.X R25, RZ, RZ, R5.reuse, P2 ;  /* 0x000000ffff197224 */ /* 0x100fe200010e0605 */
[----:B------:R-:W-:Y:S02]  /*1ba10*/  SHF.R.U64 R8, R8, 0x3, RZ ;  /* 0x0000000308087819 */ /* 0x000fe400000012ff */
[----:B------:R-:W-:Y:S01]  /*1ba20*/  IADD3 R82, P1, R4, 0x6000, RZ ;  /* 0x0000600004527810 */ /* 0x000fe20007f3e0ff */
[----:B------:R-:W-:Y:S01]  /*1ba30*/  IMAD.X R15, RZ, RZ, R5, P3 ;  /* 0x000000ffff0f7224 */ /* 0x000fe200018e0605 */
[----:B--2---:R-:W-:-:S02]  /*1ba40*/  LOP3.LUT R10, R83, 0x180, RZ, 0xc0, !PT ;  /* 0x00000180530a7812 */ /* 0x004fc400078ec0ff */
[----:B------:R-:W-:Y:S02]  /*1ba50*/  LOP3.LUT R12, R8, R47, RZ, 0x3c, !PT ;  /* 0x0000002f080c7212 */ /* 0x000fe400078e3cff */
[----:B------:R-:W-:Y:S02]  /*1ba60*/  LOP3.LUT R8, R81, 0x180, RZ, 0xc0, !PT ;  /* 0x0000018051087812 */ /* 0x000fe400078ec0ff */
[----:B------:R-:W-:Y:S02]  /*1ba70*/  LOP3.LUT R47, R82, 0x180, RZ, 0xc0, !PT ;  /* 0x00000180522f7812 */ /* 0x000fe400078ec0ff */
[----:B------:R-:W-:Y:S02]  /*1ba80*/  SHF.R.U64 R10, R10, 0x3, RZ ;  /* 0x000000030a0a7819 */ /* 0x000fe400000012ff */
[----:B------:R-:W-:Y:S02]  /*1ba90*/  SHF.R.U64 R8, R8, 0x3, RZ ;  /* 0x0000000308087819 */ /* 0x000fe400000012ff */
[----:B------:R-:W-:-:S02]  /*1baa0*/  SHF.R.U64 R47, R47, 0x3, RZ ;  /* 0x000000032f2f7819 */ /* 0x000fc400000012ff */
[----:B------:R-:W-:Y:S02]  /*1bab0*/  LOP3.LUT R24, R10, R83, RZ, 0x3c, !PT ;  /* 0x000000530a187212 */ /* 0x000fe400078e3cff */
[----:B------:R-:W-:Y:S02]  /*1bac0*/  LOP3.LUT R14, R8, R81, RZ, 0x3c, !PT ;  /* 0x00000051080e7212 */ /* 0x000fe400078e3cff */
[----:B------:R-:W-:Y:S02]  /*1bad0*/  LOP3.LUT R9, R4, 0x180, RZ, 0xc0, !PT ;  /* 0x0000018004097812 */ /* 0x000fe400078ec0ff */
[----:B------:R-:W-:Y:S02]  /*1bae0*/  LOP3.LUT R8, R47, R82, RZ, 0x3c, !PT ;  /* 0x000000522f087212 */ /* 0x000fe400078e3cff */
[----:B------:R-:W-:Y:S02]  /*1baf0*/  MOV R47, R24 ;  /* 0x00000018002f7202 */ /* 0x000fe40000000f00 */
[----:B------:R-:W-:-:S02]  /*1bb00*/  F2FP.F16.F32.PACK_AB R24, R41, R28 ;  /* 0x0000001c2918723e */ /* 0x000fc400000000ff */
[----:B------:R-:W0:Y:S01]  /*1bb10*/  LDC R41, c[0x0][0xbe8] ;  /* 0x0002fa00ff297b82 */ /* 0x000e220000000800 */
[----:B------:R-:W-:Y:S02]  /*1bb20*/  SHF.R.U64 R9, R9, 0x3, RZ ;  /* 0x0000000309097819 */ /* 0x000fe400000012ff */
[----:B------:R-:W-:Y:S02]  /*1bb30*/  IADD3 R85, P0, R4, 0x6020, RZ ;  /* 0x0000602004557810 */ /* 0x000fe40007f1e0ff */
[----:B------:R-:W-:Y:S01]  /*1bb40*/  LOP3.LUT R4, R9, R4, RZ, 0x3c, !PT ;  /* 0x0000000409047212 */ /* 0x000fe200078e3cff */
[--C-:B------:R-:W-:Y:S01]  /*1bb50*/  IMAD.X R9, RZ, RZ, R5.reuse, P1 ;  /* 0x000000ffff097224 */ /* 0x100fe200008e0605 */
[----:B------:R-:W-:Y:S01]  /*1bb60*/  LOP3.LUT R84, R85, 0x180, RZ, 0xc0, !PT ;  /* 0x0000018055547812 */ /* 0x000fe200078ec0ff */
[----:B------:R-:W-:Y:S01]  /*1bb70*/  IMAD.X R11, RZ, RZ, R5, P0 ;  /* 0x000000ffff0b7224 */ /* 0x000fe200000e0605 */
[----:B------:R-:W-:Y:S02]  /*1bb80*/  MOV R81, R4 ;  /* 0x0000000400517202 */ /* 0x000fe40000000f00 */
[----:B------:R-:W-:-:S02]  /*1bb90*/  F2FP.F16.F32.PACK_AB R4, R74, R7 ;  /* 0x000000074a04723e */ /* 0x000fc400000000ff */
[----:B------:R-:W-:Y:S02]  /*1bba0*/  F2FP.F16.F32.PACK_AB R5, R79, R78 ;  /* 0x0000004e4f05723e */ /* 0x000fe400000000ff */
[----:B------:R-:W-:Y:S02]  /*1bbb0*/  F2FP.F16.F32.PACK_AB R7, R80, R77 ;  /* 0x0000004d5007723e */ /* 0x000fe400000000ff */
[----:B------:R-:W-:Y:S02]  /*1bbc0*/  MOV R74, R12 ;  /* 0x0000000c004a7202 */ /* 0x000fe40000000f00 */
[----:B------:R-:W-:Y:S01]  /*1bbd0*/  MOV R73, R14 ;  /* 0x0000000e00497202 */ /* 0x000fe20000000f00 */
[----:B------:R1:W-:Y:S01]  /*1bbe0*/  STSM.16.M88.4 [R81], R4 ;  /* 0x0000000451007844 */ /* 0x0003e20000000200 */
[----:B------:R-:W-:Y:S02]  /*1bbf0*/  F2FP.F16.F32.PACK_AB R12, R33, R32 ;  /* 0x00000020210c723e */ /* 0x000fe400000000ff */
[----:B------:R-:W-:-:S02]  /*1bc00*/  F2FP.F16.F32.PACK_AB R13, R76, R75 ;  /* 0x0000004b4c0d723e */ /* 0x000fc400000000ff */
[----:B------:R-:W-:Y:S02]  /*1bc10*/  F2FP.F16.F32.PACK_AB R14, R72, R29 ;  /* 0x0000001d480e723e */ /* 0x000fe400000000ff */
[----:B------:R-:W-:Y:S02]  /*1bc20*/  F2FP.F16.F32.PACK_AB R15, R35, R26 ;  /* 0x0000001a230f723e */ /* 0x000fe400000000ff */
[----:B------:R-:W-:Y:S01]  /*1bc30*/  F2FP.F16.F32.PACK_AB R25, R43, R42 ;  /* 0x0000002a2b19723e */ /* 0x000fe200000000ff */
[----:B------:R-:W-:Y:S01]  /*1bc40*/  IMAD.MOV.U32 R42, RZ, RZ, RZ ;  /* 0x000000ffff2a7224 */ /* 0x000fe200078e00ff */
[----:B------:R-:W-:Y:S01]  /*1bc50*/  F2FP.F16.F32.PACK_AB R26, R45, R44 ;  /* 0x0000002c2d1a723e */ /* 0x000fe200000000ff */
[----:B------:R-:W-:Y:S01]  /*1bc60*/  STSM.16.M88.4 [R74], R12 ;  /* 0x0000000c4a007844 */ /* 0x000fe20000000200 */
[----:B------:R-:W-:Y:S02]  /*1bc70*/  SHF.R.U64 R84, R84, 0x3, RZ ;  /* 0x0000000354547819 */ /* 0x000fe400000012ff */
[----:B------:R-:W-:Y:S01]  /*1bc80*/  ISETP.NE.U32.AND P0, PT, RZ, UR4, PT ;  /* 0x00000004ff007c0c */ /* 0x000fe2000bf05070 */
[----:B------:R2:W-:Y:S01]  /*1bc90*/  STSM.16.M88.4 [R73], R24 ;  /* 0x0000001849007844 */ /* 0x0005e20000000200 */
[----:B------:R-:W-:-:S02]  /*1bca0*/  LOP3.LUT R10, R84, R85, RZ, 0x3c, !PT ;  /* 0x00000055540a7212 */ /* 0x000fc400078e3cff */
[----:B------:R-:W-:Y:S02]  /*1bcb0*/  MOV R29, R8 ;  /* 0x00000008001d7202 */ /* 0x000fe40000000f00 */
[----:B------:R-:W-:Y:S02]  /*1bcc0*/  MOV R28, R10 ;  /* 0x0000000a001c7202 */ /* 0x000fe40000000f00 */
[----:B-1----:R-:W-:Y:S02]  /*1bcd0*/  F2FP.F16.F32.PACK_AB R4, R49, R48 ;  /* 0x000000303104723e */ /* 0x002fe400000000ff */
[----:B------:R-:W-:Y:S02]  /*1bce0*/  F2FP.F16.F32.PACK_AB R5, R51, R50 ;  /* 0x000000323305723e */ /* 0x000fe400000000ff */
[----:B------:R-:W-:Y:S02]  /*1bcf0*/  F2FP.F16.F32.PACK_AB R6, R53, R52 ;  /* 0x000000343506723e */ /* 0x000fe400000000ff */
[----:B------:R-:W-:-:S02]  /*1bd00*/  F2FP.F16.F32.PACK_AB R7, R55, R54 ;  /* 0x000000363707723e */ /* 0x000fc400000000ff */
[----:B------:R-:W-:Y:S02]  /*1bd10*/  F2FP.F16.F32.PACK_AB R8, R57, R56 ;  /* 0x000000383908723e */ /* 0x000fe400000000ff */
[----:B--2---:R-:W-:Y:S01]  /*1bd20*/  IADD3 R24, P1, R34, UR4, RZ ;  /* 0x0000000422187c10 */ /* 0x004fe2000ff3e0ff */
[----:B------:R1:W-:Y:S01]  /*1bd30*/  STSM.16.M88.4 [R47], R4 ;  /* 0x000000042f007844 */ /* 0x0003e20000000200 */
[----:B------:R-:W-:Y:S02]  /*1bd40*/  F2FP.F16.F32.PACK_AB R9, R59, R58 ;  /* 0x0000003a3b09723e */ /* 0x000fe400000000ff */
[----:B------:R-:W-:Y:S02]  /*1bd50*/  F2FP.F16.F32.PACK_AB R10, R61, R60 ;  /* 0x0000003c3d0a723e */ /* 0x000fe400000000ff */
[----:B------:R-:W-:Y:S02]  /*1bd60*/  F2FP.F16.F32.PACK_AB R11, R63, R62 ;  /* 0x0000003e3f0b723e */ /* 0x000fe400000000ff */
[----:B------:R-:W-:-:S02]  /*1bd70*/  IADD3.X R25, R31, UR5, RZ, P1, !PT ;  /* 0x000000051f197c10 */ /* 0x000fc40008ffe4ff */
[----:B------:R-:W-:Y:S01]  /*1bd80*/  F2FP.F16.F32.PACK_AB R12, R65, R64 ;  /* 0x00000040410c723e */ /* 0x000fe200000000ff */
[----:B------:R2:W-:Y:S01]  /*1bd90*/  STSM.16.M88.4 [R29], R8 ;  /* 0x000000081d007844 */ /* 0x0005e20000000200 */
[----:B------:R-:W-:Y:S02]  /*1bda0*/  F2FP.F16.F32.PACK_AB R13, R67, R66 ;  /* 0x00000042430d723e */ /* 0x000fe400000000ff */
[----:B------:R-:W-:Y:S02]  /*1bdb0*/  F2FP.F16.F32.PACK_AB R14, R69, R68 ;  /* 0x00000044450e723e */ /* 0x000fe400000000ff */
[----:B------:R-:W-:Y:S02]  /*1bdc0*/  F2FP.F16.F32.PACK_AB R15, R71, R70 ;  /* 0x00000046470f723e */ /* 0x000fe400000000ff */
[----:B0-----:R-:W-:Y:S02]  /*1bdd0*/  ISETP.NE.AND P1, PT, R41, 0x1, PT ;  /* 0x000000012900780c */ /* 0x001fe40003f25270 */
[----:B------:R-:W-:Y:S01]  /*1bde0*/  ISETP.NE.AND.EX P0, PT, RZ, UR5, PT, P0 ;  /* 0x00000005ff007c0c */ /* 0x000fe2000bf05300 */
[----:B------:R-:W-:Y:S01]  /*1bdf0*/  ULDC.64 UR4, c[0x0][0xc08] ;  /* 0x0003020000047ab9 */ /* 0x000fe20000000a00 */
[----:B------:R2:W-:Y:S01]  /*1be00*/  STSM.16.M88.4 [R28], R12 ;  /* 0x0000000c1c007844 */ /* 0x0005e20000000200 */
[----:B------:R-:W-:Y:S01]  /*1be10*/  BAR.SYNC.DEFER_BLOCKING 0x1, 0x180 ;  /* 0x0046000000007b1d */ /* 0x000fe20000010000 */
[----:B------:R-:W-:-:S04]  /*1be20*/  ISETP.NE.U32.AND P2, PT, RZ, UR4, PT ;  /* 0x00000004ff007c0c */ /* 0x000fc8000bf45070 */
[----:B------:R-:W-:-:S03]  /*1be30*/  ISETP.NE.AND.EX P2, PT, RZ, UR5, PT, P2 ;  /* 0x00000005ff007c0c */ /* 0x000fc6000bf45320 */
[----:B-1----:R-:W0:Y:S08]  /*1be40*/  @P1 LDC R6, c[0x0][0xbec] ;  /* 0x0002fb00ff061b82 */ /* 0x002e300000000800 */
[----:B------:R-:W1:Y:S02]  /*1be50*/  @P1 LDC R27, c[0x0][0xbf0] ;  /* 0x0002fc00ff1b1b82 */ /* 0x000e640000000800 */
[----:B------:R-:W-:Y:S01]  /*1be60*/  @P2 IADD3 R34, P3, R34, UR4, RZ ;  /* 0x0000000422222c10 */ /* 0x000fe2000ff7e0ff */
[----:B------:R-:W-:-:S02]  /*1be70*/  ULDC UR4, c[0x0][0xa88] ;  /* 0x0002a20000047ab9 */ /* 0x000fc40000000800 */
[----:B------:R-:W-:Y:S01]  /*1be80*/  IMAD.U32 R46, RZ, RZ, UR4 ;  /* 0x00000004ff2e7e24 */ /* 0x000fe2000f8e00ff */
[----:B------:R-:W-:Y:S01]  /*1be90*/  @P2 IADD3.X R35, R31, UR5, RZ, P3, !PT ;  /* 0x000000051f232c10 */ /* 0x000fe20009ffe4ff */
[----:B------:R2:W5:Y:S04]  /*1bea0*/  @P0 LDG.E R42, desc[UR6][R24.64] ;  /* 0x00000006182a0981 */ /* 0x000568000c1e1900 */
[----:B------:R2:W5:Y:S01]  /*1beb0*/  @P2 LDG.E R46, desc[UR6][R34.64] ;  /* 0x00000006222e2981 */ /* 0x000562000c1e1900 */
[----:B------:R-:W-:Y:S05]  /*1bec0*/  @P2 BRA `(.L_x_2447) ;  /* 0x0000000000142947 */ /* 0x000fea0003800000 */
[----:B------:R-:W-:Y:S05]  /*1bed0*/  @!P0 BRA `(.L_x_2447) ;  /* 0x0000000000108947 */ /* 0x000fea0003800000 */
[----:B------:R-:W-:Y:S02]  /*1bee0*/  ULDC.64 UR4, c[0x0][0x208] ;  /* 0x0000820000047ab9 */ /* 0x000fe40000000a00 */
[----:B------:R-:W3:Y:S04]  /*1bef0*/  LDG.E R5, desc[UR4][R24.64] ;  /* 0x0000000418057981 */ /* 0x000ee8000c1e1900 */
[----:B-----5:R-:W3:Y:S02]  /*1bf00*/  LDG.E R46, desc[UR4][R24.64+0x4] ;  /* 0x00000404182e7981 */ /* 0x020ee4000c1e1900 */
[----:B---3--:R-:W-:-:S07]  /*1bf10*/  IMAD.IADD R46, R46, 0x1, -R5 ;  /* 0x000000012e2e7824 */ /* 0x008fce00078e0a05 */
.L_x_2447:
[----:B------:R-:W3:Y:S01]  /*1bf20*/  LDL R4, [R1+0x94] ;  /* 0x0000940001047983 */ /* 0x000ee20000100800 */
[----:B------:R-:W-:Y:S01]  /*1bf30*/  ULDC.64 UR4, c[0x0][0xb90] ;  /* 0x0002e40000047ab9 */ /* 0x000fe20000000a00 */
[----:B------:R-:W4:Y:S01]  /*1bf40*/  S2R R5, SR_TID.X ;  /* 0x0000000000057919 */ /* 0x000f220000002100 */
[----:B-----5:R-:W-:Y:S02]  /*1bf50*/  SHF.R.S32.HI R43, RZ, 0x1f, R42 ;  /* 0x0000001fff2b7819 */ /* 0x020fe4000001142a */
[----:B------:R-:W-:Y:S01]  /*1bf60*/  SEL R44, R30, RZ, !P0 ;  /* 0x000000ff1e2c7207 */ /* 0x000fe20004000000 */
[----:B------:R-:W3:Y:S01]  /*1bf70*/  LDL.LU R55, [R1+0x9c] ;  /* 0x00009c0001377983 */ /* 0x000ee20000300800 */
[----:B------:R-:W-:Y:S01]  /*1bf80*/  SEL R45, R87, RZ, !P0 ;  /* 0x000000ff572d7207 */ /* 0x000fe20004000000 */
[----:B------:R-:W-:Y:S01]  /*1bf90*/  IMAD R46, R46, R41, RZ ;  /* 0x000000292e2e7224 */ /* 0x000fe200078e02ff */
[----:B------:R-:W1:Y:S01]  /*1bfa0*/  @P1 LDC R53, c[0x0][0xbec] ;  /* 0x0002fb00ff351b82 */ /* 0x000e620000000800 */
[----:B------:R-:W3:Y:S04]  /*1bfb0*/  LDL.LU R54, [R1+0x84] ;  /* 0x0000840001367983 */ /* 0x000ee80000300800 */
[----:B--2---:R-:W2:Y:S01]  /*1bfc0*/  LDL R10, [R1+0xa8] ;  /* 0x0000a800010a7983 */ /* 0x004ea20000100800 */
[----:B----4-:R-:W-:-:S05]  /*1bfd0*/  VIADD R15, R5, 0xffffff80 ;  /* 0xffffff80050f7836 */ /* 0x010fca0000000000 */
[----:B------:R-:W-:-:S04]  /*1bfe0*/  SHF.R.S32.HI R52, RZ, 0x1f, R15 ;  /* 0x0000001fff347819 */ /* 0x000fc8000001140f */
[----:B------:R-:W-:-:S04]  /*1bff0*/  LEA.HI R52, R52, R15, RZ, 0x2 ;  /* 0x0000000f34347211 */ /* 0x000fc800078f10ff */
[----:B------:R-:W-:-:S05]  /*1c000*/  SHF.R.S32.HI R52, RZ, 0x2, R52 ;  /* 0x00000002ff347819 */ /* 0x000fca0000011434 */
[----:B------:R-:W-:-:S04]  /*1c010*/  IMAD R9, R52, 0x20, R36 ;  /* 0x0000002034097824 */ /* 0x000fc800078e0224 */
[----:B------:R-:W-:Y:S01]  /*1c020*/  IMAD.WIDE R20, R9, 0x2, R20 ;  /* 0x0000000209147825 */ /* 0x000fe200078e0214 */
[----:B------:R-:W-:-:S04]  /*1c030*/  SHF.R.S32.HI R14, RZ, 0x1f, R15 ;  /* 0x0000001fff0e7819 */ /* 0x000fc8000001140f */
[----:B------:R-:W-:-:S04]  /*1c040*/  LEA.HI R14, R14, R15, RZ, 0x7 ;  /* 0x0000000f0e0e7211 */ /* 0x000fc800078f38ff */
[----:B------:R-:W-:-:S05]  /*1c050*/  LOP3.LUT R14, R14, 0xffffff80, RZ, 0xc0, !PT ;  /* 0xffffff800e0e7812 */ /* 0x000fca00078ec0ff */
[----:B------:R-:W-:Y:S01]  /*1c060*/  IMAD.IADD R14, R15, 0x1, -R14 ;  /* 0x000000010f0e7824 */ /* 0x000fe200078e0a0e */
[----:B------:R-:W-:Y:S01]  /*1c070*/  ULDC.64 UR6, c[0x0][0x208] ;  /* 0x0000820000067ab9 */ /* 0x000fe20000000a00 */
[C---:B------:R-:W-:Y:S02]  /*1c080*/  IADD3 R25, P5, R20.reuse, 0x4800, RZ ;  /* 0x0000480014197810 */ /* 0x040fe40007fbe0ff */
[----:B------:R-:W-:Y:S02]  /*1c090*/  IADD3 R29, P4, R20, 0x6000, RZ ;  /* 0x00006000141d7810 */ /* 0x000fe40007f9e0ff */
[----:B------:R-:W-:Y:S02]  /*1c0a0*/  LOP3.LUT R24, R25, 0x180, RZ, 0xc0, !PT ;  /* 0x0000018019187812 */ /* 0x000fe400078ec0ff */
[----:B------:R-:W-:Y:S02]  /*1c0b0*/  LOP3.LUT R28, R29, 0x180, RZ, 0xc0, !PT ;  /* 0x000001801d1c7812 */ /* 0x000fe400078ec0ff */
[----:B------:R-:W-:-:S02]  /*1c0c0*/  SHF.R.U64 R24, R24, 0x3, RZ ;  /* 0x0000000318187819 */ /* 0x000fc400000012ff */
[----:B------:R-:W-:Y:S02]  /*1c0d0*/  SHF.R.U64 R28, R28, 0x3, RZ ;  /* 0x000000031c1c7819 */ /* 0x000fe400000012ff */
[----:B------:R-:W-:Y:S01]  /*1c0e0*/  LOP3.LUT R24, R24, R25, RZ, 0x3c, !PT ;  /* 0x0000001918187212 */ /* 0x000fe200078e3cff */
[--C-:B------:R-:W-:Y:S01]  /*1c0f0*/  IMAD.X R25, RZ, RZ, R21.reuse, P5 ;  /* 0x000000ffff197224 */ /* 0x100fe200028e0615 */
[----:B------:R-:W-:Y:S01]  /*1c100*/  LOP3.LUT R28, R28, R29, RZ, 0x3c, !PT ;  /* 0x0000001d1c1c7212 */ /* 0x000fe200078e3cff */
[----:B------:R-:W-:Y:S01]  /*1c110*/  IMAD.X R29, RZ, RZ, R21, P4 ;  /* 0x000000ffff1d7224 */ /* 0x000fe200020e0615 */
[----:B------:R-:W-:Y:S01]  /*1c120*/  BSSY B1, `(.L_x_2448) ;  /* 0x0000081000017945 */ /* 0x000fe20003800000 */
[----:B---3--:R-:W-:Y:S01]  /*1c130*/  SHF.R.S32.HI R47, RZ, 0x1f, R55 ;  /* 0x0000001fff2f7819 */ /* 0x008fe20000011437 */
[----:B------:R-:W-:-:S04]  /*1c140*/  IMAD.IADD R13, R4, 0x1, R54 ;  /* 0x00000001040d7824 */ /* 0x000fc800078e0236 */
[----:B------:R-:W-:Y:S02]  /*1c150*/  IMAD R4, R47, UR4, RZ ;  /* 0x000000042f047c24 */ /* 0x000fe4000f8e02ff */
[----:B0-----:R-:W-:-:S04]  /*1c160*/  @P1 IMAD.HI.U32 R6, R13, R6, RZ ;  /* 0x000000060d061227 */ /* 0x001fc800078e00ff */
[----:B------:R-:W-:Y:S01]  /*1c170*/  IMAD.MOV.U32 R7, RZ, RZ, R13 ;  /* 0x000000ffff077224 */ /* 0x000fe200078e000d */
[----:B-1----:R-:W-:Y:S01]  /*1c180*/  @P1 SHF.R.U32.HI R7, RZ, R27, R6 ;  /* 0x0000001bff071219 */ /* 0x002fe20000011606 */
[C---:B------:R-:W-:Y:S02]  /*1c190*/  IMAD R11, R55.reuse, UR5, R4 ;  /* 0x00000005370b7c24 */ /* 0x040fe4000f8e0204 */
[----:B------:R-:W-:Y:S01]  /*1c1a0*/  IMAD.WIDE.U32 R4, R55, UR4, R42 ;  /* 0x0000000437047c25 */ /* 0x000fe2000f8e002a */
[----:B------:R-:W-:-:S03]  /*1c1b0*/  ULDC.64 UR4, c[0x0][0xb98] ;  /* 0x0002e60000047ab9 */ /* 0x000fc60000000a00 */
[----:B------:R-:W-:Y:S02]  /*1c1c0*/  IMAD.IADD R5, R5, 0x1, R11 ;  /* 0x0000000105057824 */ /* 0x000fe400078e020b */
[----:B------:R-:W-:Y:S02]  /*1c1d0*/  IMAD.MOV R8, RZ, RZ, -R7 ;  /* 0x000000ffff087224 */ /* 0x000fe400078e0a07 */
[----:B------:R-:W-:Y:S02]  /*1c1e0*/  IMAD R6, R44, UR4, RZ ;  /* 0x000000042c067c24 */ /* 0x000fe4000f8e02ff */
[----:B------:R-:W-:-:S04]  /*1c1f0*/  IMAD.WIDE.U32 R4, R45, UR4, R4 ;  /* 0x000000042d047c25 */ /* 0x000fc8000f8e0004 */
[----:B------:R-:W-:Y:S01]  /*1c200*/  IMAD R9, R41, R8, R13 ;  /* 0x0000000829097224 */ /* 0x000fe200078e020d */
[----:B------:R-:W-:Y:S01]  /*1c210*/  SHF.R.S32.HI R11, RZ, 0x1f, R7 ;  /* 0x0000001fff0b7819 */ /* 0x000fe20000011407 */
[----:B------:R-:W-:Y:S01]  /*1c220*/  IMAD R8, R45, UR5, R6 ;  /* 0x000000052d087c24 */ /* 0x000fe2000f8e0206 */
[----:B------:R-:W-:Y:S01]  /*1c230*/  IADD3 R4, P0, R7, R4, RZ ;  /* 0x0000000407047210 */ /* 0x000fe20007f1e0ff */
        /* <DEDUP_REMOVED lines=12> */
[----:B--2---:R-:W-:Y:S01]  /*1c300*/  IMAD.IADD R5, R10, 0x1, R54 ;  /* 0x000000010a057824 */ /* 0x004fe200078e0236 */
        /* <DEDUP_REMOVED lines=8> */
[----:B------:R-:W-:-:S05]  /*1c390*/  VIADD R5, R5, 0x8 ;  /* 0x0000000805057836 */ /* 0x000fca0000000000 */
[----:B------:R-:W-:Y:S02]  /*1c3a0*/  ISETP.GE.OR P0, PT, R5, R46, P0 ;  /* 0x0000002e0500720c */ /* 0x000fe40000706670 */
[----:B------:R-:W-:Y:S02]  /*1c3b0*/  LOP3.LUT R12, R13, 0x180, RZ, 0xc0, !PT ;  /* 0x000001800d0c7812 */ /* 0x000fe400078ec0ff */
[----:B------:R-:W-:-:S03]  /*1c3c0*/  LOP3.LUT R8, R7, 0x180, RZ, 0xc0, !PT ;  /* 0x0000018007087812 */ /* 0x000fc600078ec0ff */
[----:B0-----:R-:W-:Y:S01]  /*1c3d0*/  @!P2 ST.E desc[UR6][R48.64], R2 ;  /* 0x000000023000a985 */ /* 0x001fe2000c101906 */
[----:B------:R-:W-:Y:S02]  /*1c3e0*/  SHF.R.U64 R12, R12, 0x3, RZ ;  /* 0x000000030c0c7819 */ /* 0x000fe400000012ff */
[----:B------:R-:W-:-:S03]  /*1c3f0*/  SHF.R.U64 R8, R8, 0x3, RZ ;  /* 0x0000000308087819 */ /* 0x000fc600000012ff */
[----:B-1----:R0:W-:Y:S01]  /*1c400*/  @!P0 ST.E desc[UR6][R50.64], R0 ;  /* 0x0000000032008985 */ /* 0x0021e2000c101906 */
[----:B------:R-:W-:Y:S01]  /*1c410*/  IMAD R43, R43, UR4, RZ ;  /* 0x000000042b2b7c24 */ /* 0x000fe2000f8e02ff */
[----:B------:R-:W-:Y:S01]  /*1c420*/  LOP3.LUT R12, R12, R13, RZ, 0x3c, !PT ;  /* 0x0000000d0c0c7212 */ /* 0x000fe200078e3cff */
[----:B------:R-:W-:Y:S01]  /*1c430*/  IMAD.X R13, RZ, RZ, R21, P3 ;  /* 0x000000ffff0d7224 */ /* 0x000fe200018e0615 */
[----:B------:R-:W-:Y:S01]  /*1c440*/  LOP3.LUT R8, R8, R7, RZ, 0x3c, !PT ;  /* 0x0000000708087212 */ /* 0x000fe200078e3cff */
[----:B0-----:R-:W0:Y:S01]  /*1c450*/  @P1 LDC R51, c[0x0][0xbf0] ;  /* 0x0002fc00ff331b82 */ /* 0x001e220000000800 */
[----:B------:R-:W-:Y:S01]  /*1c460*/  IADD3 R7, P3, R20, 0x7800, RZ ;  /* 0x0000780014077810 */ /* 0x000fe20007f7e0ff */
[----:B------:R-:W-:Y:S01]  /*1c470*/  IMAD R49, R42, UR5, R43 ;  /* 0x000000052a317c24 */ /* 0x000fe2000f8e022b */
[----:B------:R-:W-:Y:S01]  /*1c480*/  LOP3.LUT R11, R20, 0x180, RZ, 0xc0, !PT ;  /* 0x00000180140b7812 */ /* 0x000fe200078ec0ff */
[----:B------:R-:W-:Y:S01]  /*1c490*/  IMAD.WIDE.U32 R42, R42, UR4, RZ ;  /* 0x000000042a2a7c25 */ /* 0x000fe2000f8e00ff */
[----:B------:R-:W-:Y:S01]  /*1c4a0*/  LOP3.LUT R4, R7, 0x180, RZ, 0xc0, !PT ;  /* 0x0000018007047812 */ /* 0x000fe200078ec0ff */
[----:B------:R-:W-:-:S02]  /*1c4b0*/  ULDC.64 UR4, c[0x0][0xae8] ;  /* 0x0002ba0000047ab9 */ /* 0x000fc40000000a00 */
[----:B------:R-:W-:Y:S01]  /*1c4c0*/  IMAD R0, R3, 0x60, R52 ;  /* 0x0000006003007824 */ /* 0x000fe200078e0234 */
[----:B------:R-:W-:Y:S01]  /*1c4d0*/  SHF.R.U64 R11, R11, 0x3, RZ ;  /* 0x000000030b0b7819 */ /* 0x000fe200000012ff */
[----:B------:R-:W-:Y:S01]  /*1c4e0*/  IMAD.MOV.U32 R2, RZ, RZ, R42 ;  /* 0x000000ffff027224 */ /* 0x000fe200078e002a */
[----:B------:R-:W-:Y:S01]  /*1c4f0*/  SHF.R.U64 R4, R4, 0x3, RZ ;  /* 0x0000000304047819 */ /* 0x000fe200000012ff */
[----:B------:R-:W-:Y:S01]  /*1c500*/  IMAD.IADD R42, R54, 0x1, R0 ;  /* 0x00000001362a7824 */ /* 0x000fe200078e0200 */
[----:B------:R-:W-:Y:S01]  /*1c510*/  LOP3.LUT R20, R11, R20, RZ, 0x3c, !PT ;  /* 0x000000140b147212 */ /* 0x000fe200078e3cff */
[----:B------:R-:W-:Y:S01]  /*1c520*/  IMAD.IADD R3, R43, 0x1, R49 ;  /* 0x000000012b037824 */ /* 0x000fe200078e0231 */
[----:B------:R-:W5:Y:S01]  /*1c530*/  LD.E.128 R12, desc[UR6][R12.64] ;  /* 0x000000060c0c7980 */ /* 0x000f62000c101d00 */
[----:B------:R-:W-:Y:S02]  /*1c540*/  IMAD R47, R47, UR4, RZ ;  /* 0x000000042f2f7c24 */ /* 0x000fe4000f8e02ff */
[----:B------:R-:W-:Y:S01]  /*1c550*/  @P1 IMAD.HI.U32 R0, R42, R53, RZ ;  /* 0x000000352a001227 */ /* 0x000fe200078e00ff */
[----:B------:R-:W-:Y:S01]  /*1c560*/  LOP3.LUT R32, R4, R7, RZ, 0x3c, !PT ;  /* 0x0000000704207212 */ /* 0x000fe200078e3cff */
[----:B------:R-:W5:Y:S02]  /*1c570*/  LD.E.128 R8, desc[UR6][R8.64] ;  /* 0x0000000608087980 */ /* 0x000f64000c101d00 */
[----:B------:R-:W-:-:S02]  /*1c580*/  IMAD.X R33, RZ, RZ, R21, P3 ;  /* 0x000000ffff217224 */ /* 0x000fc400018e0615 */
[----:B------:R1:W5:Y:S01]  /*1c590*/  LD.E.128 R4, desc[UR6][R20.64] ;  /* 0x0000000614047980 */ /* 0x000362000c101d00 */
[C---:B------:R-:W-:Y:S02]  /*1c5a0*/  IMAD R47, R55.reuse, UR5, R47 ;  /* 0x00000005372f7c24 */ /* 0x040fe4000f8e022f */
[----:B------:R-:W-:Y:S01]  /*1c5b0*/  IMAD.WIDE.U32 R2, R55, UR4, R2 ;  /* 0x0000000437027c25 */ /* 0x000fe2000f8e0002 */
[----:B------:R-:W-:Y:S01]  /*1c5c0*/  ULDC.64 UR4, c[0x0][0xaf0] ;  /* 0x0002bc0000047ab9 */ /* 0x000fe20000000a00 */
[----:B------:R-:W5:Y:S02]  /*1c5d0*/  LD.E.128 R24, desc[UR6][R24.64] ;  /* 0x0000000618187980 */ /* 0x000f64000c101d00 */
[----:B------:R-:W-:Y:S02]  /*1c5e0*/  IMAD.IADD R3, R3, 0x1, R47 ;  /* 0x0000000103037824 */ /* 0x000fe400078e022f */
[----:B------:R-:W5:Y:S01]  /*1c5f0*/  LD.E.128 R28, desc[UR6][R28.64] ;  /* 0x000000061c1c7980 */ /* 0x000f62000c101d00 */
[----:B-1----:R-:W-:Y:S01]  /*1c600*/  IMAD.MOV.U32 R21, RZ, RZ, R42 ;  /* 0x000000ffff157224 */ /* 0x002fe200078e002a */
[----:B0-----:R-:W-:Y:S01]  /*1c610*/  @P1 SHF.R.U32.HI R21, RZ, R51, R0 ;  /* 0x00000033ff151219 */ /* 0x001fe20000011600 */
[----:B------:R-:W-:Y:S01]  /*1c620*/  IMAD R44, R44, UR4, RZ ;  /* 0x000000042c2c7c24 */ /* 0x000fe2000f8e02ff */
[----:B------:R-:W5:Y:S02]  /*1c630*/  LD.E.128 R32, desc[UR6][R32.64] ;  /* 0x0000000620207980 */ /* 0x000f64000c101d00 */
[--C-:B------:R-:W-:Y:S01]  /*1c640*/  SHF.R.S32.HI R0, RZ, 0x1f, R21.reuse ;  /* 0x0000001fff007819 */ /* 0x100fe20000011415 */
[----:B------:R-:W-:Y:S01]  /*1c650*/  IMAD.MOV R20, RZ, RZ, -R21 ;  /* 0x000000ffff147224 */ /* 0x000fe200078e0a15 */
[----:B------:R-:W-:Y:S01]  /*1c660*/  @!PT LDS RZ, [RZ] ;  /* 0x00000000fffff984 */ /* 0x000fe20000000800 */
[----:B------:R-:W-:Y:S01]  /*1c670*/  @!PT LDS RZ, [RZ] ;  /* 0x00000000fffff984 */ /* 0x000fe20000000800 */
[----:B------:R-:W-:Y:S01]  /*1c680*/  @!PT LDS RZ, [RZ] ;  /* 0x00000000fffff984 */ /* 0x000fe20000000800 */
[----:B------:R-:W-:Y:S01]  /*1c690*/  @!PT LDS RZ, [RZ] ;  /* 0x00000000fffff984 */ /* 0x000fe20000000800 */
[----:B------:R0:W-:Y:S06]  /*1c6a0*/  MEMBAR.ALL.CTA ;  /* 0x0000000000007992 */ /* 0x0001ec0000008000 */
[----:B0-----:R-:W0:Y:S01]  /*1c6b0*/  FENCE.VIEW.ASYNC.S ;  /* 0x00000000000073c6 */ /* 0x001e220000000000 */
[----:B------:R-:W-:-:S02]  /*1c6c0*/  IMAD R43, R45, UR5, R44 ;  /* 0x000000052d2b7c24 */ /* 0x000fc4000f8e022c */
        /* <DEDUP_REMOVED lines=21> */
[----:B0-----:R0:W1:Y:S03]  /*1c820*/  SHFL.IDX PT, R20, R41, RZ, 0x1c1f ;  /* 0x001c1fff29147589 */ /* 0x00106600000e0000 */
[----:B------:R0:W-:Y:S01]  /*1c830*/  SYNCS.ARRIVE.TRANS64.RED.A1T0 RZ, [R0+URZ], RZ ;  /* 0x000000ff00ff79a7 */ /* 0x0001e2000810043f */
        /* <DEDUP_REMOVED lines=15> */
.L_x_2449:
[----:B------:R-:W-:Y:S05]  /*1c930*/  BSYNC B1 ;  /* 0x0000000000017941 */ /* 0x000fea0003800000 */
.L_x_2448:
[----:B---3--:R-:W-:Y:S01]  /*1c940*/  VIADD R3, R49, 0x60 ;  /* 0x0000006031037836 */ /* 0x008fe20000000000 */
[----:B-----5:R3:W4:Y:S04]  /*1c950*/  SHFL.IDX PT, R5, R47, 0x1, 0x1c1f ;  /* 0x003c1f002f057f89 */ /* 0x02072800000e0000 */
        /* <DEDUP_REMOVED lines=14> */
[----:B---3--:R-:W-:Y:S01]  /*1ca40*/  LEA R2, P0, R37, R4, 0x1 ;  /* 0x0000000425027211 */ /* 0x008fe200078008ff */
[----:B------:R-:W-:-:S03]  /*1ca50*/  ULDC.64 UR4, c[0x0][0x208] ;  /* 0x0000820000047ab9 */ /* 0x000fc60000000a00 */
[----:B------:R-:W-:-:S05]  /*1ca60*/  LEA.HI.X R3, R37, R5, R40, 0x1, P0 ;  /* 0x0000000525037211 */ /* 0x000fca00000f0c28 */
[----:B------:R0:W-:Y:S01]  /*1ca70*/  ST.E.128 desc[UR4][R2.64], R32 ;  /* 0x0000002002007985 */ /* 0x0001e2000c101d04 */
[----:B------:R-:W-:Y:S05]  /*1ca80*/  BRA `(.L_x_2450) ;  /* 0x0000000800887947 */ /* 0x000fea0003800000 */
.L_x_2446:
[----:B------:R-:W-:Y:S01]  /*1ca90*/  ULDC.64 UR4, c[0x0][0xc00] ;  /* 0x0003000000047ab9 */ /* 0x000fe20000000a00 */
[----:B------:R-:W0:Y:S01]  /*1caa0*/  LDC R25, c[0x0][0xbe8] ;  /* 0x0002fa00ff197b82 */ /* 0x000e220000000800 */
[----:B------:R-:W-:Y:S01]  /*1cab0*/  ISETP.NE.U32.AND P0, PT, RZ, UR4, PT ;  /* 0x00000004ff007c0c */ /* 0x000fe2000bf05070 */
[----:B------:R-:W-:Y:S01]  /*1cac0*/  IMAD.MOV.U32 R0, RZ, RZ, RZ ;  /* 0x000000ffff007224 */ /* 0x000fe200078e00ff */
[----:B------:R-:W-:Y:S01]  /*1cad0*/  IADD3 R4, P1, R34, UR4, RZ ;  /* 0x0000000422047c10 */ /* 0x000fe2000ff3e0ff */
[----:B------:R-:W-:Y:S01]  /*1cae0*/  ULDC.64 UR6, c[0x0][0x208] ;  /* 0x0000820000067ab9 */ /* 0x000fe20000000a00 */
[----:B------:R-:W-:Y:S02]  /*1caf0*/  ISETP.NE.AND.EX P0, PT, RZ, UR5, PT, P0 ;  /* 0x00000005ff007c0c */ /* 0x000fe4000bf05300 */
[----:B------:R-:W-:Y:S01]  /*1cb00*/  IADD3.X R5, R31, UR5, RZ, P1, !PT ;  /* 0x000000051f057c10 */ /* 0x000fe20008ffe4ff */
[----:B------:R-:W-:Y:S02]  /*1cb10*/  ULDC.64 UR4, c[0x0][0xc08] ;  /* 0x0003020000047ab9 */ /* 0x000fe40000000a00 */
[----:B------:R-:W-:-:S04]  /*1cb20*/  ISETP.NE.U32.AND P1, PT, RZ, UR4, PT ;  /* 0x00000004ff007c0c */ /* 0x000fc8000bf25070 */
[----:B------:R-:W-:-:S04]  /*1cb30*/  ISETP.NE.AND.EX P1, PT, RZ, UR5, PT, P1 ;  /* 0x00000005ff007c0c */ /* 0x000fc8000bf25310 */
[----:B------:R1:W5:Y:S09]  /*1cb40*/  @P0 LDG.E R0, desc[UR6][R4.64] ;  /* 0x0000000604000981 */ /* 0x000372000c1e1900 */
[----:B------:R-:W-:Y:S01]  /*1cb50*/  @P1 IADD3 R34, P2, R34, UR4, RZ ;  /* 0x0000000422221c10 */ /* 0x000fe2000ff5e0ff */
[----:B------:R-:W-:-:S02]  /*1cb60*/  ULDC UR4, c[0x0][0xa88] ;  /* 0x0002a20000047ab9 */ /* 0x000fc40000000800 */
[----:B------:R-:W-:Y:S01]  /*1cb70*/  IMAD.U32 R8, RZ, RZ, UR4 ;  /* 0x00000004ff087e24 */ /* 0x000fe2000f8e00ff */
[----:B------:R-:W-:Y:S02]  /*1cb80*/  @P1 IADD3.X R35, R31, UR5, RZ, P2, !PT ;  /* 0x000000051f231c10 */ /* 0x000fe400097fe4ff */
[----:B0-----:R-:W-:-:S03]  /*1cb90*/  ISETP.NE.AND P2, PT, R25, 0x1, PT ;  /* 0x000000011900780c */ /* 0x001fc60003f45270 */
[----:B------:R1:W5:Y:S01]  /*1cba0*/  @P1 LDG.E R8, desc[UR6][R34.64] ;  /* 0x0000000622081981 */ /* 0x000362000c1e1900 */
[----:B------:R-:W-:-:S09]  /*1cbb0*/  ISETP.GE.AND P3, PT, R86, 0xc0, PT ;  /* 0x000000c05600780c */ /* 0x000fd20003f66270 */
[----:B------:R-:W0:Y:S08]  /*1cbc0*/  @P2 LDC R14, c[0x0][0xbec] ;  /* 0x0002fb00ff0e2b82 */ /* 0x000e300000000800 */
[----:B------:R-:W3:Y:S01]  /*1cbd0*/  @P2 LDC R27, c[0x0][0xbf0] ;  /* 0x0002fc00ff1b2b82 */ /* 0x000ee20000000800 */
[----:B-1----:R-:W-:Y:S05]  /*1cbe0*/  @P1 BRA `(.L_x_2451) ;  /* 0x0000000000141947 */ /* 0x002fea0003800000 */
[----:B------:R-:W-:Y:S05]  /*1cbf0*/  @!P0 BRA `(.L_x_2451) ;  /* 0x0000000000108947 */ /* 0x000fea0003800000 */
[----:B------:R-:W-:Y:S02]  /*1cc00*/  ULDC.64 UR4, c[0x0][0x208] ;  /* 0x0000820000047ab9 */ /* 0x000fe40000000a00 */
[----:B------:R-:W4:Y:S04]  /*1cc10*/  LDG.E R7, desc[UR4][R4.64] ;  /* 0x0000000404077981 */ /* 0x000f28000c1e1900 */
[----:B-----5:R-:W4:Y:S02]  /*1cc20*/  LDG.E R8, desc[UR4][R4.64+0x4] ;  /* 0x0000040404087981 */ /* 0x020f24000c1e1900 */
[----:B----4-:R-:W-:-:S07]  /*1cc30*/  IMAD.IADD R8, R8, 0x1, -R7 ;  /* 0x0000000108087824 */ /* 0x010fce00078e0a07 */
.L_x_2451:
[----:B------:R-:W4:Y:S04]  /*1cc40*/  LDL R24, [R1+0x9c] ;  /* 0x00009c0001187983 */ /* 0x000f280000100800 */
[----:B------:R1:W5:Y:S01]  /*1cc50*/  LDL R20, [R1+0x84] ;  /* 0x0000840001147983 */ /* 0x0003620000100800 */
[----:B------:R-:W-:Y:S01]  /*1cc60*/  BSSY B1, `(.L_x_2452) ;  /* 0x000002e000017945 */ /* 0x000fe20003800000 */
[----:B------:R-:W-:Y:S02]  /*1cc70*/  SEL R15, R87, RZ, !P0 ;  /* 0x000000ff570f7207 */ /* 0x000fe40004000000 */
[----:B------:R-:W-:Y:S02]  /*1cc80*/  SEL R30, R30, RZ, !P0 ;  /* 0x000000ff1e1e7207 */ /* 0x000fe40004000000 */
[----:B-----5:R-:W-:-:S02]  /*1cc90*/  SHF.R.S32.HI R13, RZ, 0x1f, R0 ;  /* 0x0000001fff0d7819 */ /* 0x020fc40000011400 */
[----:B----4-:R-:W-:Y:S01]  /*1cca0*/  SHF.R.S32.HI R12, RZ, 0x1f, R24 ;  /* 0x0000001fff0c7819 */ /* 0x010fe20000011418 */
[----:B-1----:R-:W-:Y:S06]  /*1ccb0*/  @P3 BRA `(.L_x_2453) ;  /* 0x0000000000a03947 */ /* 0x002fec0003800000 */
[----:B------:R-:W2:Y:S01]  /*1ccc0*/  S2R R4, SR_TID.X ;  /* 0x0000000000047919 */ /* 0x000ea20000002100 */
[----:B------:R-:W1:Y:S02]  /*1ccd0*/  LDC R11, c[0x0][0xbe8] ;  /* 0x0002fa00ff0b7b82 */ /* 0x000e640000000800 */
[----:B-1----:R-:W-:Y:S01]  /*1cce0*/  IMAD R2, R8, R11, RZ ;  /* 0x0000000b08027224 */ /* 0x002fe200078e02ff */
[----:B--2---:R-:W-:-:S04]  /*1ccf0*/  IADD3 R10, R20, -0x80, R4 ;  /* 0xffffff80140a7810 */ /* 0x004fc80007ffe004 */
[----:B------:R-:W-:-:S13]  /*1cd00*/  ISETP.GE.AND P0, PT, R10, R2, PT ;  /* 0x000000020a00720c */ /* 0x000fda0003f06270 */
[----:B------:R-:W-:Y:S05]  /*1cd10*/  @P0 BRA `(.L_x_2453) ;  /* 0x0000000000880947 */ /* 0x000fea0003800000 */
[----:B------:R-:W-:Y:S01]  /*1cd20*/  ISETP.NE.AND P0, PT, R11, 0x1, PT ;  /* 0x000000010b00780c */ /* 0x000fe20003f05270 */
[----:B------:R-:W-:Y:S01]  /*1cd30*/  ULDC.64 UR4, c[0x0][0xb90] ;  /* 0x0002e40000047ab9 */ /* 0x000fe20000000a00 */
[----:B------:R-:W-:Y:S01]  /*1cd40*/  IMAD.MOV.U32 R4, RZ, RZ, R0 ;  /* 0x000000ffff047224 */ /* 0x000fe200078e0000 */
[----:B------:R-:W-:Y:S01]  /*1cd50*/  ULDC.64 UR6, c[0x0][0x208] ;  /* 0x0000820000067ab9 */ /* 0x000fe20000000a00 */
[----:B------:R-:W-:Y:S02]  /*1cd60*/  IMAD R6, R12, UR4, RZ ;  /* 0x000000040c067c24 */ /* 0x000fe4000f8e02ff */
[----:B------:R-:W-:Y:S02]  /*1cd70*/  IMAD.MOV.U32 R5, RZ, RZ, R13 ;  /* 0x000000ffff057224 */ /* 0x000fe400078e000d */
[----:B------:R-:W-:Y:S02]  /*1cd80*/  IMAD.MOV.U32 R7, RZ, RZ, R10 ;  /* 0x000000ffff077224 */ /* 0x000fe400078e000a */
[----:B------:R-:W-:-:S03]  /*1cd90*/  IMAD.WIDE.U32 R4, R24, UR4, R4 ;  /* 0x0000000418047c25 */ /* 0x000fc6000f8e0004 */
[----:B------:R-:W1:Y:S08]  /*1cda0*/  @P0 LDC R9, c[0x0][0xbec] ;  /* 0x0002fb00ff090b82 */ /* 0x000e700000000800 */
[----:B------:R-:W2:Y:S01]  /*1cdb0*/  @P0 LDC R21, c[0x0][0xbf0] ;  /* 0x0002fc00ff150b82 */ /* 0x000ea20000000800 */
[----:B-1----:R-:W-:-:S04]  /*1cdc0*/  @P0 IMAD.HI.U32 R2, R10, R9, RZ ;  /* 0x000000090a020227 */ /* 0x002fc800078e00ff */
[----:B------:R-:W-:Y:S01]  /*1cdd0*/  IMAD R9, R24, UR5, R6 ;  /* 0x0000000518097c24 */ /* 0x000fe2000f8e0206 */
[----:B------:R-:W-:Y:S01]  /*1cde0*/  ULDC.64 UR4, c[0x0][0xb98] ;  /* 0x0002e60000047ab9 */ /* 0x000fe20000000a00 */
[----:B--2---:R-:W-:Y:S02]  /*1cdf0*/  @P0 SHF.R.U32.HI R7, RZ, R21, R2 ;  /* 0x00000015ff070219 */ /* 0x004fe40000011602 */
[----:B------:R-:W-:Y:S02]  /*1ce00*/  IMAD.IADD R5, R5, 0x1, R9 ;  /* 0x0000000105057824 */ /* 0x000fe400078e0209 */
[----:B------:R-:W-:Y:S02]  /*1ce10*/  IMAD R2, R30, UR4, RZ ;  /* 0x000000041e027c24 */ /* 0x000fe4000f8e02ff */
[----:B------:R-:W-:Y:S02]  /*1ce20*/  IMAD.MOV R9, RZ, RZ, -R7 ;  /* 0x000000ffff097224 */ /* 0x000fe400078e0a07 */
        /* <DEDUP_REMOVED lines=17> */
.L_x_2453:
[----:B------:R-:W-:Y:S05]  /*1cf40*/  BSYNC B1 ;  /* 0x0000000000017941 */ /* 0x000fea0003800000 */
.L_x_2452:
[----:B--2---:R-:W-:Y:S01]  /*1cf50*/  SHF.R.S32.HI R10, RZ, 0x1f, R86 ;  /* 0x0000001fff0a7819 */ /* 0x004fe20000011456 */
        /* <DEDUP_REMOVED lines=9> */
[----:B------:R-:W-:Y:S02]  /*1cff0*/  IMAD.IADD R9, R20, 0x1, R0 ;  /* 0x0000000114097824 */ /* 0x000fe400078e0200 */
[----:B------:R-:W-:Y:S02]  /*1d000*/  IMAD R6, R12, UR4, RZ ;  /* 0x000000040c067c24 */ /* 0x000fe4000f8e02ff */
[----:B------:R-:W-:Y:S02]  /*1d010*/  IMAD.MOV.U32 R2, RZ, RZ, R4 ;  /* 0x000000ffff027224 */ /* 0x000fe400078e0004 */
        /* <DEDUP_REMOVED lines=30> */
[----:B------:R0:W1:Y:S04]  /*1d200*/  SHFL.IDX PT, R3, R2, RZ, 0x1c1f ;  /* 0x001c1fff02037589 */ /* 0x00006800000e0000 */
[----:B------:R0:W2:Y:S02]  /*1d210*/  SHFL.IDX PT, R14, R0, RZ, 0x1c1f ;  /* 0x001c1fff000e7589 */ /* 0x0000a400000e0000 */
.L_x_2646:
[----:B------:R-:W-:Y:S01]  /*1d220*/  IMAD R25, R8, R25, RZ ;  /* 0x0000001908197224 */ /* 0x000fe200078e02ff */
[----:B------:R-:W-:Y:S01]  /*1d230*/  BSSY B1, `(.L_x_2455) ;  /* 0x0000012000017945 */ /* 0x000fe20003800000 */
[----:B------:R-:W-:-:S05]  /*1d240*/  IMAD.IADD R4, R10, 0x1, R20 ;  /* 0x000000010a047824 */ /* 0x000fca00078e0214 */
[----:B------:R-:W-:-:S13]  /*1d250*/  ISETP.GE.AND P0, PT, R4, R25, PT ;  /* 0x000000190400720c */ /* 0x000fda0003f06270 */
[----:B------:R-:W-:Y:S05]  /*1d260*/  @P0 BRA `(.L_x_2456) ;  /* 0x0000000000380947 */ /* 0x000fea0003800000 */
[----:B------:R-:W-:Y:S01]  /*1d270*/  ULDC UR4, c[0x0][0xac8] ;  /* 0x0002b20000047ab9 */ /* 0x000fe20000000800 */
[----:B------:R-:W-:Y:S01]  /*1d280*/  ULDC.64 UR6, c[0x0][0x208] ;  /* 0x0000820000067ab9 */ /* 0x000fe20000000a00 */
[----:B------:R-:W-:Y:S02]  /*1d290*/  ISETP.GE.AND P2, PT, R36, UR4, PT ;  /* 0x0000000424007c0c */ /* 0x000fe4000bf46270 */
[----:B------:R-:W-:Y:S02]  /*1d2a0*/  ISETP.GE.AND P3, PT, R38, UR4, PT ;  /* 0x0000000426007c0c */ /* 0x000fe4000bf66270 */
[----:B------:R-:W-:-:S09]  /*1d2b0*/  ISETP.GE.AND P4, PT, R37, UR4, PT ;  /* 0x0000000425007c0c */ /* 0x000fd2000bf86270 */
[----:B-1----:R-:W-:Y:S02]  /*1d2c0*/  @!P2 IMAD.MOV.U32 R15, RZ, RZ, R3 ;  /* 0x000000ffff0fa224 */ /* 0x002fe400078e0003 */
[-C--:B--2---:R-:W-:Y:S02]  /*1d2d0*/  @!P3 LEA R8, P0, R38, R14.reuse, 0x1 ;  /* 0x0000000e2608b211 */ /* 0x084fe400078008ff */
[C---:B------:R-:W-:Y:S01]  /*1d2e0*/  @!P4 LEA R10, P1, R37.reuse, R14, 0x1 ;  /* 0x0000000e250ac211 */ /* 0x040fe200078208ff */
[----:B------:R-:W-:Y:S01]  /*1d2f0*/  @!P2 IMAD.WIDE R6, R36, 0x2, R14 ;  /* 0x000000022406a825 */ /* 0x000fe200078e020e */
[-C--:B------:R-:W-:Y:S02]  /*1d300*/  @!P3 LEA.HI.X R9, R38, R3.reuse, R39, 0x1, P0 ;  /* 0x000000032609b211 */ /* 0x080fe400000f0c27 */
[----:B------:R-:W-:Y:S02]  /*1d310*/  @!P4 LEA.HI.X R11, R37, R3, R40, 0x1, P1 ;  /* 0x00000003250bc211 */ /* 0x000fe400008f0c28 */
[----:B------:R3:W-:Y:S04]  /*1d320*/  @!P2 ST.E.128 desc[UR6][R6.64], RZ ;  /* 0x000000ff0600a985 */ /* 0x0007e8000c101d06 */
[----:B------:R3:W-:Y:S04]  /*1d330*/  @!P3 ST.E.128 desc[UR6][R8.64], RZ ;  /* 0x000000ff0800b985 */ /* 0x0007e8000c101d06 */
[----:B------:R3:W-:Y:S02]  /*1d340*/  @!P4 ST.E.128 desc[UR6][R10.64], RZ ;  /* 0x000000ff0a00c985 */ /* 0x0007e4000c101d06 */
.L_x_2456:
[----:B------:R-:W-:Y:S05]  /*1d350*/  BSYNC B1 ;  /* 0x0000000000017941 */ /* 0x000fea0003800000 */
.L_x_2455:
[----:B------:R-:W-:-:S03]  /*1d360*/  UMOV UR4, 0xffffffff ;  /* 0xffffffff00047882 */ /* 0x000fc60000000000 */
[----:B------:R-:W-:Y:S05]  /*1d370*/  BRA.DIV UR4, `(.L_x_2457) ;  /* 0x0000008604f47947 */ /* 0x000fea000b800000 */
[----:B-1----:R1:W4:Y:S04]  /*1d380*/  SHFL.IDX PT, R3, R2, 0x1, 0x1c1f ;  /* 0x003c1f0002037f89 */ /* 0x00232800000e0000 */
[----:B--2---:R1:W2:Y:S02]  /*1d390*/  SHFL.IDX PT, R14, R0, 0x1, 0x1c1f ;  /* 0x003c1f00000e7f89 */ /* 0x0042a400000e0000 */
.L_x_2650:
[----:B01----:R-:W-:-:S05]  /*1d3a0*/  VIADD R0, R4, 0x60 ;  /* 0x0000006004007836 */ /* 0x003fca0000000000 */
[----:B------:R-:W-:-:S13]  /*1d3b0*/  ISETP.GE.AND P0, PT, R0, R25, PT ;  /* 0x000000190000720c */ /* 0x000fda0003f06270 */
[----:B------:R-:W-:Y:S05]  /*1d3c0*/  @P0 BRA `(.L_x_2450) ;  /* 0x0000000000380947 */ /* 0x000fea0003800000 */
[----:B------:R-:W-:Y:S01]  /*1d3d0*/  ULDC UR4, c[0x0][0xac8] ;  /* 0x0002b20000047ab9 */ /* 0x000fe20000000800 */
[----:B------:R-:W-:Y:S01]  /*1d3e0*/  ULDC.64 UR6, c[0x0][0x208] ;  /* 0x0000820000067ab9 */ /* 0x000fe20000000a00 */
[----:B------:R-:W-:Y:S02]  /*1d3f0*/  ISETP.GE.AND P2, PT, R36, UR4, PT ;  /* 0x0000000424007c0c */ /* 0x000fe4000bf46270 */
[----:B------:R-:W-:Y:S02]  /*1d400*/  ISETP.GE.AND P3, PT, R38, UR4, PT ;  /* 0x0000000426007c0c */ /* 0x000fe4000bf66270 */
[----:B------:R-:W-:-:S09]  /*1d410*/  ISETP.GE.AND P4, PT, R37, UR4, PT ;  /* 0x0000000425007c0c */ /* 0x000fd2000bf86270 */
[----:B----4-:R-:W-:Y:S02]  /*1d420*/  @!P2 IMAD.MOV.U32 R15, RZ, RZ, R3 ;  /* 0x000000ffff0fa224 */ /* 0x010fe400078e0003 */
[-C--:B--23--:R-:W-:Y:S02]  /*1d430*/  @!P3 LEA R6, P0, R38, R14.reuse, 0x1 ;  /* 0x0000000e2606b211 */ /* 0x08cfe400078008ff */
[C---:B------:R-:W-:Y:S01]  /*1d440*/  @!P4 LEA R2, P1, R37.reuse, R14, 0x1 ;  /* 0x0000000e2502c211 */ /* 0x040fe200078208ff */
[----:B------:R-:W-:Y:S01]  /*1d450*/  @!P2 IMAD.WIDE R4, R36, 0x2, R14 ;  /* 0x000000022404a825 */ /* 0x000fe200078e020e */
[-C--:B------:R-:W-:Y:S02]  /*1d460*/  @!P3 LEA.HI.X R7, R38, R3.reuse, R39, 0x1, P0 ;  /* 0x000000032607b211 */ /* 0x080fe400000f0c27 */
[----:B------:R-:W-:Y:S02]  /*1d470*/  @!P4 LEA.HI.X R3, R37, R3, R40, 0x1, P1 ;  /* 0x000000032503c211 */ /* 0x000fe400008f0c28 */
[----:B------:R0:W-:Y:S04]  /*1d480*/  @!P2 ST.E.128 desc[UR6][R4.64], RZ ;  /* 0x000000ff0400a985 */ /* 0x0001e8000c101d06 */
[----:B------:R0:W-:Y:S04]  /*1d490*/  @!P3 ST.E.128 desc[UR6][R6.64], RZ ;  /* 0x000000ff0600b985 */ /* 0x0001e8000c101d06 */
[----:B------:R0:W-:Y:S02]  /*1d4a0*/  @!P4 ST.E.128 desc[UR6][R2.64], RZ ;  /* 0x000000ff0200c985 */ /* 0x0001e4000c101d06 */
.L_x_2450:
[----:B------:R-:W-:Y:S05]  /*1d4b0*/  BSYNC B0 ;  /* 0x0000000000007941 */ /* 0x000fea0003800000 */
.L_x_2445:
[----:B------:R-:W-:Y:S02]  /*1d4c0*/  ULDC UR4, c[0x0][0xc3c] ;  /* 0x00030f0000047ab9 */ /* 0x000fe40000000800 */
[----:B------:R-:W-:-:S13]  /*1d4d0*/  ISETP.GE.AND P0, PT, R111, UR4, PT ;  /* 0x000000046f007c0c */ /* 0x000fda000bf06270 */
[----:B------:R-:W-:Y:S05]  /*1d4e0*/  @!P0 BRA `(.L_x_2458) ;  /* 0xfffffe3c00688947 */ /* 0x000fea000383ffff */
[----:B------:R-:W-:Y:S05]  /*1d4f0*/  BRA `(.L_x_2310) ;  /* 0x0000007c00487947 */ /* 0x000fea0003800000 */
.L_x_2308:
[----:B------:R-:W-:-:S08]  /*1d500*/  NOP ;  /* 0x0000000000007918 */ /* 0x000fd00000000000 */
[----:B0-----:R-:W0:-:S00]  /*1d510*/  USETMAXREG.DEALLOC.CTAPOOL 0x20 ;  /* 0x00000020000079c8 */ /* 0x001e0000080e0500 */
        /* <DEDUP_REMOVED lines=16> */
.L_x_2459:
        /* <DEDUP_REMOVED lines=43> */
.L_x_2465:
        /* <DEDUP_REMOVED lines=13> */
.L_x_2464:
[----:B------:R-:W-:Y:S05]  /*1d9a0*/  BSYNC B0 ;  /* 0x0000000000007941 */ /* 0x000fea0003800000 */
.L_x_2463:
        /* <DEDUP_REMOVED lines=22> */
.L_x_2461:
        /* <DEDUP_REMOVED lines=22> */
.L_x_2466:
        /* <DEDUP_REMOVED lines=59> */
.L_x_2462:
[----:B------:R-:W-:Y:S02]  /*1e020*/  IMAD.MOV.U32 R17, RZ, RZ, RZ ;  /* 0x000000ffff117224 */ /* 0x000fe400078e00ff */
[----:B------:R-:W-:Y:S02]  /*1e030*/  IMAD.U32 R16, RZ, RZ, UR6 ;  /* 0x00000006ff107e24 */ /* 0x000fe4000f8e00ff */
[----:B------:R-:W-:-:S07]  /*1e040*/  IMAD.MOV.U32 R18, RZ, RZ, RZ ;  /* 0x000000ffff127224 */ /* 0x000fce00078e00ff */
.L_x_2467:
[----:B------:R-:W-:-:S13]  /*1e050*/  ISETP.NE.AND P0, PT, R5, RZ, PT ;  /* 0x000000ff0500720c */ /* 0x000fda0003f05270 */
[----:B------:R-:W0:Y:S01]  /*1e060*/  @!P0 S2R R3, SR_CgaCtaId ;  /* 0x0000000000038919 */ /* 0x000e220000008800 */
[----:B------:R-:W-:-:S04]  /*1e070*/  @!P0 MOV R0, 0x400 ;  /* 0x0000040000008802 */ /* 0x000fc80000000f00 */
[----:B0-----:R-:W-:-:S05]  /*1e080*/  @!P0 LEA R0, R3, R0, 0x18 ;  /* 0x0000000003008211 */ /* 0x001fca00078ec0ff */
[----:B------:R2:W-:Y:S01]  /*1e090*/  @!P0 STS.128 [R0+0x31cd0], R16 ;  /* 0x031cd01000008388 */ /* 0x0005e20000000c00 */
[----:B------:R-:W-:Y:S06]  /*1e0a0*/  BAR.ARV 0x5, 0x200 ;  /* 0x0148000000007b1d */ /* 0x000fec0000002000 */
.L_x_2460:
        /* <DEDUP_REMOVED lines=15> */
[----:B------:R-:W-:Y:S01]  /*1e1a0*/  IMAD.MOV.U32 R29, RZ, RZ, RZ ;  /* 0x000000ffff1d7224 */ /* 0x000fe200078e00ff */
        /* <DEDUP_REMOVED lines=15> */
[C---:B------:R-:W-:Y:S01]  /*1e2a0*/  LOP3.LUT R2, R0.reuse, 0x20, RZ, 0xfc, !PT ;  /* 0x0000002000027812 */ /* 0x040fe200078efcff */
[----:B------:R-:W-:Y:S01]  /*1e2b0*/  IMAD.MOV.U32 R3, RZ, RZ, 0x1 ;  /* 0x00000001ff037424 */ /* 0x000fe200078e00ff */
[----:B------:R-:W-:Y:S02]  /*1e2c0*/  LOP3.LUT R0, R0, 0x40, RZ, 0xfc, !PT ;  /* 0x0000004000007812 */ /* 0x000fe400078efcff */
[----:B------:R4:W-:Y:S04]  /*1e2d0*/  STL [R1+0x8], R4 ;  /* 0x0000080401007387 */ /* 0x0009e80000100800 */
[----:B------:R4:W-:Y:S02]  /*1e2e0*/  STL [R1], R3 ;  /* 0x0000000301007387 */ /* 0x0009e40000100800 */
.L_x_2612:
[----:B0---4-:R-:W0:Y:S01]  /*1e2f0*/  LDC.64 R2, c[0x0][0xc88] ;  /* 0x00032200ff027b82 */ /* 0x011e220000000a00 */
[----:B------:R-:W-:Y:S01]  /*1e300*/  ULDC.64 UR4, c[0x0][0x208] ;  /* 0x0000820000047ab9 */ /* 0x000fe20000000a00 */
        /* <DEDUP_REMOVED lines=19> */
[C---:B------:R-:W-:Y:S01]  /*1e440*/  IADD3 R2, P2, R24.reuse, UR6, RZ ;  /* 0x0000000618027c10 */ /* 0x040fe2000ff5e0ff */
[----:B------:R0:W-:Y:S03]  /*1e450*/  STL [R1+0x28], R0 ;  /* 0x0000280001007387 */ /* 0x0001e60000100800 */
[C---:B------:R-:W-:Y:S01]  /*1e460*/  IADD3.X R3, R25.reuse, UR7, RZ, P2, !PT ;  /* 0x0000000719037c10 */ /* 0x040fe200097fe4ff */
[----:B------:R-:W-:Y:S01]  /*1e470*/  ULDC.64 UR6, c[0x0][0xa10] ;  /* 0x0002840000067ab9 */ /* 0x000fe20000000a00 */
[----:B------:R-:W-:Y:S01]  /*1e480*/  ISETP.NE.U32.AND P3, PT, RZ, UR8, PT ;  /* 0x00000008ff007c0c */ /* 0x000fe2000bf65070 */
[----:B-1----:R1:W5:Y:S01]  /*1e490*/  @P1 LDG.E R8, desc[UR10][R4.64] ;  /* 0x0000000a04081981 */ /* 0x002362000c1e1900 */
[----:B------:R-:W-:Y:S01]  /*1e4a0*/  IADD3 R6, P4, R24, UR4, RZ ;  /* 0x0000000418067c10 */ /* 0x000fe2000ff9e0ff */
[----:B------:R-:W-:Y:S01]  /*1e4b0*/  IMAD.MOV.U32 R28, RZ, RZ, RZ ;  /* 0x000000ffff1c7224 */ /* 0x000fe200078e00ff */
[----:B------:R-:W-:Y:S01]  /*1e4c0*/  ISETP.NE.AND.EX P3, PT, RZ, UR9, PT, P3 ;  /* 0x00000009ff007c0c */ /* 0x000fe2000bf65330 */
[----:B------:R-:W2:Y:S01]  /*1e4d0*/  @P0 LDG.E R9, desc[UR10][R2.64] ;  /* 0x0000000a02090981 */ /* 0x000ea2000c1e1900 */
[----:B------:R-:W-:Y:S01]  /*1e4e0*/  IADD3.X R7, R25, UR5, RZ, P4, !PT ;  /* 0x0000000519077c10 */ /* 0x000fe2000a7fe4ff */
[----:B0-----:R-:W-:Y:S01]  /*1e4f0*/  IMAD.MOV.U32 R0, RZ, RZ, RZ ;  /* 0x000000ffff007224 */ /* 0x001fe200078e00ff */
[----:B------:R-:W-:-:S02]  /*1e500*/  ISETP.NE.U32.AND P1, PT, RZ, UR4, PT ;  /* 0x00000004ff007c0c */ /* 0x000fc4000bf25070 */
[----:B------:R-:W-:Y:S02]  /*1e510*/  ISETP.NE.U32.AND P2, PT, RZ, UR6, PT ;  /* 0x00000006ff007c0c */ /* 0x000fe4000bf45070 */
[C---:B-1----:R-:W-:Y:S01]  /*1e520*/  IADD3 R4, P4, R24.reuse, UR6, RZ ;  /* 0x0000000618047c10 */ /* 0x042fe2000ff9e0ff */
[----:B------:R-:W-:Y:S01]  /*1e530*/  ULDC UR4, c[0x0][0x288] ;  /* 0x0000a20000047ab9 */ /* 0x000fe20000000800 */
[----:B------:R-:W-:Y:S02]  /*1e540*/  ISETP.NE.AND.EX P1, PT, RZ, UR5, PT, P1 ;  /* 0x00000005ff007c0c */ /* 0x000fe4000bf25310 */
[----:B------:R-:W-:Y:S02]  /*1e550*/  IADD3.X R5, R25, UR7, RZ, P4, !PT ;  /* 0x0000000719057c10 */ /* 0x000fe4000a7fe4ff */
[----:B------:R-:W-:Y:S02]  /*1e560*/  @P3 IADD3 R10, P4, R24, UR8, RZ ;  /* 0x00000008180a3c10 */ /* 0x000fe4000ff9e0ff */
[----:B------:R-:W-:-:S02]  /*1e570*/  ISETP.NE.AND.EX P2, PT, RZ, UR7, PT, P2 ;  /* 0x00000007ff007c0c */ /* 0x000fc4000bf45320 */
[----:B------:R-:W-:-:S05]  /*1e580*/  @P3 IADD3.X R11, R25, UR9, RZ, P4, !PT ;  /* 0x00000009190b3c10 */ /* 0x000fca000a7fe4ff */
[----:B------:R-:W5:Y:S06]  /*1e590*/  @P1 LDG.E R28, desc[UR10][R6.64] ;  /* 0x0000000a061c1981 */ /* 0x000f6c000c1e1900 */
        /* <DEDUP_REMOVED lines=16> */
[----:B------:R-:W-:Y:S06]  /*1e6a0*/  @P3 BRA `(.L_x_2469) ;  /* 0x0000000000183947 */ /* 0x000fec0003800000 */
[----:B------:R-:W-:Y:S05]  /*1e6b0*/  @!P0 BRA `(.L_x_2469) ;  /* 0x0000000000148947 */ /* 0x000fea0003800000 */
[----:B------:R-:W-:Y:S02]  /*1e6c0*/  ULDC.64 UR4, c[0x0][0x208] ;  /* 0x0000820000047ab9 */ /* 0x000fe40000000a00 */
[----:B------:R-:W2:Y:S04]  /*1e6d0*/  LDG.E R11, desc[UR4][R2.64] ;  /* 0x00000004020b7981 */ /* 0x000ea8000c1e1900 */
[----:B------:R-:W2:Y:S02]  /*1e6e0*/  LDG.E R2, desc[UR4][R2.64+0x4] ;  /* 0x0000040402027981 */ /* 0x000ea4000c1e1900 */
[----:B--2---:R-:W-:-:S05]  /*1e6f0*/  IMAD.IADD R12, R2, 0x1, -R11 ;  /* 0x00000001020c7824 */ /* 0x004fca00078e0a0b */
[----:B------:R0:W-:Y:S02]  /*1e700*/  STL [R1+0x18], R12 ;  /* 0x0000180c01007387 */ /* 0x0001e40000100800 */
.L_x_2469:
        /* <DEDUP_REMOVED lines=11> */
.L_x_2470:
[----:B------:R-:W-:Y:S05]  /*1e7c0*/  @!P1 BRA `(.L_x_2471) ;  /* 0x0000000000109947 */ /* 0x000fea0003800000 */
[----:B------:R-:W-:Y:S02]  /*1e7d0*/  ULDC.64 UR4, c[0x0][0x208] ;  /* 0x0000820000047ab9 */ /* 0x000fe40000000a00 */
[----:B------:R-:W2:Y:S04]  /*1e7e0*/  LDG.E R10, desc[UR4][R6.64] ;  /* 0x00000004060a7981 */ /* 0x000ea8000c1e1900 */
[----:B------:R-:W2:Y:S02]  /*1e7f0*/  LDG.E R6, desc[UR4][R6.64+0x4] ;  /* 0x0000040406067981 */ /* 0x000ea4000c1e1900 */
[----:B--2---:R-:W-:-:S07]  /*1e800*/  IMAD.IADD R10, R6, 0x1, -R10 ;  /* 0x00000001060a7824 */ /* 0x004fce00078e0a0a */
.L_x_2471:
[----:B------:R-:W-:Y:S01]  /*1e810*/  ULDC.64 UR4, c[0x0][0x208] ;  /* 0x0000820000047ab9 */ /* 0x000fe20000000a00 */
[----:B-1----:R-:W1:Y:S01]  /*1e820*/  LDC R3, c[0x0][0x448] ;  /* 0x00011200ff037b82 */ /* 0x002e620000000800 */
[----:B------:R-:W2:Y:S01]  /*1e830*/  @P2 LDG.E R2, desc[UR4][R4.64] ;  /* 0x0000000404022981 */ /* 0x000ea2000c1e1900 */
[----:B-----5:R-:W-:-:S03]  /*1e840*/  IMAD.IADD R10, R10, 0x1, -R8 ;  /* 0x000000010a0a7824 */ /* 0x020fc600078e0a08 */
[----:B------:R-:W2:Y:S01]  /*1e850*/  @P2 LDG.E R4, desc[UR4][R4.64+0x4] ;  /* 0x0000040404042981 */ /* 0x000ea2000c1e1900 */
[----:B-1----:R-:W-:-:S13]  /*1e860*/  ISETP.NE.AND P0, PT, R3, 0x1, PT ;  /* 0x000000010300780c */ /* 0x002fda0003f05270 */
[----:B------:R-:W1:Y:S01]  /*1e870*/  @P0 LDC R3, c[0x0][0x450] ;  /* 0x00011400ff030b82 */ /* 0x000e620000000800 */
[----:B------:R-:W-:Y:S01]  /*1e880*/  BSSY B0, `(.L_x_2472) ;  /* 0x0000167000007945 */ /* 0x000fe20003800000 */
[----:B--2---:R-:W-:-:S06]  /*1e890*/  @P2 IMAD.IADD R9, R4, 0x1, -R2 ;  /* 0x0000000104092824 */ /* 0x004fcc00078e0a02 */
[----:B------:R-:W2:Y:S01]  /*1e8a0*/  @P0 LDC R4, c[0x0][0x44c] ;  /* 0x00011300ff040b82 */ /* 0x000ea20000000800 */
[----:B------:R-:W-:-:S04]  /*1e8b0*/  IMAD R2, R17, 0xc0, RZ ;  /* 0x000000c011027824 */ /* 0x000fc800078e02ff */
[----:B------:R-:W-:Y:S02]  /*1e8c0*/  VIADD R2, R2, 0xbf ;  /* 0x000000bf02027836 */ /* 0x000fe40000000000 */
[----:B------:R-:W-:-:S04]  /*1e8d0*/  IMAD.IADD R20, R10, 0x1, R9 ;  /* 0x000000010a147824 */ /* 0x000fc800078e0209 */
[C---:B------:R-:W-:Y:S01]  /*1e8e0*/  VIADD R21, R20.reuse, 0x8f ;  /* 0x0000008f14157836 */ /* 0x040fe20000000000 */
[----:B------:R-:W-:-:S03]  /*1e8f0*/  IADD3 R20, R20, 0x90, -R12 ;  /* 0x0000009014147810 */ /* 0x000fc60007ffe80c */
[----:B------:R-:W-:-:S04]  /*1e900*/  IMAD.HI R21, R21, 0x38e38e39, RZ ;  /* 0x38e38e3915157827 */ /* 0x000fc800078e02ff */
[----:B--2---:R-:W-:-:S05]  /*1e910*/  @P0 IMAD.HI.U32 R4, R2, R4, RZ ;  /* 0x0000000402040227 */ /* 0x004fca00078e00ff */
[----:B-1----:R-:W-:-:S05]  /*1e920*/  @P0 SHF.R.U32.HI R2, RZ, R3, R4 ;  /* 0x00000003ff020219 */ /* 0x002fca0000011604 */
[----:B------:R-:W-:Y:S01]  /*1e930*/  IMAD.IADD R2, R20, 0x1, R2 ;  /* 0x0000000114027824 */ /* 0x000fe200078e0202 */
[----:B------:R-:W-:-:S03]  /*1e940*/  SHF.R.U32.HI R3, RZ, 0x1f, R21 ;  /* 0x0000001fff037819 */ /* 0x000fc60000011615 */
[----:B------:R-:W-:Y:S01]  /*1e950*/  IMAD.HI R2, R2, 0x38e38e39, RZ ;  /* 0x38e38e3902027827 */ /* 0x000fe200078e02ff */
[----:B------:R-:W-:-:S04]  /*1e960*/  LEA.HI.SX32 R21, R21, R3, 0x1b ;  /* 0x0000000315157211 */ /* 0x000fc800078fdaff */
[----:B------:R-:W-:-:S04]  /*1e970*/  SHF.R.U32.HI R3, RZ, 0x1f, R2 ;  /* 0x0000001fff037819 */ /* 0x000fc80000011602 */
[----:B------:R-:W-:-:S04]  /*1e980*/  LEA.HI.SX32 R3, R2, R3, 0x1b ;  /* 0x0000000302037211 */ /* 0x000fc800078fdaff */
[----:B------:R-:W-:-:S05]  /*1e990*/  VIMNMX R2, R21, R3, PT ;  /* 0x0000000315027248 */ /* 0x000fca0003fe0100 */
[--C-:B------:R-:W-:Y:S02]  /*1e9a0*/  IMAD R2, R2, 0x90, -R10.reuse ;  /* 0x0000009002027824 */ /* 0x100fe400078e0a0a */
[----:B------:R-:W-:-:S03]  /*1e9b0*/  IMAD.MOV R10, RZ, RZ, -R10 ;  /* 0x000000ffff0a7224 */ /* 0x000fc600078e0a0a */
[----:B------:R-:W-:Y:S02]  /*1e9c0*/  VIMNMX R2, R2, R9, PT ;  /* 0x0000000902027248 */ /* 0x000fe40003fe0100 */
[----:B------:R-:W-:-:S04]  /*1e9d0*/  VIMNMX R10, RZ, R10, !PT ;  /* 0x0000000aff0a7248 */ /* 0x000fc80007fe0100 */
[----:B------:R-:W-:Y:S01]  /*1e9e0*/  ISETP.GT.AND P0, PT, R2, R10, PT ;  /* 0x0000000a0200720c */ /* 0x000fe20003f04270 */
[----:B------:R-:W-:-:S05]  /*1e9f0*/  IMAD.WIDE.U32 R4, R10, 0x38e38e39, RZ ;  /* 0x38e38e390a047825 */ /* 0x000fca00078e00ff */
[----:B------:R-:W-:-:S07]  /*1ea00*/  SHF.R.U32.HI R4, RZ, 0x5, R5 ;  /* 0x00000005ff047819 */ /* 0x000fce0000011605 */
[----:B------:R-:W-:-:S04]  /*1ea10*/  @P0 VIADD R2, R2, 0x8f ;  /* 0x0000008f02020836 */ /* 0x000fc80000000000 */
[----:B------:R-:W-:-:S05]  /*1ea20*/  @P0 IMAD.HI R2, R2, 0x38e38e39, RZ ;  /* 0x38e38e3902020827 */ /* 0x000fca00078e02ff */
        /* <DEDUP_REMOVED lines=13> */
.L_x_2653:
[----:B--2---:R-:W-:Y:S02]  /*1eb00*/  ISETP.NE.AND P0, PT, R14, RZ, PT ;  /* 0x000000ff0e00720c */ /* 0x004fe40003f05270 */
[----:B------:R-:W-:-:S11]  /*1eb10*/  PLOP3.LUT P6, PT, PT, PT, PT, 0x8, 0x0 ;  /* 0x000000000000781c */ /* 0x000fd60003fce170 */
[----:B------:R-:W-:Y:S05]  /*1eb20*/  @P0 BRA `(.L_x_2475) ;  /* 0x00000000000c0947 */ /* 0x000fea0003800000 */
[----:B------:R-:W-:-:S03]  /*1eb30*/  UMOV UR4, 0xffffffff ;  /* 0xffffffff00047882 */ /* 0x000fc60000000000 */
[----:B------:R-:W-:Y:S05]  /*1eb40*/  BRA.DIV UR4, `(.L_x_2476) ;  /* 0x00000072047c7947 */ /* 0x000fea000b800000 */
[----:B------:R-:W-:-:S13]  /*1eb50*/  ELECT P6, URZ, PT ;  /* 0x00000000003f782f */ /* 0x000fda00038c0000 */
.L_x_2475:
        /* <DEDUP_REMOVED lines=9> */
.L_x_2656:
[----:B------:R-:W-:Y:S05]  /*1ebf0*/  BSYNC B1 ;  /* 0x0000000000017941 */ /* 0x000fea0003800000 */
.L_x_2477:
[----:B------:R-:W-:Y:S04]  /*1ec00*/  BSSY B1, `(.L_x_2479) ;  /* 0x000008c000017945 */ /* 0x000fe80003800000 */
[----:B------:R-:W-:Y:S05]  /*1ec10*/  @!P6 BRA `(.L_x_2480) ;  /* 0x000000080028e947 */ /* 0x000fea0003800000 */
[----:B------:R-:W2:Y:S01]  /*1ec20*/  LDL R7, [R1] ;  /* 0x0000000001077983 */ /* 0x000ea20000100800 */
[----:B------:R-:W-:Y:S01]  /*1ec30*/  IMAD R9, R29, 0x8, R22 ;  /* 0x000000081d097824 */ /* 0x000fe200078e0216 */
[----:B------:R-:W3:Y:S01]  /*1ec40*/  S2R R6, SR_TID.X ;  /* 0x0000000000067919 */ /* 0x000ee20000002100 */
[----:B------:R-:W-:Y:S01]  /*1ec50*/  BSSY B2, `(.L_x_2481) ;  /* 0x0000006000027945 */ /* 0x000fe20003800000 */
[----:B---3--:R-:W-:-:S04]  /*1ec60*/  LOP3.LUT R6, R6, 0x7f, RZ, 0xc0, !PT ;  /* 0x0000007f06067812 */ /* 0x008fc800078ec0ff */
[----:B------:R-:W-:Y:S02]  /*1ec70*/  ISETP.NE.AND P1, PT, R6, RZ, PT ;  /* 0x000000ff0600720c */ /* 0x000fe40003f25270 */
[----:B--2---:R-:W-:-:S04]  /*1ec80*/  SHF.L.U32 R8, R7, 0x1f, RZ ;  /* 0x0000001f07087819 */ /* 0x004fc800000006ff */
[----:B------:R-:W2:Y:S02]  /*1ec90*/  SYNCS.PHASECHK.TRANS64.TRYWAIT P0, [R9+URZ+0x31ca0], R8 ;  /* 0x031ca008090075a7 */ /* 0x000ea4000800017f */
[----:B--2---:R-:W-:Y:S05]  /*1eca0*/  @!P0 BRA `(.L_x_2482) ;  /* 0x0000007000588947 */ /* 0x004fea0003800000 */
.L_x_2657:
[----:B------:R-:W-:Y:S05]  /*1ecb0*/  BSYNC B2 ;  /* 0x0000000000027941 */ /* 0x000fea0003800000 */
.L_x_2481:
        /* <DEDUP_REMOVED lines=9> */
.L_x_2484:
[----:B------:R-:W-:Y:S05]  /*1ed50*/  BSYNC B2 ;  /* 0x0000000000027941 */ /* 0x000fea0003800000 */
.L_x_2483:
        /* <DEDUP_REMOVED lines=10> */
[----:B------:R-:W-:Y:S01]  /*1ee00*/  VIADD R10, R7, 0x16a00 ;  /* 0x00016a00070a7836 */ /* 0x000fe20000000000 */
[----:B------:R-:W-:-:S09]  /*1ee10*/  UMOV UR7, 0x12f00000 ;  /* 0x12f0000000077882 */ /* 0x000fd20000000000 */
.L_x_2485:
        /* <DEDUP_REMOVED lines=16> */
.L_x_2486:
        /* <DEDUP_REMOVED lines=10> */
[----:B0-----:R-:W-:Y:S01]  /*1efc0*/  IMAD.MOV.U32 R12, RZ, RZ, 0x40 ;  /* 0x00000040ff0c7424 */ /* 0x001fe200078e00ff */
[----:B------:R-:W-:Y:S01]  /*1efd0*/  PLOP3.LUT P0, PT, PT, PT, PT, 0x80, 0x0 ;  /* 0x000000000000781c */ /* 0x000fe20003f0f070 */
[----:B------:R-:W-:Y:S01]  /*1efe0*/  VIADD R10, R7, 0x1b200 ;  /* 0x0001b200070a7836 */ /* 0x000fe20000000000 */
[----:B------:R-:W-:Y:S01]  /*1eff0*/  UMOV UR6, 0x0 ;  /* 0x0000000000067882 */ /* 0x000fe20000000000 */
[----:B------:R-:W-:Y:S01]  /*1f000*/  UMOV UR7, 0x12f00000 ;  /* 0x12f0000000077882 */ /* 0x000fe20000000000 */
[----:B------:R-:W-:-:S15]  /*1f010*/  R2UR UR10, R12 ;  /* 0x000000000c0a72ca */ /* 0x000fde00000e0000 */
.L_x_2487:
        /* <DEDUP_REMOVED lines=13> */
.L_x_2658:
[----:B------:R-:W-:Y:S05]  /*1f0f0*/  BSYNC B2 ;  /* 0x0000000000027941 */ /* 0x000fea0003800000 */
.L_x_2488:
        /* <DEDUP_REMOVED lines=11> */
.L_x_2491:
[----:B------:R-:W-:Y:S05]  /*1f1b0*/  BSYNC B2 ;  /* 0x0000000000027941 */ /* 0x000fea0003800000 */
.L_x_2490:
        /* <DEDUP_REMOVED lines=8> */
.L_x_2492:
        /* <DEDUP_REMOVED lines=15> */
.L_x_2493:
        /* <DEDUP_REMOVED lines=15> */
.L_x_2494:
        /* <DEDUP_REMOVED lines=10> */
.L_x_2480:
[----:B------:R-:W-:Y:S05]  /*1f4c0*/  BSYNC B1 ;  /* 0x0000000000017941 */ /* 0x000fea0003800000 */
.L_x_2479:
[----:B-1----:R-:W2:Y:S01]  /*1f4d0*/  LDL.LU R5, [R1] ;  /* 0x0000000001057983 */ /* 0x002ea20000300800 */
        /* <DEDUP_REMOVED lines=10> */
.L_x_2511:
[----:B------:R-:W-:Y:S05]  /*1f580*/  YIELD ;  /* 0x0000000000007946 */ /* 0x000fea0003800000 */
[----:B------:R-:W-:Y:S04]  /*1f590*/  BSSY B1, `(.L_x_2495) ;  /* 0x000008b000017945 */ /* 0x000fe80003800000 */
[----:B--2---:R-:W-:Y:S05]  /*1f5a0*/  @!P6 BRA `(.L_x_2496) ;  /* 0x000000080024e947 */ /* 0x004fea0003800000 */
[----:B-1----:R-:W2:Y:S01]  /*1f5b0*/  LDL R5, [R1] ;  /* 0x0000000001057983 */ /* 0x002ea20000100800 */
        /* <DEDUP_REMOVED lines=8> */
.L_x_2659:
[----:B------:R-:W-:Y:S05]  /*1f640*/  BSYNC B2 ;  /* 0x0000000000027941 */ /* 0x000fea0003800000 */
.L_x_2497:
        /* <DEDUP_REMOVED lines=9> */
.L_x_2500:
[----:B------:R-:W-:Y:S05]  /*1f6e0*/  BSYNC B2 ;  /* 0x0000000000027941 */ /* 0x000fea0003800000 */
.L_x_2499:
[----:B0-----:R-:W-:Y:S01]  /*1f6f0*/  IMAD.MOV.U32 R12, RZ, RZ, RZ ;  /* 0x000000ffff0c7224 */ /* 0x001fe200078e00ff */
        /* <DEDUP_REMOVED lines=10> */
.L_x_2501:
        /* <DEDUP_REMOVED lines=16> */
.L_x_2502:
        /* <DEDUP_REMOVED lines=16> */
.L_x_2503:
        /* <DEDUP_REMOVED lines=13> */
.L_x_2660:
[----:B------:R-:W-:Y:S05]  /*1fa70*/  BSYNC B2 ;  /* 0x0000000000027941 */ /* 0x000fea0003800000 */
.L_x_2504:
[----:B------:R-:W-:Y:S01]  /*1fa80*/  BSSY B2, `(.L_x_2506) ;  /* 0x000000b000027945 */ /* 0x000fe20003800000 */
[----:B------:R-:W-:Y:S02]  /*1fa90*/  IMAD.MOV.U32 R10, RZ, RZ, 0x0 ;  /* 0x00000000ff0a7424 */ /* 0x000fe400078e00ff */
[----:B------:R-:W-:Y:S01]  /*1faa0*/  IMAD.MOV.U32 R11, RZ, RZ, 0x12f00000 ;  /* 0x12f00000ff0b7424 */ /* 0x000fe200078e00ff */
[----:B------:R-:W-:Y:S06]  /*1fab0*/  @P2 BRA `(.L_x_2507) ;  /* 0x00000000001c2947 */ /* 0x000fec0003800000 */
[----:B------:R-:W2:Y:S02]  /*1fac0*/  S2R R3, SR_TID.X ;  /* 0x0000000000037919 */ /* 0x000ea40000002100 */
[----:B--2---:R-:W-:Y:S01]  /*1fad0*/  LOP3.LUT R15, R3, 0x1f, RZ, 0xc0, !PT ;  /* 0x0000001f030f7812 */ /* 0x004fe200078ec0ff */
[----:B------:R-:W-:-:S03]  /*1fae0*/  IMAD.MOV.U32 R3, RZ, RZ, 0x6c00 ;  /* 0x00006c00ff037424 */ /* 0x000fc600078e00ff */
[----:B------:R-:W-:Y:S01]  /*1faf0*/  ISETP.NE.AND P1, PT, R15, RZ, PT ;  /* 0x000000ff0f00720c */ /* 0x000fe20003f25270 */
[----:B------:R2:W-:-:S12]  /*1fb00*/  SYNCS.ARRIVE.TRANS64 RZ, [R8+URZ+0x31cb0], R3 ;  /* 0x031cb00308ff79a7 */ /* 0x0005d8000800003f */
[----:B--2---:R-:W-:Y:S05]  /*1fb10*/  @!P1 BRA `(.L_x_2507) ;  /* 0x0000000000049947 */ /* 0x004fea0003800000 */
[----:B------:R-:W-:Y:S01]  /*1fb20*/  BPT.TRAP 0x1 ;  /* 0x000000040000795c */ /* 0x000fe20000300000 */
.L_x_2507:
[----:B------:R-:W-:Y:S05]  /*1fb30*/  BSYNC B2 ;  /* 0x0000000000027941 */ /* 0x000fea0003800000 */
.L_x_2506:
        /* <DEDUP_REMOVED lines=8> */
.L_x_2508:
        /* <DEDUP_REMOVED lines=15> */
.L_x_2509:
        /* <DEDUP_REMOVED lines=15> */
.L_x_2510:
        /* <DEDUP_REMOVED lines=10> */
.L_x_2496:
[----:B------:R-:W-:Y:S05]  /*1fe40*/  BSYNC B1 ;  /* 0x0000000000017941 */ /* 0x000fea0003800000 */
.L_x_2495:
        /* <DEDUP_REMOVED lines=10> */
.L_x_2473:
[----:B------:R-:W-:Y:S05]  /*1fef0*/  BSYNC B0 ;  /* 0x0000000000007941 */ /* 0x000fea0003800000 */
.L_x_2472:
[----:B------:R-:W3:Y:S01]  /*1ff00*/  LDC R0, c[0x0][0x448] ;  /* 0x00011200ff007b82 */ /* 0x000ee20000000800 */
[----:B------:R-:W-:Y:S01]  /*1ff10*/  IMAD.MOV.U32 R2, RZ, RZ, 0xc0 ;  /* 0x000000c0ff027424 */ /* 0x000fe200078e00ff */
[----:B------:R-:W-:Y:S05]  /*1ff20*/  @!P0 WARPSYNC.ALL ;  /* 0x0000000000008948 */ /* 0x000fea0003800000 */
[----:B------:R-:W-:Y:S01]  /*1ff30*/  IMAD R2, R17, R2, 0xbf ;  /* 0x000000bf11027424 */ /* 0x000fe200078e0202 */
[----:B------:R-:W-:Y:S01]  /*1ff40*/  BSSY B7, `(.L_x_2512) ;  /* 0x000042e000077945 */ /* 0x000fe20003800000 */
[----:B------:R-:W-:Y:S01]  /*1ff50*/  @!P0 BAR.SYNC.DEFER_BLOCKING 0xc, 0x200 ;  /* 0x0308000000008b1d */ /* 0x000fe20000010000 */
[----:B---3--:R-:W-:-:S13]  /*1ff60*/  ISETP.NE.AND P1, PT, R0, 0x1, PT ;  /* 0x000000010000780c */ /* 0x008fda0003f25270 */
[----:B------:R-:W3:Y:S08]  /*1ff70*/  @P1 LDC R3, c[0x0][0x44c] ;  /* 0x00011300ff031b82 */ /* 0x000ef00000000800 */
[----:B------:R-:W4:Y:S01]  /*1ff80*/  @P1 LDC R0, c[0x0][0x450] ;  /* 0x00011400ff001b82 */ /* 0x000f220000000800 */
[----:B---3--:R-:W-:-:S05]  /*1ff90*/  @P1 IMAD.HI.U32 R3, R2, R3, RZ ;  /* 0x0000000302031227 */ /* 0x008fca00078e00ff */
[----:B----4-:R-:W-:-:S05]  /*1ffa0*/  @P1 SHF.R.U32.HI R2, RZ, R0, R3 ;  /* 0x00000000ff021219 */ /* 0x010fca0000011603 */
[----:B------:R-:W-:-:S04]  /*1ffb0*/  IMAD.IADD R0, R20, 0x1, R2 ;  /* 0x0000000114007824 */ /* 0x000fc800078e0202 */
[----:B------:R-:W-:-:S05]  /*1ffc0*/  IMAD.HI R0, R0, 0x38e38e39, RZ ;  /* 0x38e38e3900007827 */ /* 0x000fca00078e02ff */
[----:B------:R-:W-:-:S04]  /*1ffd0*/  SHF.R.U32.HI R2, RZ, 0x1f, R0 ;  /* 0x0000001fff027819 */ /* 0x000fc80000011600 */
[----:B------:R-:W-:-:S04]  /*1ffe0*/  LEA.HI.SX32 R2, R0, R2, 0x1b ;  /* 0x0000000200027211 */ /* 0x000fc800078fdaff */
[----:B------:R-:W-:-:S04]  /*1fff0*/  VIMNMX R4, R21, R2, PT ;  /* 0x0000000215047248 */ /* 0x000fc80003fe0100 */
[----:B------:R-:W-:Y:S01]  /*20000*/  ISETP.GT.AND P0, PT, R4, RZ, PT ;  /* 0x000000ff0400720c */ /* 0x000fe20003f04270 */
[----:B------:R3:W-:-:S12]  /*20010*/  STL [R1+0x10], R4 ;  /* 0x0000100401007387 */ /* 0x0007d80000100800 */
[----:B---3--:R-:W-:Y:S05]  /*20020*/  @P0 BRA `(.L_x_2513) ;  /* 0x0000000000480947 */ /* 0x008fea0003800000 */
[----:B-1----:R-:W1:Y:S02]  /*20030*/  S2R R5, SR_TID.X ;  /* 0x0000000000057919 */ /* 0x002e640000002100 */
[----:B-1----:R-:W-:-:S04]  /*20040*/  LOP3.LUT R5, R5, 0x7f, RZ, 0xc0, !PT ;  /* 0x0000007f05057812 */ /* 0x002fc800078ec0ff */
[----:B------:R-:W-:-:S13]  /*20050*/  ISETP.NE.AND P0, PT, R5, RZ, PT ;  /* 0x000000ff0500720c */ /* 0x000fda0003f05270 */
[----:B------:R-:W-:Y:S05]  /*20060*/  @P0 BRA `(.L_x_2514) ;  /* 0x00000040006c0947 */ /* 0x000fea0003800000 */
[----:B------:R-:W1:Y:S01]  /*20070*/  S2R R5, SR_LANEID ;  /* 0x0000000000057919 */ /* 0x000e620000000000 */
[----:B------:R-:W-:Y:S01]  /*20080*/  VOTEU.ANY UR4, UPT, PT ;  /* 0x0000000000047886 */ /* 0x000fe200038e0100 */
[----:B------:R-:W3:Y:S01]  /*20090*/  LDC.64 R2, c[0x0][0xc60] ;  /* 0x00031800ff027b82 */ /* 0x000ee20000000a00 */
[----:B------:R-:W1:Y:S01]  /*200a0*/  FLO.U32 R0, UR4 ;  /* 0x0000000400007d00 */ /* 0x000e6200080e0000 */
[----:B------:R-:W-:Y:S01]  /*200b0*/  ULDC.64 UR6, c[0x0][0x208] ;  /* 0x0000820000067ab9 */ /* 0x000fe20000000a00 */
[----:B-1----:R-:W-:-:S06]  /*200c0*/  ISETP.EQ.U32.AND P0, PT, R0, R5, PT ;  /* 0x000000050000720c */ /* 0x002fcc0003f02070 */
[----:B------:R-:W3:Y:S07]  /*200d0*/  POPC R5, UR4 ;  /* 0x0000000400057d09 */ /* 0x000eee0008000000 */
[----:B---3--:R-:W3:Y:S01]  /*200e0*/  @P0 ATOMG.E.ADD.STRONG.GPU PT, R3, desc[UR6][R2.64], R5 ;  /* 0x00000005020309a8 */ /* 0x008ee200081ee1c6 */
[----:B------:R-:W1:Y:S02]  /*200f0*/  S2R R4, SR_LTMASK ;  /* 0x0000000000047919 */ /* 0x000e640000003900 */
[----:B-1----:R-:W-:-:S04]  /*20100*/  LOP3.LUT R4, R4, UR4, RZ, 0xc0, !PT ;  /* 0x0000000404047c12 */ /* 0x002fc8000f8ec0ff */
[----:B--2---:R-:W1:Y:S01]  /*20110*/  POPC R7, R4 ;  /* 0x0000000400077309 */ /* 0x004e620000000000 */
[----:B---3--:R-:W1:Y:S02]  /*20120*/  SHFL.IDX PT, R0, R3, R0, 0x1f ;  /* 0x00001f0003007589 */ /* 0x008e6400000e0000 */
[----:B-1----:R-:W-:Y:S01]  /*20130*/  IADD3 R16, R0, UR38, R7 ;  /* 0x0000002600107c10 */ /* 0x002fe2000fffe007 */
[----:B------:R-:W-:Y:S06]  /*20140*/  BRA `(.L_x_2514) ;  /* 0x0000004000347947 */ /* 0x000fec0003800000 */
.L_x_2513:
        /* <DEDUP_REMOVED lines=9> */
[----:B------:R-:W3:Y:S01]  /*201e0*/  LDC.64 R2, c[0x4][R2] ;  /* 0x0100000002027b82 */ /* 0x000ee20000000a00 */
[----:B-1----:R-:W-:Y:S02]  /*201f0*/  IMAD.U32 R5, RZ, RZ, UR7 ;  /* 0x00000007ff057e24 */ /* 0x002fe4000f8e00ff */
[----:B------:R-:W-:Y:S02]  /*20200*/  IMAD.U32 R6, RZ, RZ, UR8 ;  /* 0x00000008ff067e24 */ /* 0x000fe4000f8e00ff */
[----:B--2---:R-:W-:-:S02]  /*20210*/  IMAD.U32 R7, RZ, RZ, UR9 ;  /* 0x00000009ff077e24 */ /* 0x004fc4000f8e00ff */
[----:B------:R-:W-:Y:S02]  /*20220*/  IMAD.U32 R10, RZ, RZ, UR4 ;  /* 0x00000004ff0a7e24 */ /* 0x000fe4000f8e00ff */
[----:B------:R-:W-:Y:S02]  /*20230*/  IMAD.U32 R11, RZ, RZ, UR5 ;  /* 0x00000005ff0b7e24 */ /* 0x000fe4000f8e00ff */
[----:B------:R-:W-:Y:S02]  /*20240*/  IMAD.MOV.U32 R8, RZ, RZ, 0x70 ;  /* 0x00000070ff087424 */ /* 0x000fe400078e00ff */
[----:B0-----:R-:W-:Y:S02]  /*20250*/  IMAD.MOV.U32 R12, RZ, RZ, 0x1 ;  /* 0x00000001ff0c7424 */ /* 0x001fe400078e00ff */
[----:B------:R-:W-:-:S07]  /*20260*/  IMAD.MOV.U32 R13, RZ, RZ, RZ ;  /* 0x000000ffff0d7224 */ /* 0x000fce00078e00ff */
[----:B------:R-:W-:-:S07]  /*20270*/  LEPC R20, `(.L_x_2516) ;  /* 0x000000001014794e */ /* 0x000fce0000000000 */
[----:B---3--:R-:W-:Y:S05]  /*20280*/  CALL.ABS.NOINC R2 ;  /* 0x0000000002007343 */ /* 0x008fea0003c00000 */
.L_x_2516:
[----:B------:R-:W-:Y:S05]  /*20290*/  BSYNC B6 ;  /* 0x0000000000067941 */ /* 0x000fea0003800000 */
.L_x_2515:
        /* <DEDUP_REMOVED lines=8> */
[----:B------:R3:W4:Y:S01]  /*20320*/  LDC.64 R2, c[0x4][R0] ;  /* 0x0100000000027b82 */ /* 0x0007220000000a00 */
[----:B------:R-:W-:Y:S02]  /*20330*/  IMAD.U32 R4, RZ, RZ, UR6 ;  /* 0x00000006ff047e24 */ /* 0x000fe4000f8e00ff */
[----:B-1----:R-:W-:Y:S02]  /*20340*/  IMAD.U32 R5, RZ, RZ, UR7 ;  /* 0x00000007ff057e24 */ /* 0x002fe4000f8e00ff */
[----:B------:R-:W-:Y:S02]  /*20350*/  IMAD.U32 R6, RZ, RZ, UR8 ;  /* 0x00000008ff067e24 */ /* 0x000fe4000f8e00ff */
[----:B--2---:R-:W-:-:S02]  /*20360*/  IMAD.U32 R7, RZ, RZ, UR9 ;  /* 0x00000009ff077e24 */ /* 0x004fc4000f8e00ff */
[----:B------:R-:W-:Y:S02]  /*20370*/  IMAD.U32 R10, RZ, RZ, UR4 ;  /* 0x00000004ff0a7e24 */ /* 0x000fe4000f8e00ff */
[----:B------:R-:W-:Y:S02]  /*20380*/  IMAD.U32 R11, RZ, RZ, UR5 ;  /* 0x00000005ff0b7e24 */ /* 0x000fe4000f8e00ff */
[----:B------:R-:W-:Y:S02]  /*20390*/  IMAD.MOV.U32 R8, RZ, RZ, 0x70 ;  /* 0x00000070ff087424 */ /* 0x000fe400078e00ff */
[----:B0-----:R-:W-:Y:S02]  /*203a0*/  IMAD.MOV.U32 R12, RZ, RZ, 0x1 ;  /* 0x00000001ff0c7424 */ /* 0x001fe400078e00ff */
[----:B---3--:R-:W-:-:S07]  /*203b0*/  IMAD.MOV.U32 R13, RZ, RZ, RZ ;  /* 0x000000ffff0d7224 */ /* 0x008fce00078e00ff */
[----:B------:R-:W-:-:S07]  /*203c0*/  LEPC R20, `(.L_x_2519) ;  /* 0x000000001014794e */ /* 0x000fce0000000000 */
[----:B----4-:R-:W-:Y:S05]  /*203d0*/  CALL.ABS.NOINC R2 ;  /* 0x0000000002007343 */ /* 0x010fea0003c00000 */
.L_x_2519:
        /* <DEDUP_REMOVED lines=16> */
.L_x_2518:
[----:B------:R-:W-:Y:S05]  /*204e0*/  BSYNC B6 ;  /* 0x0000000000067941 */ /* 0x000fea0003800000 */
.L_x_2517:
[----:B------:R-:W-:Y:S01]  /*204f0*/  ULDC.64 UR4, c[0x0][0x9f8] ;  /* 0x00027e0000047ab9 */ /* 0x000fe20000000a00 */
[----:B------:R-:W-:Y:S01]  /*20500*/  ULDC.64 UR6, c[0x0][0x208] ;  /* 0x0000820000067ab9 */ /* 0x000fe20000000a00 */
[----:B------:R-:W-:Y:S01]  /*20510*/  ISETP.NE.U32.AND P0, PT, RZ, UR4, PT ;  /* 0x00000004ff007c0c */ /* 0x000fe2000bf05070 */
[----:B------:R-:W3:Y:S01]  /*20520*/  LDL R20, [R1+0x10] ;  /* 0x0000100001147983 */ /* 0x000ee20000100800 */
[----:B------:R-:W4:Y:S02]  /*20530*/  LDC.64 R2, c[0x0][0x418] ;  /* 0x00010600ff027b82 */ /* 0x000f240000000a00 */
[----:B------:R-:W-:-:S13]  /*20540*/  ISETP.NE.AND.EX P0, PT, RZ, UR5, PT, P0 ;  /* 0x00000005ff007c0c */ /* 0x000fda000bf05300 */
[----:B------:R-:W-:-:S04]  /*20550*/  @P0 IADD3 R24, P1, R24, UR4, RZ ;  /* 0x0000000418180c10 */ /* 0x000fc8000ff3e0ff */
[----:B------:R-:W-:Y:S01]  /*20560*/  @P0 IADD3.X R25, R25, UR5, RZ, P1, !PT ;  /* 0x0000000519190c10 */ /* 0x000fe20008ffe4ff */
[----:B------:R-:W-:-:S04]  /*20570*/  ULDC.64 UR4, c[0x0][0xa08] ;  /* 0x0002820000047ab9 */ /* 0x000fc80000000a00 */
[----:B------:R3:W2:Y:S01]  /*20580*/  @P0 LDG.E R26, desc[UR6][R24.64] ;  /* 0x00000006181a0981 */ /* 0x0006a2000c1e1900 */
[----:B----4-:R-:W-:Y:S01]  /*20590*/  LOP3.LUT P0, RZ, R2, UR4, RZ, 0xfc, !PT ;  /* 0x0000000402ff7c12 */ /* 0x010fe2000f80fcff */
[----:B------:R-:W-:-:S03]  /*205a0*/  UMOV UR4, 0xffffffff ;  /* 0xffffffff00047882 */ /* 0x000fc60000000000 */
[----:B------:R-:W-:Y:S01]  /*205b0*/  LOP3.LUT P0, RZ, R3, UR5, RZ, 0xfc, P0 ;  /* 0x0000000503ff7c12 */ /* 0x000fe2000800fcff */
[----:B---3--:R-:W-:Y:S01]  /*205c0*/  VIADD R25, R20, 0xffffffff ;  /* 0xffffffff14197836 */ /* 0x008fe20000000000 */
[----:B--2---:R-:W-:Y:S02]  /*205d0*/  SHF.R.S32.HI R7, RZ, 0x1f, R26 ;  /* 0x0000001fff077819 */ /* 0x004fe4000001141a */
[----:B------:R-:W-:-:S03]  /*205e0*/  SEL R24, R26, RZ, !P0 ;  /* 0x000000ff1a187207 */ /* 0x000fc60004000000 */
[----:B------:R2:W-:Y:S01]  /*205f0*/  STL [R1+0x4], R7 ;  /* 0x0000040701007387 */ /* 0x0005e20000100800 */
[----:B------:R-:W-:Y:S05]  /*20600*/  BRA.DIV UR4, `(.L_x_2520) ;  /* 0x0000005a04507947 */ /* 0x000fea000b800000 */
[----:B------:R-:W3:Y:S02]  /*20610*/  S2R R0, SR_TID.X ;  /* 0x0000000000007919 */ /* 0x000ee40000002100 */
[----:B---3--:R-:W-:-:S04]  /*20620*/  SHF.R.U32.HI R0, RZ, 0x5, R0 ;  /* 0x00000005ff007819 */ /* 0x008fc80000011600 */
[----:B------:R-:W-:-:S05]  /*20630*/  LOP3.LUT R0, R0, 0x3, RZ, 0xc0, !PT ;  /* 0x0000000300007812 */ /* 0x000fca00078ec0ff */
[----:B------:R3:W4:Y:S02]  /*20640*/  SHFL.IDX PT, R14, R0, RZ, 0x1f ;  /* 0x00001fff000e7589 */ /* 0x00072400000e0000 */
.L_x_2663:
[----:B---3--:R-:W3:Y:S01]  /*20650*/  LDL.LU R0, [R1+0x44] ;  /* 0x0000440001007983 */ /* 0x008ee20000300800 */
[----:B------:R-:W-:Y:S02]  /*20660*/  PLOP3.LUT P1, PT, PT, PT, PT, 0x8, 0x0 ;  /* 0x000000000000781c */ /* 0x000fe40003f2e170 */
[----:B----4-:R-:W-:Y:S02]  /*20670*/  ISETP.NE.AND P0, PT, R14, RZ, PT ;  /* 0x000000ff0e00720c */ /* 0x010fe40003f05270 */
[----:B---3--:R-:W-:-:S09]  /*20680*/  LOP3.LUT R0, R0, 0xfffffffe, RZ, 0xc0, !PT ;  /* 0xfffffffe00007812 */ /* 0x008fd200078ec0ff */
[----:B------:R-:W-:-:S05]  /*20690*/  @P1 LOP3.LUT R0, R0, 0x1, RZ, 0xfc, !PT ;  /* 0x0000000100001812 */ /* 0x000fca00078efcff */
[----:B------:R3:W-:Y:S01]  /*206a0*/  STL [R1+0x44], R0 ;  /* 0x0000440001007387 */ /* 0x0007e20000100800 */
[----:B------:R-:W-:Y:S05]  /*206b0*/  @P0 BRA `(.L_x_2521) ;  /* 0x0000000400240947 */ /* 0x000fea0003800000 */
[----:B------:R-:W-:-:S03]  /*206c0*/  UMOV UR4, 0xffffffff ;  /* 0xffffffff00047882 */ /* 0x000fc60000000000 */
[----:B------:R-:W-:Y:S05]  /*206d0*/  BRA.DIV UR4, `(.L_x_2522) ;  /* 0x0000005a04507947 */ /* 0x000fea000b800000 */
[----:B------:R-:W-:-:S13]  /*206e0*/  ELECT P6, URZ, PT ;  /* 0x00000000003f782f */ /* 0x000fda00038c0000 */
.L_x_2666:
[----:B------:R-:W-:Y:S05]  /*206f0*/  @!P6 BRA `(.L_x_2521) ;  /* 0x000000040014e947 */ /* 0x000fea0003800000 */
[----:B------:R-:W-:-:S04]  /*20700*/  ISETP.NE.U32.AND P0, PT, R2, RZ, PT ;  /* 0x000000ff0200720c */ /* 0x000fc80003f05070 */
[----:B------:R-:W-:-:S13]  /*20710*/  ISETP.NE.AND.EX P0, PT, R3, RZ, PT, P0 ;  /* 0x000000ff0300720c */ /* 0x000fda0003f05300 */
[----:B------:R-:W-:Y:S05]  /*20720*/  @!P0 BRA `(.L_x_2523) ;  /* 0x0000000000488947 */ /* 0x000fea0003800000 */
[----:B------:R-:W4:Y:S01]  /*20730*/  LDC R6, c[0x0][0x43c] ;  /* 0x00010f00ff067b82 */ /* 0x000f220000000800 */
[----:B------:R-:W-:Y:S01]  /*20740*/  ULDC.64 UR4, c[0x0][0x428] ;  /* 0x00010a0000047ab9 */ /* 0x000fe20000000a00 */
[----:B------:R-:W-:Y:S01]  /*20750*/  ULDC.64 UR6, c[0x0][0x208] ;  /* 0x0000820000067ab9 */ /* 0x000fe20000000a00 */
[----:B----4-:R-:W-:-:S13]  /*20760*/  ISETP.NE.AND P0, PT, R6, 0x1, PT ;  /* 0x000000010600780c */ /* 0x010fda0003f05270 */
[----:B-1----:R-:W3:Y:S02]  /*20770*/  @P0 LDC.64 R4, c[0x0][0x440] ;  /* 0x00011000ff040b82 */ /* 0x002ee40000000a00 */
[----:B---3--:R-:W-:-:S04]  /*20780*/  @P0 IMAD.HI.U32 R0, R25, R4, RZ ;  /* 0x0000000419000227 */ /* 0x008fc800078e00ff */
        /* <DEDUP_REMOVED lines=12> */
.L_x_2523:
[----:B---3--:R-:W-:Y:S01]  /*20850*/  IMAD R0, R23, 0x8, R22 ;  /* 0x0000000817007824 */ /* 0x008fe200078e0216 */
[----:B----4-:R-:W-:-:S04]  /*20860*/  SHF.L.U32 R2, R27, 0x1f, RZ ;  /* 0x0000001f1b027819 */ /* 0x010fc800000006ff */
[----:B------:R-:W3:Y:S02]  /*20870*/  SYNCS.PHASECHK.TRANS64.TRYWAIT P0, [R0+URZ+0x31c40], R2 ;  /* 0x031c4002000075a7 */ /* 0x000ee4000800017f */
[----:B---3--:R-:W-:Y:S05]  /*20880*/  @!P0 BRA `(.L_x_2524) ;  /* 0x0000005800048947 */ /* 0x008fea0003800000 */
.L_x_2667:
[----:B------:R-:W4:Y:S02]  /*20890*/  S2R R3, SR_TID.X ;  /* 0x0000000000037919 */ /* 0x000f240000002100 */
[----:B----4-:R-:W-:-:S04]  /*208a0*/  LOP3.LUT R3, R3, 0x7f, RZ, 0xc0, !PT ;  /* 0x0000007f03037812 */ /* 0x010fc800078ec0ff */
[----:B------:R-:W-:-:S13]  /*208b0*/  ISETP.NE.AND P0, PT, R3, RZ, PT ;  /* 0x000000ff0300720c */ /* 0x000fda0003f05270 */
[----:B------:R-:W-:Y:S05]  /*208c0*/  @P0 BRA `(.L_x_2525) ;  /* 0x00000000001c0947 */ /* 0x000fea0003800000 */
[----:B------:R-:W4:Y:S01]  /*208d0*/  S2R R3, SR_TID.X ;  /* 0x0000000000037919 */ /* 0x000f220000002100 */
[----:B---3--:R-:W-:-:S04]  /*208e0*/  IMAD.MOV.U32 R2, RZ, RZ, 0x6c00 ;  /* 0x00006c00ff027424 */ /* 0x008fc800078e00ff */
[----:B------:R3:W-:Y:S01]  /*208f0*/  SYNCS.ARRIVE.TRANS64 RZ, [R0+URZ+0x31c30], R2 ;  /* 0x031c300200ff79a7 */ /* 0x0007e2000800003f */
[----:B----4-:R-:W-:-:S04]  /*20900*/  LOP3.LUT R3, R3, 0x1f, RZ, 0xc0, !PT ;  /* 0x0000001f03037812 */ /* 0x010fc800078ec0ff */
[----:B------:R-:W-:-:S13]  /*20910*/  ISETP.NE.AND P0, PT, R3, RZ, PT ;  /* 0x000000ff0300720c */ /* 0x000fda0003f05270 */
[----:B---3--:R-:W-:Y:S05]  /*20920*/  @!P0 BRA `(.L_x_2525) ;  /* 0x0000000000048947 */ /* 0x008fea0003800000 */
[----:B------:R-:W-:Y:S01]  /*20930*/  BPT.TRAP 0x1 ;  /* 0x000000040000795c */ /* 0x000fe20000300000 */
.L_x_2525:
[----:B---3--:R-:W3:Y:S01]  /*20940*/  LDL.LU R2, [R1+0x44] ;  /* 0x0000440001027983 */ /* 0x008ee20000300800 */
        /* <DEDUP_REMOVED lines=22> */
[----:B----4-:R-:W-:Y:S01]  /*20ab0*/  UMOV UR8, UR15 ;  /* 0x0000000f00087c82 */ /* 0x010fe20008000000 */
[----:B------:R-:W-:Y:S02]  /*20ac0*/  UMOV UR10, UR17 ;  /* 0x00000011000a7c82 */ /* 0x000fe40008000000 */
[----:B------:R4:W-:Y:S02]  /*20ad0*/  UTMALDG.4D [UR8], [UR4], desc[UR6] ;  /* 0x00000608040075b4 */ /* 0x0009e40008019000 */
[----:B----4-:R-:W-:Y:S01]  /*20ae0*/  UMOV UR8, UR16 ;  /* 0x0000001000087c82 */ /* 0x010fe20008000000 */
[----:B------:R-:W-:-:S02]  /*20af0*/  UMOV UR10, UR14 ;  /* 0x0000000e000a7c82 */ /* 0x000fc40008000000 */
[----:B------:R4:W-:Y:S01]  /*20b00*/  UTMALDG.4D [UR8], [UR4], desc[UR6] ;  /* 0x00000608040075b4 */ /* 0x0009e20008019000 */
[----:B---3--:R-:W-:-:S04]  /*20b10*/  LOP3.LUT R2, R2, 0xfffffffe, RZ, 0xc0, !PT ;  /* 0xfffffffe02027812 */ /* 0x008fc800078ec0ff */
[----:B------:R-:W-:-:S05]  /*20b20*/  @P0 LOP3.LUT R2, R2, 0x1, RZ, 0xfc, !PT ;  /* 0x0000000102020812 */ /* 0x000fca00078efcff */
[----:B------:R4:W-:Y:S01]  /*20b30*/  STL [R1+0x44], R2 ;  /* 0x0000440201007387 */ /* 0x0009e20000100800 */
[----:B------:R-:W-:Y:S01]  /*20b40*/  NOP ;  /* 0x0000000000007918 */ /* 0x000fe20000000000 */
.L_x_2521:
[----:B------:R-:W5:Y:S04]  /*20b50*/  LDL.LU R4, [R1+0x14] ;  /* 0x0000140001047983 */ /* 0x000f680000300800 */
[----:B------:R-:W2:Y:S04]  /*20b60*/  LDL.LU R6, [R1+0xc] ;  /* 0x00000c0001067983 */ /* 0x000ea80000300800 */
[----:B------:R-:W2:Y:S01]  /*20b70*/  LDL.LU R3, [R1+0x28] ;  /* 0x0000280001037983 */ /* 0x000ea20000300800 */
[----:B------:R-:W-:Y:S05]  /*20b80*/  WARPSYNC.ALL ;  /* 0x0000000000007948 */ /* 0x000fea0003800000 */
[----:B----4-:R-:W-:Y:S01]  /*20b90*/  ULDC.64 UR6, c[0x0][0xa00] ;  /* 0x0002800000067ab9 */ /* 0x010fe20000000a00 */
[----:B------:R-:W-:Y:S01]  /*20ba0*/  ULDC.64 UR4, c[0x0][0x298] ;  /* 0x0000a60000047ab9 */ /* 0x000fe20000000a00 */
[----:B------:R-:W-:Y:S01]  /*20bb0*/  BAR.SYNC.DEFER_BLOCKING 0x8, 0x200 ;  /* 0x0208000000007b1d */ /* 0x000fe20000010000 */
[----:B------:R-:W-:Y:S01]  /*20bc0*/  ISETP.NE.U32.AND P0, PT, RZ, UR6, PT ;  /* 0x00000006ff007c0c */ /* 0x000fe2000bf05070 */
[----:B---3--:R-:W-:-:S03]  /*20bd0*/  VIADD R0, R22, 0xda00 ;  /* 0x0000da0016007836 */ /* 0x008fc60000000000 */
[----:B------:R-:W-:Y:S01]  /*20be0*/  ISETP.NE.AND.EX P0, PT, RZ, UR7, PT, P0 ;  /* 0x00000007ff007c0c */ /* 0x000fe2000bf05300 */
[----:B------:R-:W-:Y:S01]  /*20bf0*/  BSSY B6, `(.L_x_2526) ;  /* 0x0000020000067945 */ /* 0x000fe20003800000 */
[----:B------:R-:W-:Y:S02]  /*20c00*/  LOP3.LUT P1, RZ, R0, 0x1bf, RZ, 0xc0, !PT ;  /* 0x000001bf00ff7812 */ /* 0x000fe4000782c0ff */
[----:B-----5:R-:W-:-:S05]  /*20c10*/  SHF.R.S32.HI R2, RZ, 0x1f, R4 ;  /* 0x0000001fff027819 */ /* 0x020fca0000011404 */
[----:B------:R-:W-:Y:S01]  /*20c20*/  IMAD R2, R2, UR4, RZ ;  /* 0x0000000402027c24 */ /* 0x000fe2000f8e02ff */
[----:B--2---:R-:W-:-:S03]  /*20c30*/  SEL R3, R3, RZ, !P0 ;  /* 0x000000ff03037207 */ /* 0x004fc60004000000 */
[----:B------:R-:W-:Y:S01]  /*20c40*/  IMAD R0, R4, UR5, R2 ;  /* 0x0000000504007c24 */ /* 0x000fe2000f8e0202 */
[----:B------:R-:W-:Y:S01]  /*20c50*/  SEL R2, R6, RZ, !P0 ;  /* 0x000000ff06027207 */ /* 0x000fe20004000000 */
[----:B-1----:R-:W-:-:S05]  /*20c60*/  IMAD.WIDE.U32 R4, R4, UR4, RZ ;  /* 0x0000000404047c25 */ /* 0x002fca000f8e00ff */
[----:B------:R-:W-:Y:S04]  /*20c70*/  STL.64 [R1+0x20], R4 ;  /* 0x0000200401007387 */ /* 0x000fe80000100a00 */
[----:B------:R1:W-:Y:S04]  /*20c80*/  STL [R1+0xc], R2 ;  /* 0x00000c0201007387 */ /* 0x0003e80000100800 */
[----:B------:R2:W-:Y:S01]  /*20c90*/  STL [R1+0x30], R3 ;  /* 0x0000300301007387 */ /* 0x0005e20000100800 */
[----:B-1----:R-:W-:Y:S01]  /*20ca0*/  IMAD.IADD R2, R5, 0x1, R0 ;  /* 0x0000000105027824 */ /* 0x002fe200078e0200 */
        /* <DEDUP_REMOVED lines=20> */
.L_x_2527:
[----:B------:R-:W-:Y:S05]  /*20df0*/  BSYNC B6 ;  /* 0x0000000000067941 */ /* 0x000fea0003800000 */
.L_x_2526:
[----:B--2---:R-:W2:Y:S01]  /*20e00*/  LDL.LU R0, [R1+0x14] ;  /* 0x0000140001007983 */ /* 0x004ea20000300800 */
[----:B------:R-:W-:Y:S01]  /*20e10*/  ULDC.64 UR4, c[0x0][0x2d8] ;  /* 0x0000b60000047ab9 */ /* 0x000fe20000000a00 */
[----:B------:R-:W1:Y:S01]  /*20e20*/  LDC R10, c[0x0][0x448] ;  /* 0x00011200ff0a7b82 */ /* 0x000e620000000800 */
[----:B------:R-:W-:Y:S01]  /*20e30*/  ULDC.64 UR6, c[0x0][0x2c8] ;  /* 0x0000b20000067ab9 */ /* 0x000fe20000000a00 */
[----:B------:R-:W2:Y:S01]  /*20e40*/  LDL.LU.64 R2, [R1+0x20] ;  /* 0x0000200001027983 */ /* 0x000ea20000300a00 */
[----:B------:R-:W-:-:S03]  /*20e50*/  ULDC.64 UR8, c[0x0][0x280] ;  /* 0x0000a00000087ab9 */ /* 0x000fc60000000a00 */
[----:B------:R-:W3:Y:S04]  /*20e60*/  LDL.LU R20, [R1+0x28] ;  /* 0x0000280001147983 */ /* 0x000ee80000300800 */
[----:B------:R-:W4:Y:S04]  /*20e70*/  LDL.LU R21, [R1+0x30] ;  /* 0x0000300001157983 */ /* 0x000f280000300800 */
[----:B------:R-:W4:Y:S01]  /*20e80*/  LDL.LU R4, [R1+0xc] ;  /* 0x00000c0001047983 */ /* 0x000f220000300800 */
[----:B------:R-:W0:Y:S01]  /*20e90*/  S2R R11, SR_TID.X ;  /* 0x00000000000b7919 */ /* 0x000e220000002100 */
[----:B-1----:R-:W-:-:S13]  /*20ea0*/  ISETP.NE.AND P1, PT, R10, 0x1, PT ;  /* 0x000000010a00780c */ /* 0x002fda0003f25270 */
[----:B------:R-:W1:Y:S01]  /*20eb0*/  @P1 LDC R5, c[0x0][0x450] ;  /* 0x00011400ff051b82 */ /* 0x000e620000000800 */
        /* <DEDUP_REMOVED lines=17> */
[----:B------:R-:W-:Y:S01]  /*20fd0*/  LOP3.LUT R6, R20, 0x60, R6, 0xf8, !PT ;  /* 0x0000006014067812 */ /* 0x000fe200078ef806 */
[----:B0-----:R-:W-:-:S04]  /*20fe0*/  IMAD.SHL.U32 R20, R11, 0x8, RZ ;  /* 0x000000080b147824 */ /* 0x001fc800078e00ff */
[----:B------:R-:W-:Y:S01]  /*20ff0*/  IMAD R0, R17, 0xc0, R6 ;  /* 0x000000c011007824 */ /* 0x000fe200078e0206 */
[----:B------:R-:W-:-:S03]  /*21000*/  LOP3.LUT R20, R20, 0x18, RZ, 0xc0, !PT ;  /* 0x0000001814147812 */ /* 0x000fc600078ec0ff */
[----:B----4-:R-:W-:Y:S01]  /*21010*/  @P1 IMAD.HI.U32 R6, R0, R4, RZ ;  /* 0x0000000400061227 */ /* 0x010fe200078e00ff */
[C---:B------:R-:W-:Y:S02]  /*21020*/  LOP3.LUT R12, R20.reuse, 0x20, RZ, 0xfc, !PT ;  /* 0x00000020140c7812 */ /* 0x040fe400078efcff */
[----:B------:R-:W-:Y:S01]  /*21030*/  LOP3.LUT R11, R20, 0x40, RZ, 0xfc, !PT ;  /* 0x00000040140b7812 */ /* 0x000fe200078efcff */
[----:B------:R-:W-:Y:S01]  /*21040*/  IMAD.MOV.U32 R4, RZ, RZ, R0 ;  /* 0x000000ffff047224 */ /* 0x000fe200078e0000 */
[----:B------:R0:W5:Y:S01]  /*21050*/  LDL R20, [R1+0x8] ;  /* 0x0000080001147983 */ /* 0x0001620000100800 */
[----:B-1----:R-:W-:-:S04]  /*21060*/  @P1 SHF.R.U32.HI R4, RZ, R5, R6 ;  /* 0x00000005ff041219 */ /* 0x002fc80000011606 */
[--C-:B------:R-:W-:Y:S01]  /*21070*/  SHF.R.S32.HI R5, RZ, 0x1f, R4.reuse ;  /* 0x0000001fff057819 */ /* 0x100fe20000011404 */
[----:B------:R-:W-:-:S04]  /*21080*/  IMAD.MOV R8, RZ, RZ, -R4 ;  /* 0x000000ffff087224 */ /* 0x000fc800078e0a04 */
[----:B------:R-:W-:Y:S02]  /*21090*/  IMAD R5, R5, UR4, RZ ;  /* 0x0000000405057c24 */ /* 0x000fe4000f8e02ff */
[----:B------:R-:W-:Y:S02]  /*210a0*/  IMAD R8, R10, R8, R0 ;  /* 0x000000080a087224 */ /* 0x000fe400078e0200 */
[C---:B------:R-:W-:Y:S02]  /*210b0*/  IMAD R6, R4.reuse, UR5, R5 ;  /* 0x0000000504067c24 */ /* 0x040fe4000f8e0205 */
[----:B------:R-:W-:Y:S01]  /*210c0*/  IMAD.WIDE.U32 R4, R4, UR4, R2 ;  /* 0x0000000404047c25 */ /* 0x000fe2000f8e0002 */
[----:B------:R-:W-:-:S03]  /*210d0*/  SHF.R.S32.HI R9, RZ, 0x1f, R8 ;  /* 0x0000001fff097819 */ /* 0x000fc60000011408 */
[----:B------:R-:W-:Y:S02]  /*210e0*/  IMAD.IADD R5, R5, 0x1, R6 ;  /* 0x0000000105057824 */ /* 0x000fe400078e0206 */
[----:B------:R-:W-:Y:S02]  /*210f0*/  IMAD R9, R9, UR6, RZ ;  /* 0x0000000609097c24 */ /* 0x000fe4000f8e02ff */
[----:B------:R-:W-:-:S04]  /*21100*/  IMAD.WIDE.U32 R6, R8, UR6, R4 ;  /* 0x0000000608067c25 */ /* 0x000fc8000f8e0004 */
[----:B------:R-:W-:Y:S01]  /*21110*/  IMAD R5, R8, UR7, R9 ;  /* 0x0000000708057c24 */ /* 0x000fe2000f8e0209 */
[----:B------:R-:W-:Y:S01]  /*21120*/  LEA R4, P0, R6, UR8, 0x1 ;  /* 0x0000000806047c11 */ /* 0x000fe2000f8008ff */
[----:B------:R-:W-:Y:S01]  /*21130*/  VIADD R0, R0, 0x80 ;  /* 0x0000008000007836 */ /* 0x000fe20000000000 */
[----:B------:R-:W1:Y:S01]  /*21140*/  S2R R9, SR_TID.X ;  /* 0x0000000000097919 */ /* 0x000e620000002100 */
[----:B------:R-:W-:Y:S02]  /*21150*/  IMAD.IADD R5, R7, 0x1, R5 ;  /* 0x0000000107057824 */ /* 0x000fe400078e0205 */
[----:B------:R-:W2:Y:S03]  /*21160*/  @P1 LDC R7, c[0x0][0x450] ;  /* 0x00011400ff071b82 */ /* 0x000ea60000000800 */
[----:B------:R-:W-:-:S05]  /*21170*/  LEA.HI.X R5, R6, UR9, R5, 0x1, P0 ;  /* 0x0000000906057c11 */ /* 0x000fca00080f0c05 */
[----:B------:R-:W3:Y:S01]  /*21180*/  @P1 LDC R6, c[0x0][0x44c] ;  /* 0x00011300ff061b82 */ /* 0x000ee20000000800 */
[----:B-1----:R-:W-:Y:S02]  /*21190*/  IMAD.SHL.U32 R21, R9, 0x8, RZ ;  /* 0x0000000809157824 */ /* 0x002fe400078e00ff */
[----:B---3--:R-:W-:-:S03]  /*211a0*/  @P1 IMAD.HI.U32 R8, R0, R6, RZ ;  /* 0x0000000600081227 */ /* 0x008fc600078e00ff */
[----:B------:R-:W-:Y:S01]  /*211b0*/  LOP3.LUT R21, R21, 0x18, RZ, 0xc0, !PT ;  /* 0x0000001815157812 */ /* 0x000fe200078ec0ff */
[----:B------:R-:W-:Y:S01]  /*211c0*/  IMAD.MOV.U32 R6, RZ, RZ, R0 ;  /* 0x000000ffff067224 */ /* 0x000fe200078e0000 */
[----:B--2---:R-:W-:-:S05]  /*211d0*/  @P1 SHF.R.U32.HI R6, RZ, R7, R8 ;  /* 0x00000007ff061219 */ /* 0x004fca0000011608 */
        /* <DEDUP_REMOVED lines=17> */
[----:B------:R-:W-:-:S04]  /*212f0*/  UMOV UR4, 0xffffffff ;  /* 0xffffffff00047882 */ /* 0x000fc80000000000 */
[----:B------:R-:W-:Y:S01]  /*21300*/  LEA.HI.X R6, R2, UR9, R6, 0x1, P3 ;  /* 0x0000000902067c11 */ /* 0x000fe200098f0c06 */
[----:B0-----:R-:W-:Y:S06]  /*21310*/  BRA.DIV UR4, `(.L_x_2528) ;  /* 0x0000004e04747947 */ /* 0x001fec000b800000 */
[----:B------:R-:W0:Y:S02]  /*21320*/  S2R R3, SR_TID.X ;  /* 0x0000000000037919 */ /* 0x000e240000002100 */
[----:B0-----:R-:W-:Y:S02]  /*21330*/  LOP3.LUT R8, R3, 0x7f, RZ, 0xc0, !PT ;  /* 0x0000007f03087812 */ /* 0x001fe400078ec0ff */
[----:B------:R-:W2:Y:S01]  /*21340*/  LDL.LU R3, [R1+0x18] ;  /* 0x0000180001037983 */ /* 0x000ea20000300800 */
[----:B------:R-:W-:Y:S01]  /*21350*/  ULDC.64 UR4, c[0x0][0x208] ;  /* 0x0000820000047ab9 */ /* 0x000fe20000000a00 */
[----:B------:R-:W-:Y:S02]  /*21360*/  SHF.R.U32.HI R8, RZ, 0x2, R8 ;  /* 0x00000002ff087819 */ /* 0x000fe40000011608 */
[----:B------:R-:W-:Y:S03]  /*21370*/  SHFL.IDX PT, R2, R5, RZ, 0x1c1f ;  /* 0x001c1fff05027589 */ /* 0x000fe600000e0000 */
[----:B------:R-:W-:-:S02]  /*21380*/  IMAD R17, R17, 0xc0, R8 ;  /* 0x000000c011117824 */ /* 0x000fc400078e0208 */
[----:B--2---:R-:W-:Y:S02]  /*21390*/  IMAD R0, R3, R10, RZ ;  /* 0x0000000a03007224 */ /* 0x004fe400078e02ff */
[----:B------:R-:W0:Y:S03]  /*213a0*/  SHFL.IDX PT, R3, R4, RZ, 0x1c1f ;  /* 0x001c1fff04037589 */ /* 0x000e2600000e0000 */
        /* <DEDUP_REMOVED lines=37> */
[-C--:B------:R-:W-:Y:S01]  /*21600*/  ISETP.GE.AND P3, PT, R2, R0.reuse, PT ;  /* 0x000000000200720c */ /* 0x080fe20003f66270 */
[----:B------:R-:W-:Y:S01]  /*21610*/  VIADD R2, R17, 0x60 ;  /* 0x0000006011027836 */ /* 0x000fe20000000000 */
[----:B------:R-:W1:Y:S04]  /*21620*/  SHFL.IDX PT, R4, R7, RZ, 0x1c1f ;  /* 0x001c1fff07047589 */ /* 0x000e6800000e0000 */
[----:B------:R-:W-:Y:S02]  /*21630*/  ISETP.GE.AND P4, PT, R2, R0, PT ;  /* 0x000000000200720c */ /* 0x000fe40003f86270 */
[----:B------:R-:W2:Y:S04]  /*21640*/  SHFL.IDX PT, R2, R6, RZ, 0x1c1f ;  /* 0x001c1fff06027589 */ /* 0x000ea800000e0000 */
[----:B------:R-:W3:Y:S07]  /*21650*/  SHFL.IDX PT, R6, R6, 0x1, 0x1c1f ;  /* 0x003c1f0006067f89 */ /* 0x000eee00000e0000 */
[----:B0-----:R-:W-:-:S05]  /*21660*/  @!P4 LEA R3, P5, R21, R3, 0x1 ;  /* 0x000000031503c211 */ /* 0x001fca00078a08ff */
[----:B------:R-:W-:Y:S01]  /*21670*/  @!P4 IMAD.X R8, RZ, RZ, R5, P5 ;  /* 0x000000ffff08c224 */ /* 0x000fe200028e0605 */
[----:B-1----:R-:W-:-:S05]  /*21680*/  @!P3 LEA R4, P5, R21, R4, 0x1 ;  /* 0x000000041504b211 */ /* 0x002fca00078a08ff */
[----:B--2---:R-:W-:Y:S02]  /*21690*/  @!P3 IMAD.X R5, RZ, RZ, R2, P5 ;  /* 0x000000ffff05b224 */ /* 0x004fe400028e0602 */
[----:B------:R-:W-:Y:S02]  /*216a0*/  @!P4 IMAD.MOV.U32 R2, RZ, RZ, R3 ;  /* 0x000000ffff02c224 */ /* 0x000fe400078e0003 */
[----:B------:R-:W-:-:S05]  /*216b0*/  @!P4 IMAD.MOV.U32 R3, RZ, RZ, R8 ;  /* 0x000000ffff03c224 */ /* 0x000fca00078e0008 */
[----:B------:R-:W-:Y:S04]  /*216c0*/  @!P4 LDGSTS.E.BYPASS.LTC128B.128 [R20+0xf200], desc[UR4][R2.64], !P2 ;  /* 0x0f2000000214cfae */ /* 0x000fe8000d101d44 */
[----:B------:R-:W-:Y:S04]  /*216d0*/  @!P4 LDGSTS.E.BYPASS.LTC128B.128 [R20+0x12200], desc[UR4][R2.64+0x40], !P1 ;  /* 0x122000400214cfae */ /* 0x000fe8000c901d44 */
[----:B------:R0:W-:Y:S02]  /*216e0*/  @!P4 LDGSTS.E.BYPASS.LTC128B.128 [R20+0x15200], desc[UR4][R2.64+0x80], !P0 ;  /* 0x152000800214cfae */ /* 0x0001e4000c101d44 */
[----:B0-----:R-:W-:-:S02]  /*216f0*/  @!P3 IMAD.MOV.U32 R2, RZ, RZ, R4 ;  /* 0x000000ffff02b224 */ /* 0x001fc400078e0004 */
[----:B------:R-:W-:-:S05]  /*21700*/  @!P3 IMAD.MOV.U32 R3, RZ, RZ, R5 ;  /* 0x000000ffff03b224 */ /* 0x000fca00078e0005 */
[----:B------:R-:W-:Y:S04]  /*21710*/  @!P3 LDGSTS.E.BYPASS.LTC128B.128 [R20+0xfa00], desc[UR4][R2.64], !P2 ;  /* 0x0fa000000214bfae */ /* 0x000fe8000d101d44 */
[----:B------:R-:W-:Y:S04]  /*21720*/  @!P3 LDGSTS.E.BYPASS.LTC128B.128 [R20+0x12a00], desc[UR4][R2.64+0x40], !P1 ;  /* 0x12a000400214bfae */ /* 0x000fe8000c901d44 */
[----:B------:R0:W-:Y:S04]  /*21730*/  @!P3 LDGSTS.E.BYPASS.LTC128B.128 [R20+0x15a00], desc[UR4][R2.64+0x80], !P0 ;  /* 0x15a000800214bfae */ /* 0x0001e8000c101d44 */
[----:B0--3--:R0:W1:Y:S02]  /*21740*/  SHFL.IDX PT, R2, R7, 0x1, 0x1c1f ;  /* 0x003c1f0007027f89 */ /* 0x00906400000e0000 */
.L_x_2680:
[----:B------:R-:W-:Y:S01]  /*21750*/  VIADD R17, R17, 0xa0 ;  /* 0x000000a011117836 */ /* 0x000fe20000000000 */
[----:B------:R-:W-:Y:S01]  /*21760*/  ULDC.64 UR4, c[0x0][0x208] ;  /* 0x0000820000047ab9 */ /* 0x000fe20000000a00 */
        /* <DEDUP_REMOVED lines=12> */
.L_x_2529:
        /* <DEDUP_REMOVED lines=14> */
[----:B-1----:R-:W2:Y:S01]  /*21910*/  LDL R2, [R1+0x10] ;  /* 0x0000100001027983 */ /* 0x002ea20000100800 */
[----:B------:R1:W-:Y:S01]  /*21920*/  SYNCS.ARRIVE.TRANS64.A1T0 RZ, [R22+URZ+0x31c00], RZ ;  /* 0x031c00ff16ff79a7 */ /* 0x0003e2000810003f */
[----:B------:R-:W-:Y:S01]  /*21930*/  BSSY B0, `(.L_x_2530) ;  /* 0x0000004000007945 */ /* 0x000fe20003800000 */
[----:B------:R-:W3:Y:S01]  /*21940*/  SYNCS.PHASECHK.TRANS64.TRYWAIT P0, [R22+URZ+0x31c20], R3 ;  /* 0x031c2003160075a7 */ /* 0x000ee2000800017f */
[----:B--2---:R-:W-:Y:S02]  /*21950*/  ISETP.GE.AND P1, PT, R2, 0x2, PT ;  /* 0x000000020200780c */ /* 0x004fe40003f26270 */
[----:B-1-3--:R-:W-:Y:S11]  /*21960*/  @!P0 BRA `(.L_x_2531) ;  /* 0x0000005000148947 */ /* 0x00aff60003800000 */
.L_x_2681:
[----:B------:R-:W-:Y:S05]  /*21970*/  BSYNC B0 ;  /* 0x0000000000007941 */ /* 0x000fea0003800000 */
.L_x_2530:
[----:B------:R-:W-:Y:S04]  /*21980*/  BSSY B0, `(.L_x_2532) ;  /* 0x0000229000007945 */ /* 0x000fe80003800000 */
[----:B------:R-:W-:Y:S05]  /*21990*/  @!P1 BRA `(.L_x_2533) ;  /* 0x00000020009c9947 */ /* 0x000fea0003800000 */
[----:B------:R-:W2:Y:S01]  /*219a0*/  LDL R2, [R1+0x10] ;  /* 0x0000100001027983 */ /* 0x000ea20000100800 */
[----:B------:R-:W-:Y:S01]  /*219b0*/  BSSY B2, `(.L_x_2534) ;  /* 0x00000bd000027945 */ /* 0x000fe20003800000 */
[C---:B--2---:R-:W-:Y:S01]  /*219c0*/  LOP3.LUT R0, R2.reuse, 0x1, RZ, 0xc0, !PT ;  /* 0x0000000102007812 */ /* 0x044fe200078ec0ff */
[----:B0-----:R-:W-:-:S03]  /*219d0*/  VIADD R7, R2, 0xfffffffe ;  /* 0xfffffffe02077836 */ /* 0x001fc60000000000 */
[----:B------:R-:W-:Y:S01]  /*219e0*/  ISETP.NE.U32.AND P0, PT, R0, 0x1, PT ;  /* 0x000000010000780c */ /* 0x000fe20003f05070 */
[----:B------:R-:W-:-:S12]  /*219f0*/  IMAD.MOV.U32 R0, RZ, RZ, R7 ;  /* 0x000000ffff007224 */ /* 0x000fd800078e0007 */
[----:B------:R-:W-:Y:S05]  /*21a00*/  @!P0 BRA `(.L_x_2535) ;  /* 0x0000000800dc8947 */ /* 0x000fea0003800000 */
        /* <DEDUP_REMOVED lines=11> */
[----:B------:R-:W-:Y:S01]  /*21ac0*/  ISETP.NE.U32.AND P0, PT, RZ, UR4, PT ;  /* 0x00000004ff007c0c */ /* 0x000fe2000bf05070 */
[----:B------:R-:W-:-:S03]  /*21ad0*/  IMAD.MOV.U32 R0, RZ, RZ, R7 ;  /* 0x000000ffff007224 */ /* 0x000fc600078e0007 */
[----:B------:R-:W-:-:S13]  /*21ae0*/  ISETP.NE.AND.EX P0, PT, RZ, UR5, PT, P0 ;  /* 0x00000005ff007c0c */ /* 0x000fda000bf05300 */
[----:B------:R-:W-:Y:S05]  /*21af0*/  @!P0 BRA `(.L_x_2538) ;  /* 0x00000000004c8947 */ /* 0x000fea0003800000 */
[----:B------:R-:W2:Y:S01]  /*21b00*/  LDL R10, [R1+0x4] ;  /* 0x00000400010a7983 */ /* 0x000ea20000100800 */
[----:B------:R-:W0:Y:S01]  /*21b10*/  LDC R4, c[0x0][0x43c] ;  /* 0x00010f00ff047b82 */ /* 0x000e220000000800 */
[----:B------:R-:W-:Y:S01]  /*21b20*/  ULDC.64 UR6, c[0x0][0x428] ;  /* 0x00010a0000067ab9 */ /* 0x000fe20000000a00 */
[----:B------:R-:W-:Y:S01]  /*21b30*/  ULDC.64 UR8, c[0x0][0x208] ;  /* 0x0000820000087ab9 */ /* 0x000fe20000000a00 */
[----:B0-----:R-:W-:-:S13]  /*21b40*/  ISETP.NE.AND P0, PT, R4, 0x1, PT ;  /* 0x000000010400780c */ /* 0x001fda0003f05270 */
[----:B-1----:R-:W0:Y:S02]  /*21b50*/  @P0 LDC.64 R2, c[0x0][0x440] ;  /* 0x00011000ff020b82 */ /* 0x002e240000000a00 */
[----:B0-----:R-:W-:-:S04]  /*21b60*/  @P0 IMAD.HI.U32 R0, R7, R2, RZ ;  /* 0x0000000207000227 */ /* 0x001fc800078e00ff */
[----:B------:R-:W-:Y:S01]  /*21b70*/  IMAD.MOV.U32 R2, RZ, RZ, R7 ;  /* 0x000000ffff027224 */ /* 0x000fe200078e0007 */
[----:B------:R-:W-:-:S04]  /*21b80*/  @P0 SHF.R.U32.HI R2, RZ, R3, R0 ;  /* 0x00000003ff020219 */ /* 0x000fc80000011600 */
[--C-:B------:R-:W-:Y:S01]  /*21b90*/  SHF.R.S32.HI R3, RZ, 0x1f, R2.reuse ;  /* 0x0000001fff037819 */ /* 0x100fe20000011402 */
[----:B------:R-:W-:-:S04]  /*21ba0*/  IMAD.MOV R0, RZ, RZ, -R2 ;  /* 0x000000ffff007224 */ /* 0x000fc800078e0a02 */
[----:B------:R-:W-:Y:S02]  /*21bb0*/  IMAD R0, R4, R0, R7 ;  /* 0x0000000004007224 */ /* 0x000fe400078e0207 */
[----:B------:R-:W-:-:S04]  /*21bc0*/  IMAD.WIDE.U32 R2, R26, UR6, R2 ;  /* 0x000000061a027c25 */ /* 0x000fc8000f8e0002 */
[----:B--2---:R-:W-:-:S04]  /*21bd0*/  IMAD R4, R10, UR6, RZ ;  /* 0x000000060a047c24 */ /* 0x004fc8000f8e02ff */
[----:B------:R-:W-:-:S04]  /*21be0*/  IMAD R4, R26, UR7, R4 ;  /* 0x000000071a047c24 */ /* 0x000fc8000f8e0204 */
[----:B------:R-:W-:Y:S01]  /*21bf0*/  IMAD.IADD R3, R4, 0x1, R3 ;  /* 0x0000000104037824 */ /* 0x000fe200078e0203 */
[----:B------:R-:W-:-:S04]  /*21c00*/  LEA R4, P0, R2, UR4, 0x2 ;  /* 0x0000000402047c11 */ /* 0x000fc8000f8010ff */
[----:B------:R-:W-:-:S06]  /*21c10*/  LEA.HI.X R5, R2, UR5, R3, 0x2, P0 ;  /* 0x0000000502057c11 */ /* 0x000fcc00080f1403 */
[----:B------:R0:W5:Y:S03]  /*21c20*/  LDG.E R5, desc[UR8][R4.64] ;  /* 0x0000000804057981 */ /* 0x000166000c1e1900 */
.L_x_2538:
[----:B-1----:R-:W-:Y:S01]  /*21c30*/  IMAD R3, R6, 0x8, R22 ;  /* 0x0000000806037824 */ /* 0x002fe200078e0216 */
[----:B------:R-:W-:Y:S01]  /*21c40*/  SHF.L.U32 R2, R9, 0x1f, RZ ;  /* 0x0000001f09027819 */ /* 0x000fe200000006ff */
[----:B------:R-:W-:Y:S03]  /*21c50*/  BSSY B3, `(.L_x_2539) ;  /* 0x0000003000037945 */ /* 0x000fe60003800000 */
[----:B------:R-:W1:Y:S02]  /*21c60*/  SYNCS.PHASECHK.TRANS64.TRYWAIT P0, [R3+URZ+0x31c40], R2 ;  /* 0x031c4002030075a7 */ /* 0x000e64000800017f */
[----:B-1----:R-:W-:Y:S05]  /*21c70*/  @!P0 BRA `(.L_x_2540) ;  /* 0x0000004c00648947 */ /* 0x002fea0003800000 */
.L_x_2682:
[----:B------:R-:W-:Y:S05]  /*21c80*/  BSYNC B3 ;  /* 0x0000000000037941 */ /* 0x000fea0003800000 */
.L_x_2539:
        /* <DEDUP_REMOVED lines=12> */
.L_x_2542:
[----:B------:R-:W-:Y:S05]  /*21d50*/  BSYNC B3 ;  /* 0x0000000000037941 */ /* 0x000fea0003800000 */
.L_x_2541:
        /* <DEDUP_REMOVED lines=11> */
.L_x_2543:
        /* <DEDUP_REMOVED lines=16> */
.L_x_2544:
        /* <DEDUP_REMOVED lines=16> */
.L_x_2545:
        /* <DEDUP_REMOVED lines=15> */
.L_x_2683:
[----:B------:R-:W-:Y:S05]  /*22100*/  BSYNC B3 ;  /* 0x0000000000037941 */ /* 0x000fea0003800000 */
.L_x_2546:
        /* <DEDUP_REMOVED lines=12> */
.L_x_2549:
[----:B------:R-:W-:Y:S05]  /*221d0*/  BSYNC B3 ;  /* 0x0000000000037941 */ /* 0x000fea0003800000 */
.L_x_2548:
        /* <DEDUP_REMOVED lines=11> */
.L_x_2550:
        /* <DEDUP_REMOVED lines=15> */
.L_x_2551:
        /* <DEDUP_REMOVED lines=15> */
.L_x_2552:
        /* <DEDUP_REMOVED lines=12> */
.L_x_2537:
[----:B------:R-:W-:Y:S05]  /*22530*/  BSYNC B1 ;  /* 0x0000000000017941 */ /* 0x000fea0003800000 */
.L_x_2536:
[----:B------:R-:W2:Y:S01]  /*22540*/  LDL.LU R0, [R1+0x10] ;  /* 0x0000100001007983 */ /* 0x000ea20000300800 */
[----:B------:R-:W-:Y:S02]  /*22550*/  IMAD.MOV.U32 R23, RZ, RZ, R6 ;  /* 0x000000ffff177224 */ /* 0x000fe400078e0006 */
[----:B------:R-:W-:Y:S02]  /*22560*/  IMAD.MOV.U32 R27, RZ, RZ, R9 ;  /* 0x000000ffff1b7224 */ /* 0x000fe400078e0009 */
[----:B--2---:R-:W-:-:S07]  /*22570*/  VIADD R0, R0, 0xfffffffd ;  /* 0xfffffffd00007836 */ /* 0x004fce0000000000 */
.L_x_2535:
[----:B------:R-:W-:Y:S05]  /*22580*/  BSYNC B2 ;  /* 0x0000000000027941 */ /* 0x000fea0003800000 */
.L_x_2534:
[----:B------:R-:W-:-:S13]  /*22590*/  ISETP.NE.AND P0, PT, R7, RZ, PT ;  /* 0x000000ff0700720c */ /* 0x000fda0003f05270 */
[----:B------:R-:W-:Y:S05]  /*225a0*/  @!P0 BRA `(.L_x_2533) ;  /* 0x0000001400988947 */ /* 0x000fea0003800000 */
[----:B------:R-:W-:-:S07]  /*225b0*/  IMAD.MOV.U32 R4, RZ, RZ, R24 ;  /* 0x000000ffff047224 */ /* 0x000fce00078e0018 */
.L_x_2587:
        /* <DEDUP_REMOVED lines=34> */
.L_x_2555:
[----:B-1----:R-:W-:Y:S01]  /*227e0*/  IMAD R3, R6, 0x8, R22 ;  /* 0x0000000806037824 */ /* 0x002fe200078e0216 */
[----:B------:R-:W-:Y:S01]  /*227f0*/  SHF.L.U32 R2, R7, 0x1f, RZ ;  /* 0x0000001f07027819 */ /* 0x000fe200000006ff */
[----:B------:R-:W-:Y:S03]  /*22800*/  BSSY B2, `(.L_x_2556) ;  /* 0x0000003000027945 */ /* 0x000fe60003800000 */
[----:B------:R-:W1:Y:S02]  /*22810*/  SYNCS.PHASECHK.TRANS64.TRYWAIT P0, [R3+URZ+0x31c40], R2 ;  /* 0x031c4002030075a7 */ /* 0x000e64000800017f */
[----:B-1----:R-:W-:Y:S05]  /*22820*/  @!P0 BRA `(.L_x_2557) ;  /* 0x0000004000a08947 */ /* 0x002fea0003800000 */
.L_x_2684:
[----:B------:R-:W-:Y:S05]  /*22830*/  BSYNC B2 ;  /* 0x0000000000027941 */ /* 0x000fea0003800000 */
.L_x_2556:
        /* <DEDUP_REMOVED lines=12> */
.L_x_2559:
[----:B------:R-:W-:Y:S05]  /*22900*/  BSYNC B2 ;  /* 0x0000000000027941 */ /* 0x000fea0003800000 */
.L_x_2558:
        /* <DEDUP_REMOVED lines=11> */
.L_x_2560:
        /* <DEDUP_REMOVED lines=16> */
.L_x_2561:
        /* <DEDUP_REMOVED lines=16> */
.L_x_2562:
        /* <DEDUP_REMOVED lines=15> */
.L_x_2685:
[----:B------:R-:W-:Y:S05]  /*22cb0*/  BSYNC B2 ;  /* 0x0000000000027941 */ /* 0x000fea0003800000 */
.L_x_2563:
        /* <DEDUP_REMOVED lines=11> */
.L_x_2566:
[----:B------:R-:W-:Y:S05]  /*22d70*/  BSYNC B2 ;  /* 0x0000000000027941 */ /* 0x000fea0003800000 */
.L_x_2565:
        /* <DEDUP_REMOVED lines=10> */
.L_x_2567:
        /* <DEDUP_REMOVED lines=15> */
.L_x_2568:
        /* <DEDUP_REMOVED lines=15> */
.L_x_2569:
        /* <DEDUP_REMOVED lines=12> */
.L_x_2554:
[----:B------:R-:W-:Y:S05]  /*230c0*/  BSYNC B1 ;  /* 0x0000000000017941 */ /* 0x000fea0003800000 */
.L_x_2553:
        /* <DEDUP_REMOVED lines=33> */
.L_x_2572:
[----:B------:R-:W-:Y:S01]  /*232e0*/  IMAD R2, R23, 0x8, R22 ;  /* 0x0000000817027824 */ /* 0x000fe200078e0216 */
[----:B-1----:R-:W-:Y:S01]  /*232f0*/  SHF.L.U32 R3, R27, 0x1f, RZ ;  /* 0x0000001f1b037819 */ /* 0x002fe200000006ff */
[----:B------:R-:W-:Y:S03]  /*23300*/  BSSY B2, `(.L_x_2573) ;  /* 0x0000003000027945 */ /* 0x000fe60003800000 */
[----:B------:R-:W1:Y:S02]  /*23310*/  SYNCS.PHASECHK.TRANS64.TRYWAIT P0, [R2+URZ+0x31c40], R3 ;  /* 0x031c4003020075a7 */ /* 0x000e64000800017f */
[----:B-1----:R-:W-:Y:S05]  /*23320*/  @!P0 BRA `(.L_x_2574) ;  /* 0x0000003800088947 */ /* 0x002fea0003800000 */
.L_x_2686:
[----:B------:R-:W-:Y:S05]  /*23330*/  BSYNC B2 ;  /* 0x0000000000027941 */ /* 0x000fea0003800000 */
.L_x_2573:
        /* <DEDUP_REMOVED lines=12> */
.L_x_2576:
[----:B------:R-:W-:Y:S05]  /*23400*/  BSYNC B2 ;  /* 0x0000000000027941 */ /* 0x000fea0003800000 */
.L_x_2575:
        /* <DEDUP_REMOVED lines=12> */
.L_x_2577:
        /* <DEDUP_REMOVED lines=16> */
.L_x_2578:
        /* <DEDUP_REMOVED lines=16> */
.L_x_2579:
        /* <DEDUP_REMOVED lines=15> */
.L_x_2687:
[----:B------:R-:W-:Y:S05]  /*237c0*/  BSYNC B2 ;  /* 0x0000000000027941 */ /* 0x000fea0003800000 */
.L_x_2580:
        /* <DEDUP_REMOVED lines=11> */
.L_x_2583:
[----:B------:R-:W-:Y:S05]  /*23880*/  BSYNC B2 ;  /* 0x0000000000027941 */ /* 0x000fea0003800000 */
.L_x_2582:
        /* <DEDUP_REMOVED lines=10> */
.L_x_2584:
        /* <DEDUP_REMOVED lines=15> */
.L_x_2585:
        /* <DEDUP_REMOVED lines=15> */
.L_x_2586:
        /* <DEDUP_REMOVED lines=12> */
.L_x_2571:
[----:B------:R-:W-:Y:S05]  /*23bd0*/  BSYNC B1 ;  /* 0x0000000000017941 */ /* 0x000fea0003800000 */
.L_x_2570:
[C---:B------:R-:W-:Y:S01]  /*23be0*/  ISETP.GT.AND P0, PT, R0.reuse, 0x1, PT ;  /* 0x000000010000780c */ /* 0x040fe20003f04270 */
[----:B------:R-:W-:-:S12]  /*23bf0*/  VIADD R0, R0, 0xfffffffe ;  /* 0xfffffffe00007836 */ /* 0x000fd80000000000 */
[----:B------:R-:W-:Y:S05]  /*23c00*/  @P0 BRA `(.L_x_2587) ;  /* 0xffffffe8006c0947 */ /* 0x000fea000383ffff */
.L_x_2533:
[----:B------:R-:W-:Y:S05]  /*23c10*/  BSYNC B0 ;  /* 0x0000000000007941 */ /* 0x000fea0003800000 */
.L_x_2532:
        /* <DEDUP_REMOVED lines=8> */
[----:B------:R-:W2:Y:S01]  /*23ca0*/  FLO.U32 R0, UR4 ;  /* 0x0000000400007d00 */ /* 0x000ea200080e0000 */
[----:B------:R-:W-:Y:S01]  /*23cb0*/  ULDC.64 UR6, c[0x0][0x208] ;  /* 0x0000820000067ab9 */ /* 0x000fe20000000a00 */
        /* <DEDUP_REMOVED lines=8> */
.L_x_2589:
[----:B------:R-:W-:Y:S05]  /*23d40*/  BSYNC B0 ;  /* 0x0000000000007941 */ /* 0x000fea0003800000 */
.L_x_2588:
[----:B------:R-:W2:Y:S01]  /*23d50*/  LDL R0, [R1+0x44] ;  /* 0x0000440001007983 */ /* 0x000ea20000100800 */
[----:B------:R-:W-:Y:S01]  /*23d60*/  BSSY B0, `(.L_x_2590) ;  /* 0x0000046000007945 */ /* 0x000fe20003800000 */
[----:B--2---:R-:W-:-:S13]  /*23d70*/  LOP3.LUT P0, RZ, R0, 0x1, RZ, 0xc0, !PT ;  /* 0x0000000100ff7812 */ /* 0x004fda000780c0ff */
[----:B------:R-:W-:Y:S05]  /*23d80*/  @!P0 BRA `(.L_x_2591) ;  /* 0x00000004000c8947 */ /* 0x000fea0003800000 */
[----:B-1----:R-:W-:Y:S01]  /*23d90*/  IMAD R3, R23, 0x8, R22 ;  /* 0x0000000817037824 */ /* 0x002fe200078e0216 */
[----:B------:R-:W-:Y:S01]  /*23da0*/  SHF.L.U32 R0, R27, 0x1f, RZ ;  /* 0x0000001f1b007819 */ /* 0x000fe200000006ff */
[----:B------:R-:W-:Y:S01]  /*23db0*/  BSSY B1, `(.L_x_2592) ;  /* 0x0000004000017945 */ /* 0x000fe20003800000 */
[----:B------:R-:W-:Y:S02]  /*23dc0*/  ISETP.NE.AND P1, PT, R6, RZ, PT ;  /* 0x000000ff0600720c */ /* 0x000fe40003f25270 */
[----:B------:R-:W1:Y:S02]  /*23dd0*/  SYNCS.PHASECHK.TRANS64.TRYWAIT P0, [R3+URZ+0x31c60], R0 ;  /* 0x031c6000030075a7 */ /* 0x000e64000800017f */
[----:B-1----:R-:W-:Y:S09]  /*23de0*/  @!P0 BRA `(.L_x_2593) ;  /* 0x0000002c00808947 */ /* 0x002ff20003800000 */
.L_x_2688:
[----:B------:R-:W-:Y:S05]  /*23df0*/  BSYNC B1 ;  /* 0x0000000000017941 */ /* 0x000fea0003800000 */
.L_x_2592:
        /* <DEDUP_REMOVED lines=9> */
.L_x_2595:
[----:B------:R-:W-:Y:S05]  /*23e90*/  BSYNC B1 ;  /* 0x0000000000017941 */ /* 0x000fea0003800000 */
.L_x_2594:
        /* <DEDUP_REMOVED lines=10> */
.L_x_2596:
        /* <DEDUP_REMOVED lines=15> */
.L_x_2597:
        /* <DEDUP_REMOVED lines=15> */
.L_x_2598:
        /* <DEDUP_REMOVED lines=10> */
.L_x_2591:
[----:B------:R-:W-:Y:S05]  /*241c0*/  BSYNC B0 ;  /* 0x0000000000007941 */ /* 0x000fea0003800000 */
.L_x_2590:
[----:B------:R-:W-:-:S05]  /*241d0*/  VIADD R23, R23, 0x1 ;  /* 0x0000000117177836 */ /* 0x000fca0000000000 */
[----:B------:R-:W-:-:S04]  /*241e0*/  ISETP.NE.AND P0, PT, R23, 0x2, PT ;  /* 0x000000021700780c */ /* 0x000fc80003f05270 */
[----:B------:R-:W-:Y:S02]  /*241f0*/  SEL R0, RZ, 0x1, P0 ;  /* 0x00000001ff007807 */ /* 0x000fe40000000000 */
[----:B------:R-:W-:Y:S02]  /*24200*/  SEL R23, R23, RZ, P0 ;  /* 0x000000ff17177207 */ /* 0x000fe40000000000 */
[----:B------:R-:W-:-:S07]  /*24210*/  LOP3.LUT R27, R27, R0, RZ, 0x3c, !PT ;  /* 0x000000001b1b7212 */ /* 0x000fce00078e3cff */
.L_x_2514:
[----:B------:R-:W-:Y:S05]  /*24220*/  BSYNC B7 ;  /* 0x0000000000077941 */ /* 0x000fea0003800000 */
.L_x_2512:
[----:B------:R-:W3:Y:S02]  /*24230*/  LDL R0, [R1+0x44] ;  /* 0x0000440001007983 */ /* 0x000ee40000100800 */
[----:B---3--:R-:W-:-:S13]  /*24240*/  LOP3.LUT P0, RZ, R0, 0x2, RZ, 0xc0, !PT ;  /* 0x0000000200ff7812 */ /* 0x008fda000780c0ff */
[----:B------:R-:W-:Y:S05]  /*24250*/  @!P0 BRA `(.L_x_2599) ;  /* 0x0000000000248947 */ /* 0x000fea0003800000 */
[----:B------:R-:W-:Y:S05]  /*24260*/  WARPSYNC.ALL ;  /* 0x0000000000007948 */ /* 0x000fea0003800000 */
[----:B------:R-:W3:Y:S08]  /*24270*/  S2UR UR5, SR_CgaCtaId ;  /* 0x00000000000579c3 */ /* 0x000ef00000008800 */
[----:B------:R-:W-:Y:S06]  /*24280*/  BAR.SYNC.DEFER_BLOCKING 0x5, 0x200 ;  /* 0x0148000000007b1d */ /* 0x000fec0000010000 */
[----:B------:R-:W-:-:S02]  /*24290*/  UMOV UR4, 0x400 ;  /* 0x0000040000047882 */ /* 0x000fc40000000000 */
[----:B---3--:R-:W-:-:S06]  /*242a0*/  ULEA UR4, UR5, UR4, 0x18 ;  /* 0x0000000405047291 */ /* 0x008fcc000f8ec03f */
[----:B-1----:R-:W-:-:S05]  /*242b0*/  IMAD.U32 R22, RZ, RZ, UR4 ;  /* 0x00000004ff167e24 */ /* 0x002fca000f8e00ff */
[----:B------:R1:W3:Y:S01]  /*242c0*/  LDS.128 R16, [R22+0x31cd0] ;  /* 0x031cd00016107984 */ /* 0x0002e20000000c00 */
[----:B------:R-:W-:Y:S06]  /*242d0*/  BAR.ARV 0x4, 0x200 ;  /* 0x0108000000007b1d */ /* 0x000fec0000002000 */
[----:B------:R-:W-:Y:S05]  /*242e0*/  BRA `(.L_x_2600) ;  /* 0x0000000800d87947 */ /* 0x000fea0003800000 */
.L_x_2599:
[----:B------:R-:W0:Y:S01]  /*242f0*/  S2R R0, SR_TID.X ;  /* 0x0000000000007919 */ /* 0x000e220000002100 */
[----:B------:R-:W-:Y:S01]  /*24300*/  UMOV UR4, 0xffffffff ;  /* 0xffffffff00047882 */ /* 0x000fe20000000000 */
[----:B0-2---:R-:W-:-:S04]  /*24310*/  LOP3.LUT R7, R0, 0x1f, RZ, 0xc0, !PT ;  /* 0x0000001f00077812 */ /* 0x005fc800078ec0ff */
[----:B------:R-:W-:Y:S01]  /*24320*/  ISETP.NE.AND P0, PT, R7, 0x1f, PT ;  /* 0x0000001f0700780c */ /* 0x000fe20003f05270 */
[----:B------:R-:W-:-:S12]  /*24330*/  BRA.DIV UR4, `(.L_x_2601) ;  /* 0x0000002a04407947 */ /* 0x000fd8000b800000 */
[----:B------:R-:W-:Y:S01]  /*24340*/  IMAD.IADD R5, R19, 0x1, R7 ;  /* 0x0000000113057824 */ /* 0x000fe200078e0207 */
[----:B------:R-:W-:Y:S01]  /*24350*/  ULDC UR4, c[0x0][0xc3c] ;  /* 0x00030f0000047ab9 */ /* 0x000fe20000000800 */
[----:B------:R-:W-:-:S03]  /*24360*/  ULDC.64 UR6, c[0x0][0x208] ;  /* 0x0000820000067ab9 */ /* 0x000fc60000000a00 */
[----:B------:R-:W-:-:S13]  /*24370*/  ISETP.GE.OR P1, PT, R5, UR4, !P0 ;  /* 0x0000000405007c0c */ /* 0x000fda000c726670 */
[----:B-1----:R-:W0:Y:S02]  /*24380*/  @!P1 LDC.64 R2, c[0x0][0xc80] ;  /* 0x00032000ff029b82 */ /* 0x002e240000000a00 */
        /* <DEDUP_REMOVED lines=8> */
[----:B0-----:R-:W-:Y:S02]  /*24410*/  IMAD.MOV.U32 R2, RZ, RZ, RZ ;  /* 0x000000ffff027224 */ /* 0x001fe400078e00ff */
        /* <DEDUP_REMOVED lines=18> */
.L_x_2698:
[----:B------:R-:W-:Y:S02]  /*24540*/  ULDC UR4, c[0x0][0xc38] ;  /* 0x00030e0000047ab9 */ /* 0x000fe40000000800 */
[----:B------:R-:W-:-:S04]  /*24550*/  IMAD.U32 R4, RZ, RZ, UR4 ;  /* 0x00000004ff047e24 */ /* 0x000fc8000f8e00ff */
[----:B-1----:R-:W-:-:S04]  /*24560*/  IMAD R5, R14, R4, RZ ;  /* 0x000000040e057224 */ /* 0x002fc800078e02ff */
[----:B------:R-:W-:-:S05]  /*24570*/  IMAD.IADD R16, R16, 0x1, R5 ;  /* 0x0000000110107824 */ /* 0x000fca00078e0205 */
[----:B------:R-:W-:-:S13]  /*24580*/  ISETP.GT.AND P6, PT, R16, R0, PT ;  /* 0x000000001000720c */ /* 0x000fda0003fc4270 */
[----:B------:R-:W-:Y:S05]  /*24590*/  @P6 BRA `(.L_x_2602) ;  /* 0x0000000000a06947 */ /* 0x000fea0003800000 */
.L_x_2607:
        /* <DEDUP_REMOVED lines=11> */
[----:B0-----:R-:W0:Y:S01]  /*24650*/  LDC.64 R2, c[0x0][0xc80] ;  /* 0x00032000ff027b82 */ /* 0x001e220000000a00 */
[----:B------:R-:W-:Y:S01]  /*24660*/  ULDC.64 UR4, c[0x0][0x208] ;  /* 0x0000820000047ab9 */ /* 0x000fe20000000a00 */
[----:B0-----:R-:W-:-:S06]  /*24670*/  IMAD.WIDE R2, R5, 0x4, R2 ;  /* 0x0000000405027825 */ /* 0x001fcc00078e0202 */
[----:B------:R1:W5:Y:S02]  /*24680*/  LDG.E R2, desc[UR4][R2.64] ;  /* 0x0000000402027981 */ /* 0x000364000c1e1900 */
.L_x_2605:
[----:B------:R-:W-:Y:S05]  /*24690*/  BSYNC B0 ;  /* 0x0000000000007941 */ /* 0x000fea0003800000 */
.L_x_2604:
        /* <DEDUP_REMOVED lines=18> */
.L_x_2706:
[----:B------:R-:W-:Y:S02]  /*247c0*/  ULDC UR4, c[0x0][0xc38] ;  /* 0x00030e0000047ab9 */ /* 0x000fe40000000800 */
[----:B------:R-:W-:-:S04]  /*247d0*/  IMAD.U32 R4, RZ, RZ, UR4 ;  /* 0x00000004ff047e24 */ /* 0x000fc8000f8e00ff */
[----:B-1----:R-:W-:-:S04]  /*247e0*/  IMAD R5, R14, R4, RZ ;  /* 0x000000040e057224 */ /* 0x002fc800078e02ff */
[----:B------:R-:W-:-:S05]  /*247f0*/  IMAD.IADD R16, R5, 0x1, R16 ;  /* 0x0000000105107824 */ /* 0x000fca00078e0210 */
[----:B------:R-:W-:-:S13]  /*24800*/  ISETP.GT.AND P6, PT, R16, R0, PT ;  /* 0x000000001000720c */ /* 0x000fda0003fc4270 */
[----:B------:R-:W-:Y:S05]  /*24810*/  @!P6 BRA `(.L_x_2607) ;  /* 0xfffffffc0060e947 */ /* 0x000fea000383ffff */
.L_x_2602:
        /* <DEDUP_REMOVED lines=8> */
.L_x_2710:
[----:B------:R-:W-:Y:S01]  /*248a0*/  ISETP.NE.AND P0, PT, R5, RZ, PT ;  /* 0x000000ff0500720c */ /* 0x000fe20003f05270 */
[----:B------:R-:W-:-:S12]  /*248b0*/  IMAD.MOV.U32 R5, RZ, RZ, RZ ;  /* 0x000000ffff057224 */ /* 0x000fd800078e00ff */
[----:B------:R-:W-:Y:S05]  /*248c0*/  @!P0 BRA `(.L_x_2609) ;  /* 0x0000000000108947 */ /* 0x000fea0003800000 */
[----:B------:R-:W-:Y:S01]  /*248d0*/  UMOV UR4, 0xffffffff ;  /* 0xffffffff00047882 */ /* 0x000fe20000000000 */
[----:B------:R-:W-:Y:S02]  /*248e0*/  VIADD R12, R6, 0xffffffff ;  /* 0xffffffff060c7836 */ /* 0x000fe40000000000 */
[----:B------:R-:W-:Y:S05]  /*248f0*/  BRA.DIV UR4, `(.L_x_2610) ;  /* 0x0000002a04fc7947 */ /* 0x000fea000b800000 */
[----:B------:R3:W4:Y:S02]  /*24900*/  SHFL.IDX PT, R5, R3, R12, 0x1f ;  /* 0x00001f0c03057589 */ /* 0x00072400000e0000 */
.L_x_2609:
[----:B01-3--:R-:W0:Y:S01]  /*24910*/  LDC.64 R2, c[0x0][0xc90] ;  /* 0x00032400ff027b82 */ /* 0x00be220000000a00 */
[----:B------:R-:W-:Y:S01]  /*24920*/  IMAD.IADD R19, R6, 0x1, R19 ;  /* 0x0000000106137824 */ /* 0x000fe200078e0213 */
[----:B------:R-:W-:-:S03]  /*24930*/  ULDC.64 UR4, c[0x0][0x208] ;  /* 0x0000820000047ab9 */ /* 0x000fc60000000a00 */
[----:B0-----:R-:W-:-:S05]  /*24940*/  IMAD.WIDE R2, R19, 0x4, R2 ;  /* 0x0000000413027825 */ /* 0x001fca00078e0202 */
[----:B------:R-:W2:Y:S01]  /*24950*/  LDG.E R7, desc[UR4][R2.64] ;  /* 0x0000000402077981 */ /* 0x000ea2000c1e1900 */
[----:B----4-:R-:W-:Y:S02]  /*24960*/  IMAD R16, R5, R4, R16 ;  /* 0x0000000405107224 */ /* 0x010fe400078e0210 */
[----:B--2---:R-:W-:-:S05]  /*24970*/  IMAD R6, R17, R7, RZ ;  /* 0x0000000711067224 */ /* 0x004fca00078e02ff */
[----:B------:R-:W-:-:S04]  /*24980*/  IABS R8, R6 ;  /* 0x0000000600087213 */ /* 0x000fc80000000000 */
[----:B------:R-:W0:Y:S08]  /*24990*/  I2F.RP R9, R8 ;  /* 0x0000000800097306 */ /* 0x000e300000209400 */
[----:B0-----:R-:W0:Y:S02]  /*249a0*/  MUFU.RCP R9, R9 ;  /* 0x0000000900097308 */ /* 0x001e240000001000 */
[----:B0-----:R-:W-:-:S06]  /*249b0*/  VIADD R10, R9, 0xffffffe ;  /* 0x0ffffffe090a7836 */ /* 0x001fcc0000000000 */
[----:B------:R-:W0:Y:S02]  /*249c0*/  F2I.FTZ.U32.TRUNC.NTZ R3, R10 ;  /* 0x0000000a00037305 */ /* 0x000e24000021f000 */
[----:B0-----:R-:W-:-:S04]  /*249d0*/  IMAD.MOV R2, RZ, RZ, -R3 ;  /* 0x000000ffff027224 */ /* 0x001fc800078e0a03 */
[----:B------:R-:W-:Y:S02]  /*249e0*/  IMAD R5, R2, R8, RZ ;  /* 0x0000000802057224 */ /* 0x000fe400078e02ff */
[----:B------:R-:W-:-:S04]  /*249f0*/  IMAD.MOV.U32 R2, RZ, RZ, RZ ;  /* 0x000000ffff027224 */ /* 0x000fc800078e00ff */
        /* <DEDUP_REMOVED lines=21> */
[----:B------:R-:W-:Y:S01]  /*24b50*/  VIADDMNMX R4, R3, R4, R7, PT ;  /* 0x0000000403047246 */ /* 0x000fe20003800107 */
[----:B------:R-:W-:-:S03]  /*24b60*/  IMAD.IADD R0, R5, 0x1, R0 ;  /* 0x0000000105007824 */ /* 0x000fc600078e0200 */
        /* <DEDUP_REMOVED lines=23> */
[----:B------:R-:W-:Y:S01]  /*24ce0*/  @!P1 LOP3.LUT R3, RZ, R4, RZ, 0x33, !PT ;  /* 0x00000004ff039212 */ /* 0x000fe200078e33ff */
[----:B------:R-:W-:-:S04]  /*24cf0*/  IMAD.MOV R4, RZ, RZ, -R4 ;  /* 0x000000ffff047224 */ /* 0x000fc800078e0a04 */
[----:B------:R-:W-:Y:S01]  /*24d00*/  IMAD R18, R3, R4, R0 ;  /* 0x0000000403127224 */ /* 0x000fe200078e0200 */
[----:B------:R-:W-:-:S05]  /*24d10*/  LOP3.LUT R0, RZ, R3, RZ, 0x33, !PT ;  /* 0x00000003ff007212 */ /* 0x000fca00078e33ff */
[----:B------:R-:W-:Y:S01]  /*24d20*/  IMAD.IADD R17, R17, 0x1, R0 ;  /* 0x0000000111117824 */ /* 0x000fe200078e0200 */
[----:B------:R-:W-:Y:S06]  /*24d30*/  BRA `(.L_x_2611) ;  /* 0x00000000001c7947 */ /* 0x000fec0003800000 */
.L_x_2603:
[----:B------:R-:W-:Y:S01]  /*24d40*/  UMOV UR4, URZ ;  /* 0x0000003f00047c82 */ /* 0x000fe20008000000 */
[----:B------:R-:W-:Y:S01]  /*24d50*/  UMOV UR5, URZ ;  /* 0x0000003f00057c82 */ /* 0x000fe20008000000 */
[----:B------:R-:W-:Y:S01]  /*24d60*/  ULDC UR6, c[0x0][0xc3c] ;  /* 0x00030f0000067ab9 */ /* 0x000fe20000000800 */
[----:B------:R-:W-:Y:S02]  /*24d70*/  IMAD.MOV.U32 R16, RZ, RZ, R0 ;  /* 0x000000ffff107224 */ /* 0x000fe400078e0000 */
[----:B------:R-:W-:Y:S02]  /*24d80*/  IMAD.U32 R17, RZ, RZ, UR4 ;  /* 0x00000004ff117e24 */ /* 0x000fe4000f8e00ff */
[----:B------:R-:W-:Y:S02]  /*24d90*/  IMAD.U32 R18, RZ, RZ, UR5 ;  /* 0x00000005ff127e24 */ /* 0x000fe4000f8e00ff */
[----:B------:R-:W-:-:S07]  /*24da0*/  IMAD.U32 R19, RZ, RZ, UR6 ;  /* 0x00000006ff137e24 */ /* 0x000fce000f8e00ff */
.L_x_2611:
        /* <DEDUP_REMOVED lines=10> */
.L_x_2600:
[----:B------:R-:W-:Y:S02]  /*24e50*/  ULDC UR4, c[0x0][0xc3c] ;  /* 0x00030f0000047ab9 */ /* 0x000fe40000000800 */
[----:B---3--:R-:W-:-:S13]  /*24e60*/  ISETP.GE.AND P0, PT, R19, UR4, PT ;  /* 0x0000000413007c0c */ /* 0x008fda000bf06270 */
[----:B------:R-:W-:Y:S05]  /*24e70*/  @!P0 BRA `(.L_x_2612) ;  /* 0xffffff94001c8947 */ /* 0x000fea000383ffff */
[----:B------:R-:W-:Y:S05]  /*24e80*/  BSYNC B8 ;  /* 0x0000000000087941 */ /* 0x000fea0003800000 */
.L_x_2468:
[----:B--2---:R-:W2:Y:S01]  /*24e90*/  LDL.LU R0, [R1+0x2c] ;  /* 0x00002c0001007983 */ /* 0x004ea20000300800 */
[----:B------:R-:W-:Y:S01]  /*24ea0*/  BSSY B0, `(.L_x_2613) ;  /* 0x000000b000007945 */ /* 0x000fe20003800000 */
[----:B------:R-:W3:Y:S01]  /*24eb0*/  S2R R5, SR_CgaCtaId ;  /* 0x0000000000057919 */ /* 0x000ee20000008800 */
[----:B--2---:R-:W-:-:S05]  /*24ec0*/  VIADD R0, R0, 0x1 ;  /* 0x0000000100007836 */ /* 0x004fca0000000000 */
[----:B0-----:R-:W-:-:S04]  /*24ed0*/  LEA.HI R2, R0, R0, RZ, 0x1 ;  /* 0x0000000000027211 */ /* 0x001fc800078f08ff */
[----:B------:R-:W-:Y:S02]  /*24ee0*/  LOP3.LUT R3, R2, 0xfffffffe, RZ, 0xc0, !PT ;  /* 0xfffffffe02037812 */ /* 0x000fe400078ec0ff */
[----:B------:R-:W-:-:S03]  /*24ef0*/  MOV R2, 0x400 ;  /* 0x0000040000027802 */ /* 0x000fc60000000f00 */
[----:B------:R-:W-:Y:S01]  /*24f00*/  IMAD.IADD R0, R0, 0x1, -R3 ;  /* 0x0000000100007824 */ /* 0x000fe200078e0a03 */
[----:B---3--:R-:W-:-:S04]  /*24f10*/  LEA R9, R5, R2, 0x18 ;  /* 0x0000000205097211 */ /* 0x008fc800078ec0ff */
[----:B------:R-:W-:-:S04]  /*24f20*/  SHF.L.U32 R0, R0, 0x1f, RZ ;  /* 0x0000001f00007819 */ /* 0x000fc800000006ff */
[----:B------:R-:W0:Y:S02]  /*24f30*/  SYNCS.PHASECHK.TRANS64.TRYWAIT P0, [R9+URZ+0x31c20], R0 ;  /* 0x031c2000090075a7 */ /* 0x000e24000800017f */
[----:B0-----:R-:W-:Y:S05]  /*24f40*/  @!P0 BRA `(.L_x_2614) ;  /* 0x0000002400908947 */ /* 0x001fea0003800000 */
.L_x_2713:
[----:B------:R-:W-:Y:S05]  /*24f50*/  BSYNC B0 ;  /* 0x0000000000007941 */ /* 0x000fea0003800000 */
.L_x_2613:
[----:B------:R-:W-:-:S03]  /*24f60*/  UMOV UR4, 0xffffffff ;  /* 0xffffffff00047882 */ /* 0x000fc60000000000 */
[----:B------:R-:W-:Y:S05]  /*24f70*/  BRA.DIV UR4, `(.L_x_2615) ;  /* 0x0000002604987947 */ /* 0x000fea000b800000 */
[----:B0-----:R-:W0:Y:S02]  /*24f80*/  S2R R0, SR_TID.X ;  /* 0x0000000000007919 */ /* 0x001e240000002100 */
[----:B0-----:R-:W-:-:S04]  /*24f90*/  SHF.R.U32.HI R0, RZ, 0x5, R0 ;  /* 0x00000005ff007819 */ /* 0x001fc80000011600 */
[----:B------:R-:W-:-:S05]  /*24fa0*/  LOP3.LUT R0, R0, 0x3, RZ, 0xc0, !PT ;  /* 0x0000000300007812 */ /* 0x000fca00078ec0ff */
[----:B------:R0:W2:Y:S02]  /*24fb0*/  SHFL.IDX PT, R14, R0, RZ, 0x1f ;  /* 0x00001fff000e7589 */ /* 0x0000a400000e0000 */
.L_x_2716:
[----:B--2---:R-:W-:-:S13]  /*24fc0*/  ISETP.NE.AND P0, PT, R14, RZ, PT ;  /* 0x000000ff0e00720c */ /* 0x004fda0003f05270 */
[----:B------:R-:W-:Y:S05]  /*24fd0*/  @P0 BRA `(.L_x_2310) ;  /* 0x0000000000900947 */ /* 0x000fea0003800000 */
[----:B------:R-:W-:-:S03]  /*24fe0*/  UMOV UR4, 0xffffffff ;  /* 0xffffffff00047882 */ /* 0x000fc60000000000 */
[----:B------:R-:W-:Y:S05]  /*24ff0*/  BRA.DIV UR4, `(.L_x_2616) ;  /* 0x0000002604ac7947 */ /* 0x000fea000b800000 */
[----:B------:R-:W-:-:S13]  /*25000*/  ELECT P6, URZ, PT ;  /* 0x00000000003f782f */ /* 0x000fda00038c0000 */
.L_x_2719:
        /* <DEDUP_REMOVED lines=8> */
.L_x_2617:
        /* <DEDUP_REMOVED lines=12> */
.L_x_2720:
[----:B------:R-:W2:Y:S02]  /*25150*/  SYNCS.PHASECHK.TRANS64.TRYWAIT P0, [R7+URZ], R2 ;  /* 0x00000002070075a7 */ /* 0x000ea4000800017f */
[----:B--2---:R-:W-:Y:S05]  /*25160*/  @!P0 BRA `(.L_x_2619) ;  /* 0x0000002400848947 */ /* 0x004fea0003800000 */
.L_x_2721:
[----:B------:R-:W-:Y:S05]  /*25170*/  @!P2 BRA `(.L_x_2620) ;  /* 0x000000000004a947 */ /* 0x000fea0003800000 */
[----:B------:R-:W-:Y:S01]  /*25180*/  BPT.TRAP 0x1 ;  /* 0x000000040000795c */ /* 0x000fe20000300000 */
.L_x_2620:
[----:B------:R-:W-:-:S04]  /*25190*/  VIADD R0, R9, 0x31c60 ;  /* 0x00031c6009007836 */ /* 0x000fc80000000000 */
[----:B------:R-:W-:-:S04]  /*251a0*/  IMAD R4, R23, 0x8, R0 ;  /* 0x0000000817047824 */ /* 0x000fc800078e0200 */
[----:B------:R-:W3:Y:S02]  /*251b0*/  SYNCS.PHASECHK.TRANS64.TRYWAIT P0, [R4+URZ], R3 ;  /* 0x00000003040075a7 */ /* 0x000ee4000800017f */
[----:B---3--:R-:W-:Y:S05]  /*251c0*/  @!P0 BRA `(.L_x_2621) ;  /* 0x0000002400808947 */ /* 0x008fea0003800000 */
.L_x_2722:
[----:B------:R-:W-:-:S07]  /*251d0*/  IMAD R5, R5, 0x8, R0 ;  /* 0x0000000805057824 */ /* 0x000fce00078e0200 */
.L_x_2622:
[----:B------:R0:W0:Y:S02]  /*251e0*/  SYNCS.PHASECHK.TRANS64.TRYWAIT P0, [R5+URZ], R2 ;  /* 0x00000002050075a7 */ /* 0x000024000800017f */
[----:B0-----:R-:W-:Y:S05]  /*251f0*/  @!P0 NANOSLEEP.SYNCS 0x989680 ;  /* 0x009896800000895d */ /* 0x001fea0003900000 */
[----:B------:R-:W0:Y:S02]  /*25200*/  @!P0 SYNCS.PHASECHK.TRANS64 P0, [R5+URZ], R2 ;  /* 0x00000002050085a7 */ /* 0x000e24000800007f */
[----:B0-----:R-:W-:Y:S05]  /*25210*/  @!P0 BRA `(.L_x_2622) ;  /* 0xfffffffc00f08947 */ /* 0x001fea000383ffff */
.L_x_2310:
[----:B------:R-:W-:Y:S05]  /*25220*/  BSYNC B9 ;  /* 0x0000000000097941 */ /* 0x000fea0003800000 */
.L_x_2307:
[----:B------:R-:W-:Y:S05]  /*25230*/  EXIT ;  /* 0x000000000000794d */ /* 0x000fea0003800000 */
.L_x_2326:
[----:B0-----:R0:W1:Y:S02]  /*25240*/  SYNCS.PHASECHK.TRANS64.TRYWAIT P5, [R26+URZ+0x31c90], R92 ;  /* 0x031c905c1a0075a7 */ /* 0x00106400080a017f */
[----:B-1----:R-:W-:Y:S05]  /*25250*/  @!P5 NANOSLEEP.SYNCS 0x989680 ;  /* 0x009896800000d95d */ /* 0x002fea0003900000 */
[----:B------:R-:W1:Y:S02]  /*25260*/  @!P5 SYNCS.PHASECHK.TRANS64 P5, [R26+URZ+0x31c90], R92 ;  /* 0x031c905c1a00d5a7 */ /* 0x000e6400080a007f */
[----:B-1----:R-:W-:Y:S05]  /*25270*/  @!P5 BRA `(.L_x_2326) ;  /* 0xfffffffc00f0d947 */ /* 0x002fea000383ffff */
[----:B------:R-:W-:Y:S05]  /*25280*/  BRA `(.L_x_2623) ;  /* 0xfffffddc00b87947 */ /* 0x000fea000383ffff */
.L_x_2354:
[----:B0-----:R0:W1:Y:S02]  /*25290*/  SYNCS.PHASECHK.TRANS64.TRYWAIT P5, [R26+URZ+0x31c90], R92 ;  /* 0x031c905c1a0075a7 */ /* 0x00106400080a017f */
[----:B-1----:R-:W-:Y:S05]  /*252a0*/  @!P5 NANOSLEEP.SYNCS 0x989680 ;  /* 0x009896800000d95d */ /* 0x002fea0003900000 */
[----:B------:R-:W1:Y:S02]  /*252b0*/  @!P5 SYNCS.PHASECHK.TRANS64 P5, [R26+URZ+0x31c90], R92 ;  /* 0x031c905c1a00d5a7 */ /* 0x000e6400080a007f */
[----:B-1----:R-:W-:Y:S05]  /*252c0*/  @!P5 BRA `(.L_x_2354) ;  /* 0xfffffffc00f0d947 */ /* 0x002fea000383ffff */
[----:B------:R-:W-:Y:S05]  /*252d0*/  BRA `(.L_x_2624) ;  /* 0xfffffdf800547947 */ /* 0x000fea000383ffff */
.L_x_2367:
[----:B0-----:R0:W1:Y:S02]  /*252e0*/  SYNCS.PHASECHK.TRANS64.TRYWAIT P4, [R26+URZ+0x31c90], R92 ;  /* 0x031c905c1a0075a7 */ /* 0x001064000808017f */
[----:B-1----:R-:W-:Y:S05]  /*252f0*/  @!P4 NANOSLEEP.SYNCS 0x989680 ;  /* 0x009896800000c95d */ /* 0x002fea0003900000 */
[----:B------:R-:W1:Y:S02]  /*25300*/  @!P4 SYNCS.PHASECHK.TRANS64 P4, [R26+URZ+0x31c90], R92 ;  /* 0x031c905c1a00c5a7 */ /* 0x000e64000808007f */
[----:B-1----:R-:W-:Y:S05]  /*25310*/  @!P4 BRA `(.L_x_2367) ;  /* 0xfffffffc00f0c947 */ /* 0x002fea000383ffff */
[----:B------:R-:W-:Y:S05]  /*25320*/  BRA `(.L_x_2625) ;  /* 0xfffffe1000e07947 */ /* 0x000fea000383ffff */
.L_x_2371:
[----:B--2---:R2:W3:Y:S02]  /*25330*/  SYNCS.PHASECHK.TRANS64.TRYWAIT P3, [R26+URZ+0x31cb0], R92 ;  /* 0x031cb05c1a0075a7 */ /* 0x0044e4000806017f */
[----:B---3--:R-:W-:Y:S05]  /*25340*/  @!P3 NANOSLEEP.SYNCS 0x989680 ;  /* 0x009896800000b95d */ /* 0x008fea0003900000 */
[----:B------:R-:W3:Y:S02]  /*25350*/  @!P3 SYNCS.PHASECHK.TRANS64 P3, [R26+URZ+0x31cb0], R92 ;  /* 0x031cb05c1a00b5a7 */ /* 0x000ee4000806007f */
[----:B---3--:R-:W-:Y:S05]  /*25360*/  @!P3 BRA `(.L_x_2371) ;  /* 0xfffffffc00f0b947 */ /* 0x008fea000383ffff */
[----:B------:R-:W-:Y:S05]  /*25370*/  BRA `(.L_x_2626) ;  /* 0xfffffe14007c7947 */ /* 0x000fea000383ffff */
.L_x_2377:
        /* <DEDUP_REMOVED lines=10> */
[----:B-1---5:R-:W-:Y:S05]  /*25420*/  WARPSYNC.COLLECTIVE R15, `(.L_x_2628) ;  /* 0x000000000f087348 */ /* 0x022fea0003c00000 */
[----:B------:R0:W2:Y:S02]  /*25430*/  SHFL.IDX P6, R14, R13, R12, R11 ;  /* 0x0000000c0d0e7389 */ /* 0x0000a400000c000b */
[----:B012--5:R-:W-:Y:S01]  /*25440*/  ENDCOLLECTIVE ;  /* 0x000000000000791b */ /* 0x027fe20003800000 */
.L_x_2628:
[----:B------:R-:W-:Y:S05]  /*25450*/  BSYNC B0 ;  /* 0x0000000000007941 */ /* 0x000fea0003800000 */
.L_x_2627:
[----:B------:R0:W-:Y:S01]  /*25460*/  STL [R1+0x64], R14 ;  /* 0x0000640e01007387 */ /* 0x0001e20000100800 */
[----:B------:R-:W-:Y:S05]  /*25470*/  BRA `(.L_x_2629) ;  /* 0xfffffe1c00147947 */ /* 0x000fea000383ffff */
.L_x_2388:
[----:B------:R-:W-:Y:S01]  /*25480*/  BSSY B1, `(.L_x_2630) ;  /* 0x0000007000017945 */ /* 0x000fe20003800000 */
[----:B------:R-:W-:Y:S02]  /*25490*/  IMAD.MOV.U32 R12, RZ, RZ, RZ ;  /* 0x000000ffff0c7224 */ /* 0x000fe400078e00ff */
[----:B------:R-:W-:Y:S02]  /*254a0*/  IMAD.MOV.U32 R11, RZ, RZ, 0x1e1f ;  /* 0x00001e1fff0b7424 */ /* 0x000fe400078e00ff */
[----:B------:R-:W-:-:S07]  /*254b0*/  IMAD.MOV.U32 R15, RZ, RZ, -0x1 ;  /* 0xffffffffff0f7424 */ /* 0x000fce00078e00ff */
[----:B01----:R-:W-:Y:S05]  /*254c0*/  WARPSYNC.COLLECTIVE R15, `(.L_x_2631) ;  /* 0x000000000f087348 */ /* 0x003fea0003c00000 */
[----:B0-----:R0:W2:Y:S02]  /*254d0*/  SHFL.IDX P6, R14, R13, R12, R11 ;  /* 0x0000000c0d0e7389 */ /* 0x0010a400000c000b */
[----:B012---:R-:W-:Y:S01]  /*254e0*/  ENDCOLLECTIVE ;  /* 0x000000000000791b */ /* 0x007fe20003800000 */
.L_x_2631:
[----:B------:R-:W-:Y:S05]  /*254f0*/  BSYNC B1 ;  /* 0x0000000000017941 */ /* 0x000fea0003800000 */
.L_x_2630:
        /* <DEDUP_REMOVED lines=8> */
.L_x_2632:
[----:B------:R-:W-:Y:S02]  /*25580*/  IMAD.MOV.U32 R13, RZ, RZ, R5 ;  /* 0x000000ffff0d7224 */ /* 0x000fe400078e0005 */
[----:B------:R-:W-:-:S07]  /*25590*/  IMAD.MOV.U32 R0, RZ, RZ, R14 ;  /* 0x000000ffff007224 */ /* 0x000fce00078e000e */
[----:B------:R-:W-:Y:S05]  /*255a0*/  WARPSYNC.COLLECTIVE R15, `(.L_x_2633) ;  /* 0x000000000f087348 */ /* 0x000fea0003c00000 */
[----:B------:R0:W1:Y:S02]  /*255b0*/  SHFL.IDX P6, R14, R13, R12, R11 ;  /* 0x0000000c0d0e7389 */ /* 0x00006400000c000b */
[----:B01----:R-:W-:Y:S01]  /*255c0*/  ENDCOLLECTIVE ;  /* 0x000000000000791b */ /* 0x003fe20003800000 */
.L_x_2633:
[----:B------:R-:W-:Y:S02]  /*255d0*/  IMAD.MOV.U32 R13, RZ, RZ, R4 ;  /* 0x000000ffff0d7224 */ /* 0x000fe400078e0004 */
[----:B------:R-:W-:-:S07]  /*255e0*/  IMAD.MOV.U32 R5, RZ, RZ, R14 ;  /* 0x000000ffff057224 */ /* 0x000fce00078e000e */
[----:B------:R-:W-:Y:S05]  /*255f0*/  WARPSYNC.COLLECTIVE R15, `(.L_x_2634) ;  /* 0x000000000f087348 */ /* 0x000fea0003c00000 */
[----:B------:R0:W1:Y:S02]  /*25600*/  SHFL.IDX P6, R14, R13, R12, R11 ;  /* 0x0000000c0d0e7389 */ /* 0x00006400000c000b */
[----:B01----:R-:W-:Y:S01]  /*25610*/  ENDCOLLECTIVE ;  /* 0x000000000000791b */ /* 0x003fe20003800000 */
.L_x_2634:
[----:B------:R-:W-:Y:S05]  /*25620*/  BRA `(.L_x_2635) ;  /* 0xfffffe2000887947 */ /* 0x000fea000383ffff */
.L_x_2392:
[----:B0-----:R0:W1:Y:S02]  /*25630*/  SYNCS.PHASECHK.TRANS64.TRYWAIT P1, [R16+URZ+0x31c00], R3 ;  /* 0x031c0003100075a7 */ /* 0x001064000802017f */
[----:B-1----:R-:W-:Y:S05]  /*25640*/  @!P1 NANOSLEEP.SYNCS 0x989680 ;  /* 0x009896800000995d */ /* 0x002fea0003900000 */
[----:B------:R-:W1:Y:S02]  /*25650*/  @!P1 SYNCS.PHASECHK.TRANS64 P1, [R16+URZ+0x31c00], R3 ;  /* 0x031c0003100095a7 */ /* 0x000e64000802007f */
[----:B-1----:R-:W-:Y:S05]  /*25660*/  @!P1 BRA `(.L_x_2392) ;  /* 0xfffffffc00f09947 */ /* 0x002fea000383ffff */
[----:B------:R-:W-:Y:S05]  /*25670*/  BRA `(.L_x_2636) ;  /* 0xfffffe2800c07947 */ /* 0x000fea000383ffff */
.L_x_2404:
[----:B------:R-:W-:Y:S01]  /*25680*/  BSSY B1, `(.L_x_2637) ;  /* 0x0000007000017945 */ /* 0x000fe20003800000 */
[----:B------:R-:W-:Y:S02]  /*25690*/  IMAD.MOV.U32 R12, RZ, RZ, RZ ;  /* 0x000000ffff0c7224 */ /* 0x000fe400078e00ff */
[----:B------:R-:W-:Y:S02]  /*256a0*/  IMAD.MOV.U32 R11, RZ, RZ, 0x1e1f ;  /* 0x00001e1fff0b7424 */ /* 0x000fe400078e00ff */
[----:B------:R-:W-:-:S07]  /*256b0*/  IMAD.MOV.U32 R15, RZ, RZ, -0x1 ;  /* 0xffffffffff0f7424 */ /* 0x000fce00078e00ff */
[----:B-1----:R-:W-:Y:S05]  /*256c0*/  WARPSYNC.COLLECTIVE R15, `(.L_x_2638) ;  /* 0x000000000f087348 */ /* 0x002fea0003c00000 */
[----:B------:R0:W2:Y:S02]  /*256d0*/  SHFL.IDX P6, R14, R13, R12, R11 ;  /* 0x0000000c0d0e7389 */ /* 0x0000a400000c000b */
[----:B012---:R-:W-:Y:S01]  /*256e0*/  ENDCOLLECTIVE ;  /* 0x000000000000791b */ /* 0x007fe20003800000 */
.L_x_2638:
[----:B------:R-:W-:Y:S05]  /*256f0*/  BSYNC B1 ;  /* 0x0000000000017941 */ /* 0x000fea0003800000 */
.L_x_2637:
        /* <DEDUP_REMOVED lines=8> */
.L_x_2639:
[----:B------:R-:W-:Y:S02]  /*25780*/  IMAD.MOV.U32 R37, RZ, RZ, R3 ;  /* 0x000000ffff257224 */ /* 0x000fe400078e0003 */
[----:B------:R-:W-:Y:S02]  /*25790*/  IMAD.MOV.U32 R13, RZ, RZ, R5 ;  /* 0x000000ffff0d7224 */ /* 0x000fe400078e0005 */
[----:B------:R-:W-:-:S07]  /*257a0*/  IMAD.MOV.U32 R0, RZ, RZ, R14 ;  /* 0x000000ffff007224 */ /* 0x000fce00078e000e */
[----:B------:R-:W-:Y:S05]  /*257b0*/  WARPSYNC.COLLECTIVE R15, `(.L_x_2640) ;  /* 0x000000000f087348 */ /* 0x000fea0003c00000 */
[----:B------:R0:W1:Y:S02]  /*257c0*/  SHFL.IDX P6, R14, R13, R12, R11 ;  /* 0x0000000c0d0e7389 */ /* 0x00006400000c000b */
[----:B01----:R-:W-:Y:S01]  /*257d0*/  ENDCOLLECTIVE ;  /* 0x000000000000791b */ /* 0x003fe20003800000 */
.L_x_2640:
[----:B------:R-:W-:Y:S02]  /*257e0*/  IMAD.MOV.U32 R36, RZ, RZ, R0 ;  /* 0x000000ffff247224 */ /* 0x000fe400078e0000 */
[----:B------:R-:W-:Y:S02]  /*257f0*/  IMAD.MOV.U32 R13, RZ, RZ, R4 ;  /* 0x000000ffff0d7224 */ /* 0x000fe400078e0004 */
[----:B------:R-:W-:-:S07]  /*25800*/  IMAD.MOV.U32 R5, RZ, RZ, R14 ;  /* 0x000000ffff057224 */ /* 0x000fce00078e000e */
[----:B------:R-:W-:Y:S05]  /*25810*/  WARPSYNC.COLLECTIVE R15, `(.L_x_2641) ;  /* 0x000000000f087348 */ /* 0x000fea0003c00000 */
[----:B------:R0:W1:Y:S02]  /*25820*/  SHFL.IDX P6, R14, R13, R12, R11 ;  /* 0x0000000c0d0e7389 */ /* 0x00006400000c000b */
[----:B01----:R-:W-:Y:S01]  /*25830*/  ENDCOLLECTIVE ;  /* 0x000000000000791b */ /* 0x003fe20003800000 */
.L_x_2641:
[----:B------:R-:W-:Y:S05]  /*25840*/  BRA `(.L_x_2642) ;  /* 0xfffffe3c00947947 */ /* 0x000fea000383ffff */
.L_x_2408:
[----:B0-----:R0:W1:Y:S02]  /*25850*/  SYNCS.PHASECHK.TRANS64.TRYWAIT P1, [R16+URZ+0x31c00], R3 ;  /* 0x031c0003100075a7 */ /* 0x001064000802017f */
[----:B-1----:R-:W-:Y:S05]  /*25860*/  @!P1 NANOSLEEP.SYNCS 0x989680 ;  /* 0x009896800000995d */ /* 0x002fea0003900000 */
[----:B------:R-:W1:Y:S02]  /*25870*/  @!P1 SYNCS.PHASECHK.TRANS64 P1, [R16+URZ+0x31c00], R3 ;  /* 0x031c0003100095a7 */ /* 0x000e64000802007f */
[----:B-1----:R-:W-:Y:S05]  /*25880*/  @!P1 BRA `(.L_x_2408) ;  /* 0xfffffffc00f09947 */ /* 0x002fea000383ffff */
[----:B------:R-:W-:Y:S05]  /*25890*/  BRA `(.L_x_2643) ;  /* 0xfffffe4400287947 */ /* 0x000fea000383ffff */
.L_x_2416:
[----:B--2---:R2:W3:Y:S02]  /*258a0*/  SYNCS.PHASECHK.TRANS64.TRYWAIT P2, [R0+URZ+0x31c30], R3 ;  /* 0x031c3003000075a7 */ /* 0x0044e4000804017f */
[----:B---3--:R-:W-:Y:S05]  /*258b0*/  @!P2 NANOSLEEP.SYNCS 0x989680 ;  /* 0x009896800000a95d */ /* 0x008fea0003900000 */
[----:B------:R-:W3:Y:S02]  /*258c0*/  @!P2 SYNCS.PHASECHK.TRANS64 P2, [R0+URZ+0x31c30], R3 ;  /* 0x031c30030000a5a7 */ /* 0x000ee4000804007f */
[----:B---3--:R-:W-:Y:S05]  /*258d0*/  @!P2 BRA `(.L_x_2416) ;  /* 0xfffffffc00f0a947 */ /* 0x008fea000383ffff */
[----:B------:R-:W-:Y:S05]  /*258e0*/  BRA `(.L_x_2415) ;  /* 0xfffffe5800a07947 */ /* 0x000fea000383ffff */
.L_x_2422:
[----:B-1----:R1:W2:Y:S02]  /*258f0*/  SYNCS.PHASECHK.TRANS64.TRYWAIT P3, [R72+URZ+0x31c30], R73 ;  /* 0x031c3049480075a7 */ /* 0x0022a4000806017f */
[----:B--2---:R-:W-:Y:S05]  /*25900*/  @!P3 NANOSLEEP.SYNCS 0x989680 ;  /* 0x009896800000b95d */ /* 0x004fea0003900000 */
[----:B------:R-:W2:Y:S02]  /*25910*/  @!P3 SYNCS.PHASECHK.TRANS64 P3, [R72+URZ+0x31c30], R73 ;  /* 0x031c30494800b5a7 */ /* 0x000ea4000806007f */
[----:B--2---:R-:W-:Y:S05]  /*25920*/  @!P3 BRA `(.L_x_2422) ;  /* 0xfffffffc00f0b947 */ /* 0x004fea000383ffff */
[----:B------:R-:W-:Y:S05]  /*25930*/  BRA `(.L_x_2421) ;  /* 0xfffffea800007947 */ /* 0x000fea000383ffff */
.L_x_2427:
[----:B-1----:R1:W2:Y:S02]  /*25940*/  SYNCS.PHASECHK.TRANS64.TRYWAIT P2, [R145+URZ+0x31c50], R21 ;  /* 0x031c5015910075a7 */ /* 0x0022a4000804017f */
[----:B--2---:R-:W-:Y:S05]  /*25950*/  @!P2 NANOSLEEP.SYNCS 0x989680 ;  /* 0x009896800000a95d */ /* 0x004fea0003900000 */
[----:B------:R-:W2:Y:S02]  /*25960*/  @!P2 SYNCS.PHASECHK.TRANS64 P2, [R145+URZ+0x31c50], R21 ;  /* 0x031c50159100a5a7 */ /* 0x000ea4000804007f */
[----:B--2---:R-:W-:Y:S05]  /*25970*/  @!P2 BRA `(.L_x_2427) ;  /* 0xfffffffc00f0a947 */ /* 0x004fea000383ffff */
[----:B------:R-:W-:Y:S05]  /*25980*/  BRA `(.L_x_2426) ;  /* 0xfffffec800b07947 */ /* 0x000fea000383ffff */
.L_x_2434:
[----:B--2---:R2:W3:Y:S02]  /*25990*/  SYNCS.PHASECHK.TRANS64.TRYWAIT P3, [R21+URZ+0x31c30], R72 ;  /* 0x031c3048150075a7 */ /* 0x0044e4000806017f */
[----:B---3--:R-:W-:Y:S05]  /*259a0*/  @!P3 NANOSLEEP.SYNCS 0x989680 ;  /* 0x009896800000b95d */ /* 0x008fea0003900000 */
[----:B------:R-:W3:Y:S02]  /*259b0*/  @!P3 SYNCS.PHASECHK.TRANS64 P3, [R21+URZ+0x31c30], R72 ;  /* 0x031c30481500b5a7 */ /* 0x000ee4000806007f */
[----:B---3--:R-:W-:Y:S05]  /*259c0*/  @!P3 BRA `(.L_x_2434) ;  /* 0xfffffffc00f0b947 */ /* 0x008fea000383ffff */
[----:B------:R-:W-:Y:S05]  /*259d0*/  BRA `(.L_x_2433) ;  /* 0xffffff00008c7947 */ /* 0x000fea000383ffff */
.L_x_2439:
[----:B--2---:R2:W3:Y:S02]  /*259e0*/  SYNCS.PHASECHK.TRANS64.TRYWAIT P2, [R21+URZ+0x31c50], R15 ;  /* 0x031c500f150075a7 */ /* 0x0044e4000804017f */
[----:B---3--:R-:W-:Y:S05]  /*259f0*/  @!P2 NANOSLEEP.SYNCS 0x989680 ;  /* 0x009896800000a95d */ /* 0x008fea0003900000 */
[----:B------:R-:W3:Y:S02]  /*25a00*/  @!P2 SYNCS.PHASECHK.TRANS64 P2, [R21+URZ+0x31c50], R15 ;  /* 0x031c500f1500a5a7 */ /* 0x000ee4000804007f */
[----:B---3--:R-:W-:Y:S05]  /*25a10*/  @!P2 BRA `(.L_x_2439) ;  /* 0xfffffffc00f0a947 */ /* 0x008fea000383ffff */
[----:B------:R-:W-:Y:S05]  /*25a20*/  BRA `(.L_x_2438) ;  /* 0xffffff2400347947 */ /* 0x000fea000383ffff */
.L_x_2444:
[----:B--2---:R2:W3:Y:S02]  /*25a30*/  SYNCS.PHASECHK.TRANS64.TRYWAIT P1, [R9+URZ+0x31c50], R0 ;  /* 0x031c5000090075a7 */ /* 0x0044e4000802017f */
[----:B---3--:R-:W-:Y:S05]  /*25a40*/  @!P1 NANOSLEEP.SYNCS 0x989680 ;  /* 0x009896800000995d */ /* 0x008fea0003900000 */
[----:B------:R-:W3:Y:S02]  /*25a50*/  @!P1 SYNCS.PHASECHK.TRANS64 P1, [R9+URZ+0x31c50], R0 ;  /* 0x031c5000090095a7 */ /* 0x000ee4000802007f */
[----:B---3--:R-:W-:Y:S05]  /*25a60*/  @!P1 BRA `(.L_x_2444) ;  /* 0xfffffffc00f09947 */ /* 0x008fea000383ffff */
[----:B------:R-:W-:Y:S05]  /*25a70*/  BRA `(.L_x_2443) ;  /* 0xffffff5000547947 */ /* 0x000fea000383ffff */
.L_x_2454:
[----:B------:R-:W-:Y:S02]  /*25a80*/  IMAD.MOV.U32 R13, RZ, RZ, R2 ;  /* 0x000000ffff0d7224 */ /* 0x000fe400078e0002 */
[----:B------:R-:W-:Y:S02]  /*25a90*/  IMAD.MOV.U32 R12, RZ, RZ, RZ ;  /* 0x000000ffff0c7224 */ /* 0x000fe400078e00ff */
[----:B------:R-:W-:Y:S02]  /*25aa0*/  IMAD.MOV.U32 R11, RZ, RZ, 0x1c1f ;  /* 0x00001c1fff0b7424 */ /* 0x000fe400078e00ff */
[----:B------:R-:W-:-:S07]  /*25ab0*/  IMAD.MOV.U32 R15, RZ, RZ, -0x1 ;  /* 0xffffffffff0f7424 */ /* 0x000fce00078e00ff */
[----:B------:R-:W-:Y:S05]  /*25ac0*/  WARPSYNC.COLLECTIVE R15, `(.L_x_2644) ;  /* 0x000000000f087348 */ /* 0x000fea0003c00000 */
[----:B------:R0:W1:Y:S02]  /*25ad0*/  SHFL.IDX P6, R14, R13, R12, R11 ;  /* 0x0000000c0d0e7389 */ /* 0x00006400000c000b */
[----:B01----:R-:W-:Y:S01]  /*25ae0*/  ENDCOLLECTIVE ;  /* 0x000000000000791b */ /* 0x003fe20003800000 */
.L_x_2644:
[----:B------:R-:W-:Y:S02]  /*25af0*/  IMAD.MOV.U32 R13, RZ, RZ, R0 ;  /* 0x000000ffff0d7224 */ /* 0x000fe400078e0000 */
[----:B------:R-:W-:-:S07]  /*25b00*/  IMAD.MOV.U32 R3, RZ, RZ, R14 ;  /* 0x000000ffff037224 */ /* 0x000fce00078e000e */
[----:B------:R-:W-:Y:S05]  /*25b10*/  WARPSYNC.COLLECTIVE R15, `(.L_x_2645) ;  /* 0x000000000f087348 */ /* 0x000fea0003c00000 */
[----:B------:R0:W1:Y:S02]  /*25b20*/  SHFL.IDX P6, R14, R13, R12, R11 ;  /* 0x0000000c0d0e7389 */ /* 0x00006400000c000b */
[----:B01----:R-:W-:Y:S01]  /*25b30*/  ENDCOLLECTIVE ;  /* 0x000000000000791b */ /* 0x003fe20003800000 */
.L_x_2645:
[----:B------:R-:W-:Y:S05]  /*25b40*/  BRA `(.L_x_2646) ;  /* 0xffffff7400b47947 */ /* 0x000fea000383ffff */
.L_x_2457:
[----:B------:R-:W-:Y:S01]  /*25b50*/  BSSY B1, `(.L_x_2647) ;  /* 0x0000008000017945 */ /* 0x000fe20003800000 */
[----:B------:R-:W-:Y:S02]  /*25b60*/  IMAD.MOV.U32 R13, RZ, RZ, R2 ;  /* 0x000000ffff0d7224 */ /* 0x000fe400078e0002 */
[----:B------:R-:W-:Y:S02]  /*25b70*/  IMAD.MOV.U32 R12, RZ, RZ, 0x1 ;  /* 0x00000001ff0c7424 */ /* 0x000fe400078e00ff */
[----:B---3--:R-:W-:Y:S02]  /*25b80*/  IMAD.MOV.U32 R11, RZ, RZ, 0x1c1f ;  /* 0x00001c1fff0b7424 */ /* 0x008fe400078e00ff */
[----:B------:R-:W-:-:S07]  /*25b90*/  IMAD.MOV.U32 R15, RZ, RZ, -0x1 ;  /* 0xffffffffff0f7424 */ /* 0x000fce00078e00ff */
[----:B012---:R-:W-:Y:S05]  /*25ba0*/  WARPSYNC.COLLECTIVE R15, `(.L_x_2648) ;  /* 0x000000000f087348 */ /* 0x007fea0003c00000 */
[----:B--2---:R2:W3:Y:S02]  /*25bb0*/  SHFL.IDX P6, R14, R13, R12, R11 ;  /* 0x0000000c0d0e7389 */ /* 0x0044e400000c000b */
[----:B0123--:R-:W-:Y:S01]  /*25bc0*/  ENDCOLLECTIVE ;  /* 0x000000000000791b */ /* 0x00ffe20003800000 */
.L_x_2648:
[----:B------:R-:W-:Y:S05]  /*25bd0*/  BSYNC B1 ;  /* 0x0000000000017941 */ /* 0x000fea0003800000 */
.L_x_2647:
        /* <DEDUP_REMOVED lines=8> */
.L_x_2649:
[----:B------:R-:W-:Y:S05]  /*25c60*/  BRA `(.L_x_2650) ;  /* 0xffffff7400cc7947 */ /* 0x000fea000383ffff */
.L_x_2474:
[----:B------:R-:W1:Y:S01]  /*25c70*/  S2R R6, SR_TID.X ;  /* 0x0000000000067919 */ /* 0x000e620000002100 */
[----:B------:R-:W-:Y:S01]  /*25c80*/  BSSY B1, `(.L_x_2651) ;  /* 0x000000a000017945 */ /* 0x000fe20003800000 */
[----:B0-----:R-:W-:Y:S02]  /*25c90*/  IMAD.MOV.U32 R12, RZ, RZ, RZ ;  /* 0x000000ffff0c7224 */ /* 0x001fe400078e00ff */
[----:B------:R-:W-:Y:S02]  /*25ca0*/  IMAD.MOV.U32 R11, RZ, RZ, 0x1f ;  /* 0x0000001fff0b7424 */ /* 0x000fe400078e00ff */
[----:B------:R-:W-:Y:S01]  /*25cb0*/  IMAD.MOV.U32 R15, RZ, RZ, -0x1 ;  /* 0xffffffffff0f7424 */ /* 0x000fe200078e00ff */
[----:B-1----:R-:W-:-:S04]  /*25cc0*/  SHF.R.U32.HI R6, RZ, 0x5, R6 ;  /* 0x00000005ff067819 */ /* 0x002fc80000011606 */
[----:B------:R-:W-:-:S05]  /*25cd0*/  LOP3.LUT R6, R6, 0x3, RZ, 0xc0, !PT ;  /* 0x0000000306067812 */ /* 0x000fca00078ec0ff */
[----:B------:R-:W-:-:S07]  /*25ce0*/  IMAD.MOV.U32 R13, RZ, RZ, R6 ;  /* 0x000000ffff0d7224 */ /* 0x000fce00078e0006 */
[----:B------:R-:W-:Y:S05]  /*25cf0*/  WARPSYNC.COLLECTIVE R15, `(.L_x_2652) ;  /* 0x000000000f087348 */ /* 0x000fea0003c00000 */
[----:B------:R0:W1:Y:S02]  /*25d00*/  SHFL.IDX P6, R14, R13, R12, R11 ;  /* 0x0000000c0d0e7389 */ /* 0x00006400000c000b */
[----:B01----:R-:W-:Y:S01]  /*25d10*/  ENDCOLLECTIVE ;  /* 0x000000000000791b */ /* 0x003fe20003800000 */
.L_x_2652:
[----:B------:R-:W-:Y:S05]  /*25d20*/  BSYNC B1 ;  /* 0x0000000000017941 */ /* 0x000fea0003800000 */
.L_x_2651:
[----:B------:R-:W-:Y:S05]  /*25d30*/  BRA `(.L_x_2653) ;  /* 0xffffff8c00707947 */ /* 0x000fea000383ffff */
.L_x_2476:
[----:B------:R-:W-:Y:S01]  /*25d40*/  BSSY B1, `(.L_x_2654) ;  /* 0x0000006000017945 */ /* 0x000fe20003800000 */
[----:B------:R-:W-:-:S07]  /*25d50*/  IMAD.MOV.U32 R15, RZ, RZ, -0x1 ;  /* 0xffffffffff0f7424 */ /* 0x000fce00078e00ff */
[----:B01----:R-:W-:Y:S05]  /*25d60*/  WARPSYNC.COLLECTIVE R15, `(.L_x_2655) ;  /* 0x000000000f0c7348 */ /* 0x003fea0003c00000 */
[----:B------:R-:W-:Y:S02]  /*25d70*/  ELECT P6, UR62, PT ;  /* 0x00000000003e782f */ /* 0x000fe400038c0000 */
[----:B------:R-:W-:Y:S01]  /*25d80*/  MOV R14, UR62 ;  /* 0x0000003e000e7c02 */ /* 0x000fe20008000f00 */
[----:B01----:R-:W-:Y:S10]  /*25d90*/  ENDCOLLECTIVE ;  /* 0x000000000000791b */ /* 0x003ff40003800000 */
.L_x_2655:
[----:B------:R-:W-:Y:S05]  /*25da0*/  BSYNC B1 ;  /* 0x0000000000017941 */ /* 0x000fea0003800000 */
.L_x_2654:
[----:B------:R-:W-:Y:S05]  /*25db0*/  BRA `(.L_x_2475) ;  /* 0xffffff8c00687947 */ /* 0x000fea000383ffff */
.L_x_2478:
[----:B-1----:R1:W2:Y:S02]  /*25dc0*/  SYNCS.PHASECHK.TRANS64.TRYWAIT P0, [R22+URZ+0x31c20], R5 ;  /* 0x031c2005160075a7 */ /* 0x0022a4000800017f */
[----:B--2---:R-:W-:Y:S05]  /*25dd0*/  @!P0 NANOSLEEP.SYNCS 0x989680 ;  /* 0x009896800000895d */ /* 0x004fea0003900000 */
[----:B------:R-:W2:Y:S02]  /*25de0*/  @!P0 SYNCS.PHASECHK.TRANS64 P0, [R22+URZ+0x31c20], R5 ;  /* 0x031c2005160085a7 */ /* 0x000ea4000800007f */
[----:B--2---:R-:W-:Y:S05]  /*25df0*/  @!P0 BRA `(.L_x_2478) ;  /* 0xfffffffc00f08947 */ /* 0x004fea000383ffff */
[----:B------:R-:W-:Y:S05]  /*25e00*/  BRA `(.L_x_2656) ;  /* 0xffffff8c00787947 */ /* 0x000fea000383ffff */
.L_x_2482:
[----:B--2---:R2:W3:Y:S02]  /*25e10*/  SYNCS.PHASECHK.TRANS64.TRYWAIT P0, [R9+URZ+0x31ca0], R8 ;  /* 0x031ca008090075a7 */ /* 0x0044e4000800017f */
[----:B---3--:R-:W-:Y:S05]  /*25e20*/  @!P0 NANOSLEEP.SYNCS 0x989680 ;  /* 0x009896800000895d */ /* 0x008fea0003900000 */
[----:B------:R-:W3:Y:S02]  /*25e30*/  @!P0 SYNCS.PHASECHK.TRANS64 P0, [R9+URZ+0x31ca0], R8 ;  /* 0x031ca008090085a7 */ /* 0x000ee4000800007f */
[----:B---3--:R-:W-:Y:S05]  /*25e40*/  @!P0 BRA `(.L_x_2482) ;  /* 0xfffffffc00f08947 */ /* 0x008fea000383ffff */
[----:B------:R-:W-:Y:S05]  /*25e50*/  BRA `(.L_x_2657) ;  /* 0xffffff8c00947947 */ /* 0x000fea000383ffff */
.L_x_2489:
[----:B0-----:R0:W1:Y:S02]  /*25e60*/  SYNCS.PHASECHK.TRANS64.TRYWAIT P0, [R9+URZ+0x31cc0], R8 ;  /* 0x031cc008090075a7 */ /* 0x001064000800017f */
[----:B-1----:R-:W-:Y:S05]  /*25e70*/  @!P0 NANOSLEEP.SYNCS 0x989680 ;  /* 0x009896800000895d */ /* 0x002fea0003900000 */
[----:B------:R-:W1:Y:S02]  /*25e80*/  @!P0 SYNCS.PHASECHK.TRANS64 P0, [R9+URZ+0x31cc0], R8 ;  /* 0x031cc008090085a7 */ /* 0x000e64000800007f */
[----:B-1----:R-:W-:Y:S05]  /*25e90*/  @!P0 BRA `(.L_x_2489) ;  /* 0xfffffffc00f08947 */ /* 0x002fea000383ffff */
[----:B------:R-:W-:Y:S05]  /*25ea0*/  BRA `(.L_x_2658) ;  /* 0xffffff9000907947 */ /* 0x000fea000383ffff */
.L_x_2498:
[----:B-1----:R1:W2:Y:S02]  /*25eb0*/  SYNCS.PHASECHK.TRANS64.TRYWAIT P1, [R8+URZ+0x31ca0], R7 ;  /* 0x031ca007080075a7 */ /* 0x0022a4000802017f */
[----:B--2---:R-:W-:Y:S05]  /*25ec0*/  @!P1 NANOSLEEP.SYNCS 0x989680 ;  /* 0x009896800000995d */ /* 0x004fea0003900000 */
[----:B------:R-:W2:Y:S02]  /*25ed0*/  @!P1 SYNCS.PHASECHK.TRANS64 P1, [R8+URZ+0x31ca0], R7 ;  /* 0x031ca007080095a7 */ /* 0x000ea4000802007f */
[----:B--2---:R-:W-:Y:S05]  /*25ee0*/  @!P1 BRA `(.L_x_2498) ;  /* 0xfffffffc00f09947 */ /* 0x004fea000383ffff */
[----:B------:R-:W-:Y:S05]  /*25ef0*/  BRA `(.L_x_2659) ;  /* 0xffffff9400d07947 */ /* 0x000fea000383ffff */
.L_x_2505:
[----:B0-----:R0:W2:Y:S02]  /*25f00*/  SYNCS.PHASECHK.TRANS64.TRYWAIT P1, [R8+URZ+0x31cc0], R7 ;  /* 0x031cc007080075a7 */ /* 0x0010a4000802017f */
[----:B--2---:R-:W-:Y:S05]  /*25f10*/  @!P1 NANOSLEEP.SYNCS 0x989680 ;  /* 0x009896800000995d */ /* 0x004fea0003900000 */
[----:B------:R-:W2:Y:S02]  /*25f20*/  @!P1 SYNCS.PHASECHK.TRANS64 P1, [R8+URZ+0x31cc0], R7 ;  /* 0x031cc007080095a7 */ /* 0x000ea4000802007f */
[----:B--2---:R-:W-:Y:S05]  /*25f30*/  @!P1 BRA `(.L_x_2505) ;  /* 0xfffffffc00f09947 */ /* 0x004fea000383ffff */
[----:B------:R-:W-:Y:S05]  /*25f40*/  BRA `(.L_x_2660) ;  /* 0xffffff9800c87947 */ /* 0x000fea000383ffff */
.L_x_2520:
[----:B------:R-:W3:Y:S01]  /*25f50*/  S2R R20, SR_TID.X ;  /* 0x0000000000147919 */ /* 0x000ee20000002100 */
[----:B------:R-:W-:Y:S01]  /*25f60*/  BSSY B0, `(.L_x_2661) ;  /* 0x000000a000007945 */ /* 0x000fe20003800000 */
[----:B0-----:R-:W-:Y:S02]  /*25f70*/  IMAD.MOV.U32 R12, RZ, RZ, RZ ;  /* 0x000000ffff0c7224 */ /* 0x001fe400078e00ff */
[----:B------:R-:W-:Y:S02]  /*25f80*/  IMAD.MOV.U32 R11, RZ, RZ, 0x1f ;  /* 0x0000001fff0b7424 */ /* 0x000fe400078e00ff */
[----:B------:R-:W-:Y:S01]  /*25f90*/  IMAD.MOV.U32 R15, RZ, RZ, -0x1 ;  /* 0xffffffffff0f7424 */ /* 0x000fe200078e00ff */
[----:B---3--:R-:W-:-:S04]  /*25fa0*/  SHF.R.U32.HI R20, RZ, 0x5, R20 ;  /* 0x00000005ff147819 */ /* 0x008fc80000011614 */
[----:B------:R-:W-:-:S05]  /*25fb0*/  LOP3.LUT R20, R20, 0x3, RZ, 0xc0, !PT ;  /* 0x0000000314147812 */ /* 0x000fca00078ec0ff */
[----:B------:R-:W-:-:S07]  /*25fc0*/  IMAD.MOV.U32 R13, RZ, RZ, R20 ;  /* 0x000000ffff0d7224 */ /* 0x000fce00078e0014 */
[----:B-12---:R-:W-:Y:S05]  /*25fd0*/  WARPSYNC.COLLECTIVE R15, `(.L_x_2662) ;  /* 0x000000000f087348 */ /* 0x006fea0003c00000 */
[----:B------:R0:W3:Y:S02]  /*25fe0*/  SHFL.IDX P6, R14, R13, R12, R11 ;  /* 0x0000000c0d0e7389 */ /* 0x0000e400000c000b */
[----:B0123--:R-:W-:Y:S01]  /*25ff0*/  ENDCOLLECTIVE ;  /* 0x000000000000791b */ /* 0x00ffe20003800000 */
.L_x_2662:
[----:B------:R-:W-:Y:S05]  /*26000*/  BSYNC B0 ;  /* 0x0000000000007941 */ /* 0x000fea0003800000 */
.L_x_2661:
[----:B------:R-:W-:Y:S05]  /*26010*/  BRA `(.L_x_2663) ;  /* 0xffffffa4008c7947 */ /* 0x000fea000383ffff */
.L_x_2522:
[----:B------:R-:W-:Y:S01]  /*26020*/  BSSY B0, `(.L_x_2664) ;  /* 0x0000006000007945 */ /* 0x000fe20003800000 */
[----:B------:R-:W-:-:S07]  /*26030*/  IMAD.MOV.U32 R15, RZ, RZ, -0x1 ;  /* 0xffffffffff0f7424 */ /* 0x000fce00078e00ff */
[----:B0123--:R-:W-:Y:S05]  /*26040*/  WARPSYNC.COLLECTIVE R15, `(.L_x_2665) ;  /* 0x000000000f0c7348 */ /* 0x00ffea0003c00000 */
[----:B------:R-:W-:Y:S02]  /*26050*/  ELECT P6, UR62, PT ;  /* 0x00000000003e782f */ /* 0x000fe400038c0000 */
[----:B------:R-:W-:Y:S01]  /*26060*/  MOV R14, UR62 ;  /* 0x0000003e000e7c02 */ /* 0x000fe20008000f00 */
[----:B0123--:R-:W-:Y:S10]  /*26070*/  ENDCOLLECTIVE ;  /* 0x000000000000791b */ /* 0x00fff40003800000 */
.L_x_2665:
[----:B------:R-:W-:Y:S05]  /*26080*/  BSYNC B0 ;  /* 0x0000000000007941 */ /* 0x000fea0003800000 */
.L_x_2664:
[----:B------:R-:W-:Y:S05]  /*26090*/  BRA `(.L_x_2666) ;  /* 0xffffffa400947947 */ /* 0x000fea000383ffff */
.L_x_2524:
[----:B---3--:R3:W4:Y:S02]  /*260a0*/  SYNCS.PHASECHK.TRANS64.TRYWAIT P0, [R0+URZ+0x31c40], R2 ;  /* 0x031c4002000075a7 */ /* 0x008724000800017f */
[----:B----4-:R-:W-:Y:S05]  /*260b0*/  @!P0 NANOSLEEP.SYNCS 0x989680 ;  /* 0x009896800000895d */ /* 0x010fea0003900000 */
[----:B------:R-:W4:Y:S02]  /*260c0*/  @!P0 SYNCS.PHASECHK.TRANS64 P0, [R0+URZ+0x31c40], R2 ;  /* 0x031c4002000085a7 */ /* 0x000f24000800007f */
[----:B----4-:R-:W-:Y:S05]  /*260d0*/  @!P0 BRA `(.L_x_2524) ;  /* 0xfffffffc00f08947 */ /* 0x010fea000383ffff */
[----:B------:R-:W-:Y:S05]  /*260e0*/  BRA `(.L_x_2667) ;  /* 0xffffffa400e87947 */ /* 0x000fea000383ffff */
.L_x_2528:
[----:B------:R-:W2:Y:S01]  /*260f0*/  LDL.LU R11, [R1+0x18] ;  /* 0x00001800010b7983 */ /* 0x000ea20000300800 */
[----:B------:R-:W-:Y:S01]  /*26100*/  IMAD.MOV.U32 R13, RZ, RZ, R5 ;  /* 0x000000ffff0d7224 */ /* 0x000fe200078e0005 */
[----:B------:R-:W-:Y:S01]  /*26110*/  LOP3.LUT R9, R9, 0x7f, RZ, 0xc0, !PT ;  /* 0x0000007f09097812 */ /* 0x000fe200078ec0ff */
[----:B------:R-:W-:Y:S02]  /*26120*/  IMAD.MOV.U32 R12, RZ, RZ, RZ ;  /* 0x000000ffff0c7224 */ /* 0x000fe400078e00ff */
[----:B------:R-:W-:Y:S01]  /*26130*/  IMAD.MOV.U32 R15, RZ, RZ, -0x1 ;  /* 0xffffffffff0f7424 */ /* 0x000fe200078e00ff */
[----:B------:R-:W-:-:S05]  /*26140*/  SHF.R.U32.HI R8, RZ, 0x2, R9 ;  /* 0x00000002ff087819 */ /* 0x000fca0000011609 */
        /* <DEDUP_REMOVED lines=8> */
.L_x_2668:
[----:B------:R-:W-:Y:S02]  /*261d0*/  IMAD.MOV.U32 R13, RZ, RZ, R4 ;  /* 0x000000ffff0d7224 */ /* 0x000fe400078e0004 */
[----:B------:R-:W-:-:S07]  /*261e0*/  IMAD.MOV.U32 R2, RZ, RZ, R14 ;  /* 0x000000ffff027224 */ /* 0x000fce00078e000e */
[----:B------:R-:W-:Y:S05]  /*261f0*/  WARPSYNC.COLLECTIVE R15, `(.L_x_2669) ;  /* 0x000000000f087348 */ /* 0x000fea0003c00000 */
[----:B------:R0:W1:Y:S02]  /*26200*/  SHFL.IDX P6, R14, R13, R12, R11 ;  /* 0x0000000c0d0e7389 */ /* 0x00006400000c000b */
[----:B01----:R-:W-:Y:S01]  /*26210*/  ENDCOLLECTIVE ;  /* 0x000000000000791b */ /* 0x003fe20003800000 */
.L_x_2669:
        /* <DEDUP_REMOVED lines=19> */
.L_x_2670:
[----:B------:R-:W-:Y:S02]  /*26350*/  IMAD.MOV.U32 R13, RZ, RZ, R4 ;  /* 0x000000ffff0d7224 */ /* 0x000fe400078e0004 */
[----:B------:R-:W-:-:S07]  /*26360*/  IMAD.MOV.U32 R2, RZ, RZ, R14 ;  /* 0x000000ffff027224 */ /* 0x000fce00078e000e */
[----:B------:R-:W-:Y:S05]  /*26370*/  WARPSYNC.COLLECTIVE R15, `(.L_x_2671) ;  /* 0x000000000f087348 */ /* 0x000fea0003c00000 */
[----:B------:R0:W1:Y:S02]  /*26380*/  SHFL.IDX P6, R14, R13, R12, R11 ;  /* 0x0000000c0d0e7389 */ /* 0x00006400000c000b */
[----:B01----:R-:W-:Y:S01]  /*26390*/  ENDCOLLECTIVE ;  /* 0x000000000000791b */ /* 0x003fe20003800000 */
.L_x_2671:
        /* <DEDUP_REMOVED lines=18> */
.L_x_2672:
[----:B------:R-:W-:-:S05]  /*264c0*/  VIADD R2, R17, 0x40 ;  /* 0x0000004011027836 */ /* 0x000fca0000000000 */
[----:B------:R-:W-:Y:S01]  /*264d0*/  ISETP.GE.AND P3, PT, R2, R0, PT ;  /* 0x000000000200720c */ /* 0x000fe20003f66270 */
[----:B------:R-:W-:Y:S02]  /*264e0*/  IMAD.MOV.U32 R13, RZ, RZ, R4 ;  /* 0x000000ffff0d7224 */ /* 0x000fe400078e0004 */
[----:B------:R-:W-:-:S10]  /*264f0*/  IMAD.MOV.U32 R2, RZ, RZ, R14 ;  /* 0x000000ffff027224 */ /* 0x000fd400078e000e */
[----:B------:R-:W-:Y:S05]  /*26500*/  WARPSYNC.COLLECTIVE R15, `(.L_x_2673) ;  /* 0x000000000f087348 */ /* 0x000fea0003c00000 */
[----:B------:R0:W1:Y:S02]  /*26510*/  SHFL.IDX P6, R14, R13, R12, R11 ;  /* 0x0000000c0d0e7389 */ /* 0x00006400000c000b */
[----:B01----:R-:W-:Y:S01]  /*26520*/  ENDCOLLECTIVE ;  /* 0x000000000000791b */ /* 0x003fe20003800000 */
.L_x_2673:
        /* <DEDUP_REMOVED lines=18> */
.L_x_2674:
[----:B------:R-:W-:-:S05]  /*26650*/  VIADD R2, R17, 0x60 ;  /* 0x0000006011027836 */ /* 0x000fca0000000000 */
[----:B------:R-:W-:Y:S01]  /*26660*/  ISETP.GE.AND P3, PT, R2, R0, PT ;  /* 0x000000000200720c */ /* 0x000fe20003f66270 */
[----:B------:R-:W-:Y:S02]  /*26670*/  IMAD.MOV.U32 R13, RZ, RZ, R4 ;  /* 0x000000ffff0d7224 */ /* 0x000fe400078e0004 */
[----:B------:R-:W-:-:S10]  /*26680*/  IMAD.MOV.U32 R5, RZ, RZ, R14 ;  /* 0x000000ffff057224 */ /* 0x000fd400078e000e */
[----:B------:R-:W-:Y:S05]  /*26690*/  WARPSYNC.COLLECTIVE R15, `(.L_x_2675) ;  /* 0x000000000f087348 */ /* 0x000fea0003c00000 */
[----:B------:R0:W1:Y:S02]  /*266a0*/  SHFL.IDX P6, R14, R13, R12, R11 ;  /* 0x0000000c0d0e7389 */ /* 0x00006400000c000b */
[----:B01----:R-:W-:Y:S01]  /*266b0*/  ENDCOLLECTIVE ;  /* 0x000000000000791b */ /* 0x003fe20003800000 */
.L_x_2675:
[----:B------:R-:W-:Y:S01]  /*266c0*/  ULDC.64 UR4, c[0x0][0x208] ;  /* 0x0000820000047ab9 */ /* 0x000fe20000000a00 */
[----:B------:R-:W-:Y:S02]  /*266d0*/  IMAD.MOV.U32 R13, RZ, RZ, R6 ;  /* 0x000000ffff0d7224 */ /* 0x000fe400078e0006 */
[----:B------:R-:W-:Y:S02]  /*266e0*/  IMAD.MOV.U32 R12, RZ, RZ, RZ ;  /* 0x000000ffff0c7224 */ /* 0x000fe400078e00ff */
        /* <DEDUP_REMOVED lines=14> */
.L_x_2676:
[----:B------:R-:W-:-:S05]  /*267d0*/  VIADD R3, R17, 0x80 ;  /* 0x0000008011037836 */ /* 0x000fca0000000000 */
[----:B------:R-:W-:Y:S01]  /*267e0*/  ISETP.GE.AND P3, PT, R3, R0, PT ;  /* 0x000000000300720c */ /* 0x000fe20003f66270 */
[----:B------:R-:W-:Y:S02]  /*267f0*/  IMAD.MOV.U32 R13, RZ, RZ, R7 ;  /* 0x000000ffff0d7224 */ /* 0x000fe400078e0007 */
[----:B------:R-:W-:-:S10]  /*26800*/  IMAD.MOV.U32 R2, RZ, RZ, R14 ;  /* 0x000000ffff027224 */ /* 0x000fd400078e000e */
[----:B------:R-:W-:Y:S05]  /*26810*/  WARPSYNC.COLLECTIVE R15, `(.L_x_2677) ;  /* 0x000000000f087348 */ /* 0x000fea0003c00000 */
[----:B------:R0:W1:Y:S02]  /*26820*/  SHFL.IDX P6, R14, R13, R12, R11 ;  /* 0x0000000c0d0e7389 */ /* 0x00006400000c000b */
[----:B01----:R-:W-:Y:S01]  /*26830*/  ENDCOLLECTIVE ;  /* 0x000000000000791b */ /* 0x003fe20003800000 */
.L_x_2677:
        /* <DEDUP_REMOVED lines=17> */
.L_x_2678:
[----:B------:R-:W-:Y:S02]  /*26950*/  IMAD.MOV.U32 R13, RZ, RZ, R7 ;  /* 0x000000ffff0d7224 */ /* 0x000fe400078e0007 */
[----:B------:R-:W-:-:S07]  /*26960*/  IMAD.MOV.U32 R6, RZ, RZ, R14 ;  /* 0x000000ffff067224 */ /* 0x000fce00078e000e */
[----:B------:R-:W-:Y:S05]  /*26970*/  WARPSYNC.COLLECTIVE R15, `(.L_x_2679) ;  /* 0x000000000f087348 */ /* 0x000fea0003c00000 */
[----:B------:R0:W1:Y:S02]  /*26980*/  SHFL.IDX P6, R14, R13, R12, R11 ;  /* 0x0000000c0d0e7389 */ /* 0x00006400000c000b */
[----:B01----:R-:W-:Y:S01]  /*26990*/  ENDCOLLECTIVE ;  /* 0x000000000000791b */ /* 0x003fe20003800000 */
.L_x_2679:
[----:B------:R-:W-:Y:S01]  /*269a0*/  IMAD.MOV.U32 R2, RZ, RZ, R14 ;  /* 0x000000ffff027224 */ /* 0x000fe200078e000e */
[----:B------:R-:W-:Y:S06]  /*269b0*/  BRA `(.L_x_2680) ;  /* 0xffffffac00647947 */ /* 0x000fec000383ffff */
.L_x_2531:
[----:B-1----:R1:W2:Y:S02]  /*269c0*/  SYNCS.PHASECHK.TRANS64.TRYWAIT P0, [R22+URZ+0x31c20], R3 ;  /* 0x031c2003160075a7 */ /* 0x0022a4000800017f */
[----:B--2---:R-:W-:Y:S05]  /*269d0*/  @!P0 NANOSLEEP.SYNCS 0x989680 ;  /* 0x009896800000895d */ /* 0x004fea0003900000 */
[----:B------:R-:W2:Y:S02]  /*269e0*/  @!P0 SYNCS.PHASECHK.TRANS64 P0, [R22+URZ+0x31c20], R3 ;  /* 0x031c2003160085a7 */ /* 0x000ea4000800007f */
[----:B--2---:R-:W-:Y:S05]  /*269f0*/  @!P0 BRA `(.L_x_2531) ;  /* 0xfffffffc00f08947 */ /* 0x004fea000383ffff */
[----:B------:R-:W-:Y:S05]  /*26a00*/  BRA `(.L_x_2681) ;  /* 0xffffffac00d87947 */ /* 0x000fea000383ffff */
.L_x_2540:
[----:B-1----:R1:W2:Y:S02]  /*26a10*/  SYNCS.PHASECHK.TRANS64.TRYWAIT P0, [R3+URZ+0x31c40], R2 ;  /* 0x031c4002030075a7 */ /* 0x0022a4000800017f */
[----:B--2---:R-:W-:Y:S05]  /*26a20*/  @!P0 NANOSLEEP.SYNCS 0x989680 ;  /* 0x009896800000895d */ /* 0x004fea0003900000 */
[----:B------:R-:W2:Y:S02]  /*26a30*/  @!P0 SYNCS.PHASECHK.TRANS64 P0, [R3+URZ+0x31c40], R2 ;  /* 0x031c4002030085a7 */ /* 0x000ea4000800007f */
[----:B--2---:R-:W-:Y:S05]  /*26a40*/  @!P0 BRA `(.L_x_2540) ;  /* 0xfffffffc00f08947 */ /* 0x004fea000383ffff */
[----:B------:R-:W-:Y:S05]  /*26a50*/  BRA `(.L_x_2682) ;  /* 0xffffffb000887947 */ /* 0x000fea000383ffff */
.L_x_2547:
[----:B0-----:R0:W1:Y:S02]  /*26a60*/  SYNCS.PHASECHK.TRANS64.TRYWAIT P0, [R3+URZ+0x60], R2 ;  /* 0x00006002030075a7 */ /* 0x001064000800017f */
[----:B-1----:R-:W-:Y:S05]  /*26a70*/  @!P0 NANOSLEEP.SYNCS 0x989680 ;  /* 0x009896800000895d */ /* 0x002fea0003900000 */
[----:B------:R-:W1:Y:S02]  /*26a80*/  @!P0 SYNCS.PHASECHK.TRANS64 P0, [R3+URZ+0x60], R2 ;  /* 0x00006002030085a7 */ /* 0x000e64000800007f */
[----:B-1----:R-:W-:Y:S05]  /*26a90*/  @!P0 BRA `(.L_x_2547) ;  /* 0xfffffffc00f08947 */ /* 0x002fea000383ffff */
[----:B------:R-:W-:Y:S05]  /*26aa0*/  BRA `(.L_x_2683) ;  /* 0xffffffb400947947 */ /* 0x000fea000383ffff */
.L_x_2557:
[----:B-1----:R1:W2:Y:S02]  /*26ab0*/  SYNCS.PHASECHK.TRANS64.TRYWAIT P0, [R3+URZ+0x31c40], R2 ;  /* 0x031c4002030075a7 */ /* 0x0022a4000800017f */
[----:B--2---:R-:W-:Y:S05]  /*26ac0*/  @!P0 NANOSLEEP.SYNCS 0x989680 ;  /* 0x009896800000895d */ /* 0x004fea0003900000 */
[----:B------:R-:W2:Y:S02]  /*26ad0*/  @!P0 SYNCS.PHASECHK.TRANS64 P0, [R3+URZ+0x31c40], R2 ;  /* 0x031c4002030085a7 */ /* 0x000ea4000800007f */
[----:B--2---:R-:W-:Y:S05]  /*26ae0*/  @!P0 BRA `(.L_x_2557) ;  /* 0xfffffffc00f08947 */ /* 0x004fea000383ffff */
[----:B------:R-:W-:Y:S05]  /*26af0*/  BRA `(.L_x_2684) ;  /* 0xffffffbc004c7947 */ /* 0x000fea000383ffff */
.L_x_2564:
[----:B0-----:R0:W1:Y:S02]  /*26b00*/  SYNCS.PHASECHK.TRANS64.TRYWAIT P0, [R12+URZ+0x60], R27 ;  /* 0x0000601b0c0075a7 */ /* 0x001064000800017f */
[----:B-1----:R-:W-:Y:S05]  /*26b10*/  @!P0 NANOSLEEP.SYNCS 0x989680 ;  /* 0x009896800000895d */ /* 0x002fea0003900000 */
[----:B------:R-:W1:Y:S02]  /*26b20*/  @!P0 SYNCS.PHASECHK.TRANS64 P0, [R12+URZ+0x60], R27 ;  /* 0x0000601b0c0085a7 */ /* 0x000e64000800007f */
[----:B-1----:R-:W-:Y:S05]  /*26b30*/  @!P0 BRA `(.L_x_2564) ;  /* 0xfffffffc00f08947 */ /* 0x002fea000383ffff */
[----:B------:R-:W-:Y:S05]  /*26b40*/  BRA `(.L_x_2685) ;  /* 0xffffffc000587947 */ /* 0x000fea000383ffff */
.L_x_2574:
[----:B-1----:R1:W2:Y:S02]  /*26b50*/  SYNCS.PHASECHK.TRANS64.TRYWAIT P0, [R2+URZ+0x31c40], R3 ;  /* 0x031c4003020075a7 */ /* 0x0022a4000800017f */
[----:B--2---:R-:W-:Y:S05]  /*26b60*/  @!P0 NANOSLEEP.SYNCS 0x989680 ;  /* 0x009896800000895d */ /* 0x004fea0003900000 */
[----:B------:R-:W2:Y:S02]  /*26b70*/  @!P0 SYNCS.PHASECHK.TRANS64 P0, [R2+URZ+0x31c40], R3 ;  /* 0x031c4003020085a7 */ /* 0x000ea4000800007f */
[----:B--2---:R-:W-:Y:S05]  /*26b80*/  @!P0 BRA `(.L_x_2574) ;  /* 0xfffffffc00f08947 */ /* 0x004fea000383ffff */
[----:B------:R-:W-:Y:S05]  /*26b90*/  BRA `(.L_x_2686) ;  /* 0xffffffc400e47947 */ /* 0x000fea000383ffff */
.L_x_2581:
[----:B0-----:R0:W1:Y:S02]  /*26ba0*/  SYNCS.PHASECHK.TRANS64.TRYWAIT P0, [R7+URZ+0x60], R2 ;  /* 0x00006002070075a7 */ /* 0x001064000800017f */
[----:B-1----:R-:W-:Y:S05]  /*26bb0*/  @!P0 NANOSLEEP.SYNCS 0x989680 ;  /* 0x009896800000895d */ /* 0x002fea0003900000 */
[----:B------:R-:W1:Y:S02]  /*26bc0*/  @!P0 SYNCS.PHASECHK.TRANS64 P0, [R7+URZ+0x60], R2 ;  /* 0x00006002070085a7 */ /* 0x000e64000800007f */
[----:B-1----:R-:W-:Y:S05]  /*26bd0*/  @!P0 BRA `(.L_x_2581) ;  /* 0xfffffffc00f08947 */ /* 0x002fea000383ffff */
[----:B------:R-:W-:Y:S05]  /*26be0*/  BRA `(.L_x_2687) ;  /* 0xffffffc800f47947 */ /* 0x000fea000383ffff */
.L_x_2593:
[----:B-1----:R1:W2:Y:S02]  /*26bf0*/  SYNCS.PHASECHK.TRANS64.TRYWAIT P0, [R3+URZ+0x31c60], R0 ;  /* 0x031c6000030075a7 */ /* 0x0022a4000800017f */
[----:B--2---:R-:W-:Y:S05]  /*26c00*/  @!P0 NANOSLEEP.SYNCS 0x989680 ;  /* 0x009896800000895d */ /* 0x004fea0003900000 */
[----:B------:R-:W2:Y:S02]  /*26c10*/  @!P0 SYNCS.PHASECHK.TRANS64 P0, [R3+URZ+0x31c60], R0 ;  /* 0x031c6000030085a7 */ /* 0x000ea4000800007f */
[----:B--2---:R-:W-:Y:S05]  /*26c20*/  @!P0 BRA `(.L_x_2593) ;  /* 0xfffffffc00f08947 */ /* 0x004fea000383ffff */
[----:B------:R-:W-:Y:S05]  /*26c30*/  BRA `(.L_x_2688) ;  /* 0xffffffd0006c7947 */ /* 0x000fea000383ffff */
.L_x_2601:
[----:B------:R-:W-:Y:S01]  /*26c40*/  BSSY B0, `(.L_x_2689) ;  /* 0x0000008000007945 */ /* 0x000fe20003800000 */
[----:B------:R-:W-:Y:S02]  /*26c50*/  IMAD.MOV.U32 R13, RZ, RZ, R16 ;  /* 0x000000ffff0d7224 */ /* 0x000fe400078e0010 */
[----:B------:R-:W-:Y:S02]  /*26c60*/  IMAD.MOV.U32 R12, RZ, RZ, RZ ;  /* 0x000000ffff0c7224 */ /* 0x000fe400078e00ff */
[----:B------:R-:W-:Y:S02]  /*26c70*/  IMAD.MOV.U32 R11, RZ, RZ, 0x1f ;  /* 0x0000001fff0b7424 */ /* 0x000fe400078e00ff */
[----:B------:R-:W-:-:S07]  /*26c80*/  IMAD.MOV.U32 R15, RZ, RZ, -0x1 ;  /* 0xffffffffff0f7424 */ /* 0x000fce00078e00ff */
[----:B-1----:R-:W-:Y:S05]  /*26c90*/  WARPSYNC.COLLECTIVE R15, `(.L_x_2690) ;  /* 0x000000000f087348 */ /* 0x002fea0003c00000 */
[----:B------:R0:W2:Y:S02]  /*26ca0*/  SHFL.IDX P6, R14, R13, R12, R11 ;  /* 0x0000000c0d0e7389 */ /* 0x0000a400000c000b */
[----:B012---:R-:W-:Y:S01]  /*26cb0*/  ENDCOLLECTIVE ;  /* 0x000000000000791b */ /* 0x007fe20003800000 */
.L_x_2690:
[----:B------:R-:W-:Y:S05]  /*26cc0*/  BSYNC B0 ;  /* 0x0000000000007941 */ /* 0x000fea0003800000 */
.L_x_2689:
        /* <DEDUP_REMOVED lines=9> */
.L_x_2691:
[----:B------:R-:W-:Y:S01]  /*26d60*/  ULDC UR4, c[0x0][0xc3c] ;  /* 0x00030f0000047ab9 */ /* 0x000fe20000000800 */
[----:B------:R-:W-:Y:S01]  /*26d70*/  ULDC.64 UR6, c[0x0][0x208] ;  /* 0x0000820000067ab9 */ /* 0x000fe20000000a00 */
        /* <DEDUP_REMOVED lines=17> */
.L_x_2692:
[----:B------:R-:W-:Y:S01]  /*26e90*/  IMAD.MOV.U32 R12, RZ, RZ, 0x2 ;  /* 0x00000002ff0c7424 */ /* 0x000fe200078e00ff */
[----:B------:R-:W-:-:S05]  /*26ea0*/  SEL R5, R14, RZ, P1 ;  /* 0x000000ff0e057207 */ /* 0x000fca0000800000 */
[----:B------:R-:W-:-:S04]  /*26eb0*/  IMAD.IADD R4, R2, 0x1, R5 ;  /* 0x0000000102047824 */ /* 0x000fc800078e0205 */
[----:B------:R-:W-:-:S07]  /*26ec0*/  IMAD.MOV.U32 R13, RZ, RZ, R4 ;  /* 0x000000ffff0d7224 */ /* 0x000fce00078e0004 */
[----:B------:R-:W-:Y:S05]  /*26ed0*/  WARPSYNC.COLLECTIVE R15, `(.L_x_2693) ;  /* 0x000000000f087348 */ /* 0x000fea0003c00000 */
[----:B------:R0:W1:Y:S02]  /*26ee0*/  SHFL.UP P6, R14, R13, R12, R11 ;  /* 0x0400000c0d0e7389 */ /* 0x00006400000c000b */
[----:B01----:R-:W-:Y:S01]  /*26ef0*/  ENDCOLLECTIVE ;  /* 0x000000000000791b */ /* 0x003fe20003800000 */
.L_x_2693:
[----:B------:R-:W-:Y:S01]  /*26f00*/  IMAD.MOV.U32 R12, RZ, RZ, 0x4 ;  /* 0x00000004ff0c7424 */ /* 0x000fe200078e00ff */
[----:B------:R-:W-:-:S05]  /*26f10*/  SEL R5, R14, RZ, P2 ;  /* 0x000000ff0e057207 */ /* 0x000fca0001000000 */
[----:B------:R-:W-:-:S04]  /*26f20*/  IMAD.IADD R5, R4, 0x1, R5 ;  /* 0x0000000104057824 */ /* 0x000fc800078e0205 */
[----:B------:R-:W-:-:S07]  /*26f30*/  IMAD.MOV.U32 R13, RZ, RZ, R5 ;  /* 0x000000ffff0d7224 */ /* 0x000fce00078e0005 */
[----:B------:R-:W-:Y:S05]  /*26f40*/  WARPSYNC.COLLECTIVE R15, `(.L_x_2694) ;  /* 0x000000000f087348 */ /* 0x000fea0003c00000 */
[----:B------:R0:W1:Y:S02]  /*26f50*/  SHFL.UP P6, R14, R13, R12, R11 ;  /* 0x0400000c0d0e7389 */ /* 0x00006400000c000b */
[----:B01----:R-:W-:Y:S01]  /*26f60*/  ENDCOLLECTIVE ;  /* 0x000000000000791b */ /* 0x003fe20003800000 */
.L_x_2694:
[----:B------:R-:W-:Y:S01]  /*26f70*/  IMAD.MOV.U32 R12, RZ, RZ, 0x8 ;  /* 0x00000008ff0c7424 */ /* 0x000fe200078e00ff */
[----:B------:R-:W-:-:S05]  /*26f80*/  SEL R6, R14, RZ, P3 ;  /* 0x000000ff0e067207 */ /* 0x000fca0001800000 */
[----:B------:R-:W-:-:S04]  /*26f90*/  IMAD.IADD R6, R5, 0x1, R6 ;  /* 0x0000000105067824 */ /* 0x000fc800078e0206 */
[----:B------:R-:W-:-:S07]  /*26fa0*/  IMAD.MOV.U32 R13, RZ, RZ, R6 ;  /* 0x000000ffff0d7224 */ /* 0x000fce00078e0006 */
[----:B------:R-:W-:Y:S05]  /*26fb0*/  WARPSYNC.COLLECTIVE R15, `(.L_x_2695) ;  /* 0x000000000f087348 */ /* 0x000fea0003c00000 */
[----:B------:R0:W1:Y:S02]  /*26fc0*/  SHFL.UP P6, R14, R13, R12, R11 ;  /* 0x0400000c0d0e7389 */ /* 0x00006400000c000b */
[----:B01----:R-:W-:Y:S01]  /*26fd0*/  ENDCOLLECTIVE ;  /* 0x000000000000791b */ /* 0x003fe20003800000 */
.L_x_2695:
[----:B------:R-:W-:Y:S01]  /*26fe0*/  IMAD.MOV.U32 R12, RZ, RZ, 0x10 ;  /* 0x00000010ff0c7424 */ /* 0x000fe200078e00ff */
[----:B------:R-:W-:-:S05]  /*26ff0*/  SEL R3, R14, RZ, P4 ;  /* 0x000000ff0e037207 */ /* 0x000fca0002000000 */
[----:B------:R-:W-:-:S04]  /*27000*/  IMAD.IADD R4, R6, 0x1, R3 ;  /* 0x0000000106047824 */ /* 0x000fc800078e0203 */
[----:B------:R-:W-:-:S07]  /*27010*/  IMAD.MOV.U32 R13, RZ, RZ, R4 ;  /* 0x000000ffff0d7224 */ /* 0x000fce00078e0004 */
[----:B------:R-:W-:Y:S05]  /*27020*/  WARPSYNC.COLLECTIVE R15, `(.L_x_2696) ;  /* 0x000000000f087348 */ /* 0x000fea0003c00000 */
[----:B------:R0:W1:Y:S02]  /*27030*/  SHFL.UP P6, R14, R13, R12, R11 ;  /* 0x0400000c0d0e7389 */ /* 0x00006400000c000b */
[----:B01----:R-:W-:Y:S01]  /*27040*/  ENDCOLLECTIVE ;  /* 0x000000000000791b */ /* 0x003fe20003800000 */
.L_x_2696:
        /* <DEDUP_REMOVED lines=8> */
.L_x_2697:
[----:B------:R-:W-:Y:S05]  /*270d0*/  BRA `(.L_x_2698) ;  /* 0xffffffd400187947 */ /* 0x000fea000383ffff */
.L_x_2606:
        /* <DEDUP_REMOVED lines=8> */
.L_x_2700:
[----:B------:R-:W-:Y:S05]  /*27160*/  BSYNC B0 ;  /* 0x0000000000007941 */ /* 0x000fea0003800000 */
.L_x_2699:
        /* <DEDUP_REMOVED lines=8> */
.L_x_2701:
[----:B------:R-:W-:Y:S01]  /*271f0*/  IMAD.MOV.U32 R12, RZ, RZ, 0x4 ;  /* 0x00000004ff0c7424 */ /* 0x000fe200078e00ff */
[----:B------:R-:W-:-:S05]  /*27200*/  SEL R14, R14, RZ, P2 ;  /* 0x000000ff0e0e7207 */ /* 0x000fca0001000000 */
[----:B------:R-:W-:-:S04]  /*27210*/  IMAD.IADD R3, R13, 0x1, R14 ;  /* 0x000000010d037824 */ /* 0x000fc800078e020e */
[----:B------:R-:W-:-:S07]  /*27220*/  IMAD.MOV.U32 R13, RZ, RZ, R3 ;  /* 0x000000ffff0d7224 */ /* 0x000fce00078e0003 */
[----:B------:R-:W-:Y:S05]  /*27230*/  WARPSYNC.COLLECTIVE R15, `(.L_x_2702) ;  /* 0x000000000f087348 */ /* 0x000fea0003c00000 */
[----:B------:R0:W1:Y:S02]  /*27240*/  SHFL.UP P6, R14, R13, R12, R11 ;  /* 0x0400000c0d0e7389 */ /* 0x00006400000c000b */
[----:B01----:R-:W-:Y:S01]  /*27250*/  ENDCOLLECTIVE ;  /* 0x000000000000791b */ /* 0x003fe20003800000 */
.L_x_2702:
[----:B------:R-:W-:Y:S01]  /*27260*/  IMAD.MOV.U32 R12, RZ, RZ, 0x8 ;  /* 0x00000008ff0c7424 */ /* 0x000fe200078e00ff */
[----:B------:R-:W-:-:S05]  /*27270*/  SEL R4, R14, RZ, P3 ;  /* 0x000000ff0e047207 */ /* 0x000fca0001800000 */
[----:B------:R-:W-:-:S04]  /*27280*/  IMAD.IADD R4, R3, 0x1, R4 ;  /* 0x0000000103047824 */ /* 0x000fc800078e0204 */
[----:B------:R-:W-:-:S07]  /*27290*/  IMAD.MOV.U32 R13, RZ, RZ, R4 ;  /* 0x000000ffff0d7224 */ /* 0x000fce00078e0004 */
[----:B------:R-:W-:Y:S05]  /*272a0*/  WARPSYNC.COLLECTIVE R15, `(.L_x_2703) ;  /* 0x000000000f087348 */ /* 0x000fea0003c00000 */
[----:B------:R0:W1:Y:S02]  /*272b0*/  SHFL.UP P6, R14, R13, R12, R11 ;  /* 0x0400000c0d0e7389 */ /* 0x00006400000c000b */
[----:B01----:R-:W-:Y:S01]  /*272c0*/  ENDCOLLECTIVE ;  /* 0x000000000000791b */ /* 0x003fe20003800000 */
.L_x_2703:
[----:B------:R-:W-:Y:S01]  /*272d0*/  IMAD.MOV.U32 R12, RZ, RZ, 0x10 ;  /* 0x00000010ff0c7424 */ /* 0x000fe200078e00ff */
[----:B------:R-:W-:-:S05]  /*272e0*/  SEL R5, R14, RZ, P4 ;  /* 0x000000ff0e057207 */ /* 0x000fca0002000000 */
[----:B------:R-:W-:-:S04]  /*272f0*/  IMAD.IADD R5, R4, 0x1, R5 ;  /* 0x0000000104057824 */ /* 0x000fc800078e0205 */
[----:B------:R-:W-:-:S07]  /*27300*/  IMAD.MOV.U32 R13, RZ, RZ, R5 ;  /* 0x000000ffff0d7224 */ /* 0x000fce00078e0005 */
[----:B------:R-:W-:Y:S05]  /*27310*/  WARPSYNC.COLLECTIVE R15, `(.L_x_2704) ;  /* 0x000000000f087348 */ /* 0x000fea0003c00000 */
[----:B------:R0:W1:Y:S02]  /*27320*/  SHFL.UP P6, R14, R13, R12, R11 ;  /* 0x0400000c0d0e7389 */ /* 0x00006400000c000b */
[----:B01----:R-:W-:Y:S01]  /*27330*/  ENDCOLLECTIVE ;  /* 0x000000000000791b */ /* 0x003fe20003800000 */
.L_x_2704:
        /* <DEDUP_REMOVED lines=8> */
.L_x_2705:
[----:B------:R-:W-:Y:S05]  /*273c0*/  BRA `(.L_x_2706) ;  /* 0xffffffd000fc7947 */ /* 0x000fea000383ffff */
.L_x_2608:
[----:B------:R-:W-:Y:S01]  /*273d0*/  BSSY B0, `(.L_x_2707) ;  /* 0x0000006000007945 */ /* 0x000fe20003800000 */
[----:B------:R-:W-:Y:S01]  /*273e0*/  PLOP3.LUT P6, PT, P6, PT, PT, 0x8, 0x0 ;  /* 0x000000000000781c */ /* 0x000fe200037ce170 */
[----:B------:R-:W-:-:S12]  /*273f0*/  IMAD.MOV.U32 R15, RZ, RZ, -0x1 ;  /* 0xffffffffff0f7424 */ /* 0x000fd800078e00ff */
[----:B0-----:R-:W-:Y:S05]  /*27400*/  WARPSYNC.COLLECTIVE R15, `(.L_x_2708) ;  /* 0x000000000f087348 */ /* 0x001fea0003c00000 */
[----:B------:R-:W-:Y:S01]  /*27410*/  VOTE.ANY R14, PT, P6 ;  /* 0x00000000000e7806 */ /* 0x000fe200030e0100 */
[----:B0-----:R-:W-:Y:S06]  /*27420*/  ENDCOLLECTIVE ;  /* 0x000000000000791b */ /* 0x001fec0003800000 */
.L_x_2708:
[----:B------:R-:W-:Y:S05]  /*27430*/  BSYNC B0 ;  /* 0x0000000000007941 */ /* 0x000fea0003800000 */
.L_x_2707:
        /* <DEDUP_REMOVED lines=9> */
.L_x_2709:
[----:B------:R-:W-:Y:S01]  /*274d0*/  IMAD.MOV.U32 R17, RZ, RZ, R14 ;  /* 0x000000ffff117224 */ /* 0x000fe200078e000e */
[----:B------:R-:W-:Y:S06]  /*274e0*/  BRA `(.L_x_2710) ;  /* 0xffffffd000ec7947 */ /* 0x000fec000383ffff */
.L_x_2610:
[----:B------:R-:W-:Y:S01]  /*274f0*/  BSSY B0, `(.L_x_2711) ;  /* 0x0000007000007945 */ /* 0x000fe20003800000 */
[----:B------:R-:W-:Y:S02]  /*27500*/  IMAD.MOV.U32 R13, RZ, RZ, R3 ;  /* 0x000000ffff0d7224 */ /* 0x000fe400078e0003 */
[----:B------:R-:W-:Y:S02]  /*27510*/  IMAD.MOV.U32 R11, RZ, RZ, 0x1f ;  /* 0x0000001fff0b7424 */ /* 0x000fe400078e00ff */
[----:B------:R-:W-:-:S07]  /*27520*/  IMAD.MOV.U32 R15, RZ, RZ, -0x1 ;  /* 0xffffffffff0f7424 */ /* 0x000fce00078e00ff */
[----:B012---:R-:W-:Y:S05]  /*27530*/  WARPSYNC.COLLECTIVE R15, `(.L_x_2712) ;  /* 0x000000000f087348 */ /* 0x007fea0003c00000 */
[----:B------:R3:W4:Y:S02]  /*27540*/  SHFL.IDX P6, R14, R13, R12, R11 ;  /* 0x0000000c0d0e7389 */ /* 0x00072400000c000b */
[----:B01234-:R-:W-:Y:S01]  /*27550*/  ENDCOLLECTIVE ;  /* 0x000000000000791b */ /* 0x01ffe20003800000 */
.L_x_2712:
[----:B------:R-:W-:Y:S05]  /*27560*/  BSYNC B0 ;  /* 0x0000000000007941 */ /* 0x000fea0003800000 */
.L_x_2711:
[----:B------:R-:W-:Y:S01]  /*27570*/  IMAD.MOV.U32 R5, RZ, RZ, R14 ;  /* 0x000000ffff057224 */ /* 0x000fe200078e000e */
[----:B------:R-:W-:Y:S06]  /*27580*/  BRA `(.L_x_2609) ;  /* 0xffffffd000e07947 */ /* 0x000fec000383ffff */
.L_x_2614:
[----:B0-----:R0:W2:Y:S02]  /*27590*/  SYNCS.PHASECHK.TRANS64.TRYWAIT P0, [R9+URZ+0x31c20], R0 ;  /* 0x031c2000090075a7 */ /* 0x0010a4000800017f */
[----:B--2---:R-:W-:Y:S05]  /*275a0*/  @!P0 NANOSLEEP.SYNCS 0x989680 ;  /* 0x009896800000895d */ /* 0x004fea0003900000 */
[----:B------:R-:W2:Y:S02]  /*275b0*/  @!P0 SYNCS.PHASECHK.TRANS64 P0, [R9+URZ+0x31c20], R0 ;  /* 0x031c2000090085a7 */ /* 0x000ea4000800007f */
[----:B--2---:R-:W-:Y:S05]  /*275c0*/  @!P0 BRA `(.L_x_2614) ;  /* 0xfffffffc00f08947 */ /* 0x004fea000383ffff */
[----:B------:R-:W-:Y:S05]  /*275d0*/  BRA `(.L_x_2713) ;  /* 0xffffffd8005c7947 */ /* 0x000fea000383ffff */
.L_x_2615:
        /* <DEDUP_REMOVED lines=8> */
[----:B01--4-:R-:W-:Y:S05]  /*27660*/  WARPSYNC.COLLECTIVE R15, `(.L_x_2715) ;  /* 0x000000000f087348 */ /* 0x013fea0003c00000 */
[----:B------:R2:W3:Y:S02]  /*27670*/  SHFL.IDX P6, R14, R13, R12, R11 ;  /* 0x0000000c0d0e7389 */ /* 0x0004e400000c000b */
[----:B01234-:R-:W-:Y:S01]  /*27680*/  ENDCOLLECTIVE ;  /* 0x000000000000791b */ /* 0x01ffe20003800000 */
.L_x_2715:
[----:B------:R-:W-:Y:S05]  /*27690*/  BSYNC B0 ;  /* 0x0000000000007941 */ /* 0x000fea0003800000 */
.L_x_2714:
[----:B------:R-:W-:Y:S05]  /*276a0*/  BRA `(.L_x_2716) ;  /* 0xffffffd800447947 */ /* 0x000fea000383ffff */
.L_x_2616:
[----:B------:R-:W-:Y:S01]  /*276b0*/  BSSY B0, `(.L_x_2717) ;  /* 0x0000006000007945 */ /* 0x000fe20003800000 */
[----:B------:R-:W-:-:S07]  /*276c0*/  IMAD.MOV.U32 R15, RZ, RZ, -0x1 ;  /* 0xffffffffff0f7424 */ /* 0x000fce00078e00ff */
[----:B01--4-:R-:W-:Y:S05]  /*276d0*/  WARPSYNC.COLLECTIVE R15, `(.L_x_2718) ;  /* 0x000000000f0c7348 */ /* 0x013fea0003c00000 */
[----:B------:R-:W-:Y:S02]  /*276e0*/  ELECT P6, UR62, PT ;  /* 0x00000000003e782f */ /* 0x000fe400038c0000 */
[----:B------:R-:W-:Y:S01]  /*276f0*/  MOV R14, UR62 ;  /* 0x0000003e000e7c02 */ /* 0x000fe20008000f00 */
[----:B01--4-:R-:W-:Y:S10]  /*27700*/  ENDCOLLECTIVE ;  /* 0x000000000000791b */ /* 0x013ff40003800000 */
.L_x_2718:
[----:B------:R-:W-:Y:S05]  /*27710*/  BSYNC B0 ;  /* 0x0000000000007941 */ /* 0x000fea0003800000 */
.L_x_2717:
[----:B------:R-:W-:Y:S05]  /*27720*/  BRA `(.L_x_2719) ;  /* 0xffffffd800387947 */ /* 0x000fea000383ffff */
.L_x_2618:
[----:B0-----:R0:W2:Y:S02]  /*27730*/  SYNCS.PHASECHK.TRANS64.TRYWAIT P0, [R6+URZ], R3 ;  /* 0x00000003060075a7 */ /* 0x0010a4000800017f */
[----:B--2---:R-:W-:Y:S05]  /*27740*/  @!P0 NANOSLEEP.SYNCS 0x989680 ;  /* 0x009896800000895d */ /* 0x004fea0003900000 */
[----:B------:R-:W2:Y:S02]  /*27750*/  @!P0 SYNCS.PHASECHK.TRANS64 P0, [R6+URZ], R3 ;  /* 0x00000003060085a7 */ /* 0x000ea4000800007f */
[----:B--2---:R-:W-:Y:S05]  /*27760*/  @!P0 BRA `(.L_x_2618) ;  /* 0xfffffffc00f08947 */ /* 0x004fea000383ffff */
[----:B------:R-:W-:Y:S05]  /*27770*/  BRA `(.L_x_2720) ;  /* 0xffffffd800747947 */ /* 0x000fea000383ffff */
.L_x_2619:
[----:B--2---:R2:W3:Y:S02]  /*27780*/  SYNCS.PHASECHK.TRANS64.TRYWAIT P0, [R7+URZ], R2 ;  /* 0x00000002070075a7 */ /* 0x0044e4000800017f */
[----:B---3--:R-:W-:Y:S05]  /*27790*/  @!P0 NANOSLEEP.SYNCS 0x989680 ;  /* 0x009896800000895d */ /* 0x008fea0003900000 */
[----:B------:R-:W3:Y:S02]  /*277a0*/  @!P0 SYNCS.PHASECHK.TRANS64 P0, [R7+URZ], R2 ;  /* 0x00000002070085a7 */ /* 0x000ee4000800007f */
[----:B---3--:R-:W-:Y:S05]  /*277b0*/  @!P0 BRA `(.L_x_2619) ;  /* 0xfffffffc00f08947 */ /* 0x008fea000383ffff */
[----:B------:R-:W-:Y:S05]  /*277c0*/  BRA `(.L_x_2721) ;  /* 0xffffffd800687947 */ /* 0x000fea000383ffff */
.L_x_2621:
[----:B---3--:R3:W0:Y:S02]  /*277d0*/  SYNCS.PHASECHK.TRANS64.TRYWAIT P0, [R4+URZ], R3 ;  /* 0x00000003040075a7 */ /* 0x008624000800017f */
[----:B0-----:R-:W-:Y:S05]  /*277e0*/  @!P0 NANOSLEEP.SYNCS 0x989680 ;  /* 0x009896800000895d */ /* 0x001fea0003900000 */
[----:B------:R-:W0:Y:S02]  /*277f0*/  @!P0 SYNCS.PHASECHK.TRANS64 P0, [R4+URZ], R3 ;  /* 0x00000003040085a7 */ /* 0x000e24000800007f */
[----:B0-----:R-:W-:Y:S05]  /*27800*/  @!P0 BRA `(.L_x_2621) ;  /* 0xfffffffc00f08947 */ /* 0x001fea000383ffff */
[----:B------:R-:W-:Y:S05]  /*27810*/  BRA `(.L_x_2722) ;  /* 0xffffffd8006c7947 */ /* 0x000fea000383ffff */
.L_x_2723:
        /* <DEDUP_REMOVED lines=14> */
.L_x_2732:


//--------------------- .nv.global.init           --------------------------
	.section	.nv.global.init,"aw",@progbits
.nv.global.init:
	.type		$str$20,@object
	.size		$str$20,($str$21 - $str$20)
$str$20:
        /*0000*/ 	.byte	0x28, 0x61, 0x64, 0x64, 0x72, 0x65, 0x73, 0x73, 0x20, 0x26, 0x20, 0x6d, 0x61, 0x73, 0x6b, 0x29
        /*0010*/ 	.byte	0x20, 0x3d, 0x3d, 0x20, 0x30, 0x00
	.type		$str$21,@object
	.size		$str$21,(__unnamed_5 - $str$21)
$str$21:
        /*0016*/ 	.byte	0x2f, 0x74, 0x6d, 0x70, 0x2f, 0x6f, 0x73, 0x73, 0x5f, 0x6b, 0x65, 0x72, 0x6e, 0x65, 0x6c, 0x73
        /*0026*/ 	.byte	0x5f, 0x73, 0x72, 0x63, 0x2f, 0x66, 0x6c, 0x61, 0x73, 0x68, 0x5f, 0x61, 0x74, 0x74, 0x65, 0x6e
        /*0036*/ 	.byte	0x74, 0x69, 0x6f, 0x6e, 0x2f, 0x63, 0x73, 0x72, 0x63, 0x2f, 0x63, 0x75, 0x74, 0x6c, 0x61, 0x73
        /*0046*/ 	.byte	0x73, 0x2f, 0x69, 0x6e, 0x63, 0x6c, 0x75, 0x64, 0x65, 0x2f, 0x63, 0x75, 0x74, 0x65, 0x2f, 0x70
        /*0056*/ 	.byte	0x6f, 0x69, 0x6e, 0x74, 0x65, 0x72, 0x5f, 0x66, 0x6c, 0x61, 0x67, 0x67, 0x65, 0x64, 0x2e, 0x68
        /*0066*/ 	.byte	0x70, 0x70, 0x00
	.type		__unnamed_5,@object
	.size		__unnamed_5,(__unnamed_4 - __unnamed_5)
__unnamed_5:
        /* <DEDUP_REMOVED lines=24> */
	.type		__unnamed_4,@object
	.size		__unnamed_4,(__unnamed_9 - __unnamed_4)
__unnamed_4:
        /* <DEDUP_REMOVED lines=24> */
	.type		__unnamed_9,@object
	.size		__unnamed_9,(__unnamed_3 - __unnamed_9)
__unnamed_9:
        /* <DEDUP_REMOVED lines=24> */
        /*04e9*/ 	.byte	0x00
	.type		__unnamed_3,@object
	.size		__unnamed_3,(__unnamed_7 - __unnamed_3)
__unnamed_3:
        /* <DEDUP_REMOVED lines=29> */
	.type		__unnamed_7,@object
	.size		__unnamed_7,(__unnamed_2 - __unnamed_7)
__unnamed_7:
        /* <DEDUP_REMOVED lines=29> */
	.type		__unnamed_2,@object
	.size		__unnamed_2,(__unnamed_8 - __unnamed_2)
__unnamed_2:
        /* <DEDUP_REMOVED lines=29> */
	.type		__unnamed_8,@object
	.size		__unnamed_8,(__unnamed_1 - __unnamed_8)
__unnamed_8:
        /* <DEDUP_REMOVED lines=29> */
	.type		__unnamed_1,@object
	.size		__unnamed_1,(__unnamed_6 - __unnamed_1)
__unnamed_1:
        /* <DEDUP_REMOVED lines=28> */
        /*0dda*/ 	.byte	0x31, 0x33, 0x38, 0x32, 0x34, 0x3e, 0x3e, 0x3e, 0x3e, 0x3e, 0x20, 0x26, 0x5d, 0x00
	.type		__unnamed_6,@object
	.size		__unnamed_6,(.L_5 - __unnamed_6)
__unnamed_6:
        /* <DEDUP_REMOVED lines=29> */
.L_5:


//--------------------- .nv.shared._ZN7cutlass13device_kernelIN5flash11enable_sm90INS1_16FlashAttnFwdSm90INS1_25CollectiveMainloopFwdSm90ILi2EN4cute5tupleIJNS5_1CILi1EEES8_S8_EEENS6_IJNS7_ILi192EEENS7_ILi144EEENS7_ILi96EEEEEELi96ENS_6half_tEfNS_4arch4Sm90ELb0ELb0ELb1ELb0ELb0ELb0ELb0ELb0ELb1ELb1ELb0ELb0EEENS1_21CollectiveEpilogueFwdINS6_IJSA_SC_SB_EEES9_SE_SG_Li384ELb0ELb1ELb0ELb0EEENS1_29StaticPersistentTileSchedulerILb0EEEEEEEEEvNT_6ParamsE --------------------------
	.section	.nv.shared._ZN7cutlass13device_kernelIN5flash11enable_sm90INS1_16FlashAttnFwdSm90INS1_25CollectiveMainloopFwdSm90ILi2EN4cute5tupleIJNS5_1CILi1EEES8_S8_EEENS6_IJNS7_ILi192EEENS7_ILi144EEENS7_ILi96EEEEEELi96ENS_6half_tEfNS_4arch4Sm90ELb0ELb0ELb1ELb0ELb0ELb0ELb0ELb0ELb1ELb1ELb0ELb0EEENS1_21CollectiveEpilogueFwdINS6_IJSA_SC_SB_EEES9_SE_SG_Li384ELb0ELb1ELb0ELb0EEENS1_29StaticPersistentTileSchedulerILb0EEEEEEEEEvNT_6ParamsE,"aw",@nobits
	.sectionflags	@""
	.align	16
	.zero		1024


//--------------------- .nv.shared.reserved.0     --------------------------
	.section	.nv.shared.reserved.0,"aw",@nobits
	.weak		__nv_reservedSMEM_offset_0_alias
	.size		__nv_reservedSMEM_offset_0_alias, 0, 0
	.other		__nv_reservedSMEM_offset_0_alias,@"STO_CUDA_RESERVED_SHARED STV_DEFAULT"
__nv_reservedSMEM_offset_0_alias:
	.zero		0


//--------------------- .nv.global                --------------------------
	.section	.nv.global,"aw",@nobits
.nv.global:
	.type		_ZN81_INTERNAL_05ab1c1b_45_flash_fwd_hdim96_fp16_softcap_packgqa_sm90_cu_60c5005d_31914cute1_E,@object
	.size		_ZN81_INTERNAL_05ab1c1b_45_flash_fwd_hdim96_fp16_softcap_packgqa_sm90_cu_60c5005d_31914cute1_E,(_ZN81_INTERNAL_05ab1c1b_45_flash_fwd_hdim96_fp16_softcap_packgqa_sm90_cu_60c5005d_31914cuda3std3__45__cpo6cbeginE - _ZN81_INTERNAL_05ab1c1b_45_flash_fwd_hdim96_fp16_softcap_packgqa_sm90_cu_60c5005d_31914cute1_E)
_ZN81_INTERNAL_05ab1c1b_45_flash_fwd_hdim96_fp16_softcap_packgqa_sm90_cu_60c5005d_31914cute1_E:
	.zero		1
	.type		_ZN81_INTERNAL_05ab1c1b_45_flash_fwd_hdim96_fp16_softcap_packgqa_sm90_cu_60c5005d_31914cuda3std3__45__cpo6cbeginE,@object
	.size		_ZN81_INTERNAL_05ab1c1b_45_flash_fwd_hdim96_fp16_softcap_packgqa_sm90_cu_60c5005d_31914cuda3std3__45__cpo6cbeginE,(_ZN81_INTERNAL_05ab1c1b_45_flash_fwd_hdim96_fp16_softcap_packgqa_sm90_cu_60c5005d_31914cuda3std3__48in_placeE - _ZN81_INTERNAL_05ab1c1b_45_flash_fwd_hdim96_fp16_softcap_packgqa_sm90_cu_60c5005d_31914cuda3std3__45__cpo6cbeginE)
_ZN81_INTERNAL_05ab1c1b_45_flash_fwd_hdim96_fp16_softcap_packgqa_sm90_cu_60c5005d_31914cuda3std3__45__cpo6cbeginE:
	.zero		1
	.type		_ZN81_INTERNAL_05ab1c1b_45_flash_fwd_hdim96_fp16_softcap_packgqa_sm90_cu_60c5005d_31914cuda3std3__48in_placeE,@object
	.size		_ZN81_INTERNAL_05ab1c1b_45_flash_fwd_hdim96_fp16_softcap_packgqa_sm90_cu_60c5005d_31914cuda3std3__48in_placeE,(_ZN81_INTERNAL_05ab1c1b_45_flash_fwd_hdim96_fp16_softcap_packgqa_sm90_cu_60c5005d_31914cuda3std6ranges3__45__cpo9iter_moveE - _ZN81_INTERNAL_05ab1c1b_45_flash_fwd_hdim96_fp16_softcap_packgqa_sm90_cu_60c5005d_31914cuda3std3__48in_placeE)
_ZN81_INTERNAL_05ab1c1b_45_flash_fwd_hdim96_fp16_softcap_packgqa_sm90_cu_60c5005d_31914cuda3std3__48in_placeE:
	.zero		1
	.type		_ZN81_INTERNAL_05ab1c1b_45_flash_fwd_hdim96_fp16_softcap_packgqa_sm90_cu_60c5005d_31914cuda3std6ranges3__45__cpo9iter_moveE,@object
	.size		_ZN81_INTERNAL_05ab1c1b_45_flash_fwd_hdim96_fp16_softcap_packgqa_sm90_cu_60c5005d_31914cuda3std6ranges3__45__cpo9iter_moveE,(_ZN81_INTERNAL_05ab1c1b_45_flash_fwd_hdim96_fp16_softcap_packgqa_sm90_cu_60c5005d_31914cuda3std3__45__cpo5beginE - _ZN81_INTERNAL_05ab1c1b_45_flash_fwd_hdim96_fp16_softcap_packgqa_sm90_cu_60c5005d_31914cuda3std6ranges3__45__cpo9iter_moveE)
_ZN81_INTERNAL_05ab1c1b_45_flash_fwd_hdim96_fp16_softcap_packgqa_sm90_cu_60c5005d_31914cuda3std6ranges3__45__cpo9iter_moveE:
	.zero		1
	.type		_ZN81_INTERNAL_05ab1c1b_45_flash_fwd_hdim96_fp16_softcap_packgqa_sm90_cu_60c5005d_31914cuda3std3__45__cpo5beginE,@object
	.size		_ZN81_INTERNAL_05ab1c1b_45_flash_fwd_hdim96_fp16_softcap_packgqa_sm90_cu_60c5005d_31914cuda3std3__45__cpo5beginE,(_ZN81_INTERNAL_05ab1c1b_45_flash_fwd_hdim96_fp16_softcap_packgqa_sm90_cu_60c5005d_31914cuda3std3__483_GLOBAL__N__05ab1c1b_45_flash_fwd_hdim96_fp16_softcap_packgqa_sm90_cu_60c5005d_31916ignoreE - _ZN81_INTERNAL_05ab1c1b_45_flash_fwd_hdim96_fp16_softcap_packgqa_sm90_cu_60c5005d_31914cuda3std3__45__cpo5beginE)
_ZN81_INTERNAL_05ab1c1b_45_flash_fwd_hdim96_fp16_softcap_packgqa_sm90_cu_60c5005d_31914cuda3std3__45__cpo5beginE:
	.zero		1
	.type		_ZN81_INTERNAL_05ab1c1b_45_flash_fwd_hdim96_fp16_softcap_packgqa_sm90_cu_60c5005d_31914cuda3std3__483_GLOBAL__N__05ab1c1b_45_flash_fwd_hdim96_fp16_softcap_packgqa_sm90_cu_60c5005d_31916ignoreE,@object
	.size		_ZN81_INTERNAL_05ab1c1b_45_flash_fwd_hdim96_fp16_softcap_packgqa_sm90_cu_60c5005d_31914cuda3std3__483_GLOBAL__N__05ab1c1b_45_flash_fwd_hdim96_fp16_softcap_packgqa_sm90_cu_60c5005d_31916ignoreE,(_ZN81_INTERNAL_05ab1c1b_45_flash_fwd_hdim96_fp16_softcap_packgqa_sm90_cu_60c5005d_31914cute7productE - _ZN81_INTERNAL_05ab1c1b_45_flash_fwd_hdim96_fp16_softcap_packgqa_sm90_cu_60c5005d_31914cuda3std3__483_GLOBAL__N__05ab1c1b_45_flash_fwd_hdim96_fp16_softcap_packgqa_sm90_cu_60c5005d_31916ignoreE)
_ZN81_INTERNAL_05ab1c1b_45_flash_fwd_hdim96_fp16_softcap_packgqa_sm90_cu_60c5005d_31914cuda3std3__483_GLOBAL__N__05ab1c1b_45_flash_fwd_hdim96_fp16_softcap_packgqa_sm90_cu_60c5005d_31916ignoreE:
	.zero		1
	.type		_ZN81_INTERNAL_05ab1c1b_45_flash_fwd_hdim96_fp16_softcap_packgqa_sm90_cu_60c5005d_31914cute7productE,@object
	.size		_ZN81_INTERNAL_05ab1c1b_45_flash_fwd_hdim96_fp16_softcap_packgqa_sm90_cu_60c5005d_31914cute7productE,(_ZN81_INTERNAL_05ab1c1b_45_flash_fwd_hdim96_fp16_softcap_packgqa_sm90_cu_60c5005d_31914cuda3std3__45__cpo3endE - _ZN81_INTERNAL_05ab1c1b_45_flash_fwd_hdim96_fp16_softcap_packgqa_sm90_cu_60c5005d_31914cute7productE)
_ZN81_INTERNAL_05ab1c1b_45_flash_fwd_hdim96_fp16_softcap_packgqa_sm90_cu_60c5005d_31914cute7productE:
	.zero		1
	.type		_ZN81_INTERNAL_05ab1c1b_45_flash_fwd_hdim96_fp16_softcap_packgqa_sm90_cu_60c5005d_31914cuda3std3__45__cpo3endE,@object
	.size		_ZN81_INTERNAL_05ab1c1b_45_flash_fwd_hdim96_fp16_softcap_packgqa_sm90_cu_60c5005d_31914cuda3std3__45__cpo3endE,(_ZN81_INTERNAL_05ab1c1b_45_flash_fwd_hdim96_fp16_softcap_packgqa_sm90_cu_60c5005d_31914cuda3std3__419piecewise_constructE - _ZN81_INTERNAL_05ab1c1b_45_flash_fwd_hdim96_fp16_softcap_packgqa_sm90_cu_60c5005d_31914cuda3std3__45__cpo3endE)
_ZN81_INTERNAL_05ab1c1b_45_flash_fwd_hdim96_fp16_softcap_packgqa_sm90_cu_60c5005d_31914cuda3std3__45__cpo3endE:
	.zero		1
	.type		_ZN81_INTERNAL_05ab1c1b_45_flash_fwd_hdim96_fp16_softcap_packgqa_sm90_cu_60c5005d_31914cuda3std3__419piecewise_constructE,@object
	.size		_ZN81_INTERNAL_05ab1c1b_45_flash_fwd_hdim96_fp16_softcap_packgqa_sm90_cu_60c5005d_31914cuda3std3__419piecewise_constructE,(_ZN81_INTERNAL_05ab1c1b_45_flash_fwd_hdim96_fp16_softcap_packgqa_sm90_cu_60c5005d_31914cuda3std3__45__cpo4cendE - _ZN81_INTERNAL_05ab1c1b_45_flash_fwd_hdim96_fp16_softcap_packgqa_sm90_cu_60c5005d_31914cuda3std3__419piecewise_constructE)
_ZN81_INTERNAL_05ab1c1b_45_flash_fwd_hdim96_fp16_softcap_packgqa_sm90_cu_60c5005d_31914cuda3std3__419piecewise_constructE:
	.zero		1
	.type		_ZN81_INTERNAL_05ab1c1b_45_flash_fwd_hdim96_fp16_softcap_packgqa_sm90_cu_60c5005d_31914cuda3std3__45__cpo4cendE,@object
	.size		_ZN81_INTERNAL_05ab1c1b_45_flash_fwd_hdim96_fp16_softcap_packgqa_sm90_cu_60c5005d_31914cuda3std3__45__cpo4cendE,(_ZN81_INTERNAL_05ab1c1b_45_flash_fwd_hdim96_fp16_softcap_packgqa_sm90_cu_60c5005d_31914cuda3std6ranges3__45__cpo4swapE - _ZN81_INTERNAL_05ab1c1b_45_flash_fwd_hdim96_fp16_softcap_packgqa_sm90_cu_60c5005d_31914cuda3std3__45__cpo4cendE)
_ZN81_INTERNAL_05ab1c1b_45_flash_fwd_hdim96_fp16_softcap_packgqa_sm90_cu_60c5005d_31914cuda3std3__45__cpo4cendE:
	.zero		1
	.type		_ZN81_INTERNAL_05ab1c1b_45_flash_fwd_hdim96_fp16_softcap_packgqa_sm90_cu_60c5005d_31914cuda3std6ranges3__45__cpo4swapE,@object
	.size		_ZN81_INTERNAL_05ab1c1b_45_flash_fwd_hdim96_fp16_softcap_packgqa_sm90_cu_60c5005d_31914cuda3std6ranges3__45__cpo4swapE,(.L_16 - _ZN81_INTERNAL_05ab1c1b_45_flash_fwd_hdim96_fp16_softcap_packgqa_sm90_cu_60c5005d_31914cuda3std6ranges3__45__cpo4swapE)
_ZN81_INTERNAL_05ab1c1b_45_flash_fwd_hdim96_fp16_softcap_packgqa_sm90_cu_60c5005d_31914cuda3std6ranges3__45__cpo4swapE:
	.zero		1
.L_16:


//--------------------- .nv.shared._ZN7cutlass13device_kernelIN5flash11enable_sm90INS1_16FlashAttnFwdSm90INS1_25CollectiveMainloopFwdSm90ILi2EN4cute5tupleIJNS5_1CILi1EEES8_S8_EEENS6_IJNS7_ILi192EEENS7_ILi144EEENS7_ILi96EEEEEELi96ENS_6half_tEfNS_4arch4Sm90ELb0ELb0ELb1ELb1ELb0ELb0ELb0ELb0ELb1ELb1ELb0ELb0EEENS1_21CollectiveEpilogueFwdINS6_IJSA_SC_SB_EEES9_SE_SG_Li384ELb1ELb1ELb0ELb0EEENS1_36VarlenDynamicPersistentTileSchedulerILi192ELi144ELi384ELi128ELb0ELb1ELb1ELb0ELb1ELb1EEEEEEEEEvNT_6ParamsE --------------------------
	.section	.nv.shared._ZN7cutlass13device_kernelIN5flash11enable_sm90INS1_16FlashAttnFwdSm90INS1_25CollectiveMainloopFwdSm90ILi2EN4cute5tupleIJNS5_1CILi1EEES8_S8_EEENS6_IJNS7_ILi192EEENS7_ILi144EEENS7_ILi96EEEEEELi96ENS_6half_tEfNS_4arch4Sm90ELb0ELb0ELb1ELb1ELb0ELb0ELb0ELb0ELb1ELb1ELb0ELb0EEENS1_21CollectiveEpilogueFwdINS6_IJSA_SC_SB_EEES9_SE_SG_Li384ELb1ELb1ELb0ELb0EEENS1_36VarlenDynamicPersistentTileSchedulerILi192ELi144ELi384ELi128ELb0ELb1ELb1ELb0ELb1ELb1EEEEEEEEEvNT_6ParamsE,"aw",@nobits
	.sectionflags	@""
	.align	16
	.zero		1024


//--------------------- .nv.shared._ZN7cutlass13device_kernelIN5flash11enable_sm90INS1_16FlashAttnFwdSm90INS1_25CollectiveMainloopFwdSm90ILi2EN4cute5tupleIJNS5_1CILi1EEES8_S8_EEENS6_IJNS7_ILi192EEENS7_ILi144EEENS7_ILi96EEEEEELi96ENS_6half_tEfNS_4arch4Sm90ELb0ELb0ELb1ELb1ELb0ELb1ELb0ELb0ELb1ELb1ELb0ELb0EEENS1_21CollectiveEpilogueFwdINS6_IJSA_SC_SB_EEES9_SE_SG_Li384ELb1ELb1ELb0ELb0EEENS1_36VarlenDynamicPersistentTileSchedulerILi192ELi144ELi384ELi128ELb0ELb1ELb1ELb0ELb1ELb1EEEEEEEEEvNT_6ParamsE --------------------------
	.section	.nv.shared._ZN7cutlass13device_kernelIN5flash11enable_sm90INS1_16FlashAttnFwdSm90INS1_25CollectiveMainloopFwdSm90ILi2EN4cute5tupleIJNS5_1CILi1EEES8_S8_EEENS6_IJNS7_ILi192EEENS7_ILi144EEENS7_ILi96EEEEEELi96ENS_6half_tEfNS_4arch4Sm90ELb0ELb0ELb1ELb1ELb0ELb1ELb0ELb0ELb1ELb1ELb0ELb0EEENS1_21CollectiveEpilogueFwdINS6_IJSA_SC_SB_EEES9_SE_SG_Li384ELb1ELb1ELb0ELb0EEENS1_36VarlenDynamicPersistentTileSchedulerILi192ELi144ELi384ELi128ELb0ELb1ELb1ELb0ELb1ELb1EEEEEEEEEvNT_6ParamsE,"aw",@nobits
	.sectionflags	@""
	.align	16
	.zero		1024


//--------------------- .nv.shared._ZN7cutlass13device_kernelIN5flash11enable_sm90INS1_16FlashAttnFwdSm90INS1_25CollectiveMainloopFwdSm90ILi2EN4cute5tupleIJNS5_1CILi1EEES8_S8_EEENS6_IJNS7_ILi192EEENS7_ILi128EEENS7_ILi96EEEEEELi96ENS_6half_tEfNS_4arch4Sm90ELb0ELb1ELb1ELb0ELb0ELb0ELb0ELb0ELb1ELb1ELb0ELb0EEENS1_21CollectiveEpilogueFwdINS6_IJSA_SC_SB_EEES9_SE_SG_Li384ELb0ELb1ELb0ELb0EEENS1_30DynamicPersistentTileSchedulerILi384ELi128ELb0ELb1ELb1EEEEEEEEEvNT_6ParamsE --------------------------
	.section	.nv.shared._ZN7cutlass13device_kernelIN5flash11enable_sm90INS1_16FlashAttnFwdSm90INS1_25CollectiveMainloopFwdSm90ILi2EN4cute5tupleIJNS5_1CILi1EEES8_S8_EEENS6_IJNS7_ILi192EEENS7_ILi128EEENS7_ILi96EEEEEELi96ENS_6half_tEfNS_4arch4Sm90ELb0ELb1ELb1ELb0ELb0ELb0ELb0ELb0ELb1ELb1ELb0ELb0EEENS1_21CollectiveEpilogueFwdINS6_IJSA_SC_SB_EEES9_SE_SG_Li384ELb0ELb1ELb0ELb0EEENS1_30DynamicPersistentTileSchedulerILi384ELi128ELb0ELb1ELb1EEEEEEEEEvNT_6ParamsE,"aw",@nobits
	.sectionflags	@""
	.align	16
	.zero		1024


//--------------------- .nv.shared._ZN7cutlass13device_kernelIN5flash11enable_sm90INS1_16FlashAttnFwdSm90INS1_25CollectiveMainloopFwdSm90ILi2EN4cute5tupleIJNS5_1CILi1EEES8_S8_EEENS6_IJNS7_ILi192EEENS7_ILi128EEENS7_ILi96EEEEEELi96ENS_6half_tEfNS_4arch4Sm90ELb0ELb1ELb1ELb1ELb0ELb0ELb0ELb0ELb1ELb1ELb0ELb0EEENS1_21CollectiveEpilogueFwdINS6_IJSA_SC_SB_EEES9_SE_SG_Li384ELb1ELb1ELb0ELb0EEENS1_36VarlenDynamicPersistentTileSchedulerILi192ELi128ELi384ELi128ELb0ELb1ELb1ELb1ELb0ELb1EEEEEEEEEvNT_6ParamsE --------------------------
	.section	.nv.shared._ZN7cutlass13device_kernelIN5flash11enable_sm90INS1_16FlashAttnFwdSm90INS1_25CollectiveMainloopFwdSm90ILi2EN4cute5tupleIJNS5_1CILi1EEES8_S8_EEENS6_IJNS7_ILi192EEENS7_ILi128EEENS7_ILi96EEEEEELi96ENS_6half_tEfNS_4arch4Sm90ELb0ELb1ELb1ELb1ELb0ELb0ELb0ELb0ELb1ELb1ELb0ELb0EEENS1_21CollectiveEpilogueFwdINS6_IJSA_SC_SB_EEES9_SE_SG_Li384ELb1ELb1ELb0ELb0EEENS1_36VarlenDynamicPersistentTileSchedulerILi192ELi128ELi384ELi128ELb0ELb1ELb1ELb1ELb0ELb1EEEEEEEEEvNT_6ParamsE,"aw",@nobits
	.sectionflags	@""
	.align	16
	.zero		1024


//--------------------- .nv.shared._ZN7cutlass13device_kernelIN5flash11enable_sm90INS1_16FlashAttnFwdSm90INS1_25CollectiveMainloopFwdSm90ILi2EN4cute5tupleIJNS5_1CILi1EEES8_S8_EEENS6_IJNS7_ILi192EEENS7_ILi128EEENS7_ILi96EEEEEELi96ENS_6half_tEfNS_4arch4Sm90ELb0ELb1ELb1ELb1ELb0ELb1ELb0ELb0ELb1ELb1ELb0ELb0EEENS1_21CollectiveEpilogueFwdINS6_IJSA_SC_SB_EEES9_SE_SG_Li384ELb1ELb1ELb0ELb0EEENS1_36VarlenDynamicPersistentTileSchedulerILi192ELi128ELi384ELi128ELb0ELb1ELb1ELb1ELb0ELb1EEEEEEEEEvNT_6ParamsE --------------------------
	.section	.nv.shared._ZN7cutlass13device_kernelIN5flash11enable_sm90INS1_16FlashAttnFwdSm90INS1_25CollectiveMainloopFwdSm90ILi2EN4cute5tupleIJNS5_1CILi1EEES8_S8_EEENS6_IJNS7_ILi192EEENS7_ILi128EEENS7_ILi96EEEEEELi96ENS_6half_tEfNS_4arch4Sm90ELb0ELb1ELb1ELb1ELb0ELb1ELb0ELb0ELb1ELb1ELb0ELb0EEENS1_21CollectiveEpilogueFwdINS6_IJSA_SC_SB_EEES9_SE_SG_Li384ELb1ELb1ELb0ELb0EEENS1_36VarlenDynamicPersistentTileSchedulerILi192ELi128ELi384ELi128ELb0ELb1ELb1ELb1ELb0ELb1EEEEEEEEEvNT_6ParamsE,"aw",@nobits
	.sectionflags	@""
	.align	16
	.zero		1024


//--------------------- .nv.shared._ZN7cutlass13device_kernelIN5flash11enable_sm90INS1_16FlashAttnFwdSm90INS1_25CollectiveMainloopFwdSm90ILi2EN4cute5tupleIJNS5_1CILi1EEES8_S8_EEENS6_IJNS7_ILi192EEENS7_ILi144EEENS7_ILi96EEEEEELi96ENS_6half_tEfNS_4arch4Sm90ELb1ELb0ELb1ELb0ELb0ELb0ELb0ELb0ELb1ELb1ELb0ELb0EEENS1_21CollectiveEpilogueFwdINS6_IJSA_SC_SB_EEES9_SE_SG_Li384ELb0ELb1ELb0ELb0EEENS1_30DynamicPersistentTileSchedulerILi384ELi128ELb0ELb1ELb1EEEEEEEEEvNT_6ParamsE --------------------------
	.section	.nv.shared._ZN7cutlass13device_kernelIN5flash11enable_sm90INS1_16FlashAttnFwdSm90INS1_25CollectiveMainloopFwdSm90ILi2EN4cute5tupleIJNS5_1CILi1EEES8_S8_EEENS6_IJNS7_ILi192EEENS7_ILi144EEENS7_ILi96EEEEEELi96ENS_6half_tEfNS_4arch4Sm90ELb1ELb0ELb1ELb0ELb0ELb0ELb0ELb0ELb1ELb1ELb0ELb0EEENS1_21CollectiveEpilogueFwdINS6_IJSA_SC_SB_EEES9_SE_SG_Li384ELb0ELb1ELb0ELb0EEENS1_30DynamicPersistentTileSchedulerILi384ELi128ELb0ELb1ELb1EEEEEEEEEvNT_6ParamsE,"aw",@nobits
	.sectionflags	@""
	.align	16
	.zero		1024


//--------------------- .nv.shared._ZN7cutlass13device_kernelIN5flash11enable_sm90INS1_16FlashAttnFwdSm90INS1_25CollectiveMainloopFwdSm90ILi2EN4cute5tupleIJNS5_1CILi1EEES8_S8_EEENS6_IJNS7_ILi192EEENS7_ILi144EEENS7_ILi96EEEEEELi96ENS_6half_tEfNS_4arch4Sm90ELb1ELb0ELb1ELb1ELb0ELb0ELb0ELb0ELb1ELb1ELb0ELb0EEENS1_21CollectiveEpilogueFwdINS6_IJSA_SC_SB_EEES9_SE_SG_Li384ELb1ELb1ELb0ELb0EEENS1_36VarlenDynamicPersistentTileSchedulerILi192ELi144ELi384ELi128ELb0ELb1ELb1ELb1ELb1ELb1EEEEEEEEEvNT_6ParamsE --------------------------
	.section	.nv.shared._ZN7cutlass13device_kernelIN5flash11enable_sm90INS1_16FlashAttnFwdSm90INS1_25CollectiveMainloopFwdSm90ILi2EN4cute5tupleIJNS5_1CILi1EEES8_S8_EEENS6_IJNS7_ILi192EEENS7_ILi144EEENS7_ILi96EEEEEELi96ENS_6half_tEfNS_4arch4Sm90ELb1ELb0ELb1ELb1ELb0ELb0ELb0ELb0ELb1ELb1ELb0ELb0EEENS1_21CollectiveEpilogueFwdINS6_IJSA_SC_SB_EEES9_SE_SG_Li384ELb1ELb1ELb0ELb0EEENS1_36VarlenDynamicPersistentTileSchedulerILi192ELi144ELi384ELi128ELb0ELb1ELb1ELb1ELb1ELb1EEEEEEEEEvNT_6ParamsE,"aw",@nobits
	.sectionflags	@""
	.align	16
	.zero		1024


//--------------------- .nv.shared._ZN7cutlass13device_kernelIN5flash11enable_sm90INS1_16FlashAttnFwdSm90INS1_25CollectiveMainloopFwdSm90ILi2EN4cute5tupleIJNS5_1CILi1EEES8_S8_EEENS6_IJNS7_ILi192EEENS7_ILi144EEENS7_ILi96EEEEEELi96ENS_6half_tEfNS_4arch4Sm90ELb1ELb0ELb1ELb1ELb0ELb1ELb0ELb0ELb1ELb1ELb0ELb0EEENS1_21CollectiveEpilogueFwdINS6_IJSA_SC_SB_EEES9_SE_SG_Li384ELb1ELb1ELb0ELb0EEENS1_36VarlenDynamicPersistentTileSchedulerILi192ELi144ELi384ELi128ELb0ELb1ELb1ELb1ELb1ELb1EEEEEEEEEvNT_6ParamsE --------------------------
	.section	.nv.shared._ZN7cutlass13device_kernelIN5flash11enable_sm90INS1_16FlashAttnFwdSm90INS1_25CollectiveMainloopFwdSm90ILi2EN4cute5tupleIJNS5_1CILi1EEES8_S8_EEENS6_IJNS7_ILi192EEENS7_ILi144EEENS7_ILi96EEEEEELi96ENS_6half_tEfNS_4arch4Sm90ELb1ELb0ELb1ELb1ELb0ELb1ELb0ELb0ELb1ELb1ELb0ELb0EEENS1_21CollectiveEpilogueFwdINS6_IJSA_SC_SB_EEES9_SE_SG_Li384ELb1ELb1ELb0ELb0EEENS1_36VarlenDynamicPersistentTileSchedulerILi192ELi144ELi384ELi128ELb0ELb1ELb1ELb1ELb1ELb1EEEEEEEEEvNT_6ParamsE,"aw",@nobits
	.sectionflags	@""
	.align	16
	.zero		1024


//--------------------- .nv.constant0._ZN7cutlass13device_kernelIN5flash11enable_sm90INS1_16FlashAttnFwdSm90INS1_25CollectiveMainloopFwdSm90ILi2EN4cute5tupleIJNS5_1CILi1EEES8_S8_EEENS6_IJNS7_ILi192EEENS7_ILi144EEENS7_ILi96EEEEEELi96ENS_6half_tEfNS_4arch4Sm90ELb0ELb0ELb1ELb0ELb0ELb0ELb0ELb0ELb1ELb1ELb0ELb0EEENS1_21CollectiveEpilogueFwdINS6_IJSA_SC_SB_EEES9_SE_SG_Li384ELb0ELb1ELb0ELb0EEENS1_29StaticPersistentTileSchedulerILb0EEEEEEEEEvNT_6ParamsE --------------------------
	.section	.nv.constant0._ZN7cutlass13device_kernelIN5flash11enable_sm90INS1_16FlashAttnFwdSm90INS1_25CollectiveMainloopFwdSm90ILi2EN4cute5tupleIJNS5_1CILi1EEES8_S8_EEENS6_IJNS7_ILi192EEENS7_ILi144EEENS7_ILi96EEEEEELi96ENS_6half_tEfNS_4arch4Sm90ELb0ELb0ELb1ELb0ELb0ELb0ELb0ELb0ELb1ELb1ELb0ELb0EEENS1_21CollectiveEpilogueFwdINS6_IJSA_SC_SB_EEES9_SE_SG_Li384ELb0ELb1ELb0ELb0EEENS1_29StaticPersistentTileSchedulerILb0EEEEEEEEEvNT_6ParamsE,"a",@progbits
	.sectionflags	@""
	.align	4
.nv.constant0._ZN7cutlass13device_kernelIN5flash11enable_sm90INS1_16FlashAttnFwdSm90INS1_25CollectiveMainloopFwdSm90ILi2EN4cute5tupleIJNS5_1CILi1EEES8_S8_EEENS6_IJNS7_ILi192EEENS7_ILi144EEENS7_ILi96EEEEEELi96ENS_6half_tEfNS_4arch4Sm90ELb0ELb0ELb1ELb0ELb0ELb0ELb0ELb0ELb1ELb1ELb0ELb0EEENS1_21CollectiveEpilogueFwdINS6_IJSA_SC_SB_EEES9_SE_SG_Li384ELb0ELb1ELb0ELb0EEENS1_29StaticPersistentTileSchedulerILb0EEEEEEEEEvNT_6ParamsE:
	.zero		3200


//--------------------- .nv.constant0._ZN7cutlass13device_kernelIN5flash11enable_sm90INS1_16FlashAttnFwdSm90INS1_25CollectiveMainloopFwdSm90ILi2EN4cute5tupleIJNS5_1CILi1EEES8_S8_EEENS6_IJNS7_ILi192EEENS7_ILi144EEENS7_ILi96EEEEEELi96ENS_6half_tEfNS_4arch4Sm90ELb0ELb0ELb1ELb1ELb0ELb0ELb0ELb0ELb1ELb1ELb0ELb0EEENS1_21CollectiveEpilogueFwdINS6_IJSA_SC_SB_EEES9_SE_SG_Li384ELb1ELb1ELb0ELb0EEENS1_36VarlenDynamicPersistentTileSchedulerILi192ELi144ELi384ELi128ELb0ELb1ELb1ELb0ELb1ELb1EEEEEEEEEvNT_6ParamsE --------------------------
	.section	.nv.constant0._ZN7cutlass13device_kernelIN5flash11enable_sm90INS1_16FlashAttnFwdSm90INS1_25CollectiveMainloopFwdSm90ILi2EN4cute5tupleIJNS5_1CILi1EEES8_S8_EEENS6_IJNS7_ILi192EEENS7_ILi144EEENS7_ILi96EEEEEELi96ENS_6half_tEfNS_4arch4Sm90ELb0ELb0ELb1ELb1ELb0ELb0ELb0ELb0ELb1ELb1ELb0ELb0EEENS1_21CollectiveEpilogueFwdINS6_IJSA_SC_SB_EEES9_SE_SG_Li384ELb1ELb1ELb0ELb0EEENS1_36VarlenDynamicPersistentTileSchedulerILi192ELi144ELi384ELi128ELb0ELb1ELb1ELb0ELb1ELb1EEEEEEEEEvNT_6ParamsE,"a",@progbits
	.sectionflags	@""
	.align	4
.nv.constant0._ZN7cutlass13device_kernelIN5flash11enable_sm90INS1_16FlashAttnFwdSm90INS1_25CollectiveMainloopFwdSm90ILi2EN4cute5tupleIJNS5_1CILi1EEES8_S8_EEENS6_IJNS7_ILi192EEENS7_ILi144EEENS7_ILi96EEEEEELi96ENS_6half_tEfNS_4arch4Sm90ELb0ELb0ELb1ELb1ELb0ELb0ELb0ELb0ELb1ELb1ELb0ELb0EEENS1_21CollectiveEpilogueFwdINS6_IJSA_SC_SB_EEES9_SE_SG_Li384ELb1ELb1ELb0ELb0EEENS1_36VarlenDynamicPersistentTileSchedulerILi192ELi144ELi384ELi128ELb0ELb1ELb1ELb0ELb1ELb1EEEEEEEEEvNT_6ParamsE:
	.zero		3328


//--------------------- .nv.constant0._ZN7cutlass13device_kernelIN5flash11enable_sm90INS1_16FlashAttnFwdSm90INS1_25CollectiveMainloopFwdSm90ILi2EN4cute5tupleIJNS5_1CILi1EEES8_S8_EEENS6_IJNS7_ILi192EEENS7_ILi144EEENS7_ILi96EEEEEELi96ENS_6half_tEfNS_4arch4Sm90ELb0ELb0ELb1ELb1ELb0ELb1ELb0ELb0ELb1ELb1ELb0ELb0EEENS1_21CollectiveEpilogueFwdINS6_IJSA_SC_SB_EEES9_SE_SG_Li384ELb1ELb1ELb0ELb0EEENS1_36VarlenDynamicPersistentTileSchedulerILi192ELi144ELi384ELi128ELb0ELb1ELb1ELb0ELb1ELb1EEEEEEEEEvNT_6ParamsE --------------------------
	.section	.nv.constant0._ZN7cutlass13device_kernelIN5flash11enable_sm90INS1_16FlashAttnFwdSm90INS1_25CollectiveMainloopFwdSm90ILi2EN4cute5tupleIJNS5_1CILi1EEES8_S8_EEENS6_IJNS7_ILi192EEENS7_ILi144EEENS7_ILi96EEEEEELi96ENS_6half_tEfNS_4arch4Sm90ELb0ELb0ELb1ELb1ELb0ELb1ELb0ELb0ELb1ELb1ELb0ELb0EEENS1_21CollectiveEpilogueFwdINS6_IJSA_SC_SB_EEES9_SE_SG_Li384ELb1ELb1ELb0ELb0EEENS1_36VarlenDynamicPersistentTileSchedulerILi192ELi144ELi384ELi128ELb0ELb1ELb1ELb0ELb1ELb1EEEEEEEEEvNT_6ParamsE,"a",@progbits
	.sectionflags	@""
	.align	4
.nv.constant0._ZN7cutlass13device_kernelIN5flash11enable_sm90INS1_16FlashAttnFwdSm90INS1_25CollectiveMainloopFwdSm90ILi2EN4cute5tupleIJNS5_1CILi1EEES8_S8_EEENS6_IJNS7_ILi192EEENS7_ILi144EEENS7_ILi96EEEEEELi96ENS_6half_tEfNS_4arch4Sm90ELb0ELb0ELb1ELb1ELb0ELb1ELb0ELb0ELb1ELb1ELb0ELb0EEENS1_21CollectiveEpilogueFwdINS6_IJSA_SC_SB_EEES9_SE_SG_Li384ELb1ELb1ELb0ELb0EEENS1_36VarlenDynamicPersistentTileSchedulerILi192ELi144ELi384ELi128ELb0ELb1ELb1ELb0ELb1ELb1EEEEEEEEEvNT_6ParamsE:
	.zero		3328


//--------------------- .nv.constant0._ZN7cutlass13device_kernelIN5flash11enable_sm90INS1_16FlashAttnFwdSm90INS1_25CollectiveMainloopFwdSm90ILi2EN4cute5tupleIJNS5_1CILi1EEES8_S8_EEENS6_IJNS7_ILi192EEENS7_ILi128EEENS7_ILi96EEEEEELi96ENS_6half_tEfNS_4arch4Sm90ELb0ELb1ELb1ELb0ELb0ELb0ELb0ELb0ELb1ELb1ELb0ELb0EEENS1_21CollectiveEpilogueFwdINS6_IJSA_SC_SB_EEES9_SE_SG_Li384ELb0ELb1ELb0ELb0EEENS1_30DynamicPersistentTileSchedulerILi384ELi128ELb0ELb1ELb1EEEEEEEEEvNT_6ParamsE --------------------------
	.section	.nv.constant0._ZN7cutlass13device_kernelIN5flash11enable_sm90INS1_16FlashAttnFwdSm90INS1_25CollectiveMainloopFwdSm90ILi2EN4cute5tupleIJNS5_1CILi1EEES8_S8_EEENS6_IJNS7_ILi192EEENS7_ILi128EEENS7_ILi96EEEEEELi96ENS_6half_tEfNS_4arch4Sm90ELb0ELb1ELb1ELb0ELb0ELb0ELb0ELb0ELb1ELb1ELb0ELb0EEENS1_21CollectiveEpilogueFwdINS6_IJSA_SC_SB_EEES9_SE_SG_Li384ELb0ELb1ELb0ELb0EEENS1_30DynamicPersistentTileSchedulerILi384ELi128ELb0ELb1ELb1EEEEEEEEEvNT_6ParamsE,"a",@progbits
	.sectionflags	@""
	.align	4
.nv.constant0._ZN7cutlass13device_kernelIN5flash11enable_sm90INS1_16FlashAttnFwdSm90INS1_25CollectiveMainloopFwdSm90ILi2EN4cute5tupleIJNS5_1CILi1EEES8_S8_EEENS6_IJNS7_ILi192EEENS7_ILi128EEENS7_ILi96EEEEEELi96ENS_6half_tEfNS_4arch4Sm90ELb0ELb1ELb1ELb0ELb0ELb0ELb0ELb0ELb1ELb1ELb0ELb0EEENS1_21CollectiveEpilogueFwdINS6_IJSA_SC_SB_EEES9_SE_SG_Li384ELb0ELb1ELb0ELb0EEENS1_30DynamicPersistentTileSchedulerILi384ELi128ELb0ELb1ELb1EEEEEEEEEvNT_6ParamsE:
	.zero		3328


//--------------------- .nv.constant0._ZN7cutlass13device_kernelIN5flash11enable_sm90INS1_16FlashAttnFwdSm90INS1_25CollectiveMainloopFwdSm90ILi2EN4cute5tupleIJNS5_1CILi1EEES8_S8_EEENS6_IJNS7_ILi192EEENS7_ILi128EEENS7_ILi96EEEEEELi96ENS_6half_tEfNS_4arch4Sm90ELb0ELb1ELb1ELb1ELb0ELb0ELb0ELb0ELb1ELb1ELb0ELb0EEENS1_21CollectiveEpilogueFwdINS6_IJSA_SC_SB_EEES9_SE_SG_Li384ELb1ELb1ELb0ELb0EEENS1_36VarlenDynamicPersistentTileSchedulerILi192ELi128ELi384ELi128ELb0ELb1ELb1ELb1ELb0ELb1EEEEEEEEEvNT_6ParamsE --------------------------
	.section	.nv.constant0._ZN7cutlass13device_kernelIN5flash11enable_sm90INS1_16FlashAttnFwdSm90INS1_25CollectiveMainloopFwdSm90ILi2EN4cute5tupleIJNS5_1CILi1EEES8_S8_EEENS6_IJNS7_ILi192EEENS7_ILi128EEENS7_ILi96EEEEEELi96ENS_6half_tEfNS_4arch4Sm90ELb0ELb1ELb1ELb1ELb0ELb0ELb0ELb0ELb1ELb1ELb0ELb0EEENS1_21CollectiveEpilogueFwdINS6_IJSA_SC_SB_EEES9_SE_SG_Li384ELb1ELb1ELb0ELb0EEENS1_36VarlenDynamicPersistentTileSchedulerILi192ELi128ELi384ELi128ELb0ELb1ELb1ELb1ELb0ELb1EEEEEEEEEvNT_6ParamsE,"a",@progbits
	.sectionflags	@""
	.align	4
.nv.constant0._ZN7cutlass13device_kernelIN5flash11enable_sm90INS1_16FlashAttnFwdSm90INS1_25CollectiveMainloopFwdSm90ILi2EN4cute5tupleIJNS5_1CILi1EEES8_S8_EEENS6_IJNS7_ILi192EEENS7_ILi128EEENS7_ILi96EEEEEELi96ENS_6half_tEfNS_4arch4Sm90ELb0ELb1ELb1ELb1ELb0ELb0ELb0ELb0ELb1ELb1ELb0ELb0EEENS1_21CollectiveEpilogueFwdINS6_IJSA_SC_SB_EEES9_SE_SG_Li384ELb1ELb1ELb0ELb0EEENS1_36VarlenDynamicPersistentTileSchedulerILi192ELi128ELi384ELi128ELb0ELb1ELb1ELb1ELb0ELb1EEEEEEEEEvNT_6ParamsE:
	.zero		3328


//--------------------- .nv.constant0._ZN7cutlass13device_kernelIN5flash11enable_sm90INS1_16FlashAttnFwdSm90INS1_25CollectiveMainloopFwdSm90ILi2EN4cute5tupleIJNS5_1CILi1EEES8_S8_EEENS6_IJNS7_ILi192EEENS7_ILi128EEENS7_ILi96EEEEEELi96ENS_6half_tEfNS_4arch4Sm90ELb0ELb1ELb1ELb1ELb0ELb1ELb0ELb0ELb1ELb1ELb0ELb0EEENS1_21CollectiveEpilogueFwdINS6_IJSA_SC_SB_EEES9_SE_SG_Li384ELb1ELb1ELb0ELb0EEENS1_36VarlenDynamicPersistentTileSchedulerILi192ELi128ELi384ELi128ELb0ELb1ELb1ELb1ELb0ELb1EEEEEEEEEvNT_6ParamsE --------------------------
	.section	.nv.constant0._ZN7cutlass13device_kernelIN5flash11enable_sm90INS1_16FlashAttnFwdSm90INS1_25CollectiveMainloopFwdSm90ILi2EN4cute5tupleIJNS5_1CILi1EEES8_S8_EEENS6_IJNS7_ILi192EEENS7_ILi128EEENS7_ILi96EEEEEELi96ENS_6half_tEfNS_4arch4Sm90ELb0ELb1ELb1ELb1ELb0ELb1ELb0ELb0ELb1ELb1ELb0ELb0EEENS1_21CollectiveEpilogueFwdINS6_IJSA_SC_SB_EEES9_SE_SG_Li384ELb1ELb1ELb0ELb0EEENS1_36VarlenDynamicPersistentTileSchedulerILi192ELi128ELi384ELi128ELb0ELb1ELb1ELb1ELb0ELb1EEEEEEEEEvNT_6ParamsE,"a",@progbits
	.sectionflags	@""
	.align	4
.nv.constant0._ZN7cutlass13device_kernelIN5flash11enable_sm90INS1_16FlashAttnFwdSm90INS1_25CollectiveMainloopFwdSm90ILi2EN4cute5tupleIJNS5_1CILi1EEES8_S8_EEENS6_IJNS7_ILi192EEENS7_ILi128EEENS7_ILi96EEEEEELi96ENS_6half_tEfNS_4arch4Sm90ELb0ELb1ELb1ELb1ELb0ELb1ELb0ELb0ELb1ELb1ELb0ELb0EEENS1_21CollectiveEpilogueFwdINS6_IJSA_SC_SB_EEES9_SE_SG_Li384ELb1ELb1ELb0ELb0EEENS1_36VarlenDynamicPersistentTileSchedulerILi192ELi128ELi384ELi128ELb0ELb1ELb1ELb1ELb0ELb1EEEEEEEEEvNT_6ParamsE:
	.zero		3328


//--------------------- .nv.constant0._ZN7cutlass13device_kernelIN5flash11enable_sm90INS1_16FlashAttnFwdSm90INS1_25CollectiveMainloopFwdSm90ILi2EN4cute5tupleIJNS5_1CILi1EEES8_S8_EEENS6_IJNS7_ILi192EEENS7_ILi144EEENS7_ILi96EEEEEELi96ENS_6half_tEfNS_4arch4Sm90ELb1ELb0ELb1ELb0ELb0ELb0ELb0ELb0ELb1ELb1ELb0ELb0EEENS1_21CollectiveEpilogueFwdINS6_IJSA_SC_SB_EEES9_SE_SG_Li384ELb0ELb1ELb0ELb0EEENS1_30DynamicPersistentTileSchedulerILi384ELi128ELb0ELb1ELb1EEEEEEEEEvNT_6ParamsE --------------------------
	.section	.nv.constant0._ZN7cutlass13device_kernelIN5flash11enable_sm90INS1_16FlashAttnFwdSm90INS1_25CollectiveMainloopFwdSm90ILi2EN4cute5tupleIJNS5_1CILi1EEES8_S8_EEENS6_IJNS7_ILi192EEENS7_ILi144EEENS7_ILi96EEEEEELi96ENS_6half_tEfNS_4arch4Sm90ELb1ELb0ELb1ELb0ELb0ELb0ELb0ELb0ELb1ELb1ELb0ELb0EEENS1_21CollectiveEpilogueFwdINS6_IJSA_SC_SB_EEES9_SE_SG_Li384ELb0ELb1ELb0ELb0EEENS1_30DynamicPersistentTileSchedulerILi384ELi128ELb0ELb1ELb1EEEEEEEEEvNT_6ParamsE,"a",@progbits
	.sectionflags	@""
	.align	4
.nv.constant0._ZN7cutlass13device_kernelIN5flash11enable_sm90INS1_16FlashAttnFwdSm90INS1_25CollectiveMainloopFwdSm90ILi2EN4cute5tupleIJNS5_1CILi1EEES8_S8_EEENS6_IJNS7_ILi192EEENS7_ILi144EEENS7_ILi96EEEEEELi96ENS_6half_tEfNS_4arch4Sm90ELb1ELb0ELb1ELb0ELb0ELb0ELb0ELb0ELb1ELb1ELb0ELb0EEENS1_21CollectiveEpilogueFwdINS6_IJSA_SC_SB_EEES9_SE_SG_Li384ELb0ELb1ELb0ELb0EEENS1_30DynamicPersistentTileSchedulerILi384ELi128ELb0ELb1ELb1EEEEEEEEEvNT_6ParamsE:
	.zero		3328


//--------------------- .nv.constant0._ZN7cutlass13device_kernelIN5flash11enable_sm90INS1_16FlashAttnFwdSm90INS1_25CollectiveMainloopFwdSm90ILi2EN4cute5tupleIJNS5_1CILi1EEES8_S8_EEENS6_IJNS7_ILi192EEENS7_ILi144EEENS7_ILi96EEEEEELi96ENS_6half_tEfNS_4arch4Sm90ELb1ELb0ELb1ELb1ELb0ELb0ELb0ELb0ELb1ELb1ELb0ELb0EEENS1_21CollectiveEpilogueFwdINS6_IJSA_SC_SB_EEES9_SE_SG_Li384ELb1ELb1ELb0ELb0EEENS1_36VarlenDynamicPersistentTileSchedulerILi192ELi144ELi384ELi128ELb0ELb1ELb1ELb1ELb1ELb1EEEEEEEEEvNT_6ParamsE --------------------------
	.section	.nv.constant0._ZN7cutlass13device_kernelIN5flash11enable_sm90INS1_16FlashAttnFwdSm90INS1_25CollectiveMainloopFwdSm90ILi2EN4cute5tupleIJNS5_1CILi1EEES8_S8_EEENS6_IJNS7_ILi192EEENS7_ILi144EEENS7_ILi96EEEEEELi96ENS_6half_tEfNS_4arch4Sm90ELb1ELb0ELb1ELb1ELb0ELb0ELb0ELb0ELb1ELb1ELb0ELb0EEENS1_21CollectiveEpilogueFwdINS6_IJSA_SC_SB_EEES9_SE_SG_Li384ELb1ELb1ELb0ELb0EEENS1_36VarlenDynamicPersistentTileSchedulerILi192ELi144ELi384ELi128ELb0ELb1ELb1ELb1ELb1ELb1EEEEEEEEEvNT_6ParamsE,"a",@progbits
	.sectionflags	@""
	.align	4
.nv.constant0._ZN7cutlass13device_kernelIN5flash11enable_sm90INS1_16FlashAttnFwdSm90INS1_25CollectiveMainloopFwdSm90ILi2EN4cute5tupleIJNS5_1CILi1EEES8_S8_EEENS6_IJNS7_ILi192EEENS7_ILi144EEENS7_ILi96EEEEEELi96ENS_6half_tEfNS_4arch4Sm90ELb1ELb0ELb1ELb1ELb0ELb0ELb0ELb0ELb1ELb1ELb0ELb0EEENS1_21CollectiveEpilogueFwdINS6_IJSA_SC_SB_EEES9_SE_SG_Li384ELb1ELb1ELb0ELb0EEENS1_36VarlenDynamicPersistentTileSchedulerILi192ELi144ELi384ELi128ELb0ELb1ELb1ELb1ELb1ELb1EEEEEEEEEvNT_6ParamsE:
	.zero		3328


//--------------------- .nv.constant0._ZN7cutlass13device_kernelIN5flash11enable_sm90INS1_16FlashAttnFwdSm90INS1_25CollectiveMainloopFwdSm90ILi2EN4cute5tupleIJNS5_1CILi1EEES8_S8_EEENS6_IJNS7_ILi192EEENS7_ILi144EEENS7_ILi96EEEEEELi96ENS_6half_tEfNS_4arch4Sm90ELb1ELb0ELb1ELb1ELb0ELb1ELb0ELb0ELb1ELb1ELb0ELb0EEENS1_21CollectiveEpilogueFwdINS6_IJSA_SC_SB_EEES9_SE_SG_Li384ELb1ELb1ELb0ELb0EEENS1_36VarlenDynamicPersistentTileSchedulerILi192ELi144ELi384ELi128ELb0ELb1ELb1ELb1ELb1ELb1EEEEEEEEEvNT_6ParamsE --------------------------
	.section	.nv.constant0._ZN7cutlass13device_kernelIN5flash11enable_sm90INS1_16FlashAttnFwdSm90INS1_25CollectiveMainloopFwdSm90ILi2EN4cute5tupleIJNS5_1CILi1EEES8_S8_EEENS6_IJNS7_ILi192EEENS7_ILi144EEENS7_ILi96EEEEEELi96ENS_6half_tEfNS_4arch4Sm90ELb1ELb0ELb1ELb1ELb0ELb1ELb0ELb0ELb1ELb1ELb0ELb0EEENS1_21CollectiveEpilogueFwdINS6_IJSA_SC_SB_EEES9_SE_SG_Li384ELb1ELb1ELb0ELb0EEENS1_36VarlenDynamicPersistentTileSchedulerILi192ELi144ELi384ELi128ELb0ELb1ELb1ELb1ELb1ELb1EEEEEEEEEvNT_6ParamsE,"a",@progbits
	.sectionflags	@""
	.align	4
.nv.constant0._ZN7cutlass13device_kernelIN5flash11enable_sm90INS1_16FlashAttnFwdSm90INS1_25CollectiveMainloopFwdSm90ILi2EN4cute5tupleIJNS5_1CILi1EEES8_S8_EEENS6_IJNS7_ILi192EEENS7_ILi144EEENS7_ILi96EEEEEELi96ENS_6half_tEfNS_4arch4Sm90ELb1ELb0ELb1ELb1ELb0ELb1ELb0ELb0ELb1ELb1ELb0ELb0EEENS1_21CollectiveEpilogueFwdINS6_IJSA_SC_SB_EEES9_SE_SG_Li384ELb1ELb1ELb0ELb0EEENS1_36VarlenDynamicPersistentTileSchedulerILi192ELi144ELi384ELi128ELb0ELb1ELb1ELb1ELb1ELb1EEEEEEEEEvNT_6ParamsE:
	.zero		3328


//--------------------- SYMBOLS --------------------------

	.type		.nv.reservedSmem.offset0,@object
	.size		.nv.reservedSmem.offset0,0x4
	.type		__assertfail,@function
